#include "gn_cuda_host_template.cuh"

namespace group_norm_v2 {

GN_CUDA_INST_DEFINE(1024, 1920)

}  // namespace group_norm_v2


// ===== COMPILED SASS (sm_90) =====

	.target	sm_90

	.elftype	@"ET_EXEC"


//--------------------- .note.nv.tkinfo           --------------------------
	.section	.note.nv.tkinfo,"",@"SHT_NOTE"
	.sectionflags	@"SHF_NOTE_NV_TKINFO"
	.tkinfo
        /*0018*/ 	.word	0x00000002
        /*0030*/ 	.string	""
        /*0030*/ 	.string	"ptxas"
        /*0030*/ 	.string	"Cuda compilation tools, release 13.0, V13.0.88"
        /*0030*/ 	.string	"Build cuda_13.0.r13.0/compiler.36424714_0"
        /*0030*/ 	.string	"-arch sm_90 -m 64 "



//--------------------- .note.nv.cuinfo           --------------------------
	.section	.note.nv.cuinfo,"",@"SHT_NOTE"
	.sectionflags	@"SHF_NOTE_NV_CUINFO"
        /*0018*/ 	.short	0x0002
        /*001a*/ 	.short	0x005a
        /*001c*/ 	.short	0x0082
	.zero		2


//--------------------- .nv.info                  --------------------------
	.section	.nv.info,"",@"SHT_CUDA_INFO"
	.align	4


	//----- nvinfo : EIATTR_REGCOUNT
	.align		4
        /*0000*/ 	.byte	0x04, 0x2f
        /*0002*/ 	.short	(.L_1 - .L_0)
	.align		4
.L_0:
        /*0004*/ 	.word	index@(_ZN13group_norm_v214gn_cuda_kernelI6__halfLi480ELi2ELi16ELi120ELi1024ELb1ELi32ELi960ELi960ELi4ELb1ELi9ELb0ELb0ENS_16CompileConditionILi900EEEEEvPT_PKS4_S7_S7_flPfS8_Pj)
        /*0008*/ 	.word	0x00000040


	//----- nvinfo : EIATTR_FRAME_SIZE
	.align		4
.L_1:
        /*000c*/ 	.byte	0x04, 0x11
        /*000e*/ 	.short	(.L_3 - .L_2)
	.align		4
.L_2:
        /*0010*/ 	.word	index@(_ZN13group_norm_v214gn_cuda_kernelI6__halfLi480ELi2ELi16ELi120ELi1024ELb1ELi32ELi960ELi960ELi4ELb1ELi9ELb0ELb0ENS_16CompileConditionILi900EEEEEvPT_PKS4_S7_S7_flPfS8_Pj)
        /*0014*/ 	.word	0x00000158


	//----- nvinfo : EIATTR_REGCOUNT
	.align		4
.L_3:
        /*0018*/ 	.byte	0x04, 0x2f
        /*001a*/ 	.short	(.L_5 - .L_4)
	.align		4
.L_4:
        /*001c*/ 	.word	index@(_ZN13group_norm_v214gn_cuda_kernelI6__halfLi480ELi2ELi16ELi120ELi1024ELb1ELi32ELi960ELi960ELi4ELb1ELi7ELb0ELb0ENS_16CompileConditionILi900EEEEEvPT_PKS4_S7_S7_flPfS8_Pj)
        /*0020*/ 	.word	0x00000040


	//----- nvinfo : EIATTR_FRAME_SIZE
	.align		4
.L_5:
        /*0024*/ 	.byte	0x04, 0x11
        /*0026*/ 	.short	(.L_7 - .L_6)
	.align		4
.L_6:
        /*0028*/ 	.word	index@(_ZN13group_norm_v214gn_cuda_kernelI6__halfLi480ELi2ELi16ELi120ELi1024ELb1ELi32ELi960ELi960ELi4ELb1ELi7ELb0ELb0ENS_16CompileConditionILi900EEEEEvPT_PKS4_S7_S7_flPfS8_Pj)
        /*002c*/ 	.word	0x00000158


	//----- nvinfo : EIATTR_REGCOUNT
	.align		4
.L_7:
        /*0030*/ 	.byte	0x04, 0x2f
        /*0032*/ 	.short	(.L_9 - .L_8)
	.align		4
.L_8:
        /*0034*/ 	.word	index@(_ZN13group_norm_v214gn_cuda_kernelI6__halfLi480ELi1ELi16ELi120ELi1024ELb1ELi64ELi960ELi960ELi4ELb1ELi9ELb0ELb0ENS_16CompileConditionILi900EEEEEvPT_PKS4_S7_S7_flPfS8_Pj)
        /*0038*/ 	.word	0x00000080


	//----- nvinfo : EIATTR_FRAME_SIZE
	.align		4
.L_9:
        /*003c*/ 	.byte	0x04, 0x11
        /*003e*/ 	.short	(.L_11 - .L_10)
	.align		4
.L_10:
        /*0040*/ 	.word	index@(_ZN13group_norm_v214gn_cuda_kernelI6__halfLi480ELi1ELi16ELi120ELi1024ELb1ELi64ELi960ELi960ELi4ELb1ELi9ELb0ELb0ENS_16CompileConditionILi900EEEEEvPT_PKS4_S7_S7_flPfS8_Pj)
        /*0044*/ 	.word	0x00000298


	//----- nvinfo : EIATTR_REGCOUNT
	.align		4
.L_11:
        /*0048*/ 	.byte	0x04, 0x2f
        /*004a*/ 	.short	(.L_13 - .L_12)
	.align		4
.L_12:
        /*004c*/ 	.word	index@(_ZN13group_norm_v214gn_cuda_kernelI6__halfLi480ELi1ELi16ELi120ELi1024ELb1ELi32ELi960ELi960ELi4ELb1ELi4ELb0ELb0ENS_16CompileConditionILi900EEEEEvPT_PKS4_S7_S7_flPfS8_Pj)
        /*0050*/ 	.word	0x00000080


	//----- nvinfo : EIATTR_FRAME_SIZE
	.align		4
.L_13:
        /*0054*/ 	.byte	0x04, 0x11
        /*0056*/ 	.short	(.L_15 - .L_14)
	.align		4
.L_14:
        /*0058*/ 	.word	index@(_ZN13group_norm_v214gn_cuda_kernelI6__halfLi480ELi1ELi16ELi120ELi1024ELb1ELi32ELi960ELi960ELi4ELb1ELi4ELb0ELb0ENS_16CompileConditionILi900EEEEEvPT_PKS4_S7_S7_flPfS8_Pj)
        /*005c*/ 	.word	0x00000050


	//----- nvinfo : EIATTR_REGCOUNT
	.align		4
.L_15:
        /*0060*/ 	.byte	0x04, 0x2f
        /*0062*/ 	.short	(.L_17 - .L_16)
	.align		4
.L_16:
        /*0064*/ 	.word	index@(_ZN13group_norm_v214gn_cuda_kernelI6__halfLi480ELi3ELi16ELi120ELi1024ELb1ELi16ELi960ELi960ELi4ELb1ELi5ELb0ELb0ENS_16CompileConditionILi900EEEEEvPT_PKS4_S7_S7_flPfS8_Pj)
        /*0068*/ 	.word	0x00000028


	//----- nvinfo : EIATTR_FRAME_SIZE
	.align		4
.L_17:
        /*006c*/ 	.byte	0x04, 0x11
        /*006e*/ 	.short	(.L_19 - .L_18)
	.align		4
.L_18:
        /*0070*/ 	.word	index@(_ZN13group_norm_v214gn_cuda_kernelI6__halfLi480ELi3ELi16ELi120ELi1024ELb1ELi16ELi960ELi960ELi4ELb1ELi5ELb0ELb0ENS_16CompileConditionILi900EEEEEvPT_PKS4_S7_S7_flPfS8_Pj)
        /*0074*/ 	.word	0x00000098


	//----- nvinfo : EIATTR_REGCOUNT
	.align		4
.L_19:
        /*0078*/ 	.byte	0x04, 0x2f
        /*007a*/ 	.short	(.L_21 - .L_20)
	.align		4
.L_20:
        /*007c*/ 	.word	index@(_ZN13group_norm_v214gn_cuda_kernelI6__halfLi480ELi1ELi16ELi120ELi1024ELb1ELi16ELi960ELi960ELi4ELb1ELi2ELb0ELb0ENS_16CompileConditionILi900EEEEEvPT_PKS4_S7_S7_flPfS8_Pj)
        /*0080*/ 	.word	0x0000007d


	//----- nvinfo : EIATTR_FRAME_SIZE
	.align		4
.L_21:
        /*0084*/ 	.byte	0x04, 0x11
        /*0086*/ 	.short	(.L_23 - .L_22)
	.align		4
.L_22:
        /*0088*/ 	.word	index@(_ZN13group_norm_v214gn_cuda_kernelI6__halfLi480ELi1ELi16ELi120ELi1024ELb1ELi16ELi960ELi960ELi4ELb1ELi2ELb0ELb0ENS_16CompileConditionILi900EEEEEvPT_PKS4_S7_S7_flPfS8_Pj)
        /*008c*/ 	.word	0x00000000


	//----- nvinfo : EIATTR_REGCOUNT
	.align		4
.L_23:
        /*0090*/ 	.byte	0x04, 0x2f
        /*0092*/ 	.short	(.L_25 - .L_24)
	.align		4
.L_24:
        /*0094*/ 	.word	index@(_ZN13group_norm_v214gn_cuda_kernelI6__halfLi480ELi3ELi16ELi120ELi1024ELb1ELi8ELi960ELi960ELi4ELb1ELi2ELb0ELb0ENS_16CompileConditionILi900EEEEEvPT_PKS4_S7_S7_flPfS8_Pj)
        /*0098*/ 	.word	0x00000028


	//----- nvinfo : EIATTR_FRAME_SIZE
	.align		4
.L_25:
        /*009c*/ 	.byte	0x04, 0x11
        /*009e*/ 	.short	(.L_27 - .L_26)
	.align		4
.L_26:
        /*00a0*/ 	.word	index@(_ZN13group_norm_v214gn_cuda_kernelI6__halfLi480ELi3ELi16ELi120ELi1024ELb1ELi8ELi960ELi960ELi4ELb1ELi2ELb0ELb0ENS_16CompileConditionILi900EEEEEvPT_PKS4_S7_S7_flPfS8_Pj)
        /*00a4*/ 	.word	0x00000090


	//----- nvinfo : EIATTR_REGCOUNT
	.align		4
.L_27:
        /*00a8*/ 	.byte	0x04, 0x2f
        /*00aa*/ 	.short	(.L_29 - .L_28)
	.align		4
.L_28:
        /*00ac*/ 	.word	index@(_ZN13group_norm_v214gn_cuda_kernelI6__halfLi480ELi2ELi32ELi60ELi1024ELb0ELi32ELi960ELi960ELi4ELb1ELi9ELb0ELb0ENS_16CompileConditionILi900EEEEEvPT_PKS4_S7_S7_flPfS8_Pj)
        /*00b0*/ 	.word	0x00000040


	//----- nvinfo : EIATTR_FRAME_SIZE
	.align		4
.L_29:
        /*00b4*/ 	.byte	0x04, 0x11
        /*00b6*/ 	.short	(.L_31 - .L_30)
	.align		4
.L_30:
        /*00b8*/ 	.word	index@(_ZN13group_norm_v214gn_cuda_kernelI6__halfLi480ELi2ELi32ELi60ELi1024ELb0ELi32ELi960ELi960ELi4ELb1ELi9ELb0ELb0ENS_16CompileConditionILi900EEEEEvPT_PKS4_S7_S7_flPfS8_Pj)
        /*00bc*/ 	.word	0x00000168


	//----- nvinfo : EIATTR_REGCOUNT
	.align		4
.L_31:
        /*00c0*/ 	.byte	0x04, 0x2f
        /*00c2*/ 	.short	(.L_33 - .L_32)
	.align		4
.L_32:
        /*00c4*/ 	.word	index@(_ZN13group_norm_v214gn_cuda_kernelI6__halfLi480ELi2ELi32ELi60ELi1024ELb0ELi32ELi960ELi960ELi4ELb1ELi7ELb0ELb0ENS_16CompileConditionILi900EEEEEvPT_PKS4_S7_S7_flPfS8_Pj)
        /*00c8*/ 	.word	0x00000040


	//----- nvinfo : EIATTR_FRAME_SIZE
	.align		4
.L_33:
        /*00cc*/ 	.byte	0x04, 0x11
        /*00ce*/ 	.short	(.L_35 - .L_34)
	.align		4
.L_34:
        /*00d0*/ 	.word	index@(_ZN13group_norm_v214gn_cuda_kernelI6__halfLi480ELi2ELi32ELi60ELi1024ELb0ELi32ELi960ELi960ELi4ELb1ELi7ELb0ELb0ENS_16CompileConditionILi900EEEEEvPT_PKS4_S7_S7_flPfS8_Pj)
        /*00d4*/ 	.word	0x00000168


	//----- nvinfo : EIATTR_REGCOUNT
	.align		4
.L_35:
        /*00d8*/ 	.byte	0x04, 0x2f
        /*00da*/ 	.short	(.L_37 - .L_36)
	.align		4
.L_36:
        /*00dc*/ 	.word	index@(_ZN13group_norm_v214gn_cuda_kernelI6__halfLi480ELi1ELi32ELi60ELi1024ELb0ELi64ELi960ELi960ELi4ELb1ELi9ELb0ELb0ENS_16CompileConditionILi900EEEEEvPT_PKS4_S7_S7_flPfS8_Pj)
        /*00e0*/ 	.word	0x00000080


	//----- nvinfo : EIATTR_FRAME_SIZE
	.align		4
.L_37:
        /*00e4*/ 	.byte	0x04, 0x11
        /*00e6*/ 	.short	(.L_39 - .L_38)
	.align		4
.L_38:
        /*00e8*/ 	.word	index@(_ZN13group_norm_v214gn_cuda_kernelI6__halfLi480ELi1ELi32ELi60ELi1024ELb0ELi64ELi960ELi960ELi4ELb1ELi9ELb0ELb0ENS_16CompileConditionILi900EEEEEvPT_PKS4_S7_S7_flPfS8_Pj)
        /*00ec*/ 	.word	0x00000248


	//----- nvinfo : EIATTR_REGCOUNT
	.align		4
.L_39:
        /*00f0*/ 	.byte	0x04, 0x2f
        /*00f2*/ 	.short	(.L_41 - .L_40)
	.align		4
.L_40:
        /*00f4*/ 	.word	index@(_ZN13group_norm_v214gn_cuda_kernelI6__halfLi480ELi1ELi32ELi60ELi1024ELb0ELi32ELi960ELi960ELi4ELb1ELi4ELb0ELb0ENS_16CompileConditionILi900EEEEEvPT_PKS4_S7_S7_flPfS8_Pj)
        /*00f8*/ 	.word	0x00000080


	//----- nvinfo : EIATTR_FRAME_SIZE
	.align		4
.L_41:
        /*00fc*/ 	.byte	0x04, 0x11
        /*00fe*/ 	.short	(.L_43 - .L_42)
	.align		4
.L_42:
        /*0100*/ 	.word	index@(_ZN13group_norm_v214gn_cuda_kernelI6__halfLi480ELi1ELi32ELi60ELi1024ELb0ELi32ELi960ELi960ELi4ELb1ELi4ELb0ELb0ENS_16CompileConditionILi900EEEEEvPT_PKS4_S7_S7_flPfS8_Pj)
        /*0104*/ 	.word	0x00000010


	//----- nvinfo : EIATTR_REGCOUNT
	.align		4
.L_43:
        /*0108*/ 	.byte	0x04, 0x2f
        /*010a*/ 	.short	(.L_45 - .L_44)
	.align		4
.L_44:
        /*010c*/ 	.word	index@(_ZN13group_norm_v214gn_cuda_kernelI6__halfLi480ELi3ELi32ELi60ELi1024ELb0ELi16ELi960ELi960ELi4ELb1ELi5ELb0ELb0ENS_16CompileConditionILi900EEEEEvPT_PKS4_S7_S7_flPfS8_Pj)
        /*0110*/ 	.word	0x00000028


	//----- nvinfo : EIATTR_FRAME_SIZE
	.align		4
.L_45:
        /*0114*/ 	.byte	0x04, 0x11
        /*0116*/ 	.short	(.L_47 - .L_46)
	.align		4
.L_46:
        /*0118*/ 	.word	index@(_ZN13group_norm_v214gn_cuda_kernelI6__halfLi480ELi3ELi32ELi60ELi1024ELb0ELi16ELi960ELi960ELi4ELb1ELi5ELb0ELb0ENS_16CompileConditionILi900EEEEEvPT_PKS4_S7_S7_flPfS8_Pj)
        /*011c*/ 	.word	0x00000090


	//----- nvinfo : EIATTR_REGCOUNT
	.align		4
.L_47:
        /*0120*/ 	.byte	0x04, 0x2f
        /*0122*/ 	.short	(.L_49 - .L_48)
	.align		4
.L_48:
        /*0124*/ 	.word	index@(_ZN13group_norm_v214gn_cuda_kernelI6__halfLi480ELi1ELi32ELi60ELi1024ELb0ELi16ELi960ELi960ELi4ELb1ELi2ELb0ELb0ENS_16CompileConditionILi900EEEEEvPT_PKS4_S7_S7_flPfS8_Pj)
        /*0128*/ 	.word	0x00000080


	//----- nvinfo : EIATTR_FRAME_SIZE
	.align		4
.L_49:
        /*012c*/ 	.byte	0x04, 0x11
        /*012e*/ 	.short	(.L_51 - .L_50)
	.align		4
.L_50:
        /*0130*/ 	.word	index@(_ZN13group_norm_v214gn_cuda_kernelI6__halfLi480ELi1ELi32ELi60ELi1024ELb0ELi16ELi960ELi960ELi4ELb1ELi2ELb0ELb0ENS_16CompileConditionILi900EEEEEvPT_PKS4_S7_S7_flPfS8_Pj)
        /*0134*/ 	.word	0x00000000


	//----- nvinfo : EIATTR_REGCOUNT
	.align		4
.L_51:
        /*0138*/ 	.byte	0x04, 0x2f
        /*013a*/ 	.short	(.L_53 - .L_52)
	.align		4
.L_52:
        /*013c*/ 	.word	index@(_ZN13group_norm_v214gn_cuda_kernelI6__halfLi480ELi3ELi32ELi60ELi1024ELb0ELi8ELi960ELi960ELi4ELb1ELi2ELb0ELb0ENS_16CompileConditionILi900EEEEEvPT_PKS4_S7_S7_flPfS8_Pj)
        /*0140*/ 	.word	0x00000028


	//----- nvinfo : EIATTR_FRAME_SIZE
	.align		4
.L_53:
        /*0144*/ 	.byte	0x04, 0x11
        /*0146*/ 	.short	(.L_55 - .L_54)
	.align		4
.L_54:
        /*0148*/ 	.word	index@(_ZN13group_norm_v214gn_cuda_kernelI6__halfLi480ELi3ELi32ELi60ELi1024ELb0ELi8ELi960ELi960ELi4ELb1ELi2ELb0ELb0ENS_16CompileConditionILi900EEEEEvPT_PKS4_S7_S7_flPfS8_Pj)
        /*014c*/ 	.word	0x00000060


	//----- nvinfo : EIATTR_REGCOUNT
	.align		4
.L_55:
        /*0150*/ 	.byte	0x04, 0x2f
        /*0152*/ 	.short	(.L_57 - .L_56)
	.align		4
.L_56:
        /*0154*/ 	.word	index@(_ZN13group_norm_v218gn_bwd_cuda_kernelI6__halfLi480ELi2ELi16ELi120ELi1024ELb1ELb1ELi16ELi960ELi960ELi4ELb1ELi4ELb0ELb0ELNS_15WgradSyncMethodE3ENS_16CompileConditionILi900EEEEEvPT_S6_S6_PKS5_S8_S8_S8_PKfflPfPj)
        /*0158*/ 	.word	0x00000040


	//----- nvinfo : EIATTR_FRAME_SIZE
	.align		4
.L_57:
        /*015c*/ 	.byte	0x04, 0x11
        /*015e*/ 	.short	(.L_59 - .L_58)
	.align		4
.L_58:
        /*0160*/ 	.word	index@(_ZN13group_norm_v218gn_bwd_cuda_kernelI6__halfLi480ELi2ELi16ELi120ELi1024ELb1ELb1ELi16ELi960ELi960ELi4ELb1ELi4ELb0ELb0ELNS_15WgradSyncMethodE3ENS_16CompileConditionILi900EEEEEvPT_S6_S6_PKS5_S8_S8_S8_PKfflPfPj)
        /*0164*/ 	.word	0x00000120


	//----- nvinfo : EIATTR_REGCOUNT
	.align		4
.L_59:
        /*0168*/ 	.byte	0x04, 0x2f
        /*016a*/ 	.short	(.L_61 - .L_60)
	.align		4
.L_60:
        /*016c*/ 	.word	index@(_ZN13group_norm_v218gn_bwd_cuda_kernelI6__halfLi480ELi2ELi16ELi120ELi1024ELb1ELb1ELi16ELi960ELi960ELi4ELb1ELi3ELb0ELb0ELNS_15WgradSyncMethodE2ENS_16CompileConditionILi900EEEEEvPT_S6_S6_PKS5_S8_S8_S8_PKfflPfPj)
        /*0170*/ 	.word	0x00000040


	//----- nvinfo : EIATTR_FRAME_SIZE
	.align		4
.L_61:
        /*0174*/ 	.byte	0x04, 0x11
        /*0176*/ 	.short	(.L_63 - .L_62)
	.align		4
.L_62:
        /*0178*/ 	.word	index@(_ZN13group_norm_v218gn_bwd_cuda_kernelI6__halfLi480ELi2ELi16ELi120ELi1024ELb1ELb1ELi16ELi960ELi960ELi4ELb1ELi3ELb0ELb0ELNS_15WgradSyncMethodE2ENS_16CompileConditionILi900EEEEEvPT_S6_S6_PKS5_S8_S8_S8_PKfflPfPj)
        /*017c*/ 	.word	0x000000f8


	//----- nvinfo : EIATTR_REGCOUNT
	.align		4
.L_63:
        /*0180*/ 	.byte	0x04, 0x2f
        /*0182*/ 	.short	(.L_65 - .L_64)
	.align		4
.L_64:
        /*0184*/ 	.word	index@(_ZN13group_norm_v218gn_bwd_cuda_kernelI6__halfLi480ELi1ELi16ELi120ELi1024ELb1ELb1ELi32ELi960ELi960ELi4ELb1ELi4ELb0ELb0ELNS_15WgradSyncMethodE3ENS_16CompileConditionILi900EEEEEvPT_S6_S6_PKS5_S8_S8_S8_PKfflPfPj)
        /*0188*/ 	.word	0x00000080


	//----- nvinfo : EIATTR_FRAME_SIZE
	.align		4
.L_65:
        /*018c*/ 	.byte	0x04, 0x11
        /*018e*/ 	.short	(.L_67 - .L_66)
	.align		4
.L_66:
        /*0190*/ 	.word	index@(_ZN13group_norm_v218gn_bwd_cuda_kernelI6__halfLi480ELi1ELi16ELi120ELi1024ELb1ELb1ELi32ELi960ELi960ELi4ELb1ELi4ELb0ELb0ELNS_15WgradSyncMethodE3ENS_16CompileConditionILi900EEEEEvPT_S6_S6_PKS5_S8_S8_S8_PKfflPfPj)
        /*0194*/ 	.word	0x00000178


	//----- nvinfo : EIATTR_REGCOUNT
	.align		4
.L_67:
        /*0198*/ 	.byte	0x04, 0x2f
        /*019a*/ 	.short	(.L_69 - .L_68)
	.align		4
.L_68:
        /*019c*/ 	.word	index@(_ZN13group_norm_v218gn_bwd_cuda_kernelI6__halfLi480ELi1ELi16ELi120ELi1024ELb1ELb1ELi16ELi960ELi960ELi4ELb1ELi2ELb0ELb0ELNS_15WgradSyncMethodE3ENS_16CompileConditionILi900EEEEEvPT_S6_S6_PKS5_S8_S8_S8_PKfflPfPj)
        /*01a0*/ 	.word	0x00000080


	//----- nvinfo : EIATTR_FRAME_SIZE
	.align		4
.L_69:
        /*01a4*/ 	.byte	0x04, 0x11
        /*01a6*/ 	.short	(.L_71 - .L_70)
	.align		4
.L_70:
        /*01a8*/ 	.word	index@(_ZN13group_norm_v218gn_bwd_cuda_kernelI6__halfLi480ELi1ELi16ELi120ELi1024ELb1ELb1ELi16ELi960ELi960ELi4ELb1ELi2ELb0ELb0ELNS_15WgradSyncMethodE3ENS_16CompileConditionILi900EEEEEvPT_S6_S6_PKS5_S8_S8_S8_PKfflPfPj)
        /*01ac*/ 	.word	0x00000000


	//----- nvinfo : EIATTR_REGCOUNT
	.align		4
.L_71:
        /*01b0*/ 	.byte	0x04, 0x2f
        /*01b2*/ 	.short	(.L_73 - .L_72)
	.align		4
.L_72:
        /*01b4*/ 	.word	index@(_ZN13group_norm_v218gn_bwd_cuda_kernelI6__halfLi480ELi3ELi16ELi120ELi1024ELb1ELb1ELi8ELi960ELi960ELi4ELb1ELi2ELb0ELb0ELNS_15WgradSyncMethodE3ENS_16CompileConditionILi900EEEEEvPT_S6_S6_PKS5_S8_S8_S8_PKfflPfPj)
        /*01b8*/ 	.word	0x00000028


	//----- nvinfo : EIATTR_FRAME_SIZE
	.align		4
.L_73:
        /*01bc*/ 	.byte	0x04, 0x11
        /*01be*/ 	.short	(.L_75 - .L_74)
	.align		4
.L_74:
        /*01c0*/ 	.word	index@(_ZN13group_norm_v218gn_bwd_cuda_kernelI6__halfLi480ELi3ELi16ELi120ELi1024ELb1ELb1ELi8ELi960ELi960ELi4ELb1ELi2ELb0ELb0ELNS_15WgradSyncMethodE3ENS_16CompileConditionILi900EEEEEvPT_S6_S6_PKS5_S8_S8_S8_PKfflPfPj)
        /*01c4*/ 	.word	0x000000c0


	//----- nvinfo : EIATTR_REGCOUNT
	.align		4
.L_75:
        /*01c8*/ 	.byte	0x04, 0x2f
        /*01ca*/ 	.short	(.L_77 - .L_76)
	.align		4
.L_76:
        /*01cc*/ 	.word	index@(_ZN13group_norm_v218gn_bwd_cuda_kernelI6__halfLi480ELi2ELi32ELi60ELi1024ELb0ELb1ELi16ELi960ELi960ELi4ELb1ELi4ELb0ELb0ELNS_15WgradSyncMethodE3ENS_16CompileConditionILi900EEEEEvPT_S6_S6_PKS5_S8_S8_S8_PKfflPfPj)
        /*01d0*/ 	.word	0x00000040


	//----- nvinfo : EIATTR_FRAME_SIZE
	.align		4
.L_77:
        /*01d4*/ 	.byte	0x04, 0x11
        /*01d6*/ 	.short	(.L_79 - .L_78)
	.align		4
.L_78:
        /*01d8*/ 	.word	index@(_ZN13group_norm_v218gn_bwd_cuda_kernelI6__halfLi480ELi2ELi32ELi60ELi1024ELb0ELb1ELi16ELi960ELi960ELi4ELb1ELi4ELb0ELb0ELNS_15WgradSyncMethodE3ENS_16CompileConditionILi900EEEEEvPT_S6_S6_PKS5_S8_S8_S8_PKfflPfPj)
        /*01dc*/ 	.word	0x000000e0


	//----- nvinfo : EIATTR_REGCOUNT
	.align		4
.L_79:
        /*01e0*/ 	.byte	0x04, 0x2f
        /*01e2*/ 	.short	(.L_81 - .L_80)
	.align		4
.L_80:
        /*01e4*/ 	.word	index@(_ZN13group_norm_v218gn_bwd_cuda_kernelI6__halfLi480ELi2ELi32ELi60ELi1024ELb0ELb1ELi16ELi960ELi960ELi4ELb1ELi3ELb0ELb0ELNS_15WgradSyncMethodE2ENS_16CompileConditionILi900EEEEEvPT_S6_S6_PKS5_S8_S8_S8_PKfflPfPj)
        /*01e8*/ 	.word	0x00000040


	//----- nvinfo : EIATTR_FRAME_SIZE
	.align		4
.L_81:
        /*01ec*/ 	.byte	0x04, 0x11
        /*01ee*/ 	.short	(.L_83 - .L_82)
	.align		4
.L_82:
        /*01f0*/ 	.word	index@(_ZN13group_norm_v218gn_bwd_cuda_kernelI6__halfLi480ELi2ELi32ELi60ELi1024ELb0ELb1ELi16ELi960ELi960ELi4ELb1ELi3ELb0ELb0ELNS_15WgradSyncMethodE2ENS_16CompileConditionILi900EEEEEvPT_S6_S6_PKS5_S8_S8_S8_PKfflPfPj)
        /*01f4*/ 	.word	0x000000d8


	//----- nvinfo : EIATTR_REGCOUNT
	.align		4
.L_83:
        /*01f8*/ 	.byte	0x04, 0x2f
        /*01fa*/ 	.short	(.L_85 - .L_84)
	.align		4
.L_84:
        /*01fc*/ 	.word	index@(_ZN13group_norm_v218gn_bwd_cuda_kernelI6__halfLi480ELi1ELi32ELi60ELi1024ELb0ELb1ELi32ELi960ELi960ELi4ELb1ELi4ELb0ELb0ELNS_15WgradSyncMethodE3ENS_16CompileConditionILi900EEEEEvPT_S6_S6_PKS5_S8_S8_S8_PKfflPfPj)
        /*0200*/ 	.word	0x00000080


	//----- nvinfo : EIATTR_FRAME_SIZE
	.align		4
.L_85:
        /*0204*/ 	.byte	0x04, 0x11
        /*0206*/ 	.short	(.L_87 - .L_86)
	.align		4
.L_86:
        /*0208*/ 	.word	index@(_ZN13group_norm_v218gn_bwd_cuda_kernelI6__halfLi480ELi1ELi32ELi60ELi1024ELb0ELb1ELi32ELi960ELi960ELi4ELb1ELi4ELb0ELb0ELNS_15WgradSyncMethodE3ENS_16CompileConditionILi900EEEEEvPT_S6_S6_PKS5_S8_S8_S8_PKfflPfPj)
        /*020c*/ 	.word	0x00000130


	//----- nvinfo : EIATTR_REGCOUNT
	.align		4
.L_87:
        /*0210*/ 	.byte	0x04, 0x2f
        /*0212*/ 	.short	(.L_89 - .L_88)
	.align		4
.L_88:
        /*0214*/ 	.word	index@(_ZN13group_norm_v218gn_bwd_cuda_kernelI6__halfLi480ELi1ELi32ELi60ELi1024ELb0ELb1ELi16ELi960ELi960ELi4ELb1ELi2ELb0ELb0ELNS_15WgradSyncMethodE3ENS_16CompileConditionILi900EEEEEvPT_S6_S6_PKS5_S8_S8_S8_PKfflPfPj)
        /*0218*/ 	.word	0x00000080


	//----- nvinfo : EIATTR_FRAME_SIZE
	.align		4
.L_89:
        /*021c*/ 	.byte	0x04, 0x11
        /*021e*/ 	.short	(.L_91 - .L_90)
	.align		4
.L_90:
        /*0220*/ 	.word	index@(_ZN13group_norm_v218gn_bwd_cuda_kernelI6__halfLi480ELi1ELi32ELi60ELi1024ELb0ELb1ELi16ELi960ELi960ELi4ELb1ELi2ELb0ELb0ELNS_15WgradSyncMethodE3ENS_16CompileConditionILi900EEEEEvPT_S6_S6_PKS5_S8_S8_S8_PKfflPfPj)
        /*0224*/ 	.word	0x00000000


	//----- nvinfo : EIATTR_REGCOUNT
	.align		4
.L_91:
        /*0228*/ 	.byte	0x04, 0x2f
        /*022a*/ 	.short	(.L_93 - .L_92)
	.align		4
.L_92:
        /*022c*/ 	.word	index@(_ZN13group_norm_v218gn_bwd_cuda_kernelI6__halfLi480ELi3ELi32ELi60ELi1024ELb0ELb1ELi8ELi960ELi960ELi4ELb1ELi2ELb0ELb0ELNS_15WgradSyncMethodE3ENS_16CompileConditionILi900EEEEEvPT_S6_S6_PKS5_S8_S8_S8_PKfflPfPj)
        /*0230*/ 	.word	0x00000028


	//----- nvinfo : EIATTR_FRAME_SIZE
	.align		4
.L_93:
        /*0234*/ 	.byte	0x04, 0x11
        /*0236*/ 	.short	(.L_95 - .L_94)
	.align		4
.L_94:
        /*0238*/ 	.word	index@(_ZN13group_norm_v218gn_bwd_cuda_kernelI6__halfLi480ELi3ELi32ELi60ELi1024ELb0ELb1ELi8ELi960ELi960ELi4ELb1ELi2ELb0ELb0ELNS_15WgradSyncMethodE3ENS_16CompileConditionILi900EEEEEvPT_S6_S6_PKS5_S8_S8_S8_PKfflPfPj)
        /*023c*/ 	.word	0x000000a8


	//----- nvinfo : EIATTR_REGCOUNT
	.align		4
.L_95:
        /*0240*/ 	.byte	0x04, 0x2f
        /*0242*/ 	.short	(.L_97 - .L_96)
	.align		4
.L_96:
        /*0244*/ 	.word	index@(_ZN13group_norm_v214gn_cuda_kernelI13__nv_bfloat16Li480ELi2ELi16ELi120ELi1024ELb1ELi32ELi960ELi960ELi4ELb1ELi9ELb0ELb0ENS_16CompileConditionILi900EEEEEvPT_PKS4_S7_S7_flPfS8_Pj)
        /*0248*/ 	.word	0x00000040


	//----- nvinfo : EIATTR_FRAME_SIZE
	.align		4
.L_97:
        /*024c*/ 	.byte	0x04, 0x11
        /*024e*/ 	.short	(.L_99 - .L_98)
	.align		4
.L_98:
        /*0250*/ 	.word	index@(_ZN13group_norm_v214gn_cuda_kernelI13__nv_bfloat16Li480ELi2ELi16ELi120ELi1024ELb1ELi32ELi960ELi960ELi4ELb1ELi9ELb0ELb0ENS_16CompileConditionILi900EEEEEvPT_PKS4_S7_S7_flPfS8_Pj)
        /*0254*/ 	.word	0x00000158


	//----- nvinfo : EIATTR_REGCOUNT
	.align		4
.L_99:
        /*0258*/ 	.byte	0x04, 0x2f
        /*025a*/ 	.short	(.L_101 - .L_100)
	.align		4
.L_100:
        /*025c*/ 	.word	index@(_ZN13group_norm_v214gn_cuda_kernelI13__nv_bfloat16Li480ELi2ELi16ELi120ELi1024ELb1ELi32ELi960ELi960ELi4ELb1ELi7ELb0ELb0ENS_16CompileConditionILi900EEEEEvPT_PKS4_S7_S7_flPfS8_Pj)
        /*0260*/ 	.word	0x00000040


	//----- nvinfo : EIATTR_FRAME_SIZE
	.align		4
.L_101:
        /*0264*/ 	.byte	0x04, 0x11
        /*0266*/ 	.short	(.L_103 - .L_102)
	.align		4
.L_102:
        /*0268*/ 	.word	index@(_ZN13group_norm_v214gn_cuda_kernelI13__nv_bfloat16Li480ELi2ELi16ELi120ELi1024ELb1ELi32ELi960ELi960ELi4ELb1ELi7ELb0ELb0ENS_16CompileConditionILi900EEEEEvPT_PKS4_S7_S7_flPfS8_Pj)
        /*026c*/ 	.word	0x00000158


	//----- nvinfo : EIATTR_REGCOUNT
	.align		4
.L_103:
        /*0270*/ 	.byte	0x04, 0x2f
        /*0272*/ 	.short	(.L_105 - .L_104)
	.align		4
.L_104:
        /*0274*/ 	.word	index@(_ZN13group_norm_v214gn_cuda_kernelI13__nv_bfloat16Li480ELi1ELi16ELi120ELi1024ELb1ELi64ELi960ELi960ELi4ELb1ELi9ELb0ELb0ENS_16CompileConditionILi900EEEEEvPT_PKS4_S7_S7_flPfS8_Pj)
        /*0278*/ 	.word	0x00000080


	//----- nvinfo : EIATTR_FRAME_SIZE
	.align		4
.L_105:
        /*027c*/ 	.byte	0x04, 0x11
        /*027e*/ 	.short	(.L_107 - .L_106)
	.align		4
.L_106:
        /*0280*/ 	.word	index@(_ZN13group_norm_v214gn_cuda_kernelI13__nv_bfloat16Li480ELi1ELi16ELi120ELi1024ELb1ELi64ELi960ELi960ELi4ELb1ELi9ELb0ELb0ENS_16CompileConditionILi900EEEEEvPT_PKS4_S7_S7_flPfS8_Pj)
        /*0284*/ 	.word	0x00000270


	//----- nvinfo : EIATTR_REGCOUNT
	.align		4
.L_107:
        /*0288*/ 	.byte	0x04, 0x2f
        /*028a*/ 	.short	(.L_109 - .L_108)
	.align		4
.L_108:
        /*028c*/ 	.word	index@(_ZN13group_norm_v214gn_cuda_kernelI13__nv_bfloat16Li480ELi1ELi16ELi120ELi1024ELb1ELi32ELi960ELi960ELi4ELb1ELi4ELb0ELb0ENS_16CompileConditionILi900EEEEEvPT_PKS4_S7_S7_flPfS8_Pj)
        /*0290*/ 	.word	0x00000080


	//----- nvinfo : EIATTR_FRAME_SIZE
	.align		4
.L_109:
        /*0294*/ 	.byte	0x04, 0x11
        /*0296*/ 	.short	(.L_111 - .L_110)
	.align		4
.L_110:
        /*0298*/ 	.word	index@(_ZN13group_norm_v214gn_cuda_kernelI13__nv_bfloat16Li480ELi1ELi16ELi120ELi1024ELb1ELi32ELi960ELi960ELi4ELb1ELi4ELb0ELb0ENS_16CompileConditionILi900EEEEEvPT_PKS4_S7_S7_flPfS8_Pj)
        /*029c*/ 	.word	0x00000048


	//----- nvinfo : EIATTR_REGCOUNT
	.align		4
.L_111:
        /*02a0*/ 	.byte	0x04, 0x2f
        /*02a2*/ 	.short	(.L_113 - .L_112)
	.align		4
.L_112:
        /*02a4*/ 	.word	index@(_ZN13group_norm_v214gn_cuda_kernelI13__nv_bfloat16Li480ELi3ELi16ELi120ELi1024ELb1ELi16ELi960ELi960ELi4ELb1ELi5ELb0ELb0ENS_16CompileConditionILi900EEEEEvPT_PKS4_S7_S7_flPfS8_Pj)
        /*02a8*/ 	.word	0x00000028


	//----- nvinfo : EIATTR_FRAME_SIZE
	.align		4
.L_113:
        /*02ac*/ 	.byte	0x04, 0x11
        /*02ae*/ 	.short	(.L_115 - .L_114)
	.align		4
.L_114:
        /*02b0*/ 	.word	index@(_ZN13group_norm_v214gn_cuda_kernelI13__nv_bfloat16Li480ELi3ELi16ELi120ELi1024ELb1ELi16ELi960ELi960ELi4ELb1ELi5ELb0ELb0ENS_16CompileConditionILi900EEEEEvPT_PKS4_S7_S7_flPfS8_Pj)
        /*02b4*/ 	.word	0x000000c0


	//----- nvinfo : EIATTR_REGCOUNT
	.align		4
.L_115:
        /*02b8*/ 	.byte	0x04, 0x2f
        /*02ba*/ 	.short	(.L_117 - .L_116)
	.align		4
.L_116:
        /*02bc*/ 	.word	index@(_ZN13group_norm_v214gn_cuda_kernelI13__nv_bfloat16Li480ELi1ELi16ELi120ELi1024ELb1ELi16ELi960ELi960ELi4ELb1ELi2ELb0ELb0ENS_16CompileConditionILi900EEEEEvPT_PKS4_S7_S7_flPfS8_Pj)
        /*02c0*/ 	.word	0x0000007f


	//----- nvinfo : EIATTR_FRAME_SIZE
	.align		4
.L_117:
        /*02c4*/ 	.byte	0x04, 0x11
        /*02c6*/ 	.short	(.L_119 - .L_118)
	.align		4
.L_118:
        /*02c8*/ 	.word	index@(_ZN13group_norm_v214gn_cuda_kernelI13__nv_bfloat16Li480ELi1ELi16ELi120ELi1024ELb1ELi16ELi960ELi960ELi4ELb1ELi2ELb0ELb0ENS_16CompileConditionILi900EEEEEvPT_PKS4_S7_S7_flPfS8_Pj)
        /*02cc*/ 	.word	0x00000000


	//----- nvinfo : EIATTR_REGCOUNT
	.align		4
.L_119:
        /*02d0*/ 	.byte	0x04, 0x2f
        /*02d2*/ 	.short	(.L_121 - .L_120)
	.align		4
.L_120:
        /*02d4*/ 	.word	index@(_ZN13group_norm_v214gn_cuda_kernelI13__nv_bfloat16Li480ELi3ELi16ELi120ELi1024ELb1ELi8ELi960ELi960ELi4ELb1ELi2ELb0ELb0ENS_16CompileConditionILi900EEEEEvPT_PKS4_S7_S7_flPfS8_Pj)
        /*02d8*/ 	.word	0x00000028


	//----- nvinfo : EIATTR_FRAME_SIZE
	.align		4
.L_121:
        /*02dc*/ 	.byte	0x04, 0x11
        /*02de*/ 	.short	(.L_123 - .L_122)
	.align		4
.L_122:
        /*02e0*/ 	.word	index@(_ZN13group_norm_v214gn_cuda_kernelI13__nv_bfloat16Li480ELi3ELi16ELi120ELi1024ELb1ELi8ELi960ELi960ELi4ELb1ELi2ELb0ELb0ENS_16CompileConditionILi900EEEEEvPT_PKS4_S7_S7_flPfS8_Pj)
        /*02e4*/ 	.word	0x00000090


	//----- nvinfo : EIATTR_REGCOUNT
	.align		4
.L_123:
        /*02e8*/ 	.byte	0x04, 0x2f
        /*02ea*/ 	.short	(.L_125 - .L_124)
	.align		4
.L_124:
        /*02ec*/ 	.word	index@(_ZN13group_norm_v214gn_cuda_kernelI13__nv_bfloat16Li480ELi2ELi32ELi60ELi1024ELb0ELi32ELi960ELi960ELi4ELb1ELi9ELb0ELb0ENS_16CompileConditionILi900EEEEEvPT_PKS4_S7_S7_flPfS8_Pj)
        /*02f0*/ 	.word	0x00000040


	//----- nvinfo : EIATTR_FRAME_SIZE
	.align		4
.L_125:
        /*02f4*/ 	.byte	0x04, 0x11
        /*02f6*/ 	.short	(.L_127 - .L_126)
	.align		4
.L_126:
        /*02f8*/ 	.word	index@(_ZN13group_norm_v214gn_cuda_kernelI13__nv_bfloat16Li480ELi2ELi32ELi60ELi1024ELb0ELi32ELi960ELi960ELi4ELb1ELi9ELb0ELb0ENS_16CompileConditionILi900EEEEEvPT_PKS4_S7_S7_flPfS8_Pj)
        /*02fc*/ 	.word	0x00000170


	//----- nvinfo : EIATTR_REGCOUNT
	.align		4
.L_127:
        /*0300*/ 	.byte	0x04, 0x2f
        /*0302*/ 	.short	(.L_129 - .L_128)
	.align		4
.L_128:
        /*0304*/ 	.word	index@(_ZN13group_norm_v214gn_cuda_kernelI13__nv_bfloat16Li480ELi2ELi32ELi60ELi1024ELb0ELi32ELi960ELi960ELi4ELb1ELi7ELb0ELb0ENS_16CompileConditionILi900EEEEEvPT_PKS4_S7_S7_flPfS8_Pj)
        /*0308*/ 	.word	0x00000040


	//----- nvinfo : EIATTR_FRAME_SIZE
	.align		4
.L_129:
        /*030c*/ 	.byte	0x04, 0x11
        /*030e*/ 	.short	(.L_131 - .L_130)
	.align		4
.L_130:
        /*0310*/ 	.word	index@(_ZN13group_norm_v214gn_cuda_kernelI13__nv_bfloat16Li480ELi2ELi32ELi60ELi1024ELb0ELi32ELi960ELi960ELi4ELb1ELi7ELb0ELb0ENS_16CompileConditionILi900EEEEEvPT_PKS4_S7_S7_flPfS8_Pj)
        /*0314*/ 	.word	0x00000170


	//----- nvinfo : EIATTR_REGCOUNT
	.align		4
.L_131:
        /*0318*/ 	.byte	0x04, 0x2f
        /*031a*/ 	.short	(.L_133 - .L_132)
	.align		4
.L_132:
        /*031c*/ 	.word	index@(_ZN13group_norm_v214gn_cuda_kernelI13__nv_bfloat16Li480ELi1ELi32ELi60ELi1024ELb0ELi64ELi960ELi960ELi4ELb1ELi9ELb0ELb0ENS_16CompileConditionILi900EEEEEvPT_PKS4_S7_S7_flPfS8_Pj)
        /*0320*/ 	.word	0x00000080


	//----- nvinfo : EIATTR_FRAME_SIZE
	.align		4
.L_133:
        /*0324*/ 	.byte	0x04, 0x11
        /*0326*/ 	.short	(.L_135 - .L_134)
	.align		4
.L_134:
        /*0328*/ 	.word	index@(_ZN13group_norm_v214gn_cuda_kernelI13__nv_bfloat16Li480ELi1ELi32ELi60ELi1024ELb0ELi64ELi960ELi960ELi4ELb1ELi9ELb0ELb0ENS_16CompileConditionILi900EEEEEvPT_PKS4_S7_S7_flPfS8_Pj)
        /*032c*/ 	.word	0x00000228


	//----- nvinfo : EIATTR_REGCOUNT
	.align		4
.L_135:
        /*0330*/ 	.byte	0x04, 0x2f
        /*0332*/ 	.short	(.L_137 - .L_136)
	.align		4
.L_136:
        /*0334*/ 	.word	index@(_ZN13group_norm_v214gn_cuda_kernelI13__nv_bfloat16Li480ELi1ELi32ELi60ELi1024ELb0ELi32ELi960ELi960ELi4ELb1ELi4ELb0ELb0ENS_16CompileConditionILi900EEEEEvPT_PKS4_S7_S7_flPfS8_Pj)
        /*0338*/ 	.word	0x00000080


	//----- nvinfo : EIATTR_FRAME_SIZE
	.align		4
.L_137:
        /*033c*/ 	.byte	0x04, 0x11
        /*033e*/ 	.short	(.L_139 - .L_138)
	.align		4
.L_138:
        /*0340*/ 	.word	index@(_ZN13group_norm_v214gn_cuda_kernelI13__nv_bfloat16Li480ELi1ELi32ELi60ELi1024ELb0ELi32ELi960ELi960ELi4ELb1ELi4ELb0ELb0ENS_16CompileConditionILi900EEEEEvPT_PKS4_S7_S7_flPfS8_Pj)
        /*0344*/ 	.word	0x00000020


	//----- nvinfo : EIATTR_REGCOUNT
	.align		4
.L_139:
        /*0348*/ 	.byte	0x04, 0x2f
        /*034a*/ 	.short	(.L_141 - .L_140)
	.align		4
.L_140:
        /*034c*/ 	.word	index@(_ZN13group_norm_v214gn_cuda_kernelI13__nv_bfloat16Li480ELi3ELi32ELi60ELi1024ELb0ELi16ELi960ELi960ELi4ELb1ELi5ELb0ELb0ENS_16CompileConditionILi900EEEEEvPT_PKS4_S7_S7_flPfS8_Pj)
        /*0350*/ 	.word	0x00000028


	//----- nvinfo : EIATTR_FRAME_SIZE
	.align		4
.L_141:
        /*0354*/ 	.byte	0x04, 0x11
        /*0356*/ 	.short	(.L_143 - .L_142)
	.align		4
.L_142:
        /*0358*/ 	.word	index@(_ZN13group_norm_v214gn_cuda_kernelI13__nv_bfloat16Li480ELi3ELi32ELi60ELi1024ELb0ELi16ELi960ELi960ELi4ELb1ELi5ELb0ELb0ENS_16CompileConditionILi900EEEEEvPT_PKS4_S7_S7_flPfS8_Pj)
        /*035c*/ 	.word	0x000000b0


	//----- nvinfo : EIATTR_REGCOUNT
	.align		4
.L_143:
        /*0360*/ 	.byte	0x04, 0x2f
        /*0362*/ 	.short	(.L_145 - .L_144)
	.align		4
.L_144:
        /*0364*/ 	.word	index@(_ZN13group_norm_v214gn_cuda_kernelI13__nv_bfloat16Li480ELi1ELi32ELi60ELi1024ELb0ELi16ELi960ELi960ELi4ELb1ELi2ELb0ELb0ENS_16CompileConditionILi900EEEEEvPT_PKS4_S7_S7_flPfS8_Pj)
        /*0368*/ 	.word	0x0000007d


	//----- nvinfo : EIATTR_FRAME_SIZE
	.align		4
.L_145:
        /*036c*/ 	.byte	0x04, 0x11
        /*036e*/ 	.short	(.L_147 - .L_146)
	.align		4
.L_146:
        /*0370*/ 	.word	index@(_ZN13group_norm_v214gn_cuda_kernelI13__nv_bfloat16Li480ELi1ELi32ELi60ELi1024ELb0ELi16ELi960ELi960ELi4ELb1ELi2ELb0ELb0ENS_16CompileConditionILi900EEEEEvPT_PKS4_S7_S7_flPfS8_Pj)
        /*0374*/ 	.word	0x00000000


	//----- nvinfo : EIATTR_REGCOUNT
	.align		4
.L_147:
        /*0378*/ 	.byte	0x04, 0x2f
        /*037a*/ 	.short	(.L_149 - .L_148)
	.align		4
.L_148:
        /*037c*/ 	.word	index@(_ZN13group_norm_v214gn_cuda_kernelI13__nv_bfloat16Li480ELi3ELi32ELi60ELi1024ELb0ELi8ELi960ELi960ELi4ELb1ELi2ELb0ELb0ENS_16CompileConditionILi900EEEEEvPT_PKS4_S7_S7_flPfS8_Pj)
        /*0380*/ 	.word	0x00000028


	//----- nvinfo : EIATTR_FRAME_SIZE
	.align		4
.L_149:
        /*0384*/ 	.byte	0x04, 0x11
        /*0386*/ 	.short	(.L_151 - .L_150)
	.align		4
.L_150:
        /*0388*/ 	.word	index@(_ZN13group_norm_v214gn_cuda_kernelI13__nv_bfloat16Li480ELi3ELi32ELi60ELi1024ELb0ELi8ELi960ELi960ELi4ELb1ELi2ELb0ELb0ENS_16CompileConditionILi900EEEEEvPT_PKS4_S7_S7_flPfS8_Pj)
        /*038c*/ 	.word	0x00000060


	//----- nvinfo : EIATTR_REGCOUNT
	.align		4
.L_151:
        /*0390*/ 	.byte	0x04, 0x2f
        /*0392*/ 	.short	(.L_153 - .L_152)
	.align		4
.L_152:
        /*0394*/ 	.word	index@(_ZN13group_norm_v218gn_bwd_cuda_kernelI13__nv_bfloat16Li480ELi2ELi16ELi120ELi1024ELb1ELb1ELi16ELi960ELi960ELi4ELb1ELi4ELb0ELb0ELNS_15WgradSyncMethodE3ENS_16CompileConditionILi900EEEEEvPT_S6_S6_PKS5_S8_S8_S8_PKfflPfPj)
        /*0398*/ 	.word	0x00000040


	//----- nvinfo : EIATTR_FRAME_SIZE
	.align		4
.L_153:
        /*039c*/ 	.byte	0x04, 0x11
        /*039e*/ 	.short	(.L_155 - .L_154)
	.align		4
.L_154:
        /*03a0*/ 	.word	index@(_ZN13group_norm_v218gn_bwd_cuda_kernelI13__nv_bfloat16Li480ELi2ELi16ELi120ELi1024ELb1ELb1ELi16ELi960ELi960ELi4ELb1ELi4ELb0ELb0ELNS_15WgradSyncMethodE3ENS_16CompileConditionILi900EEEEEvPT_S6_S6_PKS5_S8_S8_S8_PKfflPfPj)
        /*03a4*/ 	.word	0x00000140


	//----- nvinfo : EIATTR_REGCOUNT
	.align		4
.L_155:
        /*03a8*/ 	.byte	0x04, 0x2f
        /*03aa*/ 	.short	(.L_157 - .L_156)
	.align		4
.L_156:
        /*03ac*/ 	.word	index@(_ZN13group_norm_v218gn_bwd_cuda_kernelI13__nv_bfloat16Li480ELi2ELi16ELi120ELi1024ELb1ELb1ELi16ELi960ELi960ELi4ELb1ELi3ELb0ELb0ELNS_15WgradSyncMethodE2ENS_16CompileConditionILi900EEEEEvPT_S6_S6_PKS5_S8_S8_S8_PKfflPfPj)
        /*03b0*/ 	.word	0x00000040


	//----- nvinfo : EIATTR_FRAME_SIZE
	.align		4
.L_157:
        /*03b4*/ 	.byte	0x04, 0x11
        /*03b6*/ 	.short	(.L_159 - .L_158)
	.align		4
.L_158:
        /*03b8*/ 	.word	index@(_ZN13group_norm_v218gn_bwd_cuda_kernelI13__nv_bfloat16Li480ELi2ELi16ELi120ELi1024ELb1ELb1ELi16ELi960ELi960ELi4ELb1ELi3ELb0ELb0ELNS_15WgradSyncMethodE2ENS_16CompileConditionILi900EEEEEvPT_S6_S6_PKS5_S8_S8_S8_PKfflPfPj)
        /*03bc*/ 	.word	0x00000150


	//----- nvinfo : EIATTR_REGCOUNT
	.align		4
.L_159:
        /*03c0*/ 	.byte	0x04, 0x2f
        /*03c2*/ 	.short	(.L_161 - .L_160)
	.align		4
.L_160:
        /*03c4*/ 	.word	index@(_ZN13group_norm_v218gn_bwd_cuda_kernelI13__nv_bfloat16Li480ELi1ELi16ELi120ELi1024ELb1ELb1ELi32ELi960ELi960ELi4ELb1ELi4ELb0ELb0ELNS_15WgradSyncMethodE3ENS_16CompileConditionILi900EEEEEvPT_S6_S6_PKS5_S8_S8_S8_PKfflPfPj)
        /*03c8*/ 	.word	0x00000080


	//----- nvinfo : EIATTR_FRAME_SIZE
	.align		4
.L_161:
        /*03cc*/ 	.byte	0x04, 0x11
        /*03ce*/ 	.short	(.L_163 - .L_162)
	.align		4
.L_162:
        /*03d0*/ 	.word	index@(_ZN13group_norm_v218gn_bwd_cuda_kernelI13__nv_bfloat16Li480ELi1ELi16ELi120ELi1024ELb1ELb1ELi32ELi960ELi960ELi4ELb1ELi4ELb0ELb0ELNS_15WgradSyncMethodE3ENS_16CompileConditionILi900EEEEEvPT_S6_S6_PKS5_S8_S8_S8_PKfflPfPj)
        /*03d4*/ 	.word	0x00000180


	//----- nvinfo : EIATTR_REGCOUNT
	.align		4
.L_163:
        /*03d8*/ 	.byte	0x04, 0x2f
        /*03da*/ 	.short	(.L_165 - .L_164)
	.align		4
.L_164:
        /*03dc*/ 	.word	index@(_ZN13group_norm_v218gn_bwd_cuda_kernelI13__nv_bfloat16Li480ELi1ELi16ELi120ELi1024ELb1ELb1ELi16ELi960ELi960ELi4ELb1ELi2ELb0ELb0ELNS_15WgradSyncMethodE3ENS_16CompileConditionILi900EEEEEvPT_S6_S6_PKS5_S8_S8_S8_PKfflPfPj)
        /*03e0*/ 	.word	0x00000080


	//----- nvinfo : EIATTR_FRAME_SIZE
	.align		4
.L_165:
        /*03e4*/ 	.byte	0x04, 0x11
        /*03e6*/ 	.short	(.L_167 - .L_166)
	.align		4
.L_166:
        /*03e8*/ 	.word	index@(_ZN13group_norm_v218gn_bwd_cuda_kernelI13__nv_bfloat16Li480ELi1ELi16ELi120ELi1024ELb1ELb1ELi16ELi960ELi960ELi4ELb1ELi2ELb0ELb0ELNS_15WgradSyncMethodE3ENS_16CompileConditionILi900EEEEEvPT_S6_S6_PKS5_S8_S8_S8_PKfflPfPj)
        /*03ec*/ 	.word	0x00000000


	//----- nvinfo : EIATTR_REGCOUNT
	.align		4
.L_167:
        /*03f0*/ 	.byte	0x04, 0x2f
        /*03f2*/ 	.short	(.L_169 - .L_168)
	.align		4
.L_168:
        /*03f4*/ 	.word	index@(_ZN13group_norm_v218gn_bwd_cuda_kernelI13__nv_bfloat16Li480ELi3ELi16ELi120ELi1024ELb1ELb1ELi8ELi960ELi960ELi4ELb1ELi2ELb0ELb0ELNS_15WgradSyncMethodE3ENS_16CompileConditionILi900EEEEEvPT_S6_S6_PKS5_S8_S8_S8_PKfflPfPj)
        /*03f8*/ 	.word	0x00000028


	//----- nvinfo : EIATTR_FRAME_SIZE
	.align		4
.L_169:
        /*03fc*/ 	.byte	0x04, 0x11
        /*03fe*/ 	.short	(.L_171 - .L_170)
	.align		4
.L_170:
        /*0400*/ 	.word	index@(_ZN13group_norm_v218gn_bwd_cuda_kernelI13__nv_bfloat16Li480ELi3ELi16ELi120ELi1024ELb1ELb1ELi8ELi960ELi960ELi4ELb1ELi2ELb0ELb0ELNS_15WgradSyncMethodE3ENS_16CompileConditionILi900EEEEEvPT_S6_S6_PKS5_S8_S8_S8_PKfflPfPj)
        /*0404*/ 	.word	0x00000100


	//----- nvinfo : EIATTR_REGCOUNT
	.align		4
.L_171:
        /*0408*/ 	.byte	0x04, 0x2f
        /*040a*/ 	.short	(.L_173 - .L_172)
	.align		4
.L_172:
        /*040c*/ 	.word	index@(_ZN13group_norm_v218gn_bwd_cuda_kernelI13__nv_bfloat16Li480ELi2ELi32ELi60ELi1024ELb0ELb1ELi16ELi960ELi960ELi4ELb1ELi4ELb0ELb0ELNS_15WgradSyncMethodE3ENS_16CompileConditionILi900EEEEEvPT_S6_S6_PKS5_S8_S8_S8_PKfflPfPj)
        /*0410*/ 	.word	0x00000040


	//----- nvinfo : EIATTR_FRAME_SIZE
	.align		4
.L_173:
        /*0414*/ 	.byte	0x04, 0x11
        /*0416*/ 	.short	(.L_175 - .L_174)
	.align		4
.L_174:
        /*0418*/ 	.word	index@(_ZN13group_norm_v218gn_bwd_cuda_kernelI13__nv_bfloat16Li480ELi2ELi32ELi60ELi1024ELb0ELb1ELi16ELi960ELi960ELi4ELb1ELi4ELb0ELb0ELNS_15WgradSyncMethodE3ENS_16CompileConditionILi900EEEEEvPT_S6_S6_PKS5_S8_S8_S8_PKfflPfPj)
        /*041c*/ 	.word	0x00000130


	//----- nvinfo : EIATTR_REGCOUNT
	.align		4
.L_175:
        /*0420*/ 	.byte	0x04, 0x2f
        /*0422*/ 	.short	(.L_177 - .L_176)
	.align		4
.L_176:
        /*0424*/ 	.word	index@(_ZN13group_norm_v218gn_bwd_cuda_kernelI13__nv_bfloat16Li480ELi2ELi32ELi60ELi1024ELb0ELb1ELi16ELi960ELi960ELi4ELb1ELi3ELb0ELb0ELNS_15WgradSyncMethodE2ENS_16CompileConditionILi900EEEEEvPT_S6_S6_PKS5_S8_S8_S8_PKfflPfPj)
        /*0428*/ 	.word	0x00000040


	//----- nvinfo : EIATTR_FRAME_SIZE
	.align		4
.L_177:
        /*042c*/ 	.byte	0x04, 0x11
        /*042e*/ 	.short	(.L_179 - .L_178)
	.align		4
.L_178:
        /*0430*/ 	.word	index@(_ZN13group_norm_v218gn_bwd_cuda_kernelI13__nv_bfloat16Li480ELi2ELi32ELi60ELi1024ELb0ELb1ELi16ELi960ELi960ELi4ELb1ELi3ELb0ELb0ELNS_15WgradSyncMethodE2ENS_16CompileConditionILi900EEEEEvPT_S6_S6_PKS5_S8_S8_S8_PKfflPfPj)
        /*0434*/ 	.word	0x00000100


	//----- nvinfo : EIATTR_REGCOUNT
	.align		4
.L_179:
        /*0438*/ 	.byte	0x04, 0x2f
        /*043a*/ 	.short	(.L_181 - .L_180)
	.align		4
.L_180:
        /*043c*/ 	.word	index@(_ZN13group_norm_v218gn_bwd_cuda_kernelI13__nv_bfloat16Li480ELi1ELi32ELi60ELi1024ELb0ELb1ELi32ELi960ELi960ELi4ELb1ELi4ELb0ELb0ELNS_15WgradSyncMethodE3ENS_16CompileConditionILi900EEEEEvPT_S6_S6_PKS5_S8_S8_S8_PKfflPfPj)
        /*0440*/ 	.word	0x00000080


	//----- nvinfo : EIATTR_FRAME_SIZE
	.align		4
.L_181:
        /*0444*/ 	.byte	0x04, 0x11
        /*0446*/ 	.short	(.L_183 - .L_182)
	.align		4
.L_182:
        /*0448*/ 	.word	index@(_ZN13group_norm_v218gn_bwd_cuda_kernelI13__nv_bfloat16Li480ELi1ELi32ELi60ELi1024ELb0ELb1ELi32ELi960ELi960ELi4ELb1ELi4ELb0ELb0ELNS_15WgradSyncMethodE3ENS_16CompileConditionILi900EEEEEvPT_S6_S6_PKS5_S8_S8_S8_PKfflPfPj)
        /*044c*/ 	.word	0x00000170


	//----- nvinfo : EIATTR_REGCOUNT
	.align		4
.L_183:
        /*0450*/ 	.byte	0x04, 0x2f
        /*0452*/ 	.short	(.L_185 - .L_184)
	.align		4
.L_184:
        /*0454*/ 	.word	index@(_ZN13group_norm_v218gn_bwd_cuda_kernelI13__nv_bfloat16Li480ELi1ELi32ELi60ELi1024ELb0ELb1ELi16ELi960ELi960ELi4ELb1ELi2ELb0ELb0ELNS_15WgradSyncMethodE3ENS_16CompileConditionILi900EEEEEvPT_S6_S6_PKS5_S8_S8_S8_PKfflPfPj)
        /*0458*/ 	.word	0x00000080


	//----- nvinfo : EIATTR_FRAME_SIZE
	.align		4
.L_185:
        /*045c*/ 	.byte	0x04, 0x11
        /*045e*/ 	.short	(.L_187 - .L_186)
	.align		4
.L_186:
        /*0460*/ 	.word	index@(_ZN13group_norm_v218gn_bwd_cuda_kernelI13__nv_bfloat16Li480ELi1ELi32ELi60ELi1024ELb0ELb1ELi16ELi960ELi960ELi4ELb1ELi2ELb0ELb0ELNS_15WgradSyncMethodE3ENS_16CompileConditionILi900EEEEEvPT_S6_S6_PKS5_S8_S8_S8_PKfflPfPj)
        /*0464*/ 	.word	0x00000000


	//----- nvinfo : EIATTR_REGCOUNT
	.align		4
.L_187:
        /*0468*/ 	.byte	0x04, 0x2f
        /*046a*/ 	.short	(.L_189 - .L_188)
	.align		4
.L_188:
        /*046c*/ 	.word	index@(_ZN13group_norm_v218gn_bwd_cuda_kernelI13__nv_bfloat16Li480ELi3ELi32ELi60ELi1024ELb0ELb1ELi8ELi960ELi960ELi4ELb1ELi2ELb0ELb0ELNS_15WgradSyncMethodE3ENS_16CompileConditionILi900EEEEEvPT_S6_S6_PKS5_S8_S8_S8_PKfflPfPj)
        /*0470*/ 	.word	0x00000028


	//----- nvinfo : EIATTR_FRAME_SIZE
	.align		4
.L_189:
        /*0474*/ 	.byte	0x04, 0x11
        /*0476*/ 	.short	(.L_191 - .L_190)
	.align		4
.L_190:
        /*0478*/ 	.word	index@(_ZN13group_norm_v218gn_bwd_cuda_kernelI13__nv_bfloat16Li480ELi3ELi32ELi60ELi1024ELb0ELb1ELi8ELi960ELi960ELi4ELb1ELi2ELb0ELb0ELNS_15WgradSyncMethodE3ENS_16CompileConditionILi900EEEEEvPT_S6_S6_PKS5_S8_S8_S8_PKfflPfPj)
        /*047c*/ 	.word	0x000000d0


	//----- nvinfo : EIATTR_MIN_STACK_SIZE
	.align		4
.L_191:
        /*0480*/ 	.byte	0x04, 0x12
        /*0482*/ 	.short	(.L_193 - .L_192)
	.align		4
.L_192:
        /*0484*/ 	.word	index@(_ZN13group_norm_v218gn_bwd_cuda_kernelI13__nv_bfloat16Li480ELi3ELi32ELi60ELi1024ELb0ELb1ELi8ELi960ELi960ELi4ELb1ELi2ELb0ELb0ELNS_15WgradSyncMethodE3ENS_16CompileConditionILi900EEEEEvPT_S6_S6_PKS5_S8_S8_S8_PKfflPfPj)
        /*0488*/ 	.word	0x000000d0


	//----- nvinfo : EIATTR_MIN_STACK_SIZE
	.align		4
.L_193:
        /*048c*/ 	.byte	0x04, 0x12
        /*048e*/ 	.short	(.L_195 - .L_194)
	.align		4
.L_194:
        /*0490*/ 	.word	index@(_ZN13group_norm_v218gn_bwd_cuda_kernelI13__nv_bfloat16Li480ELi1ELi32ELi60ELi1024ELb0ELb1ELi16ELi960ELi960ELi4ELb1ELi2ELb0ELb0ELNS_15WgradSyncMethodE3ENS_16CompileConditionILi900EEEEEvPT_S6_S6_PKS5_S8_S8_S8_PKfflPfPj)
        /*0494*/ 	.word	0x00000000


	//----- nvinfo : EIATTR_MIN_STACK_SIZE
	.align		4
.L_195:
        /*0498*/ 	.byte	0x04, 0x12
        /*049a*/ 	.short	(.L_197 - .L_196)
	.align		4
.L_196:
        /*049c*/ 	.word	index@(_ZN13group_norm_v218gn_bwd_cuda_kernelI13__nv_bfloat16Li480ELi1ELi32ELi60ELi1024ELb0ELb1ELi32ELi960ELi960ELi4ELb1ELi4ELb0ELb0ELNS_15WgradSyncMethodE3ENS_16CompileConditionILi900EEEEEvPT_S6_S6_PKS5_S8_S8_S8_PKfflPfPj)
        /*04a0*/ 	.word	0x00000170


	//----- nvinfo : EIATTR_MIN_STACK_SIZE
	.align		4
.L_197:
        /*04a4*/ 	.byte	0x04, 0x12
        /*04a6*/ 	.short	(.L_199 - .L_198)
	.align		4
.L_198:
        /*04a8*/ 	.word	index@(_ZN13group_norm_v218gn_bwd_cuda_kernelI13__nv_bfloat16Li480ELi2ELi32ELi60ELi1024ELb0ELb1ELi16ELi960ELi960ELi4ELb1ELi3ELb0ELb0ELNS_15WgradSyncMethodE2ENS_16CompileConditionILi900EEEEEvPT_S6_S6_PKS5_S8_S8_S8_PKfflPfPj)
        /*04ac*/ 	.word	0x00000100


	//----- nvinfo : EIATTR_MIN_STACK_SIZE
	.align		4
.L_199:
        /*04b0*/ 	.byte	0x04, 0x12
        /*04b2*/ 	.short	(.L_201 - .L_200)
	.align		4
.L_200:
        /*04b4*/ 	.word	index@(_ZN13group_norm_v218gn_bwd_cuda_kernelI13__nv_bfloat16Li480ELi2ELi32ELi60ELi1024ELb0ELb1ELi16ELi960ELi960ELi4ELb1ELi4ELb0ELb0ELNS_15WgradSyncMethodE3ENS_16CompileConditionILi900EEEEEvPT_S6_S6_PKS5_S8_S8_S8_PKfflPfPj)
        /*04b8*/ 	.word	0x00000130


	//----- nvinfo : EIATTR_MIN_STACK_SIZE
	.align		4
.L_201:
        /*04bc*/ 	.byte	0x04, 0x12
        /*04be*/ 	.short	(.L_203 - .L_202)
	.align		4
.L_202:
        /*04c0*/ 	.word	index@(_ZN13group_norm_v218gn_bwd_cuda_kernelI13__nv_bfloat16Li480ELi3ELi16ELi120ELi1024ELb1ELb1ELi8ELi960ELi960ELi4ELb1ELi2ELb0ELb0ELNS_15WgradSyncMethodE3ENS_16CompileConditionILi900EEEEEvPT_S6_S6_PKS5_S8_S8_S8_PKfflPfPj)
        /*04c4*/ 	.word	0x00000100


	//----- nvinfo : EIATTR_MIN_STACK_SIZE
	.align		4
.L_203:
        /*04c8*/ 	.byte	0x04, 0x12
        /*04ca*/ 	.short	(.L_205 - .L_204)
	.align		4
.L_204:
        /*04cc*/ 	.word	index@(_ZN13group_norm_v218gn_bwd_cuda_kernelI13__nv_bfloat16Li480ELi1ELi16ELi120ELi1024ELb1ELb1ELi16ELi960ELi960ELi4ELb1ELi2ELb0ELb0ELNS_15WgradSyncMethodE3ENS_16CompileConditionILi900EEEEEvPT_S6_S6_PKS5_S8_S8_S8_PKfflPfPj)
        /*04d0*/ 	.word	0x00000000


	//----- nvinfo : EIATTR_MIN_STACK_SIZE
	.align		4
.L_205:
        /*04d4*/ 	.byte	0x04, 0x12
        /*04d6*/ 	.short	(.L_207 - .L_206)
	.align		4
.L_206:
        /*04d8*/ 	.word	index@(_ZN13group_norm_v218gn_bwd_cuda_kernelI13__nv_bfloat16Li480ELi1ELi16ELi120ELi1024ELb1ELb1ELi32ELi960ELi960ELi4ELb1ELi4ELb0ELb0ELNS_15WgradSyncMethodE3ENS_16CompileConditionILi900EEEEEvPT_S6_S6_PKS5_S8_S8_S8_PKfflPfPj)
        /*04dc*/ 	.word	0x00000180


	//----- nvinfo : EIATTR_MIN_STACK_SIZE
	.align		4
.L_207:
        /*04e0*/ 	.byte	0x04, 0x12
        /*04e2*/ 	.short	(.L_209 - .L_208)
	.align		4
.L_208:
        /*04e4*/ 	.word	index@(_ZN13group_norm_v218gn_bwd_cuda_kernelI13__nv_bfloat16Li480ELi2ELi16ELi120ELi1024ELb1ELb1ELi16ELi960ELi960ELi4ELb1ELi3ELb0ELb0ELNS_15WgradSyncMethodE2ENS_16CompileConditionILi900EEEEEvPT_S6_S6_PKS5_S8_S8_S8_PKfflPfPj)
        /*04e8*/ 	.word	0x00000150


	//----- nvinfo : EIATTR_MIN_STACK_SIZE
	.align		4
.L_209:
        /*04ec*/ 	.byte	0x04, 0x12
        /*04ee*/ 	.short	(.L_211 - .L_210)
	.align		4
.L_210:
        /*04f0*/ 	.word	index@(_ZN13group_norm_v218gn_bwd_cuda_kernelI13__nv_bfloat16Li480ELi2ELi16ELi120ELi1024ELb1ELb1ELi16ELi960ELi960ELi4ELb1ELi4ELb0ELb0ELNS_15WgradSyncMethodE3ENS_16CompileConditionILi900EEEEEvPT_S6_S6_PKS5_S8_S8_S8_PKfflPfPj)
        /*04f4*/ 	.word	0x00000140


	//----- nvinfo : EIATTR_MIN_STACK_SIZE
	.align		4
.L_211:
        /*04f8*/ 	.byte	0x04, 0x12
        /*04fa*/ 	.short	(.L_213 - .L_212)
	.align		4
.L_212:
        /*04fc*/ 	.word	index@(_ZN13group_norm_v214gn_cuda_kernelI13__nv_bfloat16Li480ELi3ELi32ELi60ELi1024ELb0ELi8ELi960ELi960ELi4ELb1ELi2ELb0ELb0ENS_16CompileConditionILi900EEEEEvPT_PKS4_S7_S7_flPfS8_Pj)
        /*0500*/ 	.word	0x00000060


	//----- nvinfo : EIATTR_MIN_STACK_SIZE
	.align		4
.L_213:
        /*0504*/ 	.byte	0x04, 0x12
        /*0506*/ 	.short	(.L_215 - .L_214)
	.align		4
.L_214:
        /*0508*/ 	.word	index@(_ZN13group_norm_v214gn_cuda_kernelI13__nv_bfloat16Li480ELi1ELi32ELi60ELi1024ELb0ELi16ELi960ELi960ELi4ELb1ELi2ELb0ELb0ENS_16CompileConditionILi900EEEEEvPT_PKS4_S7_S7_flPfS8_Pj)
        /*050c*/ 	.word	0x00000000


	//----- nvinfo : EIATTR_MIN_STACK_SIZE
	.align		4
.L_215:
        /*0510*/ 	.byte	0x04, 0x12
        /*0512*/ 	.short	(.L_217 - .L_216)
	.align		4
.L_216:
        /*0514*/ 	.word	index@(_ZN13group_norm_v214gn_cuda_kernelI13__nv_bfloat16Li480ELi3ELi32ELi60ELi1024ELb0ELi16ELi960ELi960ELi4ELb1ELi5ELb0ELb0ENS_16CompileConditionILi900EEEEEvPT_PKS4_S7_S7_flPfS8_Pj)
        /*0518*/ 	.word	0x000000b0


	//----- nvinfo : EIATTR_MIN_STACK_SIZE
	.align		4
.L_217:
        /*051c*/ 	.byte	0x04, 0x12
        /*051e*/ 	.short	(.L_219 - .L_218)
	.align		4
.L_218:
        /*0520*/ 	.word	index@(_ZN13group_norm_v214gn_cuda_kernelI13__nv_bfloat16Li480ELi1ELi32ELi60ELi1024ELb0ELi32ELi960ELi960ELi4ELb1ELi4ELb0ELb0ENS_16CompileConditionILi900EEEEEvPT_PKS4_S7_S7_flPfS8_Pj)
        /*0524*/ 	.word	0x00000020


	//----- nvinfo : EIATTR_MIN_STACK_SIZE
	.align		4
.L_219:
        /*0528*/ 	.byte	0x04, 0x12
        /*052a*/ 	.short	(.L_221 - .L_220)
	.align		4
.L_220:
        /*052c*/ 	.word	index@(_ZN13group_norm_v214gn_cuda_kernelI13__nv_bfloat16Li480ELi1ELi32ELi60ELi1024ELb0ELi64ELi960ELi960ELi4ELb1ELi9ELb0ELb0ENS_16CompileConditionILi900EEEEEvPT_PKS4_S7_S7_flPfS8_Pj)
        /*0530*/ 	.word	0x00000228


	//----- nvinfo : EIATTR_MIN_STACK_SIZE
	.align		4
.L_221:
        /*0534*/ 	.byte	0x04, 0x12
        /*0536*/ 	.short	(.L_223 - .L_222)
	.align		4
.L_222:
        /*0538*/ 	.word	index@(_ZN13group_norm_v214gn_cuda_kernelI13__nv_bfloat16Li480ELi2ELi32ELi60ELi1024ELb0ELi32ELi960ELi960ELi4ELb1ELi7ELb0ELb0ENS_16CompileConditionILi900EEEEEvPT_PKS4_S7_S7_flPfS8_Pj)
        /*053c*/ 	.word	0x00000170


	//----- nvinfo : EIATTR_MIN_STACK_SIZE
	.align		4
.L_223:
        /*0540*/ 	.byte	0x04, 0x12
        /*0542*/ 	.short	(.L_225 - .L_224)
	.align		4
.L_224:
        /*0544*/ 	.word	index@(_ZN13group_norm_v214gn_cuda_kernelI13__nv_bfloat16Li480ELi2ELi32ELi60ELi1024ELb0ELi32ELi960ELi960ELi4ELb1ELi9ELb0ELb0ENS_16CompileConditionILi900EEEEEvPT_PKS4_S7_S7_flPfS8_Pj)
        /*0548*/ 	.word	0x00000170


	//----- nvinfo : EIATTR_MIN_STACK_SIZE
	.align		4
.L_225:
        /*054c*/ 	.byte	0x04, 0x12
        /*054e*/ 	.short	(.L_227 - .L_226)
	.align		4
.L_226:
        /*0550*/ 	.word	index@(_ZN13group_norm_v214gn_cuda_kernelI13__nv_bfloat16Li480ELi3ELi16ELi120ELi1024ELb1ELi8ELi960ELi960ELi4ELb1ELi2ELb0ELb0ENS_16CompileConditionILi900EEEEEvPT_PKS4_S7_S7_flPfS8_Pj)
        /*0554*/ 	.word	0x00000090


	//----- nvinfo : EIATTR_MIN_STACK_SIZE
	.align		4
.L_227:
        /*0558*/ 	.byte	0x04, 0x12
        /*055a*/ 	.short	(.L_229 - .L_228)
	.align		4
.L_228:
        /*055c*/ 	.word	index@(_ZN13group_norm_v214gn_cuda_kernelI13__nv_bfloat16Li480ELi1ELi16ELi120ELi1024ELb1ELi16ELi960ELi960ELi4ELb1ELi2ELb0ELb0ENS_16CompileConditionILi900EEEEEvPT_PKS4_S7_S7_flPfS8_Pj)
        /*0560*/ 	.word	0x00000000


	//----- nvinfo : EIATTR_MIN_STACK_SIZE
	.align		4
.L_229:
        /*0564*/ 	.byte	0x04, 0x12
        /*0566*/ 	.short	(.L_231 - .L_230)
	.align		4
.L_230:
        /*0568*/ 	.word	index@(_ZN13group_norm_v214gn_cuda_kernelI13__nv_bfloat16Li480ELi3ELi16ELi120ELi1024ELb1ELi16ELi960ELi960ELi4ELb1ELi5ELb0ELb0ENS_16CompileConditionILi900EEEEEvPT_PKS4_S7_S7_flPfS8_Pj)
        /*056c*/ 	.word	0x000000c0


	//----- nvinfo : EIATTR_MIN_STACK_SIZE
	.align		4
.L_231:
        /*0570*/ 	.byte	0x04, 0x12
        /*0572*/ 	.short	(.L_233 - .L_232)
	.align		4
.L_232:
        /*0574*/ 	.word	index@(_ZN13group_norm_v214gn_cuda_kernelI13__nv_bfloat16Li480ELi1ELi16ELi120ELi1024ELb1ELi32ELi960ELi960ELi4ELb1ELi4ELb0ELb0ENS_16CompileConditionILi900EEEEEvPT_PKS4_S7_S7_flPfS8_Pj)
        /*0578*/ 	.word	0x00000048


	//----- nvinfo : EIATTR_MIN_STACK_SIZE
	.align		4
.L_233:
        /*057c*/ 	.byte	0x04, 0x12
        /*057e*/ 	.short	(.L_235 - .L_234)
	.align		4
.L_234:
        /*0580*/ 	.word	index@(_ZN13group_norm_v214gn_cuda_kernelI13__nv_bfloat16Li480ELi1ELi16ELi120ELi1024ELb1ELi64ELi960ELi960ELi4ELb1ELi9ELb0ELb0ENS_16CompileConditionILi900EEEEEvPT_PKS4_S7_S7_flPfS8_Pj)
        /*0584*/ 	.word	0x00000270


	//----- nvinfo : EIATTR_MIN_STACK_SIZE
	.align		4
.L_235:
        /*0588*/ 	.byte	0x04, 0x12
        /*058a*/ 	.short	(.L_237 - .L_236)
	.align		4
.L_236:
        /*058c*/ 	.word	index@(_ZN13group_norm_v214gn_cuda_kernelI13__nv_bfloat16Li480ELi2ELi16ELi120ELi1024ELb1ELi32ELi960ELi960ELi4ELb1ELi7ELb0ELb0ENS_16CompileConditionILi900EEEEEvPT_PKS4_S7_S7_flPfS8_Pj)
        /*0590*/ 	.word	0x00000158


	//----- nvinfo : EIATTR_MIN_STACK_SIZE
	.align		4
.L_237:
        /*0594*/ 	.byte	0x04, 0x12
        /*0596*/ 	.short	(.L_239 - .L_238)
	.align		4
.L_238:
        /*0598*/ 	.word	index@(_ZN13group_norm_v214gn_cuda_kernelI13__nv_bfloat16Li480ELi2ELi16ELi120ELi1024ELb1ELi32ELi960ELi960ELi4ELb1ELi9ELb0ELb0ENS_16CompileConditionILi900EEEEEvPT_PKS4_S7_S7_flPfS8_Pj)
        /*059c*/ 	.word	0x00000158


	//----- nvinfo : EIATTR_MIN_STACK_SIZE
	.align		4
.L_239:
        /*05a0*/ 	.byte	0x04, 0x12
        /*05a2*/ 	.short	(.L_241 - .L_240)
	.align		4
.L_240:
        /*05a4*/ 	.word	index@(_ZN13group_norm_v218gn_bwd_cuda_kernelI6__halfLi480ELi3ELi32ELi60ELi1024ELb0ELb1ELi8ELi960ELi960ELi4ELb1ELi2ELb0ELb0ELNS_15WgradSyncMethodE3ENS_16CompileConditionILi900EEEEEvPT_S6_S6_PKS5_S8_S8_S8_PKfflPfPj)
        /*05a8*/ 	.word	0x000000a8


	//----- nvinfo : EIATTR_MIN_STACK_SIZE
	.align		4
.L_241:
        /*05ac*/ 	.byte	0x04, 0x12
        /*05ae*/ 	.short	(.L_243 - .L_242)
	.align		4
.L_242:
        /*05b0*/ 	.word	index@(_ZN13group_norm_v218gn_bwd_cuda_kernelI6__halfLi480ELi1ELi32ELi60ELi1024ELb0ELb1ELi16ELi960ELi960ELi4ELb1ELi2ELb0ELb0ELNS_15WgradSyncMethodE3ENS_16CompileConditionILi900EEEEEvPT_S6_S6_PKS5_S8_S8_S8_PKfflPfPj)
        /*05b4*/ 	.word	0x00000000


	//----- nvinfo : EIATTR_MIN_STACK_SIZE
	.align		4
.L_243:
        /*05b8*/ 	.byte	0x04, 0x12
        /*05ba*/ 	.short	(.L_245 - .L_244)
	.align		4
.L_244:
        /*05bc*/ 	.word	index@(_ZN13group_norm_v218gn_bwd_cuda_kernelI6__halfLi480ELi1ELi32ELi60ELi1024ELb0ELb1ELi32ELi960ELi960ELi4ELb1ELi4ELb0ELb0ELNS_15WgradSyncMethodE3ENS_16CompileConditionILi900EEEEEvPT_S6_S6_PKS5_S8_S8_S8_PKfflPfPj)
        /*05c0*/ 	.word	0x00000130


	//----- nvinfo : EIATTR_MIN_STACK_SIZE
	.align		4
.L_245:
        /*05c4*/ 	.byte	0x04, 0x12
        /*05c6*/ 	.short	(.L_247 - .L_246)
	.align		4
.L_246:
        /*05c8*/ 	.word	index@(_ZN13group_norm_v218gn_bwd_cuda_kernelI6__halfLi480ELi2ELi32ELi60ELi1024ELb0ELb1ELi16ELi960ELi960ELi4ELb1ELi3ELb0ELb0ELNS_15WgradSyncMethodE2ENS_16CompileConditionILi900EEEEEvPT_S6_S6_PKS5_S8_S8_S8_PKfflPfPj)
        /*05cc*/ 	.word	0x000000d8


	//----- nvinfo : EIATTR_MIN_STACK_SIZE
	.align		4
.L_247:
        /*05d0*/ 	.byte	0x04, 0x12
        /*05d2*/ 	.short	(.L_249 - .L_248)
	.align		4
.L_248:
        /*05d4*/ 	.word	index@(_ZN13group_norm_v218gn_bwd_cuda_kernelI6__halfLi480ELi2ELi32ELi60ELi1024ELb0ELb1ELi16ELi960ELi960ELi4ELb1ELi4ELb0ELb0ELNS_15WgradSyncMethodE3ENS_16CompileConditionILi900EEEEEvPT_S6_S6_PKS5_S8_S8_S8_PKfflPfPj)
        /*05d8*/ 	.word	0x000000e0


	//----- nvinfo : EIATTR_MIN_STACK_SIZE
	.align		4
.L_249:
        /*05dc*/ 	.byte	0x04, 0x12
        /*05de*/ 	.short	(.L_251 - .L_250)
	.align		4
.L_250:
        /*05e0*/ 	.word	index@(_ZN13group_norm_v218gn_bwd_cuda_kernelI6__halfLi480ELi3ELi16ELi120ELi1024ELb1ELb1ELi8ELi960ELi960ELi4ELb1ELi2ELb0ELb0ELNS_15WgradSyncMethodE3ENS_16CompileConditionILi900EEEEEvPT_S6_S6_PKS5_S8_S8_S8_PKfflPfPj)
        /*05e4*/ 	.word	0x000000c0


	//----- nvinfo : EIATTR_MIN_STACK_SIZE
	.align		4
.L_251:
        /*05e8*/ 	.byte	0x04, 0x12
        /*05ea*/ 	.short	(.L_253 - .L_252)
	.align		4
.L_252:
        /*05ec*/ 	.word	index@(_ZN13group_norm_v218gn_bwd_cuda_kernelI6__halfLi480ELi1ELi16ELi120ELi1024ELb1ELb1ELi16ELi960ELi960ELi4ELb1ELi2ELb0ELb0ELNS_15WgradSyncMethodE3ENS_16CompileConditionILi900EEEEEvPT_S6_S6_PKS5_S8_S8_S8_PKfflPfPj)
        /*05f0*/ 	.word	0x00000000


	//----- nvinfo : EIATTR_MIN_STACK_SIZE
	.align		4
.L_253:
        /*05f4*/ 	.byte	0x04, 0x12
        /*05f6*/ 	.short	(.L_255 - .L_254)
	.align		4
.L_254:
        /*05f8*/ 	.word	index@(_ZN13group_norm_v218gn_bwd_cuda_kernelI6__halfLi480ELi1ELi16ELi120ELi1024ELb1ELb1ELi32ELi960ELi960ELi4ELb1ELi4ELb0ELb0ELNS_15WgradSyncMethodE3ENS_16CompileConditionILi900EEEEEvPT_S6_S6_PKS5_S8_S8_S8_PKfflPfPj)
        /*05fc*/ 	.word	0x00000178


	//----- nvinfo : EIATTR_MIN_STACK_SIZE
	.align		4
.L_255:
        /*0600*/ 	.byte	0x04, 0x12
        /*0602*/ 	.short	(.L_257 - .L_256)
	.align		4
.L_256:
        /*0604*/ 	.word	index@(_ZN13group_norm_v218gn_bwd_cuda_kernelI6__halfLi480ELi2ELi16ELi120ELi1024ELb1ELb1ELi16ELi960ELi960ELi4ELb1ELi3ELb0ELb0ELNS_15WgradSyncMethodE2ENS_16CompileConditionILi900EEEEEvPT_S6_S6_PKS5_S8_S8_S8_PKfflPfPj)
        /*0608*/ 	.word	0x000000f8


	//----- nvinfo : EIATTR_MIN_STACK_SIZE
	.align		4
.L_257:
        /*060c*/ 	.byte	0x04, 0x12
        /*060e*/ 	.short	(.L_259 - .L_258)
	.align		4
.L_258:
        /*0610*/ 	.word	index@(_ZN13group_norm_v218gn_bwd_cuda_kernelI6__halfLi480ELi2ELi16ELi120ELi1024ELb1ELb1ELi16ELi960ELi960ELi4ELb1ELi4ELb0ELb0ELNS_15WgradSyncMethodE3ENS_16CompileConditionILi900EEEEEvPT_S6_S6_PKS5_S8_S8_S8_PKfflPfPj)
        /*0614*/ 	.word	0x00000120


	//----- nvinfo : EIATTR_MIN_STACK_SIZE
	.align		4
.L_259:
        /*0618*/ 	.byte	0x04, 0x12
        /*061a*/ 	.short	(.L_261 - .L_260)
	.align		4
.L_260:
        /*061c*/ 	.word	index@(_ZN13group_norm_v214gn_cuda_kernelI6__halfLi480ELi3ELi32ELi60ELi1024ELb0ELi8ELi960ELi960ELi4ELb1ELi2ELb0ELb0ENS_16CompileConditionILi900EEEEEvPT_PKS4_S7_S7_flPfS8_Pj)
        /*0620*/ 	.word	0x00000060


	//----- nvinfo : EIATTR_MIN_STACK_SIZE
	.align		4
.L_261:
        /*0624*/ 	.byte	0x04, 0x12
        /*0626*/ 	.short	(.L_263 - .L_262)
	.align		4
.L_262:
        /*0628*/ 	.word	index@(_ZN13group_norm_v214gn_cuda_kernelI6__halfLi480ELi1ELi32ELi60ELi1024ELb0ELi16ELi960ELi960ELi4ELb1ELi2ELb0ELb0ENS_16CompileConditionILi900EEEEEvPT_PKS4_S7_S7_flPfS8_Pj)
        /*062c*/ 	.word	0x00000000


	//----- nvinfo : EIATTR_MIN_STACK_SIZE
	.align		4
.L_263:
        /*0630*/ 	.byte	0x04, 0x12
        /*0632*/ 	.short	(.L_265 - .L_264)
	.align		4
.L_264:
        /*0634*/ 	.word	index@(_ZN13group_norm_v214gn_cuda_kernelI6__halfLi480ELi3ELi32ELi60ELi1024ELb0ELi16ELi960ELi960ELi4ELb1ELi5ELb0ELb0ENS_16CompileConditionILi900EEEEEvPT_PKS4_S7_S7_flPfS8_Pj)
        /*0638*/ 	.word	0x00000090


	//----- nvinfo : EIATTR_MIN_STACK_SIZE
	.align		4
.L_265:
        /*063c*/ 	.byte	0x04, 0x12
        /*063e*/ 	.short	(.L_267 - .L_266)
	.align		4
.L_266:
        /*0640*/ 	.word	index@(_ZN13group_norm_v214gn_cuda_kernelI6__halfLi480ELi1ELi32ELi60ELi1024ELb0ELi32ELi960ELi960ELi4ELb1ELi4ELb0ELb0ENS_16CompileConditionILi900EEEEEvPT_PKS4_S7_S7_flPfS8_Pj)
        /*0644*/ 	.word	0x00000010


	//----- nvinfo : EIATTR_MIN_STACK_SIZE
	.align		4
.L_267:
        /*0648*/ 	.byte	0x04, 0x12
        /*064a*/ 	.short	(.L_269 - .L_268)
	.align		4
.L_268:
        /*064c*/ 	.word	index@(_ZN13group_norm_v214gn_cuda_kernelI6__halfLi480ELi1ELi32ELi60ELi1024ELb0ELi64ELi960ELi960ELi4ELb1ELi9ELb0ELb0ENS_16CompileConditionILi900EEEEEvPT_PKS4_S7_S7_flPfS8_Pj)
        /*0650*/ 	.word	0x00000248


	//----- nvinfo : EIATTR_MIN_STACK_SIZE
	.align		4
.L_269:
        /*0654*/ 	.byte	0x04, 0x12
        /*0656*/ 	.short	(.L_271 - .L_270)
	.align		4
.L_270:
        /*0658*/ 	.word	index@(_ZN13group_norm_v214gn_cuda_kernelI6__halfLi480ELi2ELi32ELi60ELi1024ELb0ELi32ELi960ELi960ELi4ELb1ELi7ELb0ELb0ENS_16CompileConditionILi900EEEEEvPT_PKS4_S7_S7_flPfS8_Pj)
        /*065c*/ 	.word	0x00000168


	//----- nvinfo : EIATTR_MIN_STACK_SIZE
	.align		4
.L_271:
        /*0660*/ 	.byte	0x04, 0x12
        /*0662*/ 	.short	(.L_273 - .L_272)
	.align		4
.L_272:
        /*0664*/ 	.word	index@(_ZN13group_norm_v214gn_cuda_kernelI6__halfLi480ELi2ELi32ELi60ELi1024ELb0ELi32ELi960ELi960ELi4ELb1ELi9ELb0ELb0ENS_16CompileConditionILi900EEEEEvPT_PKS4_S7_S7_flPfS8_Pj)
        /*0668*/ 	.word	0x00000168


	//----- nvinfo : EIATTR_MIN_STACK_SIZE
	.align		4
.L_273:
        /*066c*/ 	.byte	0x04, 0x12
        /*066e*/ 	.short	(.L_275 - .L_274)
	.align		4
.L_274:
        /*0670*/ 	.word	index@(_ZN13group_norm_v214gn_cuda_kernelI6__halfLi480ELi3ELi16ELi120ELi1024ELb1ELi8ELi960ELi960ELi4ELb1ELi2ELb0ELb0ENS_16CompileConditionILi900EEEEEvPT_PKS4_S7_S7_flPfS8_Pj)
        /*0674*/ 	.word	0x00000090


	//----- nvinfo : EIATTR_MIN_STACK_SIZE
	.align		4
.L_275:
        /*0678*/ 	.byte	0x04, 0x12
        /*067a*/ 	.short	(.L_277 - .L_276)
	.align		4
.L_276:
        /*067c*/ 	.word	index@(_ZN13group_norm_v214gn_cuda_kernelI6__halfLi480ELi1ELi16ELi120ELi1024ELb1ELi16ELi960ELi960ELi4ELb1ELi2ELb0ELb0ENS_16CompileConditionILi900EEEEEvPT_PKS4_S7_S7_flPfS8_Pj)
        /*0680*/ 	.word	0x00000000


	//----- nvinfo : EIATTR_MIN_STACK_SIZE
	.align		4
.L_277:
        /*0684*/ 	.byte	0x04, 0x12
        /*0686*/ 	.short	(.L_279 - .L_278)
	.align		4
.L_278:
        /*0688*/ 	.word	index@(_ZN13group_norm_v214gn_cuda_kernelI6__halfLi480ELi3ELi16ELi120ELi1024ELb1ELi16ELi960ELi960ELi4ELb1ELi5ELb0ELb0ENS_16CompileConditionILi900EEEEEvPT_PKS4_S7_S7_flPfS8_Pj)
        /*068c*/ 	.word	0x00000098


	//----- nvinfo : EIATTR_MIN_STACK_SIZE
	.align		4
.L_279:
        /*0690*/ 	.byte	0x04, 0x12
        /*0692*/ 	.short	(.L_281 - .L_280)
	.align		4
.L_280:
        /*0694*/ 	.word	index@(_ZN13group_norm_v214gn_cuda_kernelI6__halfLi480ELi1ELi16ELi120ELi1024ELb1ELi32ELi960ELi960ELi4ELb1ELi4ELb0ELb0ENS_16CompileConditionILi900EEEEEvPT_PKS4_S7_S7_flPfS8_Pj)
        /*0698*/ 	.word	0x00000050


	//----- nvinfo : EIATTR_MIN_STACK_SIZE
	.align		4
.L_281:
        /*069c*/ 	.byte	0x04, 0x12
        /*069e*/ 	.short	(.L_283 - .L_282)
	.align		4
.L_282:
        /*06a0*/ 	.word	index@(_ZN13group_norm_v214gn_cuda_kernelI6__halfLi480ELi1ELi16ELi120ELi1024ELb1ELi64ELi960ELi960ELi4ELb1ELi9ELb0ELb0ENS_16CompileConditionILi900EEEEEvPT_PKS4_S7_S7_flPfS8_Pj)
        /*06a4*/ 	.word	0x00000298


	//----- nvinfo : EIATTR_MIN_STACK_SIZE
	.align		4
.L_283:
        /*06a8*/ 	.byte	0x04, 0x12
        /*06aa*/ 	.short	(.L_285 - .L_284)
	.align		4
.L_284:
        /*06ac*/ 	.word	index@(_ZN13group_norm_v214gn_cuda_kernelI6__halfLi480ELi2ELi16ELi120ELi1024ELb1ELi32ELi960ELi960ELi4ELb1ELi7ELb0ELb0ENS_16CompileConditionILi900EEEEEvPT_PKS4_S7_S7_flPfS8_Pj)
        /*06b0*/ 	.word	0x00000158


	//----- nvinfo : EIATTR_MIN_STACK_SIZE
	.align		4
.L_285:
        /*06b4*/ 	.byte	0x04, 0x12
        /*06b6*/ 	.short	(.L_287 - .L_286)
	.align		4
.L_286:
        /*06b8*/ 	.word	index@(_ZN13group_norm_v214gn_cuda_kernelI6__halfLi480ELi2ELi16ELi120ELi1024ELb1ELi32ELi960ELi960ELi4ELb1ELi9ELb0ELb0ENS_16CompileConditionILi900EEEEEvPT_PKS4_S7_S7_flPfS8_Pj)
        /*06bc*/ 	.word	0x00000158
.L_287:


//--------------------- .nv.compat                --------------------------
	.section	.nv.compat,"",@"SHT_CUDA_COMPAT_INFO"
	.align	4
        /*0000*/ 	.byte	0x02, 0x09, 0x00, 0x00, 0x02, 0x02, 0x01, 0x00, 0x02, 0x05, 0x05, 0x00, 0x03, 0x07, 0x01, 0x01
        /*0010*/ 	.byte	0x02, 0x03, 0x00, 0x00, 0x02, 0x06, 0x01, 0x00, 0x04, 0x0b, 0x08, 0x00, 0x00, 0x00, 0x00, 0x00
        /*0020*/ 	.byte	0x00, 0x00, 0x00, 0x00


//--------------------- .nv.info._ZN13group_norm_v218gn_bwd_cuda_kernelI13__nv_bfloat16Li480ELi3ELi32ELi60ELi1024ELb0ELb1ELi8ELi960ELi960ELi4ELb1ELi2ELb0ELb0ELNS_15WgradSyncMethodE3ENS_16CompileConditionILi900EEEEEvPT_S6_S6_PKS5_S8_S8_S8_PKfflPfPj --------------------------
	.section	.nv.info._ZN13group_norm_v218gn_bwd_cuda_kernelI13__nv_bfloat16Li480ELi3ELi32ELi60ELi1024ELb0ELb1ELi8ELi960ELi960ELi4ELb1ELi2ELb0ELb0ELNS_15WgradSyncMethodE3ENS_16CompileConditionILi900EEEEEvPT_S6_S6_PKS5_S8_S8_S8_PKfflPfPj,"",@"SHT_CUDA_INFO"
	.sectionflags	@""
	.align	4


	//----- nvinfo : EIATTR_CUDA_API_VERSION
	.align		4
        /*0000*/ 	.byte	0x04, 0x37
        /*0002*/ 	.short	(.L_289 - .L_288)
.L_288:
        /*0004*/ 	.word	0x00000082


	//----- nvinfo : EIATTR_KPARAM_INFO
	.align		4
.L_289:
        /*0008*/ 	.byte	0x04, 0x17
        /*000a*/ 	.short	(.L_291 - .L_290)
.L_290:
        /*000c*/ 	.word	0x00000000
        /*0010*/ 	.short	0x000b
        /*0012*/ 	.short	0x0058
        /*0014*/ 	.byte	0x00, 0xf0, 0x21, 0x00


	//----- nvinfo : EIATTR_KPARAM_INFO
	.align		4
.L_291:
        /*0018*/ 	.byte	0x04, 0x17
        /*001a*/ 	.short	(.L_293 - .L_292)
.L_292:
        /*001c*/ 	.word	0x00000000
        /*0020*/ 	.short	0x000a
        /*0022*/ 	.short	0x0050
        /*0024*/ 	.byte	0x00, 0xf0, 0x21, 0x00


	//----- nvinfo : EIATTR_KPARAM_INFO
	.align		4
.L_293:
        /*0028*/ 	.byte	0x04, 0x17
        /*002a*/ 	.short	(.L_295 - .L_294)
.L_294:
        /*002c*/ 	.word	0x00000000
        /*0030*/ 	.short	0x0009
        /*0032*/ 	.short	0x0048
        /*0034*/ 	.byte	0x00, 0xf0, 0x21, 0x00


	//----- nvinfo : EIATTR_KPARAM_INFO
	.align		4
.L_295:
        /*0038*/ 	.byte	0x04, 0x17
        /*003a*/ 	.short	(.L_297 - .L_296)
.L_296:
        /*003c*/ 	.word	0x00000000
        /*0040*/ 	.short	0x0008
        /*0042*/ 	.short	0x0040
        /*0044*/ 	.byte	0x00, 0xf0, 0x11, 0x00


	//----- nvinfo : EIATTR_KPARAM_INFO
	.align		4
.L_297:
        /*0048*/ 	.byte	0x04, 0x17
        /*004a*/ 	.short	(.L_299 - .L_298)
.L_298:
        /*004c*/ 	.word	0x00000000
        /*0050*/ 	.short	0x0007
        /*0052*/ 	.short	0x0038
        /*0054*/ 	.byte	0x00, 0xf0, 0x21, 0x00


	//----- nvinfo : EIATTR_KPARAM_INFO
	.align		4
.L_299:
        /*0058*/ 	.byte	0x04, 0x17
        /*005a*/ 	.short	(.L_301 - .L_300)
.L_300:
        /*005c*/ 	.word	0x00000000
        /*0060*/ 	.short	0x0006
        /*0062*/ 	.short	0x0030
        /*0064*/ 	.byte	0x00, 0xf0, 0x21, 0x00


	//----- nvinfo : EIATTR_KPARAM_INFO
	.align		4
.L_301:
        /*0068*/ 	.byte	0x04, 0x17
        /*006a*/ 	.short	(.L_303 - .L_302)
.L_302:
        /*006c*/ 	.word	0x00000000
        /*0070*/ 	.short	0x0005
        /*0072*/ 	.short	0x0028
        /*0074*/ 	.byte	0x00, 0xf0, 0x21, 0x00


	//----- nvinfo : EIATTR_KPARAM_INFO
	.align		4
.L_303:
        /*0078*/ 	.byte	0x04, 0x17
        /*007a*/ 	.short	(.L_305 - .L_304)
.L_304:
        /*007c*/ 	.word	0x00000000
        /*0080*/ 	.short	0x0004
        /*0082*/ 	.short	0x0020
        /*0084*/ 	.byte	0x00, 0xf0, 0x21, 0x00


	//----- nvinfo : EIATTR_KPARAM_INFO
	.align		4
.L_305:
        /*0088*/ 	.byte	0x04, 0x17
        /*008a*/ 	.short	(.L_307 - .L_306)
.L_306:
        /*008c*/ 	.word	0x00000000
        /*0090*/ 	.short	0x0003
        /*0092*/ 	.short	0x0018
        /*0094*/ 	.byte	0x00, 0xf0, 0x21, 0x00


	//----- nvinfo : EIATTR_KPARAM_INFO
	.align		4
.L_307:
        /*0098*/ 	.byte	0x04, 0x17
        /*009a*/ 	.short	(.L_309 - .L_308)
.L_308:
        /*009c*/ 	.word	0x00000000
        /*00a0*/ 	.short	0x0002
        /*00a2*/ 	.short	0x0010
        /*00a4*/ 	.byte	0x00, 0xf0, 0x21, 0x00


	//----- nvinfo : EIATTR_KPARAM_INFO
	.align		4
.L_309:
        /*00a8*/ 	.byte	0x04, 0x17
        /*00aa*/ 	.short	(.L_311 - .L_310)
.L_310:
        /*00ac*/ 	.word	0x00000000
        /*00b0*/ 	.short	0x0001
        /*00b2*/ 	.short	0x0008
        /*00b4*/ 	.byte	0x00, 0xf0, 0x21, 0x00


	//----- nvinfo : EIATTR_KPARAM_INFO
	.align		4
.L_311:
        /*00b8*/ 	.byte	0x04, 0x17
        /*00ba*/ 	.short	(.L_313 - .L_312)
.L_312:
        /*00bc*/ 	.word	0x00000000
        /*00c0*/ 	.short	0x0000
        /*00c2*/ 	.short	0x0000
        /*00c4*/ 	.byte	0x00, 0xf0, 0x21, 0x00


	//----- nvinfo : EIATTR_SPARSE_MMA_MASK
	.align		4
.L_313:
        /*00c8*/ 	.byte	0x03, 0x50
        /*00ca*/ 	.short	0x0000


	//----- nvinfo : EIATTR_MAXREG_COUNT
	.align		4
        /*00cc*/ 	.byte	0x03, 0x1b
        /*00ce*/ 	.short	0x0028


	//----- nvinfo : EIATTR_NUM_BARRIERS
	.align		4
        /*00d0*/ 	.byte	0x02, 0x4c
        /*00d2*/ 	.byte	0x01
	.zero		1


	//----- nvinfo : EIATTR_ANNOTATIONS
	.align		4
        /*00d4*/ 	.byte	0x04, 0x55
        /*00d6*/ 	.short	(.L_315 - .L_314)


	//   ....[0]....
.L_314:
        /*00d8*/ 	.word	0x00000001
        /*00dc*/ 	.byte	0xd0, 0x03, 0x00, 0x00, 0x01, 0x00, 0x00, 0x00, 0xa0, 0x04, 0x00, 0x00, 0x01, 0x00, 0x00, 0x00
        /* <DEDUP_REMOVED lines=56> */
        /*046c*/ 	.byte	0x00, 0x39, 0x00, 0x00


	//----- nvinfo : EIATTR_MERCURY_ISA_VERSION
	.align		4
.L_315:
        /*0470*/ 	.byte	0x03, 0x5f
        /*0472*/ 	.short	0x0101


	//----- nvinfo : EIATTR_COOP_GROUP_MASK_REGIDS
	.align		4
        /*0474*/ 	.byte	0x04, 0x29
        /*0476*/ 	.short	(.L_317 - .L_316)


	//   ....[0]....
.L_316:
        /*0478*/ 	.word	0xffffffff


	//   ....[1]....
        /*047c*/ 	.word	0xffffffff


	//   ....[2]....
        /*0480*/ 	.word	0xffffffff


	//   ....[3]....
        /*0484*/ 	.word	0xffffffff


	//   ....[4]....
        /*0488*/ 	.word	0xffffffff


	//   ....[5]....
        /*048c*/ 	.word	0xffffffff


	//   ....[6]....
        /*0490*/ 	.word	0xffffffff


	//   ....[7]....
        /*0494*/ 	.word	0xffffffff


	//   ....[8]....
        /*0498*/ 	.word	0xffffffff


	//   ....[9]....
        /*049c*/ 	.word	0xffffffff


	//   ....[10]....
        /*04a0*/ 	.word	0x05000011


	//   ....[11]....
        /*04a4*/ 	.word	0x05000013


	//   ....[12]....
        /*04a8*/ 	.word	0x05000010


	//   ....[13]....
        /*04ac*/ 	.word	0x05000012


	//   ....[14]....
        /*04b0*/ 	.word	0x05000015


	//   ....[15]....
        /*04b4*/ 	.word	0x05000021


	//   ....[16]....
        /*04b8*/ 	.word	0x0500000a


	//   ....[17]....
        /*04bc*/ 	.word	0x05000010


	//   ....[18]....
        /*04c0*/ 	.word	0x05000013


	//   ....[19]....
        /*04c4*/ 	.word	0x05000015


	//   ....[20]....
        /*04c8*/ 	.word	0x05000010


	//   ....[21]....
        /*04cc*/ 	.word	0x05000021


	//   ....[22]....
        /*04d0*/ 	.word	0x05000012


	//   ....[23]....
        /*04d4*/ 	.word	0x05000013


	//   ....[24]....
        /*04d8*/ 	.word	0x05000020


	//   ....[25]....
        /*04dc*/ 	.word	0x05000011


	//   ....[26]....
        /*04e0*/ 	.word	0x05000013


	//   ....[27]....
        /*04e4*/ 	.word	0x05000015


	//   ....[28]....
        /*04e8*/ 	.word	0x05000010


	//   ....[29]....
        /*04ec*/ 	.word	0x05000021


	//   ....[30]....
        /*04f0*/ 	.word	0x05000012


	//   ....[31]....
        /*04f4*/ 	.word	0x05000013


	//   ....[32]....
        /*04f8*/ 	.word	0x05000020


	//   ....[33]....
        /*04fc*/ 	.word	0x05000011


	//   ....[34]....
        /*0500*/ 	.word	0x05000010


	//   ....[35]....
        /*0504*/ 	.word	0x0500000f


	//   ....[36]....
        /*0508*/ 	.word	0x05000019


	//   ....[37]....
        /*050c*/ 	.word	0x05000013


	//   ....[38]....
        /*0510*/ 	.word	0x05000010


	//   ....[39]....
        /*0514*/ 	.word	0x05000021


	//   ....[40]....
        /*0518*/ 	.word	0x05000013


	//   ....[41]....
        /*051c*/ 	.word	0x05000012


	//   ....[42]....
        /*0520*/ 	.word	0x05000019


	//   ....[43]....
        /*0524*/ 	.word	0x05000021


	//   ....[44]....
        /*0528*/ 	.word	0x05000022


	//   ....[45]....
        /*052c*/ 	.word	0x05000011


	//   ....[46]....
        /*0530*/ 	.word	0x05000020


	//   ....[47]....
        /*0534*/ 	.word	0x05000019


	//   ....[48]....
        /*0538*/ 	.word	0x05000017


	//   ....[49]....
        /*053c*/ 	.word	0x0500000c


	//   ....[50]....
        /*0540*/ 	.word	0x05000012


	//   ....[51]....
        /*0544*/ 	.word	0x05000013


	//   ....[52]....
        /*0548*/ 	.word	0x05000020


	//   ....[53]....
        /*054c*/ 	.word	0x05000014


	//   ....[54]....
        /*0550*/ 	.word	0x0500000f


	//   ....[55]....
        /*0554*/ 	.word	0x05000015


	//   ....[56]....
        /*0558*/ 	.word	0x05000013


	//   ....[57]....
        /*055c*/ 	.word	0x05000021


	//   ....[58]....
        /*0560*/ 	.word	0x05000010


	//   ....[59]....
        /*0564*/ 	.word	0x05000017


	//   ....[60]....
        /*0568*/ 	.word	0x05000016


	//   ....[61]....
        /*056c*/ 	.word	0x05000015


	//   ....[62]....
        /*0570*/ 	.word	0x05000013


	//   ....[63]....
        /*0574*/ 	.word	0x05000020


	//   ....[64]....
        /*0578*/ 	.word	0x05000013


	//   ....[65]....
        /*057c*/ 	.word	0x05000018


	//   ....[66]....
        /*0580*/ 	.word	0x05000010


	//   ....[67]....
        /*0584*/ 	.word	0x05000010


	//   ....[68]....
        /*0588*/ 	.word	0x05000010


	//   ....[69]....
        /*058c*/ 	.word	0x05000010


	//   ....[70]....
        /*0590*/ 	.word	0x05000010


	//   ....[71]....
        /*0594*/ 	.word	0x05000010


	//   ....[72]....
        /*0598*/ 	.word	0x05000010


	//   ....[73]....
        /*059c*/ 	.word	0x05000010


	//   ....[74]....
        /*05a0*/ 	.word	0x05000010


	//   ....[75]....
        /*05a4*/ 	.word	0x05000010


	//   ....[76]....
        /*05a8*/ 	.word	0x05000010


	//   ....[77]....
        /*05ac*/ 	.word	0x05000010


	//   ....[78]....
        /*05b0*/ 	.word	0x05000010


	//   ....[79]....
        /*05b4*/ 	.word	0x05000010


	//   ....[80]....
        /*05b8*/ 	.word	0x05000010


	//   ....[81]....
        /*05bc*/ 	.word	0x05000010


	//   ....[82]....
        /*05c0*/ 	.word	0x05000010


	//   ....[83]....
        /*05c4*/ 	.word	0x05000010


	//   ....[84]....
        /*05c8*/ 	.word	0x05000010


	//   ....[85]....
        /*05cc*/ 	.word	0x05000010


	//   ....[86]....
        /*05d0*/ 	.word	0x05000010


	//   ....[87]....
        /*05d4*/ 	.word	0x05000010


	//   ....[88]....
        /*05d8*/ 	.word	0x05000010


	//   ....[89]....
        /*05dc*/ 	.word	0x05000010


	//   ....[90]....
        /*05e0*/ 	.word	0x05000010


	//   ....[91]....
        /*05e4*/ 	.word	0x05000010


	//   ....[92]....
        /*05e8*/ 	.word	0x05000010


	//   ....[93]....
        /*05ec*/ 	.word	0x05000010


	//   ....[94]....
        /*05f0*/ 	.word	0x05000010


	//   ....[95]....
        /*05f4*/ 	.word	0x05000010


	//   ....[96]....
        /*05f8*/ 	.word	0x05000010


	//   ....[97]....
        /*05fc*/ 	.word	0x05000010


	//   ....[98]....
        /*0600*/ 	.word	0x05000010


	//   ....[99]....
        /*0604*/ 	.word	0x05000010


	//   ....[100]....
        /*0608*/ 	.word	0x05000010


	//   ....[101]....
        /*060c*/ 	.word	0x05000010


	//   ....[102]....
        /*0610*/ 	.word	0x05000010


	//   ....[103]....
        /*0614*/ 	.word	0x05000010


	//   ....[104]....
        /*0618*/ 	.word	0x05000010


	//   ....[105]....
        /*061c*/ 	.word	0x05000010


	//   ....[106]....
        /*0620*/ 	.word	0x05000010


	//   ....[107]....
        /*0624*/ 	.word	0x05000010


	//   ....[108]....
        /*0628*/ 	.word	0x05000010


	//   ....[109]....
        /*062c*/ 	.word	0x05000010


	//   ....[110]....
        /*0630*/ 	.word	0x05000010


	//   ....[111]....
        /*0634*/ 	.word	0x05000010


	//   ....[112]....
        /*0638*/ 	.word	0x05000010


	//   ....[113]....
        /*063c*/ 	.word	0x05000010


	//   ....[114]....
        /*0640*/ 	.word	0x05000010


	//   ....[115]....
        /*0644*/ 	.word	0x05000010


	//   ....[116]....
        /*0648*/ 	.word	0x05000010


	//   ....[117]....
        /*064c*/ 	.word	0x05000010


	//   ....[118]....
        /*0650*/ 	.word	0x05000010


	//   ....[119]....
        /*0654*/ 	.word	0x05000010


	//   ....[120]....
        /*0658*/ 	.word	0x05000010


	//   ....[121]....
        /*065c*/ 	.word	0x05000010


	//----- nvinfo : EIATTR_COOP_GROUP_INSTR_OFFSETS
	.align		4
.L_317:
        /*0660*/ 	.byte	0x04, 0x28
        /*0662*/ 	.short	(.L_319 - .L_318)


	//   ....[0]....
.L_318:
        /*0664*/ 	.word	0x000027d0


	//   ....[1]....
        /*0668*/ 	.word	0x00002810


	//   ....[2]....
        /*066c*/ 	.word	0x00003130


	//   ....[3]....
        /*0670*/ 	.word	0x00003170


	//   ....[4]....
        /*0674*/ 	.word	0x000031a0


	//   ....[5]....
        /*0678*/ 	.word	0x000031c0


	//   ....[6]....
        /*067c*/ 	.word	0x000031e0


	//   ....[7]....
        /*0680*/ 	.word	0x00003200


	//   ....[8]....
        /*0684*/ 	.word	0x00003220


	//   ....[9]....
        /*0688*/ 	.word	0x00003240


	//   ....[10]....
        /*068c*/ 	.word	0x00004da0


	//   ....[11]....
        /*0690*/ 	.word	0x00004dd0


	//   ....[12]....
        /*0694*/ 	.word	0x00004e00


	//   ....[13]....
        /*0698*/ 	.word	0x00004e20


	//   ....[14]....
        /*069c*/ 	.word	0x00004e50


	//   ....[15]....
        /*06a0*/ 	.word	0x00004e60


	//   ....[16]....
        /*06a4*/ 	.word	0x00004e90


	//   ....[17]....
        /*06a8*/ 	.word	0x00004ea0


	//   ....[18]....
        /*06ac*/ 	.word	0x000050a0


	//   ....[19]....
        /*06b0*/ 	.word	0x000050c0


	//   ....[20]....
        /*06b4*/ 	.word	0x000050f0


	//   ....[21]....
        /*06b8*/ 	.word	0x00005100


	//   ....[22]....
        /*06bc*/ 	.word	0x00005140


	//   ....[23]....
        /*06c0*/ 	.word	0x00005150


	//   ....[24]....
        /*06c4*/ 	.word	0x00005180


	//   ....[25]....
        /*06c8*/ 	.word	0x00005190


	//   ....[26]....
        /*06cc*/ 	.word	0x00005330


	//   ....[27]....
        /*06d0*/ 	.word	0x00005350


	//   ....[28]....
        /*06d4*/ 	.word	0x00005380


	//   ....[29]....
        /*06d8*/ 	.word	0x00005390


	//   ....[30]....
        /*06dc*/ 	.word	0x000053d0


	//   ....[31]....
        /*06e0*/ 	.word	0x000053e0


	//   ....[32]....
        /*06e4*/ 	.word	0x00005410


	//   ....[33]....
        /*06e8*/ 	.word	0x00005420


	//   ....[34]....
        /*06ec*/ 	.word	0x000055e0


	//   ....[35]....
        /*06f0*/ 	.word	0x00005620


	//   ....[36]....
        /*06f4*/ 	.word	0x000056c0


	//   ....[37]....
        /*06f8*/ 	.word	0x000056e0


	//   ....[38]....
        /*06fc*/ 	.word	0x00005780


	//   ....[39]....
        /*0700*/ 	.word	0x000057c0


	//   ....[40]....
        /*0704*/ 	.word	0x000057d0


	//   ....[41]....
        /*0708*/ 	.word	0x00005800


	//   ....[42]....
        /*070c*/ 	.word	0x000058c0


	//   ....[43]....
        /*0710*/ 	.word	0x00005950


	//   ....[44]....
        /*0714*/ 	.word	0x00005970


	//   ....[45]....
        /*0718*/ 	.word	0x00005980


	//   ....[46]....
        /*071c*/ 	.word	0x000059a0


	//   ....[47]....
        /*0720*/ 	.word	0x00005a00


	//   ....[48]....
        /*0724*/ 	.word	0x00005ab0


	//   ....[49]....
        /*0728*/ 	.word	0x00005ad0


	//   ....[50]....
        /*072c*/ 	.word	0x00005ae0


	//   ....[51]....
        /*0730*/ 	.word	0x00005af0


	//   ....[52]....
        /*0734*/ 	.word	0x00005b30


	//   ....[53]....
        /*0738*/ 	.word	0x00005b40


	//   ....[54]....
        /*073c*/ 	.word	0x00005bf0


	//   ....[55]....
        /*0740*/ 	.word	0x00005c20


	//   ....[56]....
        /*0744*/ 	.word	0x00005c40


	//   ....[57]....
        /*0748*/ 	.word	0x00005c50


	//   ....[58]....
        /*074c*/ 	.word	0x00005c60


	//   ....[59]....
        /*0750*/ 	.word	0x00005c70


	//   ....[60]....
        /*0754*/ 	.word	0x00005cd0


	//   ....[61]....
        /*0758*/ 	.word	0x00005d40


	//   ....[62]....
        /*075c*/ 	.word	0x00005d70


	//   ....[63]....
        /*0760*/ 	.word	0x00005d80


	//   ....[64]....
        /*0764*/ 	.word	0x00005e80


	//   ....[65]....
        /*0768*/ 	.word	0x00005e90


	//   ....[66]....
        /*076c*/ 	.word	0x00006050


	//   ....[67]....
        /*0770*/ 	.word	0x000060a0


	//   ....[68]....
        /*0774*/ 	.word	0x00006110


	//   ....[69]....
        /*0778*/ 	.word	0x00006170


	//   ....[70]....
        /*077c*/ 	.word	0x000061e0


	//   ....[71]....
        /*0780*/ 	.word	0x00006240


	//   ....[72]....
        /*0784*/ 	.word	0x000062b0


	//   ....[73]....
        /*0788*/ 	.word	0x00006310


	//   ....[74]....
        /*078c*/ 	.word	0x000063b0


	//   ....[75]....
        /*0790*/ 	.word	0x00006440


	//   ....[76]....
        /*0794*/ 	.word	0x000064b0


	//   ....[77]....
        /*0798*/ 	.word	0x00006500


	//   ....[78]....
        /*079c*/ 	.word	0x00006570


	//   ....[79]....
        /*07a0*/ 	.word	0x000065c0


	//   ....[80]....
        /*07a4*/ 	.word	0x00006630


	//   ....[81]....
        /*07a8*/ 	.word	0x00006680


	//   ....[82]....
        /*07ac*/ 	.word	0x00006720


	//   ....[83]....
        /*07b0*/ 	.word	0x000067b0


	//   ....[84]....
        /*07b4*/ 	.word	0x00006820


	//   ....[85]....
        /*07b8*/ 	.word	0x00006870


	//   ....[86]....
        /*07bc*/ 	.word	0x000068e0


	//   ....[87]....
        /*07c0*/ 	.word	0x00006930


	//   ....[88]....
        /*07c4*/ 	.word	0x000069a0


	//   ....[89]....
        /*07c8*/ 	.word	0x000069f0


	//   ....[90]....
        /*07cc*/ 	.word	0x00006a90


	//   ....[91]....
        /*07d0*/ 	.word	0x00006b30


	//   ....[92]....
        /*07d4*/ 	.word	0x00006ba0


	//   ....[93]....
        /*07d8*/ 	.word	0x00006c00


	//   ....[94]....
        /*07dc*/ 	.word	0x00006c70


	//   ....[95]....
        /*07e0*/ 	.word	0x00006cf0


	//   ....[96]....
        /*07e4*/ 	.word	0x00006d70


	//   ....[97]....
        /*07e8*/ 	.word	0x00006e50


	//   ....[98]....
        /*07ec*/ 	.word	0x00006f30


	//   ....[99]....
        /*07f0*/ 	.word	0x00006fc0


	//   ....[100]....
        /*07f4*/ 	.word	0x00007040


	//   ....[101]....
        /*07f8*/ 	.word	0x00007110


	//   ....[102]....
        /*07fc*/ 	.word	0x00007180


	//   ....[103]....
        /*0800*/ 	.word	0x00007200


	//   ....[104]....
        /*0804*/ 	.word	0x00007260


	//   ....[105]....
        /*0808*/ 	.word	0x00007300


	//   ....[106]....
        /*080c*/ 	.word	0x000073b0


	//   ....[107]....
        /*0810*/ 	.word	0x00007450


	//   ....[108]....
        /*0814*/ 	.word	0x000074f0


	//   ....[109]....
        /*0818*/ 	.word	0x00007580


	//   ....[110]....
        /*081c*/ 	.word	0x000075e0


	//   ....[111]....
        /*0820*/ 	.word	0x00007660


	//   ....[112]....
        /*0824*/ 	.word	0x000076c0


	//   ....[113]....
        /*0828*/ 	.word	0x00007800


	//   ....[114]....
        /*082c*/ 	.word	0x00007860


	//   ....[115]....
        /*0830*/ 	.word	0x000078c0


	//   ....[116]....
        /*0834*/ 	.word	0x00007950


	//   ....[117]....
        /*0838*/ 	.word	0x000079b0


	//   ....[118]....
        /*083c*/ 	.word	0x00007a40


	//   ....[119]....
        /*0840*/ 	.word	0x00007a90


	//   ....[120]....
        /*0844*/ 	.word	0x00007b50


	//   ....[121]....
        /*0848*/ 	.word	0x00007ba0


	//----- nvinfo : EIATTR_EXIT_INSTR_OFFSETS
	.align		4
.L_319:
        /*084c*/ 	.byte	0x04, 0x1c
        /*084e*/ 	.short	(.L_321 - .L_320)


	//   ....[0]....
.L_320:
        /*0850*/ 	.word	0x00003dd0


	//   ....[1]....
        /*0854*/ 	.word	0x00005ff0


	//----- nvinfo : EIATTR_MAX_THREADS
	.align		4
.L_321:
        /*0858*/ 	.byte	0x04, 0x05
        /*085a*/ 	.short	(.L_323 - .L_322)
.L_322:
        /*085c*/ 	.word	0x000001e0
        /*0860*/ 	.word	0x00000001
        /*0864*/ 	.word	0x00000001


	//----- nvinfo : EIATTR_CRS_STACK_SIZE
	.align		4
.L_323:
        /*0868*/ 	.byte	0x04, 0x1e
        /*086a*/ 	.short	(.L_325 - .L_324)
.L_324:
        /*086c*/ 	.word	0x00000000


	//----- nvinfo : EIATTR_CBANK_PARAM_SIZE
	.align		4
.L_325:
        /*0870*/ 	.byte	0x03, 0x19
        /*0872*/ 	.short	0x0060


	//----- nvinfo : EIATTR_PARAM_CBANK
	.align		4
        /*0874*/ 	.byte	0x04, 0x0a
        /*0876*/ 	.short	(.L_327 - .L_326)
	.align		4
.L_326:
        /*0878*/ 	.word	index@(.nv.constant0._ZN13group_norm_v218gn_bwd_cuda_kernelI13__nv_bfloat16Li480ELi3ELi32ELi60ELi1024ELb0ELb1ELi8ELi960ELi960ELi4ELb1ELi2ELb0ELb0ELNS_15WgradSyncMethodE3ENS_16CompileConditionILi900EEEEEvPT_S6_S6_PKS5_S8_S8_S8_PKfflPfPj)
        /*087c*/ 	.short	0x0210
        /*087e*/ 	.short	0x0060


	//----- nvinfo : EIATTR_SW_WAR
	.align		4
.L_327:
        /*0880*/ 	.byte	0x04, 0x36
        /*0882*/ 	.short	(.L_329 - .L_328)
.L_328:
        /*0884*/ 	.word	0x00000008
.L_329:


//--------------------- .nv.info._ZN13group_norm_v218gn_bwd_cuda_kernelI13__nv_bfloat16Li480ELi1ELi32ELi60ELi1024ELb0ELb1ELi16ELi960ELi960ELi4ELb1ELi2ELb0ELb0ELNS_15WgradSyncMethodE3ENS_16CompileConditionILi900EEEEEvPT_S6_S6_PKS5_S8_S8_S8_PKfflPfPj --------------------------
	.section	.nv.info._ZN13group_norm_v218gn_bwd_cuda_kernelI13__nv_bfloat16Li480ELi1ELi32ELi60ELi1024ELb0ELb1ELi16ELi960ELi960ELi4ELb1ELi2ELb0ELb0ELNS_15WgradSyncMethodE3ENS_16CompileConditionILi900EEEEEvPT_S6_S6_PKS5_S8_S8_S8_PKfflPfPj,"",@"SHT_CUDA_INFO"
	.sectionflags	@""
	.align	4


	//----- nvinfo : EIATTR_CUDA_API_VERSION
	.align		4
        /*0000*/ 	.byte	0x04, 0x37
        /*0002*/ 	.short	(.L_331 - .L_330)
.L_330:
        /*0004*/ 	.word	0x00000082


	//----- nvinfo : EIATTR_KPARAM_INFO
	.align		4
.L_331:
        /*0008*/ 	.byte	0x04, 0x17
        /*000a*/ 	.short	(.L_333 - .L_332)
.L_332:
        /*000c*/ 	.word	0x00000000
        /*0010*/ 	.short	0x000b
        /*0012*/ 	.short	0x0058
        /*0014*/ 	.byte	0x00, 0xf0, 0x21, 0x00


	//----- nvinfo : EIATTR_KPARAM_INFO
	.align		4
.L_333:
        /*0018*/ 	.byte	0x04, 0x17
        /*001a*/ 	.short	(.L_335 - .L_334)
.L_334:
        /*001c*/ 	.word	0x00000000
        /*0020*/ 	.short	0x000a
        /*0022*/ 	.short	0x0050
        /*0024*/ 	.byte	0x00, 0xf0, 0x21, 0x00


	//----- nvinfo : EIATTR_KPARAM_INFO
	.align		4
.L_335:
        /*0028*/ 	.byte	0x04, 0x17
        /*002a*/ 	.short	(.L_337 - .L_336)
.L_336:
        /*002c*/ 	.word	0x00000000
        /*0030*/ 	.short	0x0009
        /*0032*/ 	.short	0x0048
        /*0034*/ 	.byte	0x00, 0xf0, 0x21, 0x00


	//----- nvinfo : EIATTR_KPARAM_INFO
	.align		4
.L_337:
        /*0038*/ 	.byte	0x04, 0x17
        /*003a*/ 	.short	(.L_339 - .L_338)
.L_338:
        /*003c*/ 	.word	0x00000000
        /*0040*/ 	.short	0x0008
        /*0042*/ 	.short	0x0040
        /*0044*/ 	.byte	0x00, 0xf0, 0x11, 0x00


	//----- nvinfo : EIATTR_KPARAM_INFO
	.align		4
.L_339:
        /*0048*/ 	.byte	0x04, 0x17
        /*004a*/ 	.short	(.L_341 - .L_340)
.L_340:
        /*004c*/ 	.word	0x00000000
        /*0050*/ 	.short	0x0007
        /*0052*/ 	.short	0x0038
        /*0054*/ 	.byte	0x00, 0xf0, 0x21, 0x00


	//----- nvinfo : EIATTR_KPARAM_INFO
	.align		4
.L_341:
        /*0058*/ 	.byte	0x04, 0x17
        /*005a*/ 	.short	(.L_343 - .L_342)
.L_342:
        /*005c*/ 	.word	0x00000000
        /*0060*/ 	.short	0x0006
        /*0062*/ 	.short	0x0030
        /*0064*/ 	.byte	0x00, 0xf0, 0x21, 0x00


	//----- nvinfo : EIATTR_KPARAM_INFO
	.align		4
.L_343:
        /*0068*/ 	.byte	0x04, 0x17
        /*006a*/ 	.short	(.L_345 - .L_344)
.L_344:
        /*006c*/ 	.word	0x00000000
        /*0070*/ 	.short	0x0005
        /*0072*/ 	.short	0x0028
        /*0074*/ 	.byte	0x00, 0xf0, 0x21, 0x00


	//----- nvinfo : EIATTR_KPARAM_INFO
	.align		4
.L_345:
        /*0078*/ 	.byte	0x04, 0x17
        /*007a*/ 	.short	(.L_347 - .L_346)
.L_346:
        /*007c*/ 	.word	0x00000000
        /*0080*/ 	.short	0x0004
        /*0082*/ 	.short	0x0020
        /*0084*/ 	.byte	0x00, 0xf0, 0x21, 0x00


	//----- nvinfo : EIATTR_KPARAM_INFO
	.align		4
.L_347:
        /*0088*/ 	.byte	0x04, 0x17
        /*008a*/ 	.short	(.L_349 - .L_348)
.L_348:
        /*008c*/ 	.word	0x00000000
        /*0090*/ 	.short	0x0003
        /*0092*/ 	.short	0x0018
        /*0094*/ 	.byte	0x00, 0xf0, 0x21, 0x00


	//----- nvinfo : EIATTR_KPARAM_INFO
	.align		4
.L_349:
        /*0098*/ 	.byte	0x04, 0x17
        /*009a*/ 	.short	(.L_351 - .L_350)
.L_350:
        /*009c*/ 	.word	0x00000000
        /*00a0*/ 	.short	0x0002
        /*00a2*/ 	.short	0x0010
        /*00a4*/ 	.byte	0x00, 0xf0, 0x21, 0x00


	//----- nvinfo : EIATTR_KPARAM_INFO
	.align		4
.L_351:
        /*00a8*/ 	.byte	0x04, 0x17
        /*00aa*/ 	.short	(.L_353 - .L_352)
.L_352:
        /*00ac*/ 	.word	0x00000000
        /*00b0*/ 	.short	0x0001
        /*00b2*/ 	.short	0x0008
        /*00b4*/ 	.byte	0x00, 0xf0, 0x21, 0x00


	//----- nvinfo : EIATTR_KPARAM_INFO
	.align		4
.L_353:
        /*00b8*/ 	.byte	0x04, 0x17
        /*00ba*/ 	.short	(.L_355 - .L_354)
.L_354:
        /*00bc*/ 	.word	0x00000000
        /*00c0*/ 	.short	0x0000
        /*00c2*/ 	.short	0x0000
        /*00c4*/ 	.byte	0x00, 0xf0, 0x21, 0x00


	//----- nvinfo : EIATTR_SPARSE_MMA_MASK
	.align		4
.L_355:
        /*00c8*/ 	.byte	0x03, 0x50
        /*00ca*/ 	.short	0x0000


	//----- nvinfo : EIATTR_MAXREG_COUNT
	.align		4
        /*00cc*/ 	.byte	0x03, 0x1b
        /*00ce*/ 	.short	0x0080


	//----- nvinfo : EIATTR_NUM_BARRIERS
	.align		4
        /*00d0*/ 	.byte	0x02, 0x4c
        /*00d2*/ 	.byte	0x01
	.zero		1


	//----- nvinfo : EIATTR_MERCURY_ISA_VERSION
	.align		4
        /*00d4*/ 	.byte	0x03, 0x5f
        /*00d6*/ 	.short	0x0101


	//----- nvinfo : EIATTR_COOP_GROUP_MASK_REGIDS
	.align		4
        /*00d8*/ 	.byte	0x04, 0x29
        /*00da*/ 	.short	(.L_357 - .L_356)


	//   ....[0]....
.L_356:
        /*00dc*/ 	.word	0xffffffff


	//   ....[1]....
        /*00e0*/ 	.word	0xffffffff


	//   ....[2]....
        /*00e4*/ 	.word	0xffffffff


	//   ....[3]....
        /*00e8*/ 	.word	0xffffffff


	//   ....[4]....
        /*00ec*/ 	.word	0xffffffff


	//   ....[5]....
        /*00f0*/ 	.word	0xffffffff


	//   ....[6]....
        /*00f4*/ 	.word	0xffffffff


	//   ....[7]....
        /*00f8*/ 	.word	0xffffffff


	//   ....[8]....
        /*00fc*/ 	.word	0xffffffff


	//   ....[9]....
        /*0100*/ 	.word	0xffffffff


	//   ....[10]....
        /*0104*/ 	.word	0x05000019


	//   ....[11]....
        /*0108*/ 	.word	0x0500001e


	//   ....[12]....
        /*010c*/ 	.word	0x05000020


	//   ....[13]....
        /*0110*/ 	.word	0x0500001f


	//   ....[14]....
        /*0114*/ 	.word	0x05000027


	//   ....[15]....
        /*0118*/ 	.word	0x0500001a


	//   ....[16]....
        /*011c*/ 	.word	0x0500001e


	//   ....[17]....
        /*0120*/ 	.word	0x05000020


	//   ....[18]....
        /*0124*/ 	.word	0x0500001e


	//   ....[19]....
        /*0128*/ 	.word	0x05000020


	//   ....[20]....
        /*012c*/ 	.word	0x05000019


	//   ....[21]....
        /*0130*/ 	.word	0x0500001f


	//   ....[22]....
        /*0134*/ 	.word	0x05000022


	//   ....[23]....
        /*0138*/ 	.word	0x0500001e


	//   ....[24]....
        /*013c*/ 	.word	0x05000023


	//   ....[25]....
        /*0140*/ 	.word	0x05000019


	//   ....[26]....
        /*0144*/ 	.word	0x0500001e


	//   ....[27]....
        /*0148*/ 	.word	0x05000020


	//   ....[28]....
        /*014c*/ 	.word	0x05000019


	//   ....[29]....
        /*0150*/ 	.word	0x0500001f


	//   ....[30]....
        /*0154*/ 	.word	0x05000022


	//   ....[31]....
        /*0158*/ 	.word	0x0500001e


	//   ....[32]....
        /*015c*/ 	.word	0x05000023


	//   ....[33]....
        /*0160*/ 	.word	0x05000019


	//   ....[34]....
        /*0164*/ 	.word	0x05000020


	//   ....[35]....
        /*0168*/ 	.word	0x05000019


	//   ....[36]....
        /*016c*/ 	.word	0x0500001f


	//   ....[37]....
        /*0170*/ 	.word	0x0500001e


	//   ....[38]....
        /*0174*/ 	.word	0x05000022


	//   ....[39]....
        /*0178*/ 	.word	0x05000023


	//   ....[40]....
        /*017c*/ 	.word	0x05000019


	//   ....[41]....
        /*0180*/ 	.word	0x0500001e


	//   ....[42]....
        /*0184*/ 	.word	0x05000025


	//   ....[43]....
        /*0188*/ 	.word	0x05000022


	//   ....[44]....
        /*018c*/ 	.word	0x0500001f


	//   ....[45]....
        /*0190*/ 	.word	0x05000023


	//   ....[46]....
        /*0194*/ 	.word	0x05000024


	//   ....[47]....
        /*0198*/ 	.word	0x0500002b


	//   ....[48]....
        /*019c*/ 	.word	0x05000020


	//   ....[49]....
        /*01a0*/ 	.word	0x0500001d


	//   ....[50]....
        /*01a4*/ 	.word	0x05000019


	//   ....[51]....
        /*01a8*/ 	.word	0x0500001c


	//   ....[52]....
        /*01ac*/ 	.word	0x05000030


	//   ....[53]....
        /*01b0*/ 	.word	0x0500001f


	//   ....[54]....
        /*01b4*/ 	.word	0x0500002e


	//   ....[55]....
        /*01b8*/ 	.word	0x05000032


	//   ....[56]....
        /*01bc*/ 	.word	0x05000025


	//   ....[57]....
        /*01c0*/ 	.word	0x05000026


	//   ....[58]....
        /*01c4*/ 	.word	0x05000028


	//   ....[59]....
        /*01c8*/ 	.word	0x0500002a


	//   ....[60]....
        /*01cc*/ 	.word	0x05000027


	//   ....[61]....
        /*01d0*/ 	.word	0x0500002c


	//   ....[62]....
        /*01d4*/ 	.word	0x0500002e


	//   ....[63]....
        /*01d8*/ 	.word	0x05000037


	//   ....[64]....
        /*01dc*/ 	.word	0x05000024


	//   ....[65]....
        /*01e0*/ 	.word	0x05000019


	//   ....[66]....
        /*01e4*/ 	.word	0x05000019


	//   ....[67]....
        /*01e8*/ 	.word	0x05000019


	//   ....[68]....
        /*01ec*/ 	.word	0x05000019


	//   ....[69]....
        /*01f0*/ 	.word	0x05000019


	//   ....[70]....
        /*01f4*/ 	.word	0x05000019


	//   ....[71]....
        /*01f8*/ 	.word	0x05000019


	//   ....[72]....
        /*01fc*/ 	.word	0x05000019


	//   ....[73]....
        /*0200*/ 	.word	0x05000019


	//   ....[74]....
        /*0204*/ 	.word	0x05000019


	//   ....[75]....
        /*0208*/ 	.word	0x05000019


	//   ....[76]....
        /*020c*/ 	.word	0x05000019


	//   ....[77]....
        /*0210*/ 	.word	0x05000019


	//   ....[78]....
        /*0214*/ 	.word	0x05000019


	//   ....[79]....
        /*0218*/ 	.word	0x05000019


	//   ....[80]....
        /*021c*/ 	.word	0x05000019


	//   ....[81]....
        /*0220*/ 	.word	0x05000019


	//   ....[82]....
        /*0224*/ 	.word	0x05000019


	//   ....[83]....
        /*0228*/ 	.word	0x05000019


	//   ....[84]....
        /*022c*/ 	.word	0x05000019


	//   ....[85]....
        /*0230*/ 	.word	0x05000019


	//   ....[86]....
        /*0234*/ 	.word	0x05000019


	//   ....[87]....
        /*0238*/ 	.word	0x05000019


	//   ....[88]....
        /*023c*/ 	.word	0x05000019


	//   ....[89]....
        /*0240*/ 	.word	0x05000019


	//   ....[90]....
        /*0244*/ 	.word	0x05000019


	//   ....[91]....
        /*0248*/ 	.word	0x05000019


	//   ....[92]....
        /*024c*/ 	.word	0x05000019


	//   ....[93]....
        /*0250*/ 	.word	0x05000019


	//   ....[94]....
        /*0254*/ 	.word	0x05000019


	//   ....[95]....
        /*0258*/ 	.word	0x05000019


	//   ....[96]....
        /*025c*/ 	.word	0x05000019


	//   ....[97]....
        /*0260*/ 	.word	0x05000019


	//   ....[98]....
        /*0264*/ 	.word	0x05000019


	//   ....[99]....
        /*0268*/ 	.word	0x05000019


	//   ....[100]....
        /*026c*/ 	.word	0x05000019


	//   ....[101]....
        /*0270*/ 	.word	0x05000019


	//   ....[102]....
        /*0274*/ 	.word	0x05000019


	//   ....[103]....
        /*0278*/ 	.word	0x05000019


	//   ....[104]....
        /*027c*/ 	.word	0x05000019


	//   ....[105]....
        /*0280*/ 	.word	0x05000019


	//   ....[106]....
        /*0284*/ 	.word	0x05000019


	//   ....[107]....
        /*0288*/ 	.word	0x05000019


	//   ....[108]....
        /*028c*/ 	.word	0x05000019


	//   ....[109]....
        /*0290*/ 	.word	0x05000019


	//   ....[110]....
        /*0294*/ 	.word	0x05000019


	//   ....[111]....
        /*0298*/ 	.word	0x05000019


	//   ....[112]....
        /*029c*/ 	.word	0x05000019


	//   ....[113]....
        /*02a0*/ 	.word	0x05000019


	//   ....[114]....
        /*02a4*/ 	.word	0x05000019


	//   ....[115]....
        /*02a8*/ 	.word	0x05000019


	//   ....[116]....
        /*02ac*/ 	.word	0x05000019


	//   ....[117]....
        /*02b0*/ 	.word	0x05000019


	//   ....[118]....
        /*02b4*/ 	.word	0x05000019


	//   ....[119]....
        /*02b8*/ 	.word	0x05000019


	//   ....[120]....
        /*02bc*/ 	.word	0x05000019


	//   ....[121]....
        /*02c0*/ 	.word	0x05000019


	//----- nvinfo : EIATTR_COOP_GROUP_INSTR_OFFSETS
	.align		4
.L_357:
        /*02c4*/ 	.byte	0x04, 0x28
        /*02c6*/ 	.short	(.L_359 - .L_358)


	//   ....[0]....
.L_358:
        /*02c8*/ 	.word	0x00002ea0


	//   ....[1]....
        /*02cc*/ 	.word	0x00002ee0


	//   ....[2]....
        /*02d0*/ 	.word	0x00003640


	//   ....[3]....
        /*02d4*/ 	.word	0x00003670


	//   ....[4]....
        /*02d8*/ 	.word	0x000036a0


	//   ....[5]....
        /*02dc*/ 	.word	0x000036b0


	//   ....[6]....
        /*02e0*/ 	.word	0x000036e0


	//   ....[7]....
        /*02e4*/ 	.word	0x000036f0


	//   ....[8]....
        /*02e8*/ 	.word	0x00003720


	//   ....[9]....
        /*02ec*/ 	.word	0x00003730


	//   ....[10]....
        /*02f0*/ 	.word	0x000058e0


	//   ....[11]....
        /*02f4*/ 	.word	0x00005900


	//   ....[12]....
        /*02f8*/ 	.word	0x00005940


	//   ....[13]....
        /*02fc*/ 	.word	0x00005950


	//   ....[14]....
        /*0300*/ 	.word	0x00005980


	//   ....[15]....
        /*0304*/ 	.word	0x00005990


	//   ....[16]....
        /*0308*/ 	.word	0x000059c0


	//   ....[17]....
        /*030c*/ 	.word	0x000059d0


	//   ....[18]....
        /*0310*/ 	.word	0x00005b70


	//   ....[19]....
        /*0314*/ 	.word	0x00005b90


	//   ....[20]....
        /*0318*/ 	.word	0x00005bc0


	//   ....[21]....
        /*031c*/ 	.word	0x00005be0


	//   ....[22]....
        /*0320*/ 	.word	0x00005c10


	//   ....[23]....
        /*0324*/ 	.word	0x00005c20


	//   ....[24]....
        /*0328*/ 	.word	0x00005c50


	//   ....[25]....
        /*032c*/ 	.word	0x00005c60


	//   ....[26]....
        /*0330*/ 	.word	0x00005da0


	//   ....[27]....
        /*0334*/ 	.word	0x00005dc0


	//   ....[28]....
        /*0338*/ 	.word	0x00005df0


	//   ....[29]....
        /*033c*/ 	.word	0x00005e10


	//   ....[30]....
        /*0340*/ 	.word	0x00005e40


	//   ....[31]....
        /*0344*/ 	.word	0x00005e50


	//   ....[32]....
        /*0348*/ 	.word	0x00005e80


	//   ....[33]....
        /*034c*/ 	.word	0x00005e90


	//   ....[34]....
        /*0350*/ 	.word	0x00006190


	//   ....[35]....
        /*0354*/ 	.word	0x000061b0


	//   ....[36]....
        /*0358*/ 	.word	0x000061f0


	//   ....[37]....
        /*035c*/ 	.word	0x00006230


	//   ....[38]....
        /*0360*/ 	.word	0x00006270


	//   ....[39]....
        /*0364*/ 	.word	0x00006290


	//   ....[40]....
        /*0368*/ 	.word	0x000062a0


	//   ....[41]....
        /*036c*/ 	.word	0x000062c0


	//   ....[42]....
        /*0370*/ 	.word	0x000062f0


	//   ....[43]....
        /*0374*/ 	.word	0x00006310


	//   ....[44]....
        /*0378*/ 	.word	0x00006330


	//   ....[45]....
        /*037c*/ 	.word	0x00006350


	//   ....[46]....
        /*0380*/ 	.word	0x00006370


	//   ....[47]....
        /*0384*/ 	.word	0x000063b0


	//   ....[48]....
        /*0388*/ 	.word	0x000063e0


	//   ....[49]....
        /*038c*/ 	.word	0x00006410


	//   ....[50]....
        /*0390*/ 	.word	0x00006430


	//   ....[51]....
        /*0394*/ 	.word	0x00006470


	//   ....[52]....
        /*0398*/ 	.word	0x00006490


	//   ....[53]....
        /*039c*/ 	.word	0x000064d0


	//   ....[54]....
        /*03a0*/ 	.word	0x000064f0


	//   ....[55]....
        /*03a4*/ 	.word	0x00006510


	//   ....[56]....
        /*03a8*/ 	.word	0x00006540


	//   ....[57]....
        /*03ac*/ 	.word	0x00006570


	//   ....[58]....
        /*03b0*/ 	.word	0x000065b0


	//   ....[59]....
        /*03b4*/ 	.word	0x000065f0


	//   ....[60]....
        /*03b8*/ 	.word	0x00006620


	//   ....[61]....
        /*03bc*/ 	.word	0x00006650


	//   ....[62]....
        /*03c0*/ 	.word	0x00006670


	//   ....[63]....
        /*03c4*/ 	.word	0x00006690


	//   ....[64]....
        /*03c8*/ 	.word	0x00006770


	//   ....[65]....
        /*03cc*/ 	.word	0x00006820


	//   ....[66]....
        /*03d0*/ 	.word	0x00006940


	//   ....[67]....
        /*03d4*/ 	.word	0x00006990


	//   ....[68]....
        /*03d8*/ 	.word	0x00006a00


	//   ....[69]....
        /*03dc*/ 	.word	0x00006a60


	//   ....[70]....
        /*03e0*/ 	.word	0x00006ad0


	//   ....[71]....
        /*03e4*/ 	.word	0x00006b30


	//   ....[72]....
        /*03e8*/ 	.word	0x00006ba0


	//   ....[73]....
        /*03ec*/ 	.word	0x00006c00


	//   ....[74]....
        /*03f0*/ 	.word	0x00006ca0


	//   ....[75]....
        /*03f4*/ 	.word	0x00006d30


	//   ....[76]....
        /*03f8*/ 	.word	0x00006da0


	//   ....[77]....
        /*03fc*/ 	.word	0x00006e00


	//   ....[78]....
        /*0400*/ 	.word	0x00006e70


	//   ....[79]....
        /*0404*/ 	.word	0x00006ed0


	//   ....[80]....
        /*0408*/ 	.word	0x00006f40


	//   ....[81]....
        /*040c*/ 	.word	0x00006fa0


	//   ....[82]....
        /*0410*/ 	.word	0x00007040


	//   ....[83]....
        /*0414*/ 	.word	0x000070d0


	//   ....[84]....
        /*0418*/ 	.word	0x00007140


	//   ....[85]....
        /*041c*/ 	.word	0x000071a0


	//   ....[86]....
        /*0420*/ 	.word	0x00007210


	//   ....[87]....
        /*0424*/ 	.word	0x00007270


	//   ....[88]....
        /*0428*/ 	.word	0x000072e0


	//   ....[89]....
        /*042c*/ 	.word	0x00007340


	//   ....[90]....
        /*0430*/ 	.word	0x000073e0


	//   ....[91]....
        /*0434*/ 	.word	0x000074a0


	//   ....[92]....
        /*0438*/ 	.word	0x00007580


	//   ....[93]....
        /*043c*/ 	.word	0x000075d0


	//   ....[94]....
        /*0440*/ 	.word	0x00007670


	//   ....[95]....
        /*0444*/ 	.word	0x000076c0


	//   ....[96]....
        /*0448*/ 	.word	0x00007780


	//   ....[97]....
        /*044c*/ 	.word	0x000077e0


	//   ....[98]....
        /*0450*/ 	.word	0x00007880


	//   ....[99]....
        /*0454*/ 	.word	0x00007900


	//   ....[100]....
        /*0458*/ 	.word	0x00007970


	//   ....[101]....
        /*045c*/ 	.word	0x000079d0


	//   ....[102]....
        /*0460*/ 	.word	0x00007a40


	//   ....[103]....
        /*0464*/ 	.word	0x00007aa0


	//   ....[104]....
        /*0468*/ 	.word	0x00007b70


	//   ....[105]....
        /*046c*/ 	.word	0x00007be0


	//   ....[106]....
        /*0470*/ 	.word	0x00007ca0


	//   ....[107]....
        /*0474*/ 	.word	0x00007d00


	//   ....[108]....
        /*0478*/ 	.word	0x00007d70


	//   ....[109]....
        /*047c*/ 	.word	0x00007dd0


	//   ....[110]....
        /*0480*/ 	.word	0x00007e40


	//   ....[111]....
        /*0484*/ 	.word	0x00007ea0


	//   ....[112]....
        /*0488*/ 	.word	0x00007f10


	//   ....[113]....
        /*048c*/ 	.word	0x00007f70


	//   ....[114]....
        /*0490*/ 	.word	0x00007fd0


	//   ....[115]....
        /*0494*/ 	.word	0x00008020


	//   ....[116]....
        /*0498*/ 	.word	0x00008090


	//   ....[117]....
        /*049c*/ 	.word	0x000080f0


	//   ....[118]....
        /*04a0*/ 	.word	0x00008160


	//   ....[119]....
        /*04a4*/ 	.word	0x000081c0


	//   ....[120]....
        /*04a8*/ 	.word	0x00008310


	//   ....[121]....
        /*04ac*/ 	.word	0x000083c0


	//----- nvinfo : EIATTR_EXIT_INSTR_OFFSETS
	.align		4
.L_359:
        /*04b0*/ 	.byte	0x04, 0x1c
        /*04b2*/ 	.short	(.L_361 - .L_360)


	//   ....[0]....
.L_360:
        /*04b4*/ 	.word	0x000048b0


	//   ....[1]....
        /*04b8*/ 	.word	0x000068e0


	//----- nvinfo : EIATTR_MAX_THREADS
	.align		4
.L_361:
        /*04bc*/ 	.byte	0x04, 0x05
        /*04be*/ 	.short	(.L_363 - .L_362)
.L_362:
        /*04c0*/ 	.word	0x000001e0
        /*04c4*/ 	.word	0x00000001
        /*04c8*/ 	.word	0x00000001


	//----- nvinfo : EIATTR_CRS_STACK_SIZE
	.align		4
.L_363:
        /*04cc*/ 	.byte	0x04, 0x1e
        /*04ce*/ 	.short	(.L_365 - .L_364)
.L_364:
        /*04d0*/ 	.word	0x00000000


	//----- nvinfo : EIATTR_CBANK_PARAM_SIZE
	.align		4
.L_365:
        /*04d4*/ 	.byte	0x03, 0x19
        /*04d6*/ 	.short	0x0060


	//----- nvinfo : EIATTR_PARAM_CBANK
	.align		4
        /*04d8*/ 	.byte	0x04, 0x0a
        /*04da*/ 	.short	(.L_367 - .L_366)
	.align		4
.L_366:
        /*04dc*/ 	.word	index@(.nv.constant0._ZN13group_norm_v218gn_bwd_cuda_kernelI13__nv_bfloat16Li480ELi1ELi32ELi60ELi1024ELb0ELb1ELi16ELi960ELi960ELi4ELb1ELi2ELb0ELb0ELNS_15WgradSyncMethodE3ENS_16CompileConditionILi900EEEEEvPT_S6_S6_PKS5_S8_S8_S8_PKfflPfPj)
        /*04e0*/ 	.short	0x0210
        /*04e2*/ 	.short	0x0060


	//----- nvinfo : EIATTR_SW_WAR
	.align		4
.L_367:
        /*04e4*/ 	.byte	0x04, 0x36
        /*04e6*/ 	.short	(.L_369 - .L_368)
.L_368:
        /*04e8*/ 	.word	0x00000008
.L_369:


//--------------------- .nv.info._ZN13group_norm_v218gn_bwd_cuda_kernelI13__nv_bfloat16Li480ELi1ELi32ELi60ELi1024ELb0ELb1ELi32ELi960ELi960ELi4ELb1ELi4ELb0ELb0ELNS_15WgradSyncMethodE3ENS_16CompileConditionILi900EEEEEvPT_S6_S6_PKS5_S8_S8_S8_PKfflPfPj --------------------------
	.section	.nv.info._ZN13group_norm_v218gn_bwd_cuda_kernelI13__nv_bfloat16Li480ELi1ELi32ELi60ELi1024ELb0ELb1ELi32ELi960ELi960ELi4ELb1ELi4ELb0ELb0ELNS_15WgradSyncMethodE3ENS_16CompileConditionILi900EEEEEvPT_S6_S6_PKS5_S8_S8_S8_PKfflPfPj,"",@"SHT_CUDA_INFO"
	.sectionflags	@""
	.align	4


	//----- nvinfo : EIATTR_CUDA_API_VERSION
	.align		4
        /*0000*/ 	.byte	0x04, 0x37
        /*0002*/ 	.short	(.L_371 - .L_370)
.L_370:
        /*0004*/ 	.word	0x00000082


	//----- nvinfo : EIATTR_KPARAM_INFO
	.align		4
.L_371:
        /*0008*/ 	.byte	0x04, 0x17
        /*000a*/ 	.short	(.L_373 - .L_372)
.L_372:
        /*000c*/ 	.word	0x00000000
        /*0010*/ 	.short	0x000b
        /*0012*/ 	.short	0x0058
        /*0014*/ 	.byte	0x00, 0xf0, 0x21, 0x00


	//----- nvinfo : EIATTR_KPARAM_INFO
	.align		4
.L_373:
        /*0018*/ 	.byte	0x04, 0x17
        /*001a*/ 	.short	(.L_375 - .L_374)
.L_374:
        /*001c*/ 	.word	0x00000000
        /*0020*/ 	.short	0x000a
        /*0022*/ 	.short	0x0050
        /*0024*/ 	.byte	0x00, 0xf0, 0x21, 0x00


	//----- nvinfo : EIATTR_KPARAM_INFO
	.align		4
.L_375:
        /*0028*/ 	.byte	0x04, 0x17
        /*002a*/ 	.short	(.L_377 - .L_376)
.L_376:
        /*002c*/ 	.word	0x00000000
        /*0030*/ 	.short	0x0009
        /*0032*/ 	.short	0x0048
        /*0034*/ 	.byte	0x00, 0xf0, 0x21, 0x00


	//----- nvinfo : EIATTR_KPARAM_INFO
	.align		4
.L_377:
        /*0038*/ 	.byte	0x04, 0x17
        /*003a*/ 	.short	(.L_379 - .L_378)
.L_378:
        /*003c*/ 	.word	0x00000000
        /*0040*/ 	.short	0x0008
        /*0042*/ 	.short	0x0040
        /*0044*/ 	.byte	0x00, 0xf0, 0x11, 0x00


	//----- nvinfo : EIATTR_KPARAM_INFO
	.align		4
.L_379:
        /*0048*/ 	.byte	0x04, 0x17
        /*004a*/ 	.short	(.L_381 - .L_380)
.L_380:
        /*004c*/ 	.word	0x00000000
        /*0050*/ 	.short	0x0007
        /*0052*/ 	.short	0x0038
        /*0054*/ 	.byte	0x00, 0xf0, 0x21, 0x00


	//----- nvinfo : EIATTR_KPARAM_INFO
	.align		4
.L_381:
        /*0058*/ 	.byte	0x04, 0x17
        /*005a*/ 	.short	(.L_383 - .L_382)
.L_382:
        /*005c*/ 	.word	0x00000000
        /*0060*/ 	.short	0x0006
        /*0062*/ 	.short	0x0030
        /*0064*/ 	.byte	0x00, 0xf0, 0x21, 0x00


	//----- nvinfo : EIATTR_KPARAM_INFO
	.align		4
.L_383:
        /*0068*/ 	.byte	0x04, 0x17
        /*006a*/ 	.short	(.L_385 - .L_384)
.L_384:
        /*006c*/ 	.word	0x00000000
        /*0070*/ 	.short	0x0005
        /*0072*/ 	.short	0x0028
        /*0074*/ 	.byte	0x00, 0xf0, 0x21, 0x00


	//----- nvinfo : EIATTR_KPARAM_INFO
	.align		4
.L_385:
        /*0078*/ 	.byte	0x04, 0x17
        /*007a*/ 	.short	(.L_387 - .L_386)
.L_386:
        /*007c*/ 	.word	0x00000000
        /*0080*/ 	.short	0x0004
        /*0082*/ 	.short	0x0020
        /*0084*/ 	.byte	0x00, 0xf0, 0x21, 0x00


	//----- nvinfo : EIATTR_KPARAM_INFO
	.align		4
.L_387:
        /*0088*/ 	.byte	0x04, 0x17
        /*008a*/ 	.short	(.L_389 - .L_388)
.L_388:
        /*008c*/ 	.word	0x00000000
        /*0090*/ 	.short	0x0003
        /*0092*/ 	.short	0x0018
        /*0094*/ 	.byte	0x00, 0xf0, 0x21, 0x00


	//----- nvinfo : EIATTR_KPARAM_INFO
	.align		4
.L_389:
        /*0098*/ 	.byte	0x04, 0x17
        /*009a*/ 	.short	(.L_391 - .L_390)
.L_390:
        /*009c*/ 	.word	0x00000000
        /*00a0*/ 	.short	0x0002
        /*00a2*/ 	.short	0x0010
        /*00a4*/ 	.byte	0x00, 0xf0, 0x21, 0x00


	//----- nvinfo : EIATTR_KPARAM_INFO
	.align		4
.L_391:
        /*00a8*/ 	.byte	0x04, 0x17
        /*00aa*/ 	.short	(.L_393 - .L_392)
.L_392:
        /*00ac*/ 	.word	0x00000000
        /*00b0*/ 	.short	0x0001
        /*00b2*/ 	.short	0x0008
        /*00b4*/ 	.byte	0x00, 0xf0, 0x21, 0x00


	//----- nvinfo : EIATTR_KPARAM_INFO
	.align		4
.L_393:
        /*00b8*/ 	.byte	0x04, 0x17
        /*00ba*/ 	.short	(.L_395 - .L_394)
.L_394:
        /*00bc*/ 	.word	0x00000000
        /*00c0*/ 	.short	0x0000
        /*00c2*/ 	.short	0x0000
        /*00c4*/ 	.byte	0x00, 0xf0, 0x21, 0x00


	//----- nvinfo : EIATTR_SPARSE_MMA_MASK
	.align		4
.L_395:
        /*00c8*/ 	.byte	0x03, 0x50
        /*00ca*/ 	.short	0x0000


	//----- nvinfo : EIATTR_MAXREG_COUNT
	.align		4
        /*00cc*/ 	.byte	0x03, 0x1b
        /*00ce*/ 	.short	0x0080


	//----- nvinfo : EIATTR_NUM_BARRIERS
	.align		4
        /*00d0*/ 	.byte	0x02, 0x4c
        /*00d2*/ 	.byte	0x01
	.zero		1


	//----- nvinfo : EIATTR_ANNOTATIONS
	.align		4
        /*00d4*/ 	.byte	0x04, 0x55
        /*00d6*/ 	.short	(.L_397 - .L_396)


	//   ....[0]....
.L_396:
        /* <DEDUP_REMOVED lines=95> */
        /*06bc*/ 	.byte	0xc0, 0x7b, 0x00, 0x00, 0x01, 0x00, 0x00, 0x00, 0x40, 0x7c, 0x00, 0x00


	//----- nvinfo : EIATTR_MERCURY_ISA_VERSION
	.align		4
.L_397:
        /*06c8*/ 	.byte	0x03, 0x5f
        /*06ca*/ 	.short	0x0101


	//----- nvinfo : EIATTR_INT_WARP_WIDE_INSTR_OFFSETS
	.align		4
        /*06cc*/ 	.byte	0x04, 0x31
        /*06ce*/ 	.short	(.L_399 - .L_398)


	//   ....[0]....
.L_398:
        /*06d0*/ 	.word	0x00005c30


	//----- nvinfo : EIATTR_COOP_GROUP_MASK_REGIDS
	.align		4
.L_399:
        /*06d4*/ 	.byte	0x04, 0x29
        /*06d6*/ 	.short	(.L_401 - .L_400)


	//   ....[0]....
.L_400:
        /*06d8*/ 	.word	0xffffffff


	//   ....[1]....
        /*06dc*/ 	.word	0xffffffff


	//   ....[2]....
        /*06e0*/ 	.word	0xffffffff


	//   ....[3]....
        /*06e4*/ 	.word	0xffffffff


	//   ....[4]....
        /*06e8*/ 	.word	0xffffffff


	//   ....[5]....
        /*06ec*/ 	.word	0xffffffff


	//   ....[6]....
        /*06f0*/ 	.word	0xffffffff


	//   ....[7]....
        /*06f4*/ 	.word	0xffffffff


	//   ....[8]....
        /*06f8*/ 	.word	0xffffffff


	//   ....[9]....
        /*06fc*/ 	.word	0xffffffff


	//   ....[10]....
        /*0700*/ 	.word	0x05000019


	//   ....[11]....
        /*0704*/ 	.word	0x0500001e


	//   ....[12]....
        /*0708*/ 	.word	0x05000020


	//   ....[13]....
        /*070c*/ 	.word	0x0500001f


	//   ....[14]....
        /*0710*/ 	.word	0x05000027


	//   ....[15]....
        /*0714*/ 	.word	0x0500001a


	//   ....[16]....
        /*0718*/ 	.word	0x0500001e


	//   ....[17]....
        /*071c*/ 	.word	0x05000020


	//   ....[18]....
        /*0720*/ 	.word	0x0500001e


	//   ....[19]....
        /*0724*/ 	.word	0x05000020


	//   ....[20]....
        /*0728*/ 	.word	0x05000019


	//   ....[21]....
        /*072c*/ 	.word	0x0500001f


	//   ....[22]....
        /*0730*/ 	.word	0x05000022


	//   ....[23]....
        /*0734*/ 	.word	0x0500001e


	//   ....[24]....
        /*0738*/ 	.word	0x05000023


	//   ....[25]....
        /*073c*/ 	.word	0x05000019


	//   ....[26]....
        /*0740*/ 	.word	0x0500001e


	//   ....[27]....
        /*0744*/ 	.word	0x05000020


	//   ....[28]....
        /*0748*/ 	.word	0x05000019


	//   ....[29]....
        /*074c*/ 	.word	0x0500001f


	//   ....[30]....
        /*0750*/ 	.word	0x05000022


	//   ....[31]....
        /*0754*/ 	.word	0x0500001e


	//   ....[32]....
        /*0758*/ 	.word	0x05000023


	//   ....[33]....
        /*075c*/ 	.word	0x05000019


	//   ....[34]....
        /*0760*/ 	.word	0x05000020


	//   ....[35]....
        /*0764*/ 	.word	0x05000019


	//   ....[36]....
        /*0768*/ 	.word	0x05000019


	//   ....[37]....
        /*076c*/ 	.word	0x0500001f


	//   ....[38]....
        /*0770*/ 	.word	0x0500001e


	//   ....[39]....
        /*0774*/ 	.word	0x05000022


	//   ....[40]....
        /*0778*/ 	.word	0x05000023


	//   ....[41]....
        /*077c*/ 	.word	0x0500001e


	//   ....[42]....
        /*0780*/ 	.word	0x05000025


	//   ....[43]....
        /*0784*/ 	.word	0x0500002b


	//   ....[44]....
        /*0788*/ 	.word	0x05000022


	//   ....[45]....
        /*078c*/ 	.word	0x0500001f


	//   ....[46]....
        /*0790*/ 	.word	0x05000023


	//   ....[47]....
        /*0794*/ 	.word	0x05000024


	//   ....[48]....
        /*0798*/ 	.word	0x05000020


	//   ....[49]....
        /*079c*/ 	.word	0x0500001d


	//   ....[50]....
        /*07a0*/ 	.word	0x05000030


	//   ....[51]....
        /*07a4*/ 	.word	0x05000019


	//   ....[52]....
        /*07a8*/ 	.word	0x0500001c


	//   ....[53]....
        /*07ac*/ 	.word	0x05000032


	//   ....[54]....
        /*07b0*/ 	.word	0x0500001f


	//   ....[55]....
        /*07b4*/ 	.word	0x0500002e


	//   ....[56]....
        /*07b8*/ 	.word	0x05000025


	//   ....[57]....
        /*07bc*/ 	.word	0x05000026


	//   ....[58]....
        /*07c0*/ 	.word	0x0500002a


	//   ....[59]....
        /*07c4*/ 	.word	0x05000028


	//   ....[60]....
        /*07c8*/ 	.word	0x05000027


	//   ....[61]....
        /*07cc*/ 	.word	0x0500002c


	//   ....[62]....
        /*07d0*/ 	.word	0x0500002e


	//   ....[63]....
        /*07d4*/ 	.word	0x05000037


	//   ....[64]....
        /*07d8*/ 	.word	0x05000024


	//   ....[65]....
        /*07dc*/ 	.word	0x05000019


	//   ....[66]....
        /*07e0*/ 	.word	0x05000019


	//   ....[67]....
        /*07e4*/ 	.word	0x05000019


	//   ....[68]....
        /*07e8*/ 	.word	0x05000019


	//   ....[69]....
        /*07ec*/ 	.word	0x05000019


	//   ....[70]....
        /*07f0*/ 	.word	0x05000019


	//   ....[71]....
        /*07f4*/ 	.word	0x05000019


	//   ....[72]....
        /*07f8*/ 	.word	0x05000019


	//   ....[73]....
        /*07fc*/ 	.word	0x05000019


	//   ....[74]....
        /*0800*/ 	.word	0x05000019


	//   ....[75]....
        /*0804*/ 	.word	0x05000019


	//   ....[76]....
        /*0808*/ 	.word	0x05000019


	//   ....[77]....
        /*080c*/ 	.word	0x05000019


	//   ....[78]....
        /*0810*/ 	.word	0x05000019


	//   ....[79]....
        /*0814*/ 	.word	0x05000019


	//   ....[80]....
        /*0818*/ 	.word	0x05000019


	//   ....[81]....
        /*081c*/ 	.word	0x05000019


	//   ....[82]....
        /*0820*/ 	.word	0x05000019


	//   ....[83]....
        /*0824*/ 	.word	0x05000019


	//   ....[84]....
        /*0828*/ 	.word	0x05000019


	//   ....[85]....
        /*082c*/ 	.word	0x05000019


	//   ....[86]....
        /*0830*/ 	.word	0x05000019


	//   ....[87]....
        /*0834*/ 	.word	0x05000019


	//   ....[88]....
        /*0838*/ 	.word	0x05000019


	//   ....[89]....
        /*083c*/ 	.word	0x05000019


	//   ....[90]....
        /*0840*/ 	.word	0x05000019


	//   ....[91]....
        /*0844*/ 	.word	0x05000019


	//   ....[92]....
        /*0848*/ 	.word	0x05000019


	//   ....[93]....
        /*084c*/ 	.word	0x05000019


	//   ....[94]....
        /*0850*/ 	.word	0x05000019


	//   ....[95]....
        /*0854*/ 	.word	0x05000019


	//   ....[96]....
        /*0858*/ 	.word	0x05000019


	//   ....[97]....
        /*085c*/ 	.word	0x05000019


	//   ....[98]....
        /*0860*/ 	.word	0x05000019


	//   ....[99]....
        /*0864*/ 	.word	0x05000019


	//   ....[100]....
        /*0868*/ 	.word	0x05000019


	//   ....[101]....
        /*086c*/ 	.word	0x05000019


	//   ....[102]....
        /*0870*/ 	.word	0x05000019


	//   ....[103]....
        /*0874*/ 	.word	0x05000019


	//   ....[104]....
        /*0878*/ 	.word	0x05000019


	//   ....[105]....
        /*087c*/ 	.word	0x05000019


	//   ....[106]....
        /*0880*/ 	.word	0x05000019


	//   ....[107]....
        /*0884*/ 	.word	0x05000019


	//   ....[108]....
        /*0888*/ 	.word	0x05000019


	//   ....[109]....
        /*088c*/ 	.word	0x05000019


	//   ....[110]....
        /*0890*/ 	.word	0x05000019


	//   ....[111]....
        /*0894*/ 	.word	0x05000019


	//   ....[112]....
        /*0898*/ 	.word	0x05000019


	//   ....[113]....
        /*089c*/ 	.word	0x05000019


	//   ....[114]....
        /*08a0*/ 	.word	0x05000019


	//   ....[115]....
        /*08a4*/ 	.word	0x05000019


	//   ....[116]....
        /*08a8*/ 	.word	0x05000019


	//   ....[117]....
        /*08ac*/ 	.word	0x05000019


	//   ....[118]....
        /*08b0*/ 	.word	0x05000019


	//   ....[119]....
        /*08b4*/ 	.word	0x05000019


	//   ....[120]....
        /*08b8*/ 	.word	0x05000019


	//   ....[121]....
        /*08bc*/ 	.word	0x05000019


	//----- nvinfo : EIATTR_COOP_GROUP_INSTR_OFFSETS
	.align		4
.L_401:
        /*08c0*/ 	.byte	0x04, 0x28
        /*08c2*/ 	.short	(.L_403 - .L_402)


	//   ....[0]....
.L_402:
        /*08c4*/ 	.word	0x00005260


	//   ....[1]....
        /*08c8*/ 	.word	0x00005270


	//   ....[2]....
        /*08cc*/ 	.word	0x00005f10


	//   ....[3]....
        /*08d0*/ 	.word	0x00005f20


	//   ....[4]....
        /*08d4*/ 	.word	0x00005f50


	//   ....[5]....
        /*08d8*/ 	.word	0x00005f60


	//   ....[6]....
        /*08dc*/ 	.word	0x00005f90


	//   ....[7]....
        /*08e0*/ 	.word	0x00005fa0


	//   ....[8]....
        /*08e4*/ 	.word	0x00005fd0


	//   ....[9]....
        /*08e8*/ 	.word	0x00005fe0


	//   ....[10]....
        /*08ec*/ 	.word	0x000090b0


	//   ....[11]....
        /*08f0*/ 	.word	0x000090d0


	//   ....[12]....
        /*08f4*/ 	.word	0x00009110


	//   ....[13]....
        /*08f8*/ 	.word	0x00009120


	//   ....[14]....
        /*08fc*/ 	.word	0x00009150


	//   ....[15]....
        /*0900*/ 	.word	0x00009160


	//   ....[16]....
        /*0904*/ 	.word	0x00009190


	//   ....[17]....
        /*0908*/ 	.word	0x000091a0


	//   ....[18]....
        /*090c*/ 	.word	0x00009330


	//   ....[19]....
        /*0910*/ 	.word	0x00009360


	//   ....[20]....
        /*0914*/ 	.word	0x00009390


	//   ....[21]....
        /*0918*/ 	.word	0x000093b0


	//   ....[22]....
        /*091c*/ 	.word	0x000093e0


	//   ....[23]....
        /*0920*/ 	.word	0x000093f0


	//   ....[24]....
        /*0924*/ 	.word	0x00009420


	//   ....[25]....
        /*0928*/ 	.word	0x00009430


	//   ....[26]....
        /*092c*/ 	.word	0x00009570


	//   ....[27]....
        /*0930*/ 	.word	0x00009590


	//   ....[28]....
        /*0934*/ 	.word	0x000095c0


	//   ....[29]....
        /*0938*/ 	.word	0x000095e0


	//   ....[30]....
        /*093c*/ 	.word	0x00009610


	//   ....[31]....
        /*0940*/ 	.word	0x00009620


	//   ....[32]....
        /*0944*/ 	.word	0x00009650


	//   ....[33]....
        /*0948*/ 	.word	0x00009660


	//   ....[34]....
        /*094c*/ 	.word	0x00009830


	//   ....[35]....
        /*0950*/ 	.word	0x00009980


	//   ....[36]....
        /*0954*/ 	.word	0x000099a0


	//   ....[37]....
        /*0958*/ 	.word	0x000099e0


	//   ....[38]....
        /*095c*/ 	.word	0x00009a10


	//   ....[39]....
        /*0960*/ 	.word	0x00009a50


	//   ....[40]....
        /*0964*/ 	.word	0x00009a70


	//   ....[41]....
        /*0968*/ 	.word	0x00009aa0


	//   ....[42]....
        /*096c*/ 	.word	0x00009ad0


	//   ....[43]....
        /*0970*/ 	.word	0x00009b00


	//   ....[44]....
        /*0974*/ 	.word	0x00009b20


	//   ....[45]....
        /*0978*/ 	.word	0x00009b40


	//   ....[46]....
        /*097c*/ 	.word	0x00009b60


	//   ....[47]....
        /*0980*/ 	.word	0x00009b80


	//   ....[48]....
        /*0984*/ 	.word	0x00009bb0


	//   ....[49]....
        /*0988*/ 	.word	0x00009be0


	//   ....[50]....
        /*098c*/ 	.word	0x00009c10


	//   ....[51]....
        /*0990*/ 	.word	0x00009c30


	//   ....[52]....
        /*0994*/ 	.word	0x00009c70


	//   ....[53]....
        /*0998*/ 	.word	0x00009c90


	//   ....[54]....
        /*099c*/ 	.word	0x00009cc0


	//   ....[55]....
        /*09a0*/ 	.word	0x00009ce0


	//   ....[56]....
        /*09a4*/ 	.word	0x00009d20


	//   ....[57]....
        /*09a8*/ 	.word	0x00009d50


	//   ....[58]....
        /*09ac*/ 	.word	0x00009d90


	//   ....[59]....
        /*09b0*/ 	.word	0x00009db0


	//   ....[60]....
        /*09b4*/ 	.word	0x00009de0


	//   ....[61]....
        /*09b8*/ 	.word	0x00009e20


	//   ....[62]....
        /*09bc*/ 	.word	0x00009e40


	//   ....[63]....
        /*09c0*/ 	.word	0x00009e70


	//   ....[64]....
        /*09c4*/ 	.word	0x00009f40


	//   ....[65]....
        /*09c8*/ 	.word	0x00009ff0


	//   ....[66]....
        /*09cc*/ 	.word	0x0000a110


	//   ....[67]....
        /*09d0*/ 	.word	0x0000a160


	//   ....[68]....
        /*09d4*/ 	.word	0x0000a1d0


	//   ....[69]....
        /*09d8*/ 	.word	0x0000a230


	//   ....[70]....
        /*09dc*/ 	.word	0x0000a2a0


	//   ....[71]....
        /*09e0*/ 	.word	0x0000a300


	//   ....[72]....
        /*09e4*/ 	.word	0x0000a370


	//   ....[73]....
        /*09e8*/ 	.word	0x0000a3d0


	//   ....[74]....
        /*09ec*/ 	.word	0x0000a470


	//   ....[75]....
        /*09f0*/ 	.word	0x0000a510


	//   ....[76]....
        /*09f4*/ 	.word	0x0000a570


	//   ....[77]....
        /*09f8*/ 	.word	0x0000a5d0


	//   ....[78]....
        /*09fc*/ 	.word	0x0000a640


	//   ....[79]....
        /*0a00*/ 	.word	0x0000a6a0


	//   ....[80]....
        /*0a04*/ 	.word	0x0000a710


	//   ....[81]....
        /*0a08*/ 	.word	0x0000a770


	//   ....[82]....
        /*0a0c*/ 	.word	0x0000a810


	//   ....[83]....
        /*0a10*/ 	.word	0x0000a8b0


	//   ....[84]....
        /*0a14*/ 	.word	0x0000a910


	//   ....[85]....
        /*0a18*/ 	.word	0x0000a970


	//   ....[86]....
        /*0a1c*/ 	.word	0x0000a9e0


	//   ....[87]....
        /*0a20*/ 	.word	0x0000aa40


	//   ....[88]....
        /*0a24*/ 	.word	0x0000aab0


	//   ....[89]....
        /*0a28*/ 	.word	0x0000ab10


	//   ....[90]....
        /*0a2c*/ 	.word	0x0000abb0


	//   ....[91]....
        /*0a30*/ 	.word	0x0000ac90


	//   ....[92]....
        /*0a34*/ 	.word	0x0000ad50


	//   ....[93]....
        /*0a38*/ 	.word	0x0000adb0


	//   ....[94]....
        /*0a3c*/ 	.word	0x0000ae40


	//   ....[95]....
        /*0a40*/ 	.word	0x0000ae90


	//   ....[96]....
        /*0a44*/ 	.word	0x0000af50


	//   ....[97]....
        /*0a48*/ 	.word	0x0000afb0


	//   ....[98]....
        /*0a4c*/ 	.word	0x0000b050


	//   ....[99]....
        /*0a50*/ 	.word	0x0000b0d0


	//   ....[100]....
        /*0a54*/ 	.word	0x0000b140


	//   ....[101]....
        /*0a58*/ 	.word	0x0000b1a0


	//   ....[102]....
        /*0a5c*/ 	.word	0x0000b210


	//   ....[103]....
        /*0a60*/ 	.word	0x0000b270


	//   ....[104]....
        /*0a64*/ 	.word	0x0000b340


	//   ....[105]....
        /*0a68*/ 	.word	0x0000b3b0


	//   ....[106]....
        /*0a6c*/ 	.word	0x0000b460


	//   ....[107]....
        /*0a70*/ 	.word	0x0000b4d0


	//   ....[108]....
        /*0a74*/ 	.word	0x0000b540


	//   ....[109]....
        /*0a78*/ 	.word	0x0000b5a0


	//   ....[110]....
        /*0a7c*/ 	.word	0x0000b610


	//   ....[111]....
        /*0a80*/ 	.word	0x0000b670


	//   ....[112]....
        /*0a84*/ 	.word	0x0000b6e0


	//   ....[113]....
        /*0a88*/ 	.word	0x0000b740


	//   ....[114]....
        /*0a8c*/ 	.word	0x0000b7a0


	//   ....[115]....
        /*0a90*/ 	.word	0x0000b7f0


	//   ....[116]....
        /*0a94*/ 	.word	0x0000b860


	//   ....[117]....
        /*0a98*/ 	.word	0x0000b8c0


	//   ....[118]....
        /*0a9c*/ 	.word	0x0000b930


	//   ....[119]....
        /*0aa0*/ 	.word	0x0000b990


	//   ....[120]....
        /*0aa4*/ 	.word	0x0000bae0


	//   ....[121]....
        /*0aa8*/ 	.word	0x0000bb90


	//----- nvinfo : EIATTR_EXIT_INSTR_OFFSETS
	.align		4
.L_403:
        /*0aac*/ 	.byte	0x04, 0x1c
        /*0aae*/ 	.short	(.L_405 - .L_404)


	//   ....[0]....
.L_404:
        /*0ab0*/ 	.word	0x00008080


	//   ....[1]....
        /*0ab4*/ 	.word	0x0000a0b0


	//----- nvinfo : EIATTR_MAX_THREADS
	.align		4
.L_405:
        /*0ab8*/ 	.byte	0x04, 0x05
        /*0aba*/ 	.short	(.L_407 - .L_406)
.L_406:
        /*0abc*/ 	.word	0x000001e0
        /*0ac0*/ 	.word	0x00000001
        /*0ac4*/ 	.word	0x00000001


	//----- nvinfo : EIATTR_CRS_STACK_SIZE
	.align		4
.L_407:
        /*0ac8*/ 	.byte	0x04, 0x1e
        /*0aca*/ 	.short	(.L_409 - .L_408)
.L_408:
        /*0acc*/ 	.word	0x00000000


	//----- nvinfo : EIATTR_CBANK_PARAM_SIZE
	.align		4
.L_409:
        /*0ad0*/ 	.byte	0x03, 0x19
        /*0ad2*/ 	.short	0x0060


	//----- nvinfo : EIATTR_PARAM_CBANK
	.align		4
        /*0ad4*/ 	.byte	0x04, 0x0a
        /*0ad6*/ 	.short	(.L_411 - .L_410)
	.align		4
.L_410:
        /*0ad8*/ 	.word	index@(.nv.constant0._ZN13group_norm_v218gn_bwd_cuda_kernelI13__nv_bfloat16Li480ELi1ELi32ELi60ELi1024ELb0ELb1ELi32ELi960ELi960ELi4ELb1ELi4ELb0ELb0ELNS_15WgradSyncMethodE3ENS_16CompileConditionILi900EEEEEvPT_S6_S6_PKS5_S8_S8_S8_PKfflPfPj)
        /*0adc*/ 	.short	0x0210
        /*0ade*/ 	.short	0x0060


	//----- nvinfo : EIATTR_SW_WAR
	.align		4
.L_411:
        /*0ae0*/ 	.byte	0x04, 0x36
        /*0ae2*/ 	.short	(.L_413 - .L_412)
.L_412:
        /*0ae4*/ 	.word	0x00000008
.L_413:


//--------------------- .nv.info._ZN13group_norm_v218gn_bwd_cuda_kernelI13__nv_bfloat16Li480ELi2ELi32ELi60ELi1024ELb0ELb1ELi16ELi960ELi960ELi4ELb1ELi3ELb0ELb0ELNS_15WgradSyncMethodE2ENS_16CompileConditionILi900EEEEEvPT_S6_S6_PKS5_S8_S8_S8_PKfflPfPj --------------------------
	.section	.nv.info._ZN13group_norm_v218gn_bwd_cuda_kernelI13__nv_bfloat16Li480ELi2ELi32ELi60ELi1024ELb0ELb1ELi16ELi960ELi960ELi4ELb1ELi3ELb0ELb0ELNS_15WgradSyncMethodE2ENS_16CompileConditionILi900EEEEEvPT_S6_S6_PKS5_S8_S8_S8_PKfflPfPj,"",@"SHT_CUDA_INFO"
	.sectionflags	@""
	.align	4


	//----- nvinfo : EIATTR_CUDA_API_VERSION
	.align		4
        /*0000*/ 	.byte	0x04, 0x37
        /*0002*/ 	.short	(.L_415 - .L_414)
.L_414:
        /*0004*/ 	.word	0x00000082


	//----- nvinfo : EIATTR_KPARAM_INFO
	.align		4
.L_415:
        /*0008*/ 	.byte	0x04, 0x17
        /*000a*/ 	.short	(.L_417 - .L_416)
.L_416:
        /*000c*/ 	.word	0x00000000
        /*0010*/ 	.short	0x000b
        /*0012*/ 	.short	0x0058
        /*0014*/ 	.byte	0x00, 0xf0, 0x21, 0x00


	//----- nvinfo : EIATTR_KPARAM_INFO
	.align		4
.L_417:
        /*0018*/ 	.byte	0x04, 0x17
        /*001a*/ 	.short	(.L_419 - .L_418)
.L_418:
        /*001c*/ 	.word	0x00000000
        /*0020*/ 	.short	0x000a
        /*0022*/ 	.short	0x0050
        /*0024*/ 	.byte	0x00, 0xf0, 0x21, 0x00


	//----- nvinfo : EIATTR_KPARAM_INFO
	.align		4
.L_419:
        /*0028*/ 	.byte	0x04, 0x17
        /*002a*/ 	.short	(.L_421 - .L_420)
.L_420:
        /*002c*/ 	.word	0x00000000
        /*0030*/ 	.short	0x0009
        /*0032*/ 	.short	0x0048
        /*0034*/ 	.byte	0x00, 0xf0, 0x21, 0x00


	//----- nvinfo : EIATTR_KPARAM_INFO
	.align		4
.L_421:
        /*0038*/ 	.byte	0x04, 0x17
        /*003a*/ 	.short	(.L_423 - .L_422)
.L_422:
        /*003c*/ 	.word	0x00000000
        /*0040*/ 	.short	0x0008
        /*0042*/ 	.short	0x0040
        /*0044*/ 	.byte	0x00, 0xf0, 0x11, 0x00


	//----- nvinfo : EIATTR_KPARAM_INFO
	.align		4
.L_423:
        /*0048*/ 	.byte	0x04, 0x17
        /*004a*/ 	.short	(.L_425 - .L_424)
.L_424:
        /*004c*/ 	.word	0x00000000
        /*0050*/ 	.short	0x0007
        /*0052*/ 	.short	0x0038
        /*0054*/ 	.byte	0x00, 0xf0, 0x21, 0x00


	//----- nvinfo : EIATTR_KPARAM_INFO
	.align		4
.L_425:
        /*0058*/ 	.byte	0x04, 0x17
        /*005a*/ 	.short	(.L_427 - .L_426)
.L_426:
        /*005c*/ 	.word	0x00000000
        /*0060*/ 	.short	0x0006
        /*0062*/ 	.short	0x0030
        /*0064*/ 	.byte	0x00, 0xf0, 0x21, 0x00


	//----- nvinfo : EIATTR_KPARAM_INFO
	.align		4
.L_427:
        /*0068*/ 	.byte	0x04, 0x17
        /*006a*/ 	.short	(.L_429 - .L_428)
.L_428:
        /*006c*/ 	.word	0x00000000
        /*0070*/ 	.short	0x0005
        /*0072*/ 	.short	0x0028
        /*0074*/ 	.byte	0x00, 0xf0, 0x21, 0x00


	//----- nvinfo : EIATTR_KPARAM_INFO
	.align		4
.L_429:
        /*0078*/ 	.byte	0x04, 0x17
        /*007a*/ 	.short	(.L_431 - .L_430)
.L_430:
        /*007c*/ 	.word	0x00000000
        /*0080*/ 	.short	0x0004
        /*0082*/ 	.short	0x0020
        /*0084*/ 	.byte	0x00, 0xf0, 0x21, 0x00


	//----- nvinfo : EIATTR_KPARAM_INFO
	.align		4
.L_431:
        /*0088*/ 	.byte	0x04, 0x17
        /*008a*/ 	.short	(.L_433 - .L_432)
.L_432:
        /*008c*/ 	.word	0x00000000
        /*0090*/ 	.short	0x0003
        /*0092*/ 	.short	0x0018
        /*0094*/ 	.byte	0x00, 0xf0, 0x21, 0x00


	//----- nvinfo : EIATTR_KPARAM_INFO
	.align		4
.L_433:
        /*0098*/ 	.byte	0x04, 0x17
        /*009a*/ 	.short	(.L_435 - .L_434)
.L_434:
        /*009c*/ 	.word	0x00000000
        /*00a0*/ 	.short	0x0002
        /*00a2*/ 	.short	0x0010
        /*00a4*/ 	.byte	0x00, 0xf0, 0x21, 0x00


	//----- nvinfo : EIATTR_KPARAM_INFO
	.align		4
.L_435:
        /*00a8*/ 	.byte	0x04, 0x17
        /*00aa*/ 	.short	(.L_437 - .L_436)
.L_436:
        /*00ac*/ 	.word	0x00000000
        /*00b0*/ 	.short	0x0001
        /*00b2*/ 	.short	0x0008
        /*00b4*/ 	.byte	0x00, 0xf0, 0x21, 0x00


	//----- nvinfo : EIATTR_KPARAM_INFO
	.align		4
.L_437:
        /*00b8*/ 	.byte	0x04, 0x17
        /*00ba*/ 	.short	(.L_439 - .L_438)
.L_438:
        /*00bc*/ 	.word	0x00000000
        /*00c0*/ 	.short	0x0000
        /*00c2*/ 	.short	0x0000
        /*00c4*/ 	.byte	0x00, 0xf0, 0x21, 0x00


	//----- nvinfo : EIATTR_SPARSE_MMA_MASK
	.align		4
.L_439:
        /*00c8*/ 	.byte	0x03, 0x50
        /*00ca*/ 	.short	0x0000


	//----- nvinfo : EIATTR_MAXREG_COUNT
	.align		4
        /*00cc*/ 	.byte	0x03, 0x1b
        /*00ce*/ 	.short	0x0040


	//----- nvinfo : EIATTR_NUM_BARRIERS
	.align		4
        /*00d0*/ 	.byte	0x02, 0x4c
        /*00d2*/ 	.byte	0x01
	.zero		1


	//----- nvinfo : EIATTR_ANNOTATIONS
	.align		4
        /*00d4*/ 	.byte	0x04, 0x55
        /*00d6*/ 	.short	(.L_441 - .L_440)


	//   ....[0]....
.L_440:
        /* <DEDUP_REMOVED lines=68> */


	//----- nvinfo : EIATTR_MERCURY_ISA_VERSION
	.align		4
.L_441:
        /*0500*/ 	.byte	0x03, 0x5f
        /*0502*/ 	.short	0x0101


	//----- nvinfo : EIATTR_COOP_GROUP_MASK_REGIDS
	.align		4
        /*0504*/ 	.byte	0x04, 0x29
        /*0506*/ 	.short	(.L_443 - .L_442)


	//   ....[0]....
.L_442:
        /*0508*/ 	.word	0xffffffff


	//   ....[1]....
        /*050c*/ 	.word	0xffffffff


	//   ....[2]....
        /*0510*/ 	.word	0xffffffff


	//   ....[3]....
        /*0514*/ 	.word	0xffffffff


	//   ....[4]....
        /*0518*/ 	.word	0xffffffff


	//   ....[5]....
        /*051c*/ 	.word	0xffffffff


	//   ....[6]....
        /*0520*/ 	.word	0xffffffff


	//   ....[7]....
        /*0524*/ 	.word	0xffffffff


	//   ....[8]....
        /*0528*/ 	.word	0xffffffff


	//   ....[9]....
        /*052c*/ 	.word	0xffffffff


	//   ....[10]....
        /*0530*/ 	.word	0x05000015


	//   ....[11]....
        /*0534*/ 	.word	0x05000014


	//   ....[12]....
        /*0538*/ 	.word	0x05000016


	//   ....[13]....
        /*053c*/ 	.word	0x05000017


	//   ....[14]....
        /*0540*/ 	.word	0x05000019


	//   ....[15]....
        /*0544*/ 	.word	0x05000018


	//   ....[16]....
        /*0548*/ 	.word	0x0500001a


	//   ....[17]....
        /*054c*/ 	.word	0x0500000f


	//   ....[18]....
        /*0550*/ 	.word	0x05000019


	//   ....[19]....
        /*0554*/ 	.word	0x05000018


	//   ....[20]....
        /*0558*/ 	.word	0x0500001a


	//   ....[21]....
        /*055c*/ 	.word	0x0500001b


	//   ....[22]....
        /*0560*/ 	.word	0x0500001d


	//   ....[23]....
        /*0564*/ 	.word	0x0500001c


	//   ....[24]....
        /*0568*/ 	.word	0x05000020


	//   ....[25]....
        /*056c*/ 	.word	0x0500000f


	//   ....[26]....
        /*0570*/ 	.word	0x05000019


	//   ....[27]....
        /*0574*/ 	.word	0x05000018


	//   ....[28]....
        /*0578*/ 	.word	0x0500001a


	//   ....[29]....
        /*057c*/ 	.word	0x0500001b


	//   ....[30]....
        /*0580*/ 	.word	0x0500001d


	//   ....[31]....
        /*0584*/ 	.word	0x0500001c


	//   ....[32]....
        /*0588*/ 	.word	0x05000020


	//   ....[33]....
        /*058c*/ 	.word	0x0500000f


	//   ....[34]....
        /*0590*/ 	.word	0x05000011


	//   ....[35]....
        /*0594*/ 	.word	0x0500001b


	//   ....[36]....
        /*0598*/ 	.word	0x05000010


	//   ....[37]....
        /*059c*/ 	.word	0x0500001d


	//   ....[38]....
        /*05a0*/ 	.word	0x05000023


	//   ....[39]....
        /*05a4*/ 	.word	0x0500001e


	//   ....[40]....
        /*05a8*/ 	.word	0x05000026


	//   ....[41]....
        /*05ac*/ 	.word	0x05000025


	//   ....[42]....
        /*05b0*/ 	.word	0x0500001c


	//   ....[43]....
        /*05b4*/ 	.word	0x05000016


	//   ....[44]....
        /*05b8*/ 	.word	0x05000011


	//   ....[45]....
        /*05bc*/ 	.word	0x0500001b


	//   ....[46]....
        /*05c0*/ 	.word	0x05000014


	//   ....[47]....
        /*05c4*/ 	.word	0x05000017


	//   ....[48]....
        /*05c8*/ 	.word	0x05000018


	//   ....[49]....
        /*05cc*/ 	.word	0x0500001a


	//   ....[50]....
        /*05d0*/ 	.word	0x05000029


	//   ....[51]....
        /*05d4*/ 	.word	0x05000013


	//   ....[52]....
        /*05d8*/ 	.word	0x05000018


	//   ....[53]....
        /*05dc*/ 	.word	0x0500000e


	//   ....[54]....
        /*05e0*/ 	.word	0x05000014


	//   ....[55]....
        /*05e4*/ 	.word	0x05000012


	//   ....[56]....
        /*05e8*/ 	.word	0x05000015


	//   ....[57]....
        /*05ec*/ 	.word	0x05000017


	//   ....[58]....
        /*05f0*/ 	.word	0x0500002b


	//   ....[59]....
        /*05f4*/ 	.word	0x05000028


	//   ....[60]....
        /*05f8*/ 	.word	0x05000020


	//   ....[61]....
        /*05fc*/ 	.word	0x05000022


	//   ....[62]....
        /*0600*/ 	.word	0x05000021


	//   ....[63]....
        /*0604*/ 	.word	0x05000027


	//   ....[64]....
        /*0608*/ 	.word	0x05000023


	//   ....[65]....
        /*060c*/ 	.word	0x0500001e


	//   ....[66]....
        /*0610*/ 	.word	0x0500001a


	//   ....[67]....
        /*0614*/ 	.word	0x0500001a


	//   ....[68]....
        /*0618*/ 	.word	0x0500001a


	//   ....[69]....
        /*061c*/ 	.word	0x0500001a


	//   ....[70]....
        /*0620*/ 	.word	0x0500001a


	//   ....[71]....
        /*0624*/ 	.word	0x0500001a


	//   ....[72]....
        /*0628*/ 	.word	0x0500001a


	//   ....[73]....
        /*062c*/ 	.word	0x0500001a


	//   ....[74]....
        /*0630*/ 	.word	0x0500001a


	//   ....[75]....
        /*0634*/ 	.word	0x0500001a


	//   ....[76]....
        /*0638*/ 	.word	0x0500001a


	//   ....[77]....
        /*063c*/ 	.word	0x0500001a


	//   ....[78]....
        /*0640*/ 	.word	0x0500001a


	//   ....[79]....
        /*0644*/ 	.word	0x0500001a


	//   ....[80]....
        /*0648*/ 	.word	0x0500001a


	//   ....[81]....
        /*064c*/ 	.word	0x0500001a


	//   ....[82]....
        /*0650*/ 	.word	0x0500001a


	//   ....[83]....
        /*0654*/ 	.word	0x0500001a


	//   ....[84]....
        /*0658*/ 	.word	0x0500001a


	//   ....[85]....
        /*065c*/ 	.word	0x0500001a


	//   ....[86]....
        /*0660*/ 	.word	0x0500001a


	//   ....[87]....
        /*0664*/ 	.word	0x0500001a


	//   ....[88]....
        /*0668*/ 	.word	0x0500001a


	//   ....[89]....
        /*066c*/ 	.word	0x0500001a


	//   ....[90]....
        /*0670*/ 	.word	0x0500001a


	//   ....[91]....
        /*0674*/ 	.word	0x0500001a


	//   ....[92]....
        /*0678*/ 	.word	0x0500001a


	//   ....[93]....
        /*067c*/ 	.word	0x0500001a


	//   ....[94]....
        /*0680*/ 	.word	0x0500001a


	//   ....[95]....
        /*0684*/ 	.word	0x0500001a


	//   ....[96]....
        /*0688*/ 	.word	0x0500001a


	//   ....[97]....
        /*068c*/ 	.word	0x0500001a


	//   ....[98]....
        /*0690*/ 	.word	0x0500001a


	//   ....[99]....
        /*0694*/ 	.word	0x0500001a


	//   ....[100]....
        /*0698*/ 	.word	0x0500001a


	//   ....[101]....
        /*069c*/ 	.word	0x0500001a


	//   ....[102]....
        /*06a0*/ 	.word	0x0500001a


	//   ....[103]....
        /*06a4*/ 	.word	0x0500001a


	//   ....[104]....
        /*06a8*/ 	.word	0x0500001a


	//   ....[105]....
        /*06ac*/ 	.word	0x0500001a


	//   ....[106]....
        /*06b0*/ 	.word	0x0500001a


	//   ....[107]....
        /*06b4*/ 	.word	0x0500001a


	//   ....[108]....
        /*06b8*/ 	.word	0x0500001a


	//   ....[109]....
        /*06bc*/ 	.word	0x0500001a


	//   ....[110]....
        /*06c0*/ 	.word	0x0500001a


	//   ....[111]....
        /*06c4*/ 	.word	0x0500001a


	//   ....[112]....
        /*06c8*/ 	.word	0x0500001a


	//   ....[113]....
        /*06cc*/ 	.word	0x0500001a


	//   ....[114]....
        /*06d0*/ 	.word	0x0500001a


	//   ....[115]....
        /*06d4*/ 	.word	0x0500001a


	//   ....[116]....
        /*06d8*/ 	.word	0x0500001a


	//   ....[117]....
        /*06dc*/ 	.word	0x0500001a


	//   ....[118]....
        /*06e0*/ 	.word	0x0500001a


	//   ....[119]....
        /*06e4*/ 	.word	0x0500001a


	//   ....[120]....
        /*06e8*/ 	.word	0x0500001a


	//   ....[121]....
        /*06ec*/ 	.word	0x0500001a


	//----- nvinfo : EIATTR_COOP_GROUP_INSTR_OFFSETS
	.align		4
.L_443:
        /*06f0*/ 	.byte	0x04, 0x28
        /*06f2*/ 	.short	(.L_445 - .L_444)


	//   ....[0]....
.L_444:
        /*06f4*/ 	.word	0x00003520


	//   ....[1]....
        /*06f8*/ 	.word	0x00003560


	//   ....[2]....
        /*06fc*/ 	.word	0x00003e10


	//   ....[3]....
        /*0700*/ 	.word	0x00003f60


	//   ....[4]....
        /*0704*/ 	.word	0x00004090


	//   ....[5]....
        /*0708*/ 	.word	0x000040b0


	//   ....[6]....
        /*070c*/ 	.word	0x000040d0


	//   ....[7]....
        /*0710*/ 	.word	0x000040f0


	//   ....[8]....
        /*0714*/ 	.word	0x00004110


	//   ....[9]....
        /*0718*/ 	.word	0x00004130


	//   ....[10]....
        /*071c*/ 	.word	0x00006100


	//   ....[11]....
        /*0720*/ 	.word	0x00006130


	//   ....[12]....
        /*0724*/ 	.word	0x00006160


	//   ....[13]....
        /*0728*/ 	.word	0x00006180


	//   ....[14]....
        /*072c*/ 	.word	0x000061b0


	//   ....[15]....
        /*0730*/ 	.word	0x000061c0


	//   ....[16]....
        /*0734*/ 	.word	0x000061f0


	//   ....[17]....
        /*0738*/ 	.word	0x00006200


	//   ....[18]....
        /*073c*/ 	.word	0x000063d0


	//   ....[19]....
        /*0740*/ 	.word	0x00006400


	//   ....[20]....
        /*0744*/ 	.word	0x00006440


	//   ....[21]....
        /*0748*/ 	.word	0x00006460


	//   ....[22]....
        /*074c*/ 	.word	0x00006490


	//   ....[23]....
        /*0750*/ 	.word	0x000064a0


	//   ....[24]....
        /*0754*/ 	.word	0x000064d0


	//   ....[25]....
        /*0758*/ 	.word	0x000064e0


	//   ....[26]....
        /*075c*/ 	.word	0x00006670


	//   ....[27]....
        /*0760*/ 	.word	0x000066a0


	//   ....[28]....
        /*0764*/ 	.word	0x000066d0


	//   ....[29]....
        /*0768*/ 	.word	0x000066f0


	//   ....[30]....
        /*076c*/ 	.word	0x00006720


	//   ....[31]....
        /*0770*/ 	.word	0x00006730


	//   ....[32]....
        /*0774*/ 	.word	0x00006760


	//   ....[33]....
        /*0778*/ 	.word	0x00006770


	//   ....[34]....
        /*077c*/ 	.word	0x00006970


	//   ....[35]....
        /*0780*/ 	.word	0x00006a70


	//   ....[36]....
        /*0784*/ 	.word	0x00006b00


	//   ....[37]....
        /*0788*/ 	.word	0x00006ba0


	//   ....[38]....
        /*078c*/ 	.word	0x00006bd0


	//   ....[39]....
        /*0790*/ 	.word	0x00006c20


	//   ....[40]....
        /*0794*/ 	.word	0x00006c40


	//   ....[41]....
        /*0798*/ 	.word	0x00006c70


	//   ....[42]....
        /*079c*/ 	.word	0x00006c80


	//   ....[43]....
        /*07a0*/ 	.word	0x00006ca0


	//   ....[44]....
        /*07a4*/ 	.word	0x00006d20


	//   ....[45]....
        /*07a8*/ 	.word	0x00006d60


	//   ....[46]....
        /*07ac*/ 	.word	0x00006da0


	//   ....[47]....
        /*07b0*/ 	.word	0x00006dd0


	//   ....[48]....
        /*07b4*/ 	.word	0x00006de0


	//   ....[49]....
        /*07b8*/ 	.word	0x00006df0


	//   ....[50]....
        /*07bc*/ 	.word	0x00006e00


	//   ....[51]....
        /*07c0*/ 	.word	0x00006e40


	//   ....[52]....
        /*07c4*/ 	.word	0x00006e80


	//   ....[53]....
        /*07c8*/ 	.word	0x00006eb0


	//   ....[54]....
        /*07cc*/ 	.word	0x00006ef0


	//   ....[55]....
        /*07d0*/ 	.word	0x00006f10


	//   ....[56]....
        /*07d4*/ 	.word	0x00006f40


	//   ....[57]....
        /*07d8*/ 	.word	0x00006f60


	//   ....[58]....
        /*07dc*/ 	.word	0x00006f80


	//   ....[59]....
        /*07e0*/ 	.word	0x00006fc0


	//   ....[60]....
        /*07e4*/ 	.word	0x00007010


	//   ....[61]....
        /*07e8*/ 	.word	0x00007030


	//   ....[62]....
        /*07ec*/ 	.word	0x00007060


	//   ....[63]....
        /*07f0*/ 	.word	0x00007070


	//   ....[64]....
        /*07f4*/ 	.word	0x00007190


	//   ....[65]....
        /*07f8*/ 	.word	0x000071e0


	//   ....[66]....
        /*07fc*/ 	.word	0x000073a0


	//   ....[67]....
        /*0800*/ 	.word	0x000073f0


	//   ....[68]....
        /*0804*/ 	.word	0x00007460


	//   ....[69]....
        /*0808*/ 	.word	0x000074c0


	//   ....[70]....
        /*080c*/ 	.word	0x00007530


	//   ....[71]....
        /*0810*/ 	.word	0x00007590


	//   ....[72]....
        /*0814*/ 	.word	0x00007600


	//   ....[73]....
        /*0818*/ 	.word	0x00007660


	//   ....[74]....
        /*081c*/ 	.word	0x00007700


	//   ....[75]....
        /*0820*/ 	.word	0x00007790


	//   ....[76]....
        /*0824*/ 	.word	0x00007800


	//   ....[77]....
        /*0828*/ 	.word	0x00007860


	//   ....[78]....
        /*082c*/ 	.word	0x000078d0


	//   ....[79]....
        /*0830*/ 	.word	0x00007930


	//   ....[80]....
        /*0834*/ 	.word	0x000079a0


	//   ....[81]....
        /*0838*/ 	.word	0x00007a00


	//   ....[82]....
        /*083c*/ 	.word	0x00007aa0


	//   ....[83]....
        /*0840*/ 	.word	0x00007b30


	//   ....[84]....
        /*0844*/ 	.word	0x00007ba0


	//   ....[85]....
        /*0848*/ 	.word	0x00007c00


	//   ....[86]....
        /*084c*/ 	.word	0x00007c70


	//   ....[87]....
        /*0850*/ 	.word	0x00007cd0


	//   ....[88]....
        /*0854*/ 	.word	0x00007d40


	//   ....[89]....
        /*0858*/ 	.word	0x00007da0


	//   ....[90]....
        /*085c*/ 	.word	0x00007e40


	//   ....[91]....
        /*0860*/ 	.word	0x00007f00


	//   ....[92]....
        /*0864*/ 	.word	0x00008000


	//   ....[93]....
        /*0868*/ 	.word	0x00008050


	//   ....[94]....
        /*086c*/ 	.word	0x00008140


	//   ....[95]....
        /*0870*/ 	.word	0x00008190


	//   ....[96]....
        /*0874*/ 	.word	0x00008220


	//   ....[97]....
        /*0878*/ 	.word	0x00008270


	//   ....[98]....
        /*087c*/ 	.word	0x000082e0


	//   ....[99]....
        /*0880*/ 	.word	0x00008340


	//   ....[100]....
        /*0884*/ 	.word	0x000083b0


	//   ....[101]....
        /*0888*/ 	.word	0x00008410


	//   ....[102]....
        /*088c*/ 	.word	0x00008480


	//   ....[103]....
        /*0890*/ 	.word	0x000084e0


	//   ....[104]....
        /*0894*/ 	.word	0x00008560


	//   ....[105]....
        /*0898*/ 	.word	0x000085d0


	//   ....[106]....
        /*089c*/ 	.word	0x00008640


	//   ....[107]....
        /*08a0*/ 	.word	0x000086a0


	//   ....[108]....
        /*08a4*/ 	.word	0x00008720


	//   ....[109]....
        /*08a8*/ 	.word	0x000087a0


	//   ....[110]....
        /*08ac*/ 	.word	0x00008840


	//   ....[111]....
        /*08b0*/ 	.word	0x000088b0


	//   ....[112]....
        /*08b4*/ 	.word	0x00008940


	//   ....[113]....
        /*08b8*/ 	.word	0x000089d0


	//   ....[114]....
        /*08bc*/ 	.word	0x00008a40


	//   ....[115]....
        /*08c0*/ 	.word	0x00008aa0


	//   ....[116]....
        /*08c4*/ 	.word	0x00008b10


	//   ....[117]....
        /*08c8*/ 	.word	0x00008b90


	//   ....[118]....
        /*08cc*/ 	.word	0x00008c50


	//   ....[119]....
        /*08d0*/ 	.word	0x00008d20


	//   ....[120]....
        /*08d4*/ 	.word	0x00008e00


	//   ....[121]....
        /*08d8*/ 	.word	0x00008eb0


	//----- nvinfo : EIATTR_EXIT_INSTR_OFFSETS
	.align		4
.L_445:
        /*08dc*/ 	.byte	0x04, 0x1c
        /*08de*/ 	.short	(.L_447 - .L_446)


	//   ....[0]....
.L_446:
        /*08e0*/ 	.word	0x00005210


	//   ....[1]....
        /*08e4*/ 	.word	0x00007340


	//----- nvinfo : EIATTR_MAX_THREADS
	.align		4
.L_447:
        /*08e8*/ 	.byte	0x04, 0x05
        /*08ea*/ 	.short	(.L_449 - .L_448)
.L_448:
        /*08ec*/ 	.word	0x000001e0
        /*08f0*/ 	.word	0x00000001
        /*08f4*/ 	.word	0x00000001


	//----- nvinfo : EIATTR_CRS_STACK_SIZE
	.align		4
.L_449:
        /*08f8*/ 	.byte	0x04, 0x1e
        /*08fa*/ 	.short	(.L_451 - .L_450)
.L_450:
        /*08fc*/ 	.word	0x00000000


	//----- nvinfo : EIATTR_CBANK_PARAM_SIZE
	.align		4
.L_451:
        /*0900*/ 	.byte	0x03, 0x19
        /*0902*/ 	.short	0x0060


	//----- nvinfo : EIATTR_PARAM_CBANK
	.align		4
        /*0904*/ 	.byte	0x04, 0x0a
        /*0906*/ 	.short	(.L_453 - .L_452)
	.align		4
.L_452:
        /*0908*/ 	.word	index@(.nv.constant0._ZN13group_norm_v218gn_bwd_cuda_kernelI13__nv_bfloat16Li480ELi2ELi32ELi60ELi1024ELb0ELb1ELi16ELi960ELi960ELi4ELb1ELi3ELb0ELb0ELNS_15WgradSyncMethodE2ENS_16CompileConditionILi900EEEEEvPT_S6_S6_PKS5_S8_S8_S8_PKfflPfPj)
        /*090c*/ 	.short	0x0210
        /*090e*/ 	.short	0x0060


	//----- nvinfo : EIATTR_SW_WAR
	.align		4
.L_453:
        /*0910*/ 	.byte	0x04, 0x36
        /*0912*/ 	.short	(.L_455 - .L_454)
.L_454:
        /*0914*/ 	.word	0x00000008
.L_455:


//--------------------- .nv.info._ZN13group_norm_v218gn_bwd_cuda_kernelI13__nv_bfloat16Li480ELi2ELi32ELi60ELi1024ELb0ELb1ELi16ELi960ELi960ELi4ELb1ELi4ELb0ELb0ELNS_15WgradSyncMethodE3ENS_16CompileConditionILi900EEEEEvPT_S6_S6_PKS5_S8_S8_S8_PKfflPfPj --------------------------
	.section	.nv.info._ZN13group_norm_v218gn_bwd_cuda_kernelI13__nv_bfloat16Li480ELi2ELi32ELi60ELi1024ELb0ELb1ELi16ELi960ELi960ELi4ELb1ELi4ELb0ELb0ELNS_15WgradSyncMethodE3ENS_16CompileConditionILi900EEEEEvPT_S6_S6_PKS5_S8_S8_S8_PKfflPfPj,"",@"SHT_CUDA_INFO"
	.sectionflags	@""
	.align	4


	//----- nvinfo : EIATTR_CUDA_API_VERSION
	.align		4
        /*0000*/ 	.byte	0x04, 0x37
        /*0002*/ 	.short	(.L_457 - .L_456)
.L_456:
        /*0004*/ 	.word	0x00000082


	//----- nvinfo : EIATTR_KPARAM_INFO
	.align		4
.L_457:
        /*0008*/ 	.byte	0x04, 0x17
        /*000a*/ 	.short	(.L_459 - .L_458)
.L_458:
        /*000c*/ 	.word	0x00000000
        /*0010*/ 	.short	0x000b
        /*0012*/ 	.short	0x0058
        /*0014*/ 	.byte	0x00, 0xf0, 0x21, 0x00


	//----- nvinfo : EIATTR_KPARAM_INFO
	.align		4
.L_459:
        /*0018*/ 	.byte	0x04, 0x17
        /*001a*/ 	.short	(.L_461 - .L_460)
.L_460:
        /*001c*/ 	.word	0x00000000
        /*0020*/ 	.short	0x000a
        /*0022*/ 	.short	0x0050
        /*0024*/ 	.byte	0x00, 0xf0, 0x21, 0x00


	//----- nvinfo : EIATTR_KPARAM_INFO
	.align		4
.L_461:
        /*0028*/ 	.byte	0x04, 0x17
        /*002a*/ 	.short	(.L_463 - .L_462)
.L_462:
        /*002c*/ 	.word	0x00000000
        /*0030*/ 	.short	0x0009
        /*0032*/ 	.short	0x0048
        /*0034*/ 	.byte	0x00, 0xf0, 0x21, 0x00


	//----- nvinfo : EIATTR_KPARAM_INFO
	.align		4
.L_463:
        /*0038*/ 	.byte	0x04, 0x17
        /*003a*/ 	.short	(.L_465 - .L_464)
.L_464:
        /*003c*/ 	.word	0x00000000
        /*0040*/ 	.short	0x0008
        /*0042*/ 	.short	0x0040
        /*0044*/ 	.byte	0x00, 0xf0, 0x11, 0x00


	//----- nvinfo : EIATTR_KPARAM_INFO
	.align		4
.L_465:
        /*0048*/ 	.byte	0x04, 0x17
        /*004a*/ 	.short	(.L_467 - .L_466)
.L_466:
        /*004c*/ 	.word	0x00000000
        /*0050*/ 	.short	0x0007
        /*0052*/ 	.short	0x0038
        /*0054*/ 	.byte	0x00, 0xf0, 0x21, 0x00


	//----- nvinfo : EIATTR_KPARAM_INFO
	.align		4
.L_467:
        /*0058*/ 	.byte	0x04, 0x17
        /*005a*/ 	.short	(.L_469 - .L_468)
.L_468:
        /*005c*/ 	.word	0x00000000
        /*0060*/ 	.short	0x0006
        /*0062*/ 	.short	0x0030
        /*0064*/ 	.byte	0x00, 0xf0, 0x21, 0x00


	//----- nvinfo : EIATTR_KPARAM_INFO
	.align		4
.L_469:
        /*0068*/ 	.byte	0x04, 0x17
        /*006a*/ 	.short	(.L_471 - .L_470)
.L_470:
        /*006c*/ 	.word	0x00000000
        /*0070*/ 	.short	0x0005
        /*0072*/ 	.short	0x0028
        /*0074*/ 	.byte	0x00, 0xf0, 0x21, 0x00


	//----- nvinfo : EIATTR_KPARAM_INFO
	.align		4
.L_471:
        /*0078*/ 	.byte	0x04, 0x17
        /*007a*/ 	.short	(.L_473 - .L_472)
.L_472:
        /*007c*/ 	.word	0x00000000
        /*0080*/ 	.short	0x0004
        /*0082*/ 	.short	0x0020
        /*0084*/ 	.byte	0x00, 0xf0, 0x21, 0x00


	//----- nvinfo : EIATTR_KPARAM_INFO
	.align		4
.L_473:
        /*0088*/ 	.byte	0x04, 0x17
        /*008a*/ 	.short	(.L_475 - .L_474)
.L_474:
        /*008c*/ 	.word	0x00000000
        /*0090*/ 	.short	0x0003
        /*0092*/ 	.short	0x0018
        /*0094*/ 	.byte	0x00, 0xf0, 0x21, 0x00


	//----- nvinfo : EIATTR_KPARAM_INFO
	.align		4
.L_475:
        /*0098*/ 	.byte	0x04, 0x17
        /*009a*/ 	.short	(.L_477 - .L_476)
.L_476:
        /*009c*/ 	.word	0x00000000
        /*00a0*/ 	.short	0x0002
        /*00a2*/ 	.short	0x0010
        /*00a4*/ 	.byte	0x00, 0xf0, 0x21, 0x00


	//----- nvinfo : EIATTR_KPARAM_INFO
	.align		4
.L_477:
        /*00a8*/ 	.byte	0x04, 0x17
        /*00aa*/ 	.short	(.L_479 - .L_478)
.L_478:
        /*00ac*/ 	.word	0x00000000
        /*00b0*/ 	.short	0x0001
        /*00b2*/ 	.short	0x0008
        /*00b4*/ 	.byte	0x00, 0xf0, 0x21, 0x00


	//----- nvinfo : EIATTR_KPARAM_INFO
	.align		4
.L_479:
        /*00b8*/ 	.byte	0x04, 0x17
        /*00ba*/ 	.short	(.L_481 - .L_480)
.L_480:
        /*00bc*/ 	.word	0x00000000
        /*00c0*/ 	.short	0x0000
        /*00c2*/ 	.short	0x0000
        /*00c4*/ 	.byte	0x00, 0xf0, 0x21, 0x00


	//----- nvinfo : EIATTR_SPARSE_MMA_MASK
	.align		4
.L_481:
        /*00c8*/ 	.byte	0x03, 0x50
        /*00ca*/ 	.short	0x0000


	//----- nvinfo : EIATTR_MAXREG_COUNT
	.align		4
        /*00cc*/ 	.byte	0x03, 0x1b
        /*00ce*/ 	.short	0x0040


	//----- nvinfo : EIATTR_NUM_BARRIERS
	.align		4
        /*00d0*/ 	.byte	0x02, 0x4c
        /*00d2*/ 	.byte	0x01
	.zero		1


	//----- nvinfo : EIATTR_ANNOTATIONS
	.align		4
        /*00d4*/ 	.byte	0x04, 0x55
        /*00d6*/ 	.short	(.L_483 - .L_482)


	//   ....[0]....
.L_482:
        /* <DEDUP_REMOVED lines=85> */


	//----- nvinfo : EIATTR_MERCURY_ISA_VERSION
	.align		4
.L_483:
        /*0610*/ 	.byte	0x03, 0x5f
        /*0612*/ 	.short	0x0101


	//----- nvinfo : EIATTR_COOP_GROUP_MASK_REGIDS
	.align		4
        /*0614*/ 	.byte	0x04, 0x29
        /*0616*/ 	.short	(.L_485 - .L_484)


	//   ....[0]....
.L_484:
        /*0618*/ 	.word	0xffffffff


	//   ....[1]....
        /*061c*/ 	.word	0xffffffff


	//   ....[2]....
        /*0620*/ 	.word	0xffffffff


	//   ....[3]....
        /*0624*/ 	.word	0xffffffff


	//   ....[4]....
        /*0628*/ 	.word	0xffffffff


	//   ....[5]....
        /*062c*/ 	.word	0xffffffff


	//   ....[6]....
        /*0630*/ 	.word	0xffffffff


	//   ....[7]....
        /*0634*/ 	.word	0xffffffff


	//   ....[8]....
        /*0638*/ 	.word	0xffffffff


	//   ....[9]....
        /*063c*/ 	.word	0xffffffff


	//   ....[10]....
        /*0640*/ 	.word	0x05000019


	//   ....[11]....
        /*0644*/ 	.word	0x05000018


	//   ....[12]....
        /*0648*/ 	.word	0x0500001a


	//   ....[13]....
        /*064c*/ 	.word	0x0500001b


	//   ....[14]....
        /*0650*/ 	.word	0x0500001d


	//   ....[15]....
        /*0654*/ 	.word	0x05000012


	//   ....[16]....
        /*0658*/ 	.word	0x0500001c


	//   ....[17]....
        /*065c*/ 	.word	0x05000013


	//   ....[18]....
        /*0660*/ 	.word	0x0500001d


	//   ....[19]....
        /*0664*/ 	.word	0x0500001c


	//   ....[20]....
        /*0668*/ 	.word	0x0500001e


	//   ....[21]....
        /*066c*/ 	.word	0x0500001f


	//   ....[22]....
        /*0670*/ 	.word	0x05000021


	//   ....[23]....
        /*0674*/ 	.word	0x05000020


	//   ....[24]....
        /*0678*/ 	.word	0x05000022


	//   ....[25]....
        /*067c*/ 	.word	0x05000017


	//   ....[26]....
        /*0680*/ 	.word	0x0500001d


	//   ....[27]....
        /*0684*/ 	.word	0x0500001c


	//   ....[28]....
        /*0688*/ 	.word	0x0500001e


	//   ....[29]....
        /*068c*/ 	.word	0x0500001f


	//   ....[30]....
        /*0690*/ 	.word	0x05000021


	//   ....[31]....
        /*0694*/ 	.word	0x05000020


	//   ....[32]....
        /*0698*/ 	.word	0x05000022


	//   ....[33]....
        /*069c*/ 	.word	0x05000017


	//   ....[34]....
        /*06a0*/ 	.word	0x05000021


	//   ....[35]....
        /*06a4*/ 	.word	0x0500001e


	//   ....[36]....
        /*06a8*/ 	.word	0x05000023


	//   ....[37]....
        /*06ac*/ 	.word	0x0500001c


	//   ....[38]....
        /*06b0*/ 	.word	0x05000020


	//   ....[39]....
        /*06b4*/ 	.word	0x0500002b


	//   ....[40]....
        /*06b8*/ 	.word	0x05000020


	//   ....[41]....
        /*06bc*/ 	.word	0x0500001e


	//   ....[42]....
        /*06c0*/ 	.word	0x0500002a


	//   ....[43]....
        /*06c4*/ 	.word	0x05000014


	//   ....[44]....
        /*06c8*/ 	.word	0x0500002b


	//   ....[45]....
        /*06cc*/ 	.word	0x05000021


	//   ....[46]....
        /*06d0*/ 	.word	0x05000026


	//   ....[47]....
        /*06d4*/ 	.word	0x05000023


	//   ....[48]....
        /*06d8*/ 	.word	0x0500001d


	//   ....[49]....
        /*06dc*/ 	.word	0x05000014


	//   ....[50]....
        /*06e0*/ 	.word	0x05000013


	//   ....[51]....
        /*06e4*/ 	.word	0x05000021


	//   ....[52]....
        /*06e8*/ 	.word	0x05000016


	//   ....[53]....
        /*06ec*/ 	.word	0x05000017


	//   ....[54]....
        /*06f0*/ 	.word	0x05000012


	//   ....[55]....
        /*06f4*/ 	.word	0x0500002b


	//   ....[56]....
        /*06f8*/ 	.word	0x05000024


	//   ....[57]....
        /*06fc*/ 	.word	0x0500001b


	//   ....[58]....
        /*0700*/ 	.word	0x0500001a


	//   ....[59]....
        /*0704*/ 	.word	0x05000022


	//   ....[60]....
        /*0708*/ 	.word	0x05000016


	//   ....[61]....
        /*070c*/ 	.word	0x05000017


	//   ....[62]....
        /*0710*/ 	.word	0x05000029


	//   ....[63]....
        /*0714*/ 	.word	0x0500002b


	//   ....[64]....
        /*0718*/ 	.word	0x0500001d


	//   ....[65]....
        /*071c*/ 	.word	0x05000017


	//   ....[66]....
        /*0720*/ 	.word	0x0500001e


	//   ....[67]....
        /*0724*/ 	.word	0x0500001e


	//   ....[68]....
        /*0728*/ 	.word	0x0500001e


	//   ....[69]....
        /*072c*/ 	.word	0x0500001e


	//   ....[70]....
        /*0730*/ 	.word	0x0500001e


	//   ....[71]....
        /*0734*/ 	.word	0x0500001e


	//   ....[72]....
        /*0738*/ 	.word	0x0500001e


	//   ....[73]....
        /*073c*/ 	.word	0x0500001e


	//   ....[74]....
        /*0740*/ 	.word	0x0500001e


	//   ....[75]....
        /*0744*/ 	.word	0x0500001e


	//   ....[76]....
        /*0748*/ 	.word	0x0500001e


	//   ....[77]....
        /*074c*/ 	.word	0x0500001e


	//   ....[78]....
        /*0750*/ 	.word	0x0500001e


	//   ....[79]....
        /*0754*/ 	.word	0x0500001e


	//   ....[80]....
        /*0758*/ 	.word	0x0500001e


	//   ....[81]....
        /*075c*/ 	.word	0x0500001e


	//   ....[82]....
        /*0760*/ 	.word	0x0500001e


	//   ....[83]....
        /*0764*/ 	.word	0x0500001e


	//   ....[84]....
        /*0768*/ 	.word	0x0500001e


	//   ....[85]....
        /*076c*/ 	.word	0x0500001e


	//   ....[86]....
        /*0770*/ 	.word	0x0500001e


	//   ....[87]....
        /*0774*/ 	.word	0x0500001e


	//   ....[88]....
        /*0778*/ 	.word	0x0500001e


	//   ....[89]....
        /*077c*/ 	.word	0x0500001e


	//   ....[90]....
        /*0780*/ 	.word	0x0500001e


	//   ....[91]....
        /*0784*/ 	.word	0x0500001e


	//   ....[92]....
        /*0788*/ 	.word	0x0500001e


	//   ....[93]....
        /*078c*/ 	.word	0x0500001e


	//   ....[94]....
        /*0790*/ 	.word	0x0500001e


	//   ....[95]....
        /*0794*/ 	.word	0x0500001e


	//   ....[96]....
        /*0798*/ 	.word	0x0500001e


	//   ....[97]....
        /*079c*/ 	.word	0x0500001e


	//   ....[98]....
        /*07a0*/ 	.word	0x0500001e


	//   ....[99]....
        /*07a4*/ 	.word	0x0500001e


	//   ....[100]....
        /*07a8*/ 	.word	0x0500001e


	//   ....[101]....
        /*07ac*/ 	.word	0x0500001e


	//   ....[102]....
        /*07b0*/ 	.word	0x0500001e


	//   ....[103]....
        /*07b4*/ 	.word	0x0500001e


	//   ....[104]....
        /*07b8*/ 	.word	0x0500001e


	//   ....[105]....
        /*07bc*/ 	.word	0x0500001e


	//   ....[106]....
        /*07c0*/ 	.word	0x0500001e


	//   ....[107]....
        /*07c4*/ 	.word	0x0500001e


	//   ....[108]....
        /*07c8*/ 	.word	0x0500001e


	//   ....[109]....
        /*07cc*/ 	.word	0x0500001e


	//   ....[110]....
        /*07d0*/ 	.word	0x0500001e


	//   ....[111]....
        /*07d4*/ 	.word	0x0500001e


	//   ....[112]....
        /*07d8*/ 	.word	0x0500001e


	//   ....[113]....
        /*07dc*/ 	.word	0x0500001e


	//   ....[114]....
        /*07e0*/ 	.word	0x0500001e


	//   ....[115]....
        /*07e4*/ 	.word	0x0500001e


	//   ....[116]....
        /*07e8*/ 	.word	0x0500001e


	//   ....[117]....
        /*07ec*/ 	.word	0x0500001e


	//   ....[118]....
        /*07f0*/ 	.word	0x0500001e


	//   ....[119]....
        /*07f4*/ 	.word	0x0500001e


	//   ....[120]....
        /*07f8*/ 	.word	0x0500001e


	//   ....[121]....
        /*07fc*/ 	.word	0x0500001e


	//----- nvinfo : EIATTR_COOP_GROUP_INSTR_OFFSETS
	.align		4
.L_485:
        /*0800*/ 	.byte	0x04, 0x28
        /*0802*/ 	.short	(.L_487 - .L_486)


	//   ....[0]....
.L_486:
        /*0804*/ 	.word	0x00003720


	//   ....[1]....
        /*0808*/ 	.word	0x00003730


	//   ....[2]....
        /*080c*/ 	.word	0x00004010


	//   ....[3]....
        /*0810*/ 	.word	0x00004050


	//   ....[4]....
        /*0814*/ 	.word	0x00004080


	//   ....[5]....
        /*0818*/ 	.word	0x000040a0


	//   ....[6]....
        /*081c*/ 	.word	0x000040c0


	//   ....[7]....
        /*0820*/ 	.word	0x000040e0


	//   ....[8]....
        /*0824*/ 	.word	0x00004100


	//   ....[9]....
        /*0828*/ 	.word	0x00004120


	//   ....[10]....
        /*082c*/ 	.word	0x00006500


	//   ....[11]....
        /*0830*/ 	.word	0x00006530


	//   ....[12]....
        /*0834*/ 	.word	0x00006570


	//   ....[13]....
        /*0838*/ 	.word	0x00006590


	//   ....[14]....
        /*083c*/ 	.word	0x000065c0


	//   ....[15]....
        /*0840*/ 	.word	0x000065d0


	//   ....[16]....
        /*0844*/ 	.word	0x00006600


	//   ....[17]....
        /*0848*/ 	.word	0x00006610


	//   ....[18]....
        /*084c*/ 	.word	0x000067b0


	//   ....[19]....
        /*0850*/ 	.word	0x000067e0


	//   ....[20]....
        /*0854*/ 	.word	0x00006810


	//   ....[21]....
        /*0858*/ 	.word	0x00006830


	//   ....[22]....
        /*085c*/ 	.word	0x00006860


	//   ....[23]....
        /*0860*/ 	.word	0x00006870


	//   ....[24]....
        /*0864*/ 	.word	0x000068a0


	//   ....[25]....
        /*0868*/ 	.word	0x000068b0


	//   ....[26]....
        /*086c*/ 	.word	0x000069e0


	//   ....[27]....
        /*0870*/ 	.word	0x00006a10


	//   ....[28]....
        /*0874*/ 	.word	0x00006a50


	//   ....[29]....
        /*0878*/ 	.word	0x00006a70


	//   ....[30]....
        /*087c*/ 	.word	0x00006aa0


	//   ....[31]....
        /*0880*/ 	.word	0x00006ab0


	//   ....[32]....
        /*0884*/ 	.word	0x00006ae0


	//   ....[33]....
        /*0888*/ 	.word	0x00006af0


	//   ....[34]....
        /*088c*/ 	.word	0x00006df0


	//   ....[35]....
        /*0890*/ 	.word	0x00006e50


	//   ....[36]....
        /*0894*/ 	.word	0x00006e90


	//   ....[37]....
        /*0898*/ 	.word	0x00006eb0


	//   ....[38]....
        /*089c*/ 	.word	0x00006ec0


	//   ....[39]....
        /*08a0*/ 	.word	0x00006ed0


	//   ....[40]....
        /*08a4*/ 	.word	0x00006ee0


	//   ....[41]....
        /*08a8*/ 	.word	0x00006fa0


	//   ....[42]....
        /*08ac*/ 	.word	0x00006fe0


	//   ....[43]....
        /*08b0*/ 	.word	0x00006ff0


	//   ....[44]....
        /*08b4*/ 	.word	0x00007000


	//   ....[45]....
        /*08b8*/ 	.word	0x00007010


	//   ....[46]....
        /*08bc*/ 	.word	0x00007020


	//   ....[47]....
        /*08c0*/ 	.word	0x00007030


	//   ....[48]....
        /*08c4*/ 	.word	0x00007070


	//   ....[49]....
        /*08c8*/ 	.word	0x000070d0


	//   ....[50]....
        /*08cc*/ 	.word	0x00007100


	//   ....[51]....
        /*08d0*/ 	.word	0x00007130


	//   ....[52]....
        /*08d4*/ 	.word	0x00007160


	//   ....[53]....
        /*08d8*/ 	.word	0x00007180


	//   ....[54]....
        /*08dc*/ 	.word	0x00007190


	//   ....[55]....
        /*08e0*/ 	.word	0x000071a0


	//   ....[56]....
        /*08e4*/ 	.word	0x000071d0


	//   ....[57]....
        /*08e8*/ 	.word	0x00007230


	//   ....[58]....
        /*08ec*/ 	.word	0x00007260


	//   ....[59]....
        /*08f0*/ 	.word	0x00007280


	//   ....[60]....
        /*08f4*/ 	.word	0x000072c0


	//   ....[61]....
        /*08f8*/ 	.word	0x000072e0


	//   ....[62]....
        /*08fc*/ 	.word	0x00007300


	//   ....[63]....
        /*0900*/ 	.word	0x00007310


	//   ....[64]....
        /*0904*/ 	.word	0x00007470


	//   ....[65]....
        /*0908*/ 	.word	0x000074b0


	//   ....[66]....
        /*090c*/ 	.word	0x000075e0


	//   ....[67]....
        /*0910*/ 	.word	0x00007630


	//   ....[68]....
        /*0914*/ 	.word	0x000076a0


	//   ....[69]....
        /*0918*/ 	.word	0x00007700


	//   ....[70]....
        /*091c*/ 	.word	0x00007770


	//   ....[71]....
        /*0920*/ 	.word	0x000077d0


	//   ....[72]....
        /*0924*/ 	.word	0x00007840


	//   ....[73]....
        /*0928*/ 	.word	0x000078a0


	//   ....[74]....
        /*092c*/ 	.word	0x00007940


	//   ....[75]....
        /*0930*/ 	.word	0x000079d0


	//   ....[76]....
        /*0934*/ 	.word	0x00007a40


	//   ....[77]....
        /*0938*/ 	.word	0x00007aa0


	//   ....[78]....
        /*093c*/ 	.word	0x00007b10


	//   ....[79]....
        /*0940*/ 	.word	0x00007b70


	//   ....[80]....
        /*0944*/ 	.word	0x00007be0


	//   ....[81]....
        /*0948*/ 	.word	0x00007c40


	//   ....[82]....
        /*094c*/ 	.word	0x00007ce0


	//   ....[83]....
        /*0950*/ 	.word	0x00007d70


	//   ....[84]....
        /*0954*/ 	.word	0x00007de0


	//   ....[85]....
        /*0958*/ 	.word	0x00007e40


	//   ....[86]....
        /*095c*/ 	.word	0x00007eb0


	//   ....[87]....
        /*0960*/ 	.word	0x00007f10


	//   ....[88]....
        /*0964*/ 	.word	0x00007f80


	//   ....[89]....
        /*0968*/ 	.word	0x00007fe0


	//   ....[90]....
        /*096c*/ 	.word	0x00008080


	//   ....[91]....
        /*0970*/ 	.word	0x00008140


	//   ....[92]....
        /*0974*/ 	.word	0x00008200


	//   ....[93]....
        /*0978*/ 	.word	0x00008250


	//   ....[94]....
        /*097c*/ 	.word	0x000082e0


	//   ....[95]....
        /*0980*/ 	.word	0x00008340


	//   ....[96]....
        /*0984*/ 	.word	0x000083d0


	//   ....[97]....
        /*0988*/ 	.word	0x00008420


	//   ....[98]....
        /*098c*/ 	.word	0x00008490


	//   ....[99]....
        /*0990*/ 	.word	0x000084f0


	//   ....[100]....
        /*0994*/ 	.word	0x000085b0


	//   ....[101]....
        /*0998*/ 	.word	0x00008610


	//   ....[102]....
        /*099c*/ 	.word	0x000086a0


	//   ....[103]....
        /*09a0*/ 	.word	0x00008730


	//   ....[104]....
        /*09a4*/ 	.word	0x000087b0


	//   ....[105]....
        /*09a8*/ 	.word	0x00008810


	//   ....[106]....
        /*09ac*/ 	.word	0x00008880


	//   ....[107]....
        /*09b0*/ 	.word	0x000088e0


	//   ....[108]....
        /*09b4*/ 	.word	0x00008990


	//   ....[109]....
        /*09b8*/ 	.word	0x000089f0


	//   ....[110]....
        /*09bc*/ 	.word	0x00008ab0


	//   ....[111]....
        /*09c0*/ 	.word	0x00008b00


	//   ....[112]....
        /*09c4*/ 	.word	0x00008b70


	//   ....[113]....
        /*09c8*/ 	.word	0x00008bd0


	//   ....[114]....
        /*09cc*/ 	.word	0x00008c60


	//   ....[115]....
        /*09d0*/ 	.word	0x00008cf0


	//   ....[116]....
        /*09d4*/ 	.word	0x00008d60


	//   ....[117]....
        /*09d8*/ 	.word	0x00008dc0


	//   ....[118]....
        /*09dc*/ 	.word	0x00008e50


	//   ....[119]....
        /*09e0*/ 	.word	0x00008f20


	//   ....[120]....
        /*09e4*/ 	.word	0x00008fa0


	//   ....[121]....
        /*09e8*/ 	.word	0x00009000


	//----- nvinfo : EIATTR_EXIT_INSTR_OFFSETS
	.align		4
.L_487:
        /*09ec*/ 	.byte	0x04, 0x1c
        /*09ee*/ 	.short	(.L_489 - .L_488)


	//   ....[0]....
.L_488:
        /*09f0*/ 	.word	0x000054f0


	//   ....[1]....
        /*09f4*/ 	.word	0x00007580


	//----- nvinfo : EIATTR_MAX_THREADS
	.align		4
.L_489:
        /*09f8*/ 	.byte	0x04, 0x05
        /*09fa*/ 	.short	(.L_491 - .L_490)
.L_490:
        /*09fc*/ 	.word	0x000001e0
        /*0a00*/ 	.word	0x00000001
        /*0a04*/ 	.word	0x00000001


	//----- nvinfo : EIATTR_CRS_STACK_SIZE
	.align		4
.L_491:
        /*0a08*/ 	.byte	0x04, 0x1e
        /*0a0a*/ 	.short	(.L_493 - .L_492)
.L_492:
        /*0a0c*/ 	.word	0x00000000


	//----- nvinfo : EIATTR_CBANK_PARAM_SIZE
	.align		4
.L_493:
        /*0a10*/ 	.byte	0x03, 0x19
        /*0a12*/ 	.short	0x0060


	//----- nvinfo : EIATTR_PARAM_CBANK
	.align		4
        /*0a14*/ 	.byte	0x04, 0x0a
        /*0a16*/ 	.short	(.L_495 - .L_494)
	.align		4
.L_494:
        /*0a18*/ 	.word	index@(.nv.constant0._ZN13group_norm_v218gn_bwd_cuda_kernelI13__nv_bfloat16Li480ELi2ELi32ELi60ELi1024ELb0ELb1ELi16ELi960ELi960ELi4ELb1ELi4ELb0ELb0ELNS_15WgradSyncMethodE3ENS_16CompileConditionILi900EEEEEvPT_S6_S6_PKS5_S8_S8_S8_PKfflPfPj)
        /*0a1c*/ 	.short	0x0210
        /*0a1e*/ 	.short	0x0060


	//----- nvinfo : EIATTR_SW_WAR
	.align		4
.L_495:
        /*0a20*/ 	.byte	0x04, 0x36
        /*0a22*/ 	.short	(.L_497 - .L_496)
.L_496:
        /*0a24*/ 	.word	0x00000008
.L_497:


//--------------------- .nv.info._ZN13group_norm_v218gn_bwd_cuda_kernelI13__nv_bfloat16Li480ELi3ELi16ELi120ELi1024ELb1ELb1ELi8ELi960ELi960ELi4ELb1ELi2ELb0ELb0ELNS_15WgradSyncMethodE3ENS_16CompileConditionILi900EEEEEvPT_S6_S6_PKS5_S8_S8_S8_PKfflPfPj --------------------------
	.section	.nv.info._ZN13group_norm_v218gn_bwd_cuda_kernelI13__nv_bfloat16Li480ELi3ELi16ELi120ELi1024ELb1ELb1ELi8ELi960ELi960ELi4ELb1ELi2ELb0ELb0ELNS_15WgradSyncMethodE3ENS_16CompileConditionILi900EEEEEvPT_S6_S6_PKS5_S8_S8_S8_PKfflPfPj,"",@"SHT_CUDA_INFO"
	.sectionflags	@""
	.align	4


	//----- nvinfo : EIATTR_CUDA_API_VERSION
	.align		4
        /*0000*/ 	.byte	0x04, 0x37
        /*0002*/ 	.short	(.L_499 - .L_498)
.L_498:
        /*0004*/ 	.word	0x00000082


	//----- nvinfo : EIATTR_KPARAM_INFO
	.align		4
.L_499:
        /*0008*/ 	.byte	0x04, 0x17
        /*000a*/ 	.short	(.L_501 - .L_500)
.L_500:
        /*000c*/ 	.word	0x00000000
        /*0010*/ 	.short	0x000b
        /*0012*/ 	.short	0x0058
        /*0014*/ 	.byte	0x00, 0xf0, 0x21, 0x00


	//----- nvinfo : EIATTR_KPARAM_INFO
	.align		4
.L_501:
        /*0018*/ 	.byte	0x04, 0x17
        /*001a*/ 	.short	(.L_503 - .L_502)
.L_502:
        /*001c*/ 	.word	0x00000000
        /*0020*/ 	.short	0x000a
        /*0022*/ 	.short	0x0050
        /*0024*/ 	.byte	0x00, 0xf0, 0x21, 0x00


	//----- nvinfo : EIATTR_KPARAM_INFO
	.align		4
.L_503:
        /*0028*/ 	.byte	0x04, 0x17
        /*002a*/ 	.short	(.L_505 - .L_504)
.L_504:
        /*002c*/ 	.word	0x00000000
        /*0030*/ 	.short	0x0009
        /*0032*/ 	.short	0x0048
        /*0034*/ 	.byte	0x00, 0xf0, 0x21, 0x00


	//----- nvinfo : EIATTR_KPARAM_INFO
	.align		4
.L_505:
        /*0038*/ 	.byte	0x04, 0x17
        /*003a*/ 	.short	(.L_507 - .L_506)
.L_506:
        /*003c*/ 	.word	0x00000000
        /*0040*/ 	.short	0x0008
        /*0042*/ 	.short	0x0040
        /*0044*/ 	.byte	0x00, 0xf0, 0x11, 0x00


	//----- nvinfo : EIATTR_KPARAM_INFO
	.align		4
.L_507:
        /*0048*/ 	.byte	0x04, 0x17
        /*004a*/ 	.short	(.L_509 - .L_508)
.L_508:
        /*004c*/ 	.word	0x00000000
        /*0050*/ 	.short	0x0007
        /*0052*/ 	.short	0x0038
        /*0054*/ 	.byte	0x00, 0xf0, 0x21, 0x00


	//----- nvinfo : EIATTR_KPARAM_INFO
	.align		4
.L_509:
        /*0058*/ 	.byte	0x04, 0x17
        /*005a*/ 	.short	(.L_511 - .L_510)
.L_510:
        /*005c*/ 	.word	0x00000000
        /*0060*/ 	.short	0x0006
        /*0062*/ 	.short	0x0030
        /*0064*/ 	.byte	0x00, 0xf0, 0x21, 0x00


	//----- nvinfo : EIATTR_KPARAM_INFO
	.align		4
.L_511:
        /*0068*/ 	.byte	0x04, 0x17
        /*006a*/ 	.short	(.L_513 - .L_512)
.L_512:
        /*006c*/ 	.word	0x00000000
        /*0070*/ 	.short	0x0005
        /*0072*/ 	.short	0x0028
        /*0074*/ 	.byte	0x00, 0xf0, 0x21, 0x00


	//----- nvinfo : EIATTR_KPARAM_INFO
	.align		4
.L_513:
        /*0078*/ 	.byte	0x04, 0x17
        /*007a*/ 	.short	(.L_515 - .L_514)
.L_514:
        /*007c*/ 	.word	0x00000000
        /*0080*/ 	.short	0x0004
        /*0082*/ 	.short	0x0020
        /*0084*/ 	.byte	0x00, 0xf0, 0x21, 0x00


	//----- nvinfo : EIATTR_KPARAM_INFO
	.align		4
.L_515:
        /*0088*/ 	.byte	0x04, 0x17
        /*008a*/ 	.short	(.L_517 - .L_516)
.L_516:
        /*008c*/ 	.word	0x00000000
        /*0090*/ 	.short	0x0003
        /*0092*/ 	.short	0x0018
        /*0094*/ 	.byte	0x00, 0xf0, 0x21, 0x00


	//----- nvinfo : EIATTR_KPARAM_INFO
	.align		4
.L_517:
        /*0098*/ 	.byte	0x04, 0x17
        /*009a*/ 	.short	(.L_519 - .L_518)
.L_518:
        /*009c*/ 	.word	0x00000000
        /*00a0*/ 	.short	0x0002
        /*00a2*/ 	.short	0x0010
        /*00a4*/ 	.byte	0x00, 0xf0, 0x21, 0x00


	//----- nvinfo : EIATTR_KPARAM_INFO
	.align		4
.L_519:
        /*00a8*/ 	.byte	0x04, 0x17
        /*00aa*/ 	.short	(.L_521 - .L_520)
.L_520:
        /*00ac*/ 	.word	0x00000000
        /*00b0*/ 	.short	0x0001
        /*00b2*/ 	.short	0x0008
        /*00b4*/ 	.byte	0x00, 0xf0, 0x21, 0x00


	//----- nvinfo : EIATTR_KPARAM_INFO
	.align		4
.L_521:
        /*00b8*/ 	.byte	0x04, 0x17
        /*00ba*/ 	.short	(.L_523 - .L_522)
.L_522:
        /*00bc*/ 	.word	0x00000000
        /*00c0*/ 	.short	0x0000
        /*00c2*/ 	.short	0x0000
        /*00c4*/ 	.byte	0x00, 0xf0, 0x21, 0x00


	//----- nvinfo : EIATTR_SPARSE_MMA_MASK
	.align		4
.L_523:
        /*00c8*/ 	.byte	0x03, 0x50
        /*00ca*/ 	.short	0x0000


	//----- nvinfo : EIATTR_MAXREG_COUNT
	.align		4
        /*00cc*/ 	.byte	0x03, 0x1b
        /*00ce*/ 	.short	0x0028


	//----- nvinfo : EIATTR_NUM_BARRIERS
	.align		4
        /*00d0*/ 	.byte	0x02, 0x4c
        /*00d2*/ 	.byte	0x01
	.zero		1


	//----- nvinfo : EIATTR_ANNOTATIONS
	.align		4
        /*00d4*/ 	.byte	0x04, 0x55
        /*00d6*/ 	.short	(.L_525 - .L_524)


	//   ....[0]....
.L_524:
        /* <DEDUP_REMOVED lines=73> */


	//----- nvinfo : EIATTR_MERCURY_ISA_VERSION
	.align		4
.L_525:
        /*0558*/ 	.byte	0x03, 0x5f
        /*055a*/ 	.short	0x0101


	//----- nvinfo : EIATTR_COOP_GROUP_MASK_REGIDS
	.align		4
        /*055c*/ 	.byte	0x04, 0x29
        /*055e*/ 	.short	(.L_527 - .L_526)


	//   ....[0]....
.L_526:
        /*0560*/ 	.word	0xffffffff


	//   ....[1]....
        /*0564*/ 	.word	0xffffffff


	//   ....[2]....
        /*0568*/ 	.word	0xffffffff


	//   ....[3]....
        /*056c*/ 	.word	0xffffffff


	//   ....[4]....
        /*0570*/ 	.word	0xffffffff


	//   ....[5]....
        /*0574*/ 	.word	0xffffffff


	//   ....[6]....
        /*0578*/ 	.word	0xffffffff


	//   ....[7]....
        /*057c*/ 	.word	0xffffffff


	//   ....[8]....
        /*0580*/ 	.word	0xffffffff


	//   ....[9]....
        /*0584*/ 	.word	0xffffffff


	//   ....[10]....
        /*0588*/ 	.word	0xffffffff


	//   ....[11]....
        /*058c*/ 	.word	0xffffffff


	//   ....[12]....
        /*0590*/ 	.word	0x05000011


	//   ....[13]....
        /*0594*/ 	.word	0x05000013


	//   ....[14]....
        /*0598*/ 	.word	0x05000010


	//   ....[15]....
        /*059c*/ 	.word	0x05000012


	//   ....[16]....
        /*05a0*/ 	.word	0x05000015


	//   ....[17]....
        /*05a4*/ 	.word	0x05000021


	//   ....[18]....
        /*05a8*/ 	.word	0x0500000a


	//   ....[19]....
        /*05ac*/ 	.word	0x05000010


	//   ....[20]....
        /*05b0*/ 	.word	0x05000013


	//   ....[21]....
        /*05b4*/ 	.word	0x05000015


	//   ....[22]....
        /*05b8*/ 	.word	0x05000010


	//   ....[23]....
        /*05bc*/ 	.word	0x05000021


	//   ....[24]....
        /*05c0*/ 	.word	0x05000012


	//   ....[25]....
        /*05c4*/ 	.word	0x05000013


	//   ....[26]....
        /*05c8*/ 	.word	0x05000020


	//   ....[27]....
        /*05cc*/ 	.word	0x05000011


	//   ....[28]....
        /*05d0*/ 	.word	0x05000013


	//   ....[29]....
        /*05d4*/ 	.word	0x05000015


	//   ....[30]....
        /*05d8*/ 	.word	0x05000010


	//   ....[31]....
        /*05dc*/ 	.word	0x05000021


	//   ....[32]....
        /*05e0*/ 	.word	0x05000012


	//   ....[33]....
        /*05e4*/ 	.word	0x05000013


	//   ....[34]....
        /*05e8*/ 	.word	0x05000020


	//   ....[35]....
        /*05ec*/ 	.word	0x05000011


	//   ....[36]....
        /*05f0*/ 	.word	0x05000010


	//   ....[37]....
        /*05f4*/ 	.word	0x0500000f


	//   ....[38]....
        /*05f8*/ 	.word	0x05000019


	//   ....[39]....
        /*05fc*/ 	.word	0x05000013


	//   ....[40]....
        /*0600*/ 	.word	0x05000010


	//   ....[41]....
        /*0604*/ 	.word	0x05000021


	//   ....[42]....
        /*0608*/ 	.word	0x05000013


	//   ....[43]....
        /*060c*/ 	.word	0x05000012


	//   ....[44]....
        /*0610*/ 	.word	0x05000019


	//   ....[45]....
        /*0614*/ 	.word	0x05000021


	//   ....[46]....
        /*0618*/ 	.word	0x05000022


	//   ....[47]....
        /*061c*/ 	.word	0x05000011


	//   ....[48]....
        /*0620*/ 	.word	0x05000020


	//   ....[49]....
        /*0624*/ 	.word	0x05000019


	//   ....[50]....
        /*0628*/ 	.word	0x05000017


	//   ....[51]....
        /*062c*/ 	.word	0x0500000c


	//   ....[52]....
        /*0630*/ 	.word	0x05000012


	//   ....[53]....
        /*0634*/ 	.word	0x05000013


	//   ....[54]....
        /*0638*/ 	.word	0x05000020


	//   ....[55]....
        /*063c*/ 	.word	0x05000014


	//   ....[56]....
        /*0640*/ 	.word	0x05000010


	//   ....[57]....
        /*0644*/ 	.word	0x0500000f


	//   ....[58]....
        /*0648*/ 	.word	0x05000015


	//   ....[59]....
        /*064c*/ 	.word	0x05000013


	//   ....[60]....
        /*0650*/ 	.word	0x05000021


	//   ....[61]....
        /*0654*/ 	.word	0x05000017


	//   ....[62]....
        /*0658*/ 	.word	0x05000016


	//   ....[63]....
        /*065c*/ 	.word	0x05000013


	//   ....[64]....
        /*0660*/ 	.word	0x05000015


	//   ....[65]....
        /*0664*/ 	.word	0x05000020


	//   ....[66]....
        /*0668*/ 	.word	0x05000018


	//   ....[67]....
        /*066c*/ 	.word	0x05000013


	//   ....[68]....
        /*0670*/ 	.word	0x05000010


	//   ....[69]....
        /*0674*/ 	.word	0x05000010


	//   ....[70]....
        /*0678*/ 	.word	0x05000010


	//   ....[71]....
        /*067c*/ 	.word	0x05000010


	//   ....[72]....
        /*0680*/ 	.word	0x05000010


	//   ....[73]....
        /*0684*/ 	.word	0x05000010


	//   ....[74]....
        /*0688*/ 	.word	0x05000010


	//   ....[75]....
        /*068c*/ 	.word	0x05000010


	//   ....[76]....
        /*0690*/ 	.word	0x05000010


	//   ....[77]....
        /*0694*/ 	.word	0x05000010


	//   ....[78]....
        /*0698*/ 	.word	0x05000010


	//   ....[79]....
        /*069c*/ 	.word	0x05000010


	//   ....[80]....
        /*06a0*/ 	.word	0x05000010


	//   ....[81]....
        /*06a4*/ 	.word	0x05000010


	//   ....[82]....
        /*06a8*/ 	.word	0x05000010


	//   ....[83]....
        /*06ac*/ 	.word	0x05000010


	//   ....[84]....
        /*06b0*/ 	.word	0x05000010


	//   ....[85]....
        /*06b4*/ 	.word	0x05000010


	//   ....[86]....
        /*06b8*/ 	.word	0x05000010


	//   ....[87]....
        /*06bc*/ 	.word	0x05000010


	//   ....[88]....
        /*06c0*/ 	.word	0x05000010


	//   ....[89]....
        /*06c4*/ 	.word	0x05000010


	//   ....[90]....
        /*06c8*/ 	.word	0x05000010


	//   ....[91]....
        /*06cc*/ 	.word	0x05000010


	//   ....[92]....
        /*06d0*/ 	.word	0x05000010


	//   ....[93]....
        /*06d4*/ 	.word	0x05000010


	//   ....[94]....
        /*06d8*/ 	.word	0x05000010


	//   ....[95]....
        /*06dc*/ 	.word	0x05000010


	//   ....[96]....
        /*06e0*/ 	.word	0x05000010


	//   ....[97]....
        /*06e4*/ 	.word	0x05000010


	//   ....[98]....
        /*06e8*/ 	.word	0x05000010


	//   ....[99]....
        /*06ec*/ 	.word	0x05000010


	//   ....[100]....
        /*06f0*/ 	.word	0x05000010


	//   ....[101]....
        /*06f4*/ 	.word	0x05000010


	//   ....[102]....
        /*06f8*/ 	.word	0x05000010


	//   ....[103]....
        /*06fc*/ 	.word	0x05000010


	//   ....[104]....
        /*0700*/ 	.word	0x05000010


	//   ....[105]....
        /*0704*/ 	.word	0x05000010


	//   ....[106]....
        /*0708*/ 	.word	0x05000010


	//   ....[107]....
        /*070c*/ 	.word	0x05000010


	//   ....[108]....
        /*0710*/ 	.word	0x05000010


	//   ....[109]....
        /*0714*/ 	.word	0x05000010


	//   ....[110]....
        /*0718*/ 	.word	0x05000010


	//   ....[111]....
        /*071c*/ 	.word	0x05000010


	//   ....[112]....
        /*0720*/ 	.word	0x05000010


	//   ....[113]....
        /*0724*/ 	.word	0x05000010


	//   ....[114]....
        /*0728*/ 	.word	0x05000010


	//   ....[115]....
        /*072c*/ 	.word	0x05000010


	//   ....[116]....
        /*0730*/ 	.word	0x05000010


	//   ....[117]....
        /*0734*/ 	.word	0x05000010


	//   ....[118]....
        /*0738*/ 	.word	0x05000010


	//   ....[119]....
        /*073c*/ 	.word	0x05000010


	//   ....[120]....
        /*0740*/ 	.word	0x05000010


	//   ....[121]....
        /*0744*/ 	.word	0x05000010


	//   ....[122]....
        /*0748*/ 	.word	0x05000010


	//   ....[123]....
        /*074c*/ 	.word	0x05000010


	//----- nvinfo : EIATTR_COOP_GROUP_INSTR_OFFSETS
	.align		4
.L_527:
        /*0750*/ 	.byte	0x04, 0x28
        /*0752*/ 	.short	(.L_529 - .L_528)


	//   ....[0]....
.L_528:
        /*0754*/ 	.word	0x00003b70


	//   ....[1]....
        /*0758*/ 	.word	0x00003b80


	//   ....[2]....
        /*075c*/ 	.word	0x00004390


	//   ....[3]....
        /*0760*/ 	.word	0x000043d0


	//   ....[4]....
        /*0764*/ 	.word	0x00004400


	//   ....[5]....
        /*0768*/ 	.word	0x00004420


	//   ....[6]....
        /*076c*/ 	.word	0x00004440


	//   ....[7]....
        /*0770*/ 	.word	0x00004460


	//   ....[8]....
        /*0774*/ 	.word	0x00004480


	//   ....[9]....
        /*0778*/ 	.word	0x000044a0


	//   ....[10]....
        /*077c*/ 	.word	0x000044c0


	//   ....[11]....
        /*0780*/ 	.word	0x000044e0


	//   ....[12]....
        /*0784*/ 	.word	0x000064a0


	//   ....[13]....
        /*0788*/ 	.word	0x000064d0


	//   ....[14]....
        /*078c*/ 	.word	0x00006500


	//   ....[15]....
        /*0790*/ 	.word	0x00006520


	//   ....[16]....
        /*0794*/ 	.word	0x00006550


	//   ....[17]....
        /*0798*/ 	.word	0x00006560


	//   ....[18]....
        /*079c*/ 	.word	0x00006590


	//   ....[19]....
        /*07a0*/ 	.word	0x000065a0


	//   ....[20]....
        /*07a4*/ 	.word	0x00006790


	//   ....[21]....
        /*07a8*/ 	.word	0x000067c0


	//   ....[22]....
        /*07ac*/ 	.word	0x000067f0


	//   ....[23]....
        /*07b0*/ 	.word	0x00006800


	//   ....[24]....
        /*07b4*/ 	.word	0x00006840


	//   ....[25]....
        /*07b8*/ 	.word	0x00006850


	//   ....[26]....
        /*07bc*/ 	.word	0x00006880


	//   ....[27]....
        /*07c0*/ 	.word	0x00006890


	//   ....[28]....
        /*07c4*/ 	.word	0x00006a20


	//   ....[29]....
        /*07c8*/ 	.word	0x00006a50


	//   ....[30]....
        /*07cc*/ 	.word	0x00006a80


	//   ....[31]....
        /*07d0*/ 	.word	0x00006a90


	//   ....[32]....
        /*07d4*/ 	.word	0x00006ad0


	//   ....[33]....
        /*07d8*/ 	.word	0x00006ae0


	//   ....[34]....
        /*07dc*/ 	.word	0x00006b10


	//   ....[35]....
        /*07e0*/ 	.word	0x00006b20


	//   ....[36]....
        /*07e4*/ 	.word	0x00006ce0


	//   ....[37]....
        /*07e8*/ 	.word	0x00006d10


	//   ....[38]....
        /*07ec*/ 	.word	0x00006dc0


	//   ....[39]....
        /*07f0*/ 	.word	0x00006de0


	//   ....[40]....
        /*07f4*/ 	.word	0x00006e80


	//   ....[41]....
        /*07f8*/ 	.word	0x00006ec0


	//   ....[42]....
        /*07fc*/ 	.word	0x00006ed0


	//   ....[43]....
        /*0800*/ 	.word	0x00006f00


	//   ....[44]....
        /*0804*/ 	.word	0x00006fc0


	//   ....[45]....
        /*0808*/ 	.word	0x00007050


	//   ....[46]....
        /*080c*/ 	.word	0x00007070


	//   ....[47]....
        /*0810*/ 	.word	0x00007080


	//   ....[48]....
        /*0814*/ 	.word	0x000070a0


	//   ....[49]....
        /*0818*/ 	.word	0x00007100


	//   ....[50]....
        /*081c*/ 	.word	0x00007180


	//   ....[51]....
        /*0820*/ 	.word	0x000071b0


	//   ....[52]....
        /*0824*/ 	.word	0x000071e0


	//   ....[53]....
        /*0828*/ 	.word	0x000071f0


	//   ....[54]....
        /*082c*/ 	.word	0x00007210


	//   ....[55]....
        /*0830*/ 	.word	0x00007240


	//   ....[56]....
        /*0834*/ 	.word	0x000072e0


	//   ....[57]....
        /*0838*/ 	.word	0x00007320


	//   ....[58]....
        /*083c*/ 	.word	0x00007330


	//   ....[59]....
        /*0840*/ 	.word	0x00007350


	//   ....[60]....
        /*0844*/ 	.word	0x00007360


	//   ....[61]....
        /*0848*/ 	.word	0x00007370


	//   ....[62]....
        /*084c*/ 	.word	0x000073e0


	//   ....[63]....
        /*0850*/ 	.word	0x00007450


	//   ....[64]....
        /*0854*/ 	.word	0x00007480


	//   ....[65]....
        /*0858*/ 	.word	0x000074a0


	//   ....[66]....
        /*085c*/ 	.word	0x00007580


	//   ....[67]....
        /*0860*/ 	.word	0x00007590


	//   ....[68]....
        /*0864*/ 	.word	0x00007750


	//   ....[69]....
        /*0868*/ 	.word	0x000077a0


	//   ....[70]....
        /*086c*/ 	.word	0x00007810


	//   ....[71]....
        /*0870*/ 	.word	0x00007870


	//   ....[72]....
        /*0874*/ 	.word	0x000078e0


	//   ....[73]....
        /*0878*/ 	.word	0x00007940


	//   ....[74]....
        /*087c*/ 	.word	0x000079b0


	//   ....[75]....
        /*0880*/ 	.word	0x00007a10


	//   ....[76]....
        /*0884*/ 	.word	0x00007ab0


	//   ....[77]....
        /*0888*/ 	.word	0x00007b40


	//   ....[78]....
        /*088c*/ 	.word	0x00007bb0


	//   ....[79]....
        /*0890*/ 	.word	0x00007c00


	//   ....[80]....
        /*0894*/ 	.word	0x00007c70


	//   ....[81]....
        /*0898*/ 	.word	0x00007cc0


	//   ....[82]....
        /*089c*/ 	.word	0x00007d30


	//   ....[83]....
        /*08a0*/ 	.word	0x00007d80


	//   ....[84]....
        /*08a4*/ 	.word	0x00007e20


	//   ....[85]....
        /*08a8*/ 	.word	0x00007eb0


	//   ....[86]....
        /*08ac*/ 	.word	0x00007f20


	//   ....[87]....
        /*08b0*/ 	.word	0x00007f70


	//   ....[88]....
        /*08b4*/ 	.word	0x00007fe0


	//   ....[89]....
        /*08b8*/ 	.word	0x00008030


	//   ....[90]....
        /*08bc*/ 	.word	0x000080a0


	//   ....[91]....
        /*08c0*/ 	.word	0x000080f0


	//   ....[92]....
        /*08c4*/ 	.word	0x00008190


	//   ....[93]....
        /*08c8*/ 	.word	0x00008230


	//   ....[94]....
        /*08cc*/ 	.word	0x000082a0


	//   ....[95]....
        /*08d0*/ 	.word	0x00008300


	//   ....[96]....
        /*08d4*/ 	.word	0x00008370


	//   ....[97]....
        /*08d8*/ 	.word	0x000083f0


	//   ....[98]....
        /*08dc*/ 	.word	0x00008470


	//   ....[99]....
        /*08e0*/ 	.word	0x00008560


	//   ....[100]....
        /*08e4*/ 	.word	0x00008630


	//   ....[101]....
        /*08e8*/ 	.word	0x000086c0


	//   ....[102]....
        /*08ec*/ 	.word	0x00008740


	//   ....[103]....
        /*08f0*/ 	.word	0x00008810


	//   ....[104]....
        /*08f4*/ 	.word	0x00008880


	//   ....[105]....
        /*08f8*/ 	.word	0x00008900


	//   ....[106]....
        /*08fc*/ 	.word	0x00008960


	//   ....[107]....
        /*0900*/ 	.word	0x00008a00


	//   ....[108]....
        /*0904*/ 	.word	0x00008ab0


	//   ....[109]....
        /*0908*/ 	.word	0x00008b50


	//   ....[110]....
        /*090c*/ 	.word	0x00008bf0


	//   ....[111]....
        /*0910*/ 	.word	0x00008c80


	//   ....[112]....
        /*0914*/ 	.word	0x00008ce0


	//   ....[113]....
        /*0918*/ 	.word	0x00008d60


	//   ....[114]....
        /*091c*/ 	.word	0x00008dc0


	//   ....[115]....
        /*0920*/ 	.word	0x00008f00


	//   ....[116]....
        /*0924*/ 	.word	0x00008f60


	//   ....[117]....
        /*0928*/ 	.word	0x00008fc0


	//   ....[118]....
        /*092c*/ 	.word	0x00009050


	//   ....[119]....
        /*0930*/ 	.word	0x000090b0


	//   ....[120]....
        /*0934*/ 	.word	0x00009140


	//   ....[121]....
        /*0938*/ 	.word	0x00009190


	//   ....[122]....
        /*093c*/ 	.word	0x00009250


	//   ....[123]....
        /*0940*/ 	.word	0x000092a0


	//----- nvinfo : EIATTR_EXIT_INSTR_OFFSETS
	.align		4
.L_529:
        /*0944*/ 	.byte	0x04, 0x1c
        /*0946*/ 	.short	(.L_531 - .L_530)


	//   ....[0]....
.L_530:
        /*0948*/ 	.word	0x000054d0


	//   ....[1]....
        /*094c*/ 	.word	0x000076f0


	//----- nvinfo : EIATTR_MAX_THREADS
	.align		4
.L_531:
        /*0950*/ 	.byte	0x04, 0x05
        /*0952*/ 	.short	(.L_533 - .L_532)
.L_532:
        /*0954*/ 	.word	0x000001e0
        /*0958*/ 	.word	0x00000001
        /*095c*/ 	.word	0x00000001


	//----- nvinfo : EIATTR_CRS_STACK_SIZE
	.align		4
.L_533:
        /*0960*/ 	.byte	0x04, 0x1e
        /*0962*/ 	.short	(.L_535 - .L_534)
.L_534:
        /*0964*/ 	.word	0x00000000


	//----- nvinfo : EIATTR_CBANK_PARAM_SIZE
	.align		4
.L_535:
        /*0968*/ 	.byte	0x03, 0x19
        /*096a*/ 	.short	0x0060


	//----- nvinfo : EIATTR_PARAM_CBANK
	.align		4
        /*096c*/ 	.byte	0x04, 0x0a
        /*096e*/ 	.short	(.L_537 - .L_536)
	.align		4
.L_536:
        /*0970*/ 	.word	index@(.nv.constant0._ZN13group_norm_v218gn_bwd_cuda_kernelI13__nv_bfloat16Li480ELi3ELi16ELi120ELi1024ELb1ELb1ELi8ELi960ELi960ELi4ELb1ELi2ELb0ELb0ELNS_15WgradSyncMethodE3ENS_16CompileConditionILi900EEEEEvPT_S6_S6_PKS5_S8_S8_S8_PKfflPfPj)
        /*0974*/ 	.short	0x0210
        /*0976*/ 	.short	0x0060


	//----- nvinfo : EIATTR_SW_WAR
	.align		4
.L_537:
        /*0978*/ 	.byte	0x04, 0x36
        /*097a*/ 	.short	(.L_539 - .L_538)
.L_538:
        /*097c*/ 	.word	0x00000008
.L_539:


//--------------------- .nv.info._ZN13group_norm_v218gn_bwd_cuda_kernelI13__nv_bfloat16Li480ELi1ELi16ELi120ELi1024ELb1ELb1ELi16ELi960ELi960ELi4ELb1ELi2ELb0ELb0ELNS_15WgradSyncMethodE3ENS_16CompileConditionILi900EEEEEvPT_S6_S6_PKS5_S8_S8_S8_PKfflPfPj --------------------------
	.section	.nv.info._ZN13group_norm_v218gn_bwd_cuda_kernelI13__nv_bfloat16Li480ELi1ELi16ELi120ELi1024ELb1ELb1ELi16ELi960ELi960ELi4ELb1ELi2ELb0ELb0ELNS_15WgradSyncMethodE3ENS_16CompileConditionILi900EEEEEvPT_S6_S6_PKS5_S8_S8_S8_PKfflPfPj,"",@"SHT_CUDA_INFO"
	.sectionflags	@""
	.align	4


	//----- nvinfo : EIATTR_CUDA_API_VERSION
	.align		4
        /*0000*/ 	.byte	0x04, 0x37
        /*0002*/ 	.short	(.L_541 - .L_540)
.L_540:
        /*0004*/ 	.word	0x00000082


	//----- nvinfo : EIATTR_KPARAM_INFO
	.align		4
.L_541:
        /*0008*/ 	.byte	0x04, 0x17
        /*000a*/ 	.short	(.L_543 - .L_542)
.L_542:
        /*000c*/ 	.word	0x00000000
        /*0010*/ 	.short	0x000b
        /*0012*/ 	.short	0x0058
        /*0014*/ 	.byte	0x00, 0xf0, 0x21, 0x00


	//----- nvinfo : EIATTR_KPARAM_INFO
	.align		4
.L_543:
        /*0018*/ 	.byte	0x04, 0x17
        /*001a*/ 	.short	(.L_545 - .L_544)
.L_544:
        /*001c*/ 	.word	0x00000000
        /*0020*/ 	.short	0x000a
        /*0022*/ 	.short	0x0050
        /*0024*/ 	.byte	0x00, 0xf0, 0x21, 0x00


	//----- nvinfo : EIATTR_KPARAM_INFO
	.align		4
.L_545:
        /*0028*/ 	.byte	0x04, 0x17
        /*002a*/ 	.short	(.L_547 - .L_546)
.L_546:
        /*002c*/ 	.word	0x00000000
        /*0030*/ 	.short	0x0009
        /*0032*/ 	.short	0x0048
        /*0034*/ 	.byte	0x00, 0xf0, 0x21, 0x00


	//----- nvinfo : EIATTR_KPARAM_INFO
	.align		4
.L_547:
        /*0038*/ 	.byte	0x04, 0x17
        /*003a*/ 	.short	(.L_549 - .L_548)
.L_548:
        /*003c*/ 	.word	0x00000000
        /*0040*/ 	.short	0x0008
        /*0042*/ 	.short	0x0040
        /*0044*/ 	.byte	0x00, 0xf0, 0x11, 0x00


	//----- nvinfo : EIATTR_KPARAM_INFO
	.align		4
.L_549:
        /*0048*/ 	.byte	0x04, 0x17
        /*004a*/ 	.short	(.L_551 - .L_550)
.L_550:
        /*004c*/ 	.word	0x00000000
        /*0050*/ 	.short	0x0007
        /*0052*/ 	.short	0x0038
        /*0054*/ 	.byte	0x00, 0xf0, 0x21, 0x00


	//----- nvinfo : EIATTR_KPARAM_INFO
	.align		4
.L_551:
        /*0058*/ 	.byte	0x04, 0x17
        /*005a*/ 	.short	(.L_553 - .L_552)
.L_552:
        /*005c*/ 	.word	0x00000000
        /*0060*/ 	.short	0x0006
        /*0062*/ 	.short	0x0030
        /*0064*/ 	.byte	0x00, 0xf0, 0x21, 0x00


	//----- nvinfo : EIATTR_KPARAM_INFO
	.align		4
.L_553:
        /*0068*/ 	.byte	0x04, 0x17
        /*006a*/ 	.short	(.L_555 - .L_554)
.L_554:
        /*006c*/ 	.word	0x00000000
        /*0070*/ 	.short	0x0005
        /*0072*/ 	.short	0x0028
        /*0074*/ 	.byte	0x00, 0xf0, 0x21, 0x00


	//----- nvinfo : EIATTR_KPARAM_INFO
	.align		4
.L_555:
        /*0078*/ 	.byte	0x04, 0x17
        /*007a*/ 	.short	(.L_557 - .L_556)
.L_556:
        /*007c*/ 	.word	0x00000000
        /*0080*/ 	.short	0x0004
        /*0082*/ 	.short	0x0020
        /*0084*/ 	.byte	0x00, 0xf0, 0x21, 0x00


	//----- nvinfo : EIATTR_KPARAM_INFO
	.align		4
.L_557:
        /*0088*/ 	.byte	0x04, 0x17
        /*008a*/ 	.short	(.L_559 - .L_558)
.L_558:
        /*008c*/ 	.word	0x00000000
        /*0090*/ 	.short	0x0003
        /*0092*/ 	.short	0x0018
        /*0094*/ 	.byte	0x00, 0xf0, 0x21, 0x00


	//----- nvinfo : EIATTR_KPARAM_INFO
	.align		4
.L_559:
        /*0098*/ 	.byte	0x04, 0x17
        /*009a*/ 	.short	(.L_561 - .L_560)
.L_560:
        /*009c*/ 	.word	0x00000000
        /*00a0*/ 	.short	0x0002
        /*00a2*/ 	.short	0x0010
        /*00a4*/ 	.byte	0x00, 0xf0, 0x21, 0x00


	//----- nvinfo : EIATTR_KPARAM_INFO
	.align		4
.L_561:
        /*00a8*/ 	.byte	0x04, 0x17
        /*00aa*/ 	.short	(.L_563 - .L_562)
.L_562:
        /*00ac*/ 	.word	0x00000000
        /*00b0*/ 	.short	0x0001
        /*00b2*/ 	.short	0x0008
        /*00b4*/ 	.byte	0x00, 0xf0, 0x21, 0x00


	//----- nvinfo : EIATTR_KPARAM_INFO
	.align		4
.L_563:
        /*00b8*/ 	.byte	0x04, 0x17
        /*00ba*/ 	.short	(.L_565 - .L_564)
.L_564:
        /*00bc*/ 	.word	0x00000000
        /*00c0*/ 	.short	0x0000
        /*00c2*/ 	.short	0x0000
        /*00c4*/ 	.byte	0x00, 0xf0, 0x21, 0x00


	//----- nvinfo : EIATTR_SPARSE_MMA_MASK
	.align		4
.L_565:
        /*00c8*/ 	.byte	0x03, 0x50
        /*00ca*/ 	.short	0x0000


	//----- nvinfo : EIATTR_MAXREG_COUNT
	.align		4
        /*00cc*/ 	.byte	0x03, 0x1b
        /*00ce*/ 	.short	0x0080


	//----- nvinfo : EIATTR_NUM_BARRIERS
	.align		4
        /*00d0*/ 	.byte	0x02, 0x4c
        /*00d2*/ 	.byte	0x01
	.zero		1


	//----- nvinfo : EIATTR_MERCURY_ISA_VERSION
	.align		4
        /*00d4*/ 	.byte	0x03, 0x5f
        /*00d6*/ 	.short	0x0101


	//----- nvinfo : EIATTR_COOP_GROUP_MASK_REGIDS
	.align		4
        /*00d8*/ 	.byte	0x04, 0x29
        /*00da*/ 	.short	(.L_567 - .L_566)


	//   ....[0]....
.L_566:
        /*00dc*/ 	.word	0xffffffff


	//   ....[1]....
        /*00e0*/ 	.word	0xffffffff


	//   ....[2]....
        /*00e4*/ 	.word	0xffffffff


	//   ....[3]....
        /*00e8*/ 	.word	0xffffffff


	//   ....[4]....
        /*00ec*/ 	.word	0xffffffff


	//   ....[5]....
        /*00f0*/ 	.word	0xffffffff


	//   ....[6]....
        /*00f4*/ 	.word	0xffffffff


	//   ....[7]....
        /*00f8*/ 	.word	0xffffffff


	//   ....[8]....
        /*00fc*/ 	.word	0xffffffff


	//   ....[9]....
        /*0100*/ 	.word	0xffffffff


	//   ....[10]....
        /*0104*/ 	.word	0xffffffff


	//   ....[11]....
        /*0108*/ 	.word	0xffffffff


	//   ....[12]....
        /*010c*/ 	.word	0x05000019


	//   ....[13]....
        /*0110*/ 	.word	0x0500001e


	//   ....[14]....
        /*0114*/ 	.word	0x05000020


	//   ....[15]....
        /*0118*/ 	.word	0x0500001f


	//   ....[16]....
        /*011c*/ 	.word	0x05000027


	//   ....[17]....
        /*0120*/ 	.word	0x0500001a


	//   ....[18]....
        /*0124*/ 	.word	0x0500001e


	//   ....[19]....
        /*0128*/ 	.word	0x05000020


	//   ....[20]....
        /*012c*/ 	.word	0x0500001e


	//   ....[21]....
        /*0130*/ 	.word	0x05000020


	//   ....[22]....
        /*0134*/ 	.word	0x05000019


	//   ....[23]....
        /*0138*/ 	.word	0x0500001f


	//   ....[24]....
        /*013c*/ 	.word	0x05000022


	//   ....[25]....
        /*0140*/ 	.word	0x0500001e


	//   ....[26]....
        /*0144*/ 	.word	0x05000023


	//   ....[27]....
        /*0148*/ 	.word	0x05000019


	//   ....[28]....
        /*014c*/ 	.word	0x0500001e


	//   ....[29]....
        /*0150*/ 	.word	0x05000020


	//   ....[30]....
        /*0154*/ 	.word	0x05000019


	//   ....[31]....
        /*0158*/ 	.word	0x0500001f


	//   ....[32]....
        /*015c*/ 	.word	0x05000022


	//   ....[33]....
        /*0160*/ 	.word	0x0500001e


	//   ....[34]....
        /*0164*/ 	.word	0x05000023


	//   ....[35]....
        /*0168*/ 	.word	0x05000019


	//   ....[36]....
        /*016c*/ 	.word	0x05000020


	//   ....[37]....
        /*0170*/ 	.word	0x05000019


	//   ....[38]....
        /*0174*/ 	.word	0x0500001f


	//   ....[39]....
        /*0178*/ 	.word	0x0500001e


	//   ....[40]....
        /*017c*/ 	.word	0x05000022


	//   ....[41]....
        /*0180*/ 	.word	0x05000023


	//   ....[42]....
        /*0184*/ 	.word	0x05000019


	//   ....[43]....
        /*0188*/ 	.word	0x0500001e


	//   ....[44]....
        /*018c*/ 	.word	0x05000025


	//   ....[45]....
        /*0190*/ 	.word	0x05000022


	//   ....[46]....
        /*0194*/ 	.word	0x0500001f


	//   ....[47]....
        /*0198*/ 	.word	0x05000023


	//   ....[48]....
        /*019c*/ 	.word	0x05000024


	//   ....[49]....
        /*01a0*/ 	.word	0x0500002b


	//   ....[50]....
        /*01a4*/ 	.word	0x05000020


	//   ....[51]....
        /*01a8*/ 	.word	0x0500001d


	//   ....[52]....
        /*01ac*/ 	.word	0x05000019


	//   ....[53]....
        /*01b0*/ 	.word	0x0500001c


	//   ....[54]....
        /*01b4*/ 	.word	0x05000030


	//   ....[55]....
        /*01b8*/ 	.word	0x0500001f


	//   ....[56]....
        /*01bc*/ 	.word	0x0500002e


	//   ....[57]....
        /*01c0*/ 	.word	0x05000032


	//   ....[58]....
        /*01c4*/ 	.word	0x05000025


	//   ....[59]....
        /*01c8*/ 	.word	0x05000026


	//   ....[60]....
        /*01cc*/ 	.word	0x05000028


	//   ....[61]....
        /*01d0*/ 	.word	0x0500002a


	//   ....[62]....
        /*01d4*/ 	.word	0x05000027


	//   ....[63]....
        /*01d8*/ 	.word	0x0500002c


	//   ....[64]....
        /*01dc*/ 	.word	0x0500002e


	//   ....[65]....
        /*01e0*/ 	.word	0x05000037


	//   ....[66]....
        /*01e4*/ 	.word	0x05000024


	//   ....[67]....
        /*01e8*/ 	.word	0x05000019


	//   ....[68]....
        /*01ec*/ 	.word	0x05000019


	//   ....[69]....
        /*01f0*/ 	.word	0x05000019


	//   ....[70]....
        /*01f4*/ 	.word	0x05000019


	//   ....[71]....
        /*01f8*/ 	.word	0x05000019


	//   ....[72]....
        /*01fc*/ 	.word	0x05000019


	//   ....[73]....
        /*0200*/ 	.word	0x05000019


	//   ....[74]....
        /*0204*/ 	.word	0x05000019


	//   ....[75]....
        /*0208*/ 	.word	0x05000019


	//   ....[76]....
        /*020c*/ 	.word	0x05000019


	//   ....[77]....
        /*0210*/ 	.word	0x05000019


	//   ....[78]....
        /*0214*/ 	.word	0x05000019


	//   ....[79]....
        /*0218*/ 	.word	0x05000019


	//   ....[80]....
        /*021c*/ 	.word	0x05000019


	//   ....[81]....
        /*0220*/ 	.word	0x05000019


	//   ....[82]....
        /*0224*/ 	.word	0x05000019


	//   ....[83]....
        /*0228*/ 	.word	0x05000019


	//   ....[84]....
        /*022c*/ 	.word	0x05000019


	//   ....[85]....
        /*0230*/ 	.word	0x05000019


	//   ....[86]....
        /*0234*/ 	.word	0x05000019


	//   ....[87]....
        /*0238*/ 	.word	0x05000019


	//   ....[88]....
        /*023c*/ 	.word	0x05000019


	//   ....[89]....
        /*0240*/ 	.word	0x05000019


	//   ....[90]....
        /*0244*/ 	.word	0x05000019


	//   ....[91]....
        /*0248*/ 	.word	0x05000019


	//   ....[92]....
        /*024c*/ 	.word	0x05000019


	//   ....[93]....
        /*0250*/ 	.word	0x05000019


	//   ....[94]....
        /*0254*/ 	.word	0x05000019


	//   ....[95]....
        /*0258*/ 	.word	0x05000019


	//   ....[96]....
        /*025c*/ 	.word	0x05000019


	//   ....[97]....
        /*0260*/ 	.word	0x05000019


	//   ....[98]....
        /*0264*/ 	.word	0x05000019


	//   ....[99]....
        /*0268*/ 	.word	0x05000019


	//   ....[100]....
        /*026c*/ 	.word	0x05000019


	//   ....[101]....
        /*0270*/ 	.word	0x05000019


	//   ....[102]....
        /*0274*/ 	.word	0x05000019


	//   ....[103]....
        /*0278*/ 	.word	0x05000019


	//   ....[104]....
        /*027c*/ 	.word	0x05000019


	//   ....[105]....
        /*0280*/ 	.word	0x05000019


	//   ....[106]....
        /*0284*/ 	.word	0x05000019


	//   ....[107]....
        /*0288*/ 	.word	0x05000019


	//   ....[108]....
        /*028c*/ 	.word	0x05000019


	//   ....[109]....
        /*0290*/ 	.word	0x05000019


	//   ....[110]....
        /*0294*/ 	.word	0x05000019


	//   ....[111]....
        /*0298*/ 	.word	0x05000019


	//   ....[112]....
        /*029c*/ 	.word	0x05000019


	//   ....[113]....
        /*02a0*/ 	.word	0x05000019


	//   ....[114]....
        /*02a4*/ 	.word	0x05000019


	//   ....[115]....
        /*02a8*/ 	.word	0x05000019


	//   ....[116]....
        /*02ac*/ 	.word	0x05000019


	//   ....[117]....
        /*02b0*/ 	.word	0x05000019


	//   ....[118]....
        /*02b4*/ 	.word	0x05000019


	//   ....[119]....
        /*02b8*/ 	.word	0x05000019


	//   ....[120]....
        /*02bc*/ 	.word	0x05000019


	//   ....[121]....
        /*02c0*/ 	.word	0x05000019


	//   ....[122]....
        /*02c4*/ 	.word	0x05000019


	//   ....[123]....
        /*02c8*/ 	.word	0x05000019


	//----- nvinfo : EIATTR_COOP_GROUP_INSTR_OFFSETS
	.align		4
.L_567:
        /*02cc*/ 	.byte	0x04, 0x28
        /*02ce*/ 	.short	(.L_569 - .L_568)


	//   ....[0]....
.L_568:
        /*02d0*/ 	.word	0x00004990


	//   ....[1]....
        /*02d4*/ 	.word	0x000049d0


	//   ....[2]....
        /*02d8*/ 	.word	0x000052b0


	//   ....[3]....
        /*02dc*/ 	.word	0x000052c0


	//   ....[4]....
        /*02e0*/ 	.word	0x000052f0


	//   ....[5]....
        /*02e4*/ 	.word	0x00005300


	//   ....[6]....
        /*02e8*/ 	.word	0x00005330


	//   ....[7]....
        /*02ec*/ 	.word	0x00005340


	//   ....[8]....
        /*02f0*/ 	.word	0x00005380


	//   ....[9]....
        /*02f4*/ 	.word	0x000053b0


	//   ....[10]....
        /*02f8*/ 	.word	0x00005410


	//   ....[11]....
        /*02fc*/ 	.word	0x00005450


	//   ....[12]....
        /*0300*/ 	.word	0x00007f30


	//   ....[13]....
        /*0304*/ 	.word	0x00007f60


	//   ....[14]....
        /*0308*/ 	.word	0x00007fa0


	//   ....[15]....
        /*030c*/ 	.word	0x00007fb0


	//   ....[16]....
        /*0310*/ 	.word	0x00007fe0


	//   ....[17]....
        /*0314*/ 	.word	0x00007ff0


	//   ....[18]....
        /*0318*/ 	.word	0x00008020


	//   ....[19]....
        /*031c*/ 	.word	0x00008030


	//   ....[20]....
        /*0320*/ 	.word	0x000081c0


	//   ....[21]....
        /*0324*/ 	.word	0x000081f0


	//   ....[22]....
        /*0328*/ 	.word	0x00008220


	//   ....[23]....
        /*032c*/ 	.word	0x00008240


	//   ....[24]....
        /*0330*/ 	.word	0x00008270


	//   ....[25]....
        /*0334*/ 	.word	0x00008280


	//   ....[26]....
        /*0338*/ 	.word	0x000082b0


	//   ....[27]....
        /*033c*/ 	.word	0x000082c0


	//   ....[28]....
        /*0340*/ 	.word	0x000083f0


	//   ....[29]....
        /*0344*/ 	.word	0x00008420


	//   ....[30]....
        /*0348*/ 	.word	0x00008450


	//   ....[31]....
        /*034c*/ 	.word	0x00008470


	//   ....[32]....
        /*0350*/ 	.word	0x000084a0


	//   ....[33]....
        /*0354*/ 	.word	0x000084b0


	//   ....[34]....
        /*0358*/ 	.word	0x000084e0


	//   ....[35]....
        /*035c*/ 	.word	0x000084f0


	//   ....[36]....
        /*0360*/ 	.word	0x000087b0


	//   ....[37]....
        /*0364*/ 	.word	0x00008810


	//   ....[38]....
        /*0368*/ 	.word	0x00008850


	//   ....[39]....
        /*036c*/ 	.word	0x00008890


	//   ....[40]....
        /*0370*/ 	.word	0x000088d0


	//   ....[41]....
        /*0374*/ 	.word	0x000088f0


	//   ....[42]....
        /*0378*/ 	.word	0x00008900


	//   ....[43]....
        /*037c*/ 	.word	0x00008920


	//   ....[44]....
        /*0380*/ 	.word	0x00008950


	//   ....[45]....
        /*0384*/ 	.word	0x00008970


	//   ....[46]....
        /*0388*/ 	.word	0x00008990


	//   ....[47]....
        /*038c*/ 	.word	0x000089b0


	//   ....[48]....
        /*0390*/ 	.word	0x000089d0


	//   ....[49]....
        /*0394*/ 	.word	0x00008a00


	//   ....[50]....
        /*0398*/ 	.word	0x00008a30


	//   ....[51]....
        /*039c*/ 	.word	0x00008a70


	//   ....[52]....
        /*03a0*/ 	.word	0x00008a90


	//   ....[53]....
        /*03a4*/ 	.word	0x00008ad0


	//   ....[54]....
        /*03a8*/ 	.word	0x00008af0


	//   ....[55]....
        /*03ac*/ 	.word	0x00008b30


	//   ....[56]....
        /*03b0*/ 	.word	0x00008b50


	//   ....[57]....
        /*03b4*/ 	.word	0x00008b70


	//   ....[58]....
        /*03b8*/ 	.word	0x00008ba0


	//   ....[59]....
        /*03bc*/ 	.word	0x00008bd0


	//   ....[60]....
        /*03c0*/ 	.word	0x00008c10


	//   ....[61]....
        /*03c4*/ 	.word	0x00008c50


	//   ....[62]....
        /*03c8*/ 	.word	0x00008c80


	//   ....[63]....
        /*03cc*/ 	.word	0x00008cb0


	//   ....[64]....
        /*03d0*/ 	.word	0x00008cd0


	//   ....[65]....
        /*03d4*/ 	.word	0x00008cf0


	//   ....[66]....
        /*03d8*/ 	.word	0x00008dd0


	//   ....[67]....
        /*03dc*/ 	.word	0x00008e80


	//   ....[68]....
        /*03e0*/ 	.word	0x00008fa0


	//   ....[69]....
        /*03e4*/ 	.word	0x00008ff0


	//   ....[70]....
        /*03e8*/ 	.word	0x00009060


	//   ....[71]....
        /*03ec*/ 	.word	0x000090c0


	//   ....[72]....
        /*03f0*/ 	.word	0x00009130


	//   ....[73]....
        /*03f4*/ 	.word	0x00009190


	//   ....[74]....
        /*03f8*/ 	.word	0x00009200


	//   ....[75]....
        /*03fc*/ 	.word	0x00009260


	//   ....[76]....
        /*0400*/ 	.word	0x00009300


	//   ....[77]....
        /*0404*/ 	.word	0x00009390


	//   ....[78]....
        /*0408*/ 	.word	0x00009400


	//   ....[79]....
        /*040c*/ 	.word	0x00009460


	//   ....[80]....
        /*0410*/ 	.word	0x000094d0


	//   ....[81]....
        /*0414*/ 	.word	0x00009530


	//   ....[82]....
        /*0418*/ 	.word	0x000095a0


	//   ....[83]....
        /*041c*/ 	.word	0x00009600


	//   ....[84]....
        /*0420*/ 	.word	0x000096a0


	//   ....[85]....
        /*0424*/ 	.word	0x00009730


	//   ....[86]....
        /*0428*/ 	.word	0x000097a0


	//   ....[87]....
        /*042c*/ 	.word	0x00009800


	//   ....[88]....
        /*0430*/ 	.word	0x00009870


	//   ....[89]....
        /*0434*/ 	.word	0x000098d0


	//   ....[90]....
        /*0438*/ 	.word	0x00009940


	//   ....[91]....
        /*043c*/ 	.word	0x000099a0


	//   ....[92]....
        /*0440*/ 	.word	0x00009a40


	//   ....[93]....
        /*0444*/ 	.word	0x00009b10


	//   ....[94]....
        /*0448*/ 	.word	0x00009be0


	//   ....[95]....
        /*044c*/ 	.word	0x00009c30


	//   ....[96]....
        /*0450*/ 	.word	0x00009cd0


	//   ....[97]....
        /*0454*/ 	.word	0x00009d20


	//   ....[98]....
        /*0458*/ 	.word	0x00009de0


	//   ....[99]....
        /*045c*/ 	.word	0x00009e40


	//   ....[100]....
        /*0460*/ 	.word	0x00009ee0


	//   ....[101]....
        /*0464*/ 	.word	0x00009f60


	//   ....[102]....
        /*0468*/ 	.word	0x00009fd0


	//   ....[103]....
        /*046c*/ 	.word	0x0000a030


	//   ....[104]....
        /*0470*/ 	.word	0x0000a0a0


	//   ....[105]....
        /*0474*/ 	.word	0x0000a100


	//   ....[106]....
        /*0478*/ 	.word	0x0000a1d0


	//   ....[107]....
        /*047c*/ 	.word	0x0000a240


	//   ....[108]....
        /*0480*/ 	.word	0x0000a2f0


	//   ....[109]....
        /*0484*/ 	.word	0x0000a360


	//   ....[110]....
        /*0488*/ 	.word	0x0000a3d0


	//   ....[111]....
        /*048c*/ 	.word	0x0000a430


	//   ....[112]....
        /*0490*/ 	.word	0x0000a4a0


	//   ....[113]....
        /*0494*/ 	.word	0x0000a500


	//   ....[114]....
        /*0498*/ 	.word	0x0000a570


	//   ....[115]....
        /*049c*/ 	.word	0x0000a5d0


	//   ....[116]....
        /*04a0*/ 	.word	0x0000a630


	//   ....[117]....
        /*04a4*/ 	.word	0x0000a680


	//   ....[118]....
        /*04a8*/ 	.word	0x0000a6f0


	//   ....[119]....
        /*04ac*/ 	.word	0x0000a750


	//   ....[120]....
        /*04b0*/ 	.word	0x0000a7c0


	//   ....[121]....
        /*04b4*/ 	.word	0x0000a820


	//   ....[122]....
        /*04b8*/ 	.word	0x0000a970


	//   ....[123]....
        /*04bc*/ 	.word	0x0000aa20


	//----- nvinfo : EIATTR_EXIT_INSTR_OFFSETS
	.align		4
.L_569:
        /*04c0*/ 	.byte	0x04, 0x1c
        /*04c2*/ 	.short	(.L_571 - .L_570)


	//   ....[0]....
.L_570:
        /*04c4*/ 	.word	0x00006f10


	//   ....[1]....
        /*04c8*/ 	.word	0x00008f40


	//----- nvinfo : EIATTR_MAX_THREADS
	.align		4
.L_571:
        /*04cc*/ 	.byte	0x04, 0x05
        /*04ce*/ 	.short	(.L_573 - .L_572)
.L_572:
        /*04d0*/ 	.word	0x000001e0
        /*04d4*/ 	.word	0x00000001
        /*04d8*/ 	.word	0x00000001


	//----- nvinfo : EIATTR_CRS_STACK_SIZE
	.align		4
.L_573:
        /*04dc*/ 	.byte	0x04, 0x1e
        /*04de*/ 	.short	(.L_575 - .L_574)
.L_574:
        /*04e0*/ 	.word	0x00000000


	//----- nvinfo : EIATTR_CBANK_PARAM_SIZE
	.align		4
.L_575:
        /*04e4*/ 	.byte	0x03, 0x19
        /*04e6*/ 	.short	0x0060


	//----- nvinfo : EIATTR_PARAM_CBANK
	.align		4
        /*04e8*/ 	.byte	0x04, 0x0a
        /*04ea*/ 	.short	(.L_577 - .L_576)
	.align		4
.L_576:
        /*04ec*/ 	.word	index@(.nv.constant0._ZN13group_norm_v218gn_bwd_cuda_kernelI13__nv_bfloat16Li480ELi1ELi16ELi120ELi1024ELb1ELb1ELi16ELi960ELi960ELi4ELb1ELi2ELb0ELb0ELNS_15WgradSyncMethodE3ENS_16CompileConditionILi900EEEEEvPT_S6_S6_PKS5_S8_S8_S8_PKfflPfPj)
        /*04f0*/ 	.short	0x0210
        /*04f2*/ 	.short	0x0060


	//----- nvinfo : EIATTR_SW_WAR
	.align		4
.L_577:
        /*04f4*/ 	.byte	0x04, 0x36
        /*04f6*/ 	.short	(.L_579 - .L_578)
.L_578:
        /*04f8*/ 	.word	0x00000008
.L_579:


//--------------------- .nv.info._ZN13group_norm_v218gn_bwd_cuda_kernelI13__nv_bfloat16Li480ELi1ELi16ELi120ELi1024ELb1ELb1ELi32ELi960ELi960ELi4ELb1ELi4ELb0ELb0ELNS_15WgradSyncMethodE3ENS_16CompileConditionILi900EEEEEvPT_S6_S6_PKS5_S8_S8_S8_PKfflPfPj --------------------------
	.section	.nv.info._ZN13group_norm_v218gn_bwd_cuda_kernelI13__nv_bfloat16Li480ELi1ELi16ELi120ELi1024ELb1ELb1ELi32ELi960ELi960ELi4ELb1ELi4ELb0ELb0ELNS_15WgradSyncMethodE3ENS_16CompileConditionILi900EEEEEvPT_S6_S6_PKS5_S8_S8_S8_PKfflPfPj,"",@"SHT_CUDA_INFO"
	.sectionflags	@""
	.align	4


	//----- nvinfo : EIATTR_CUDA_API_VERSION
	.align		4
        /*0000*/ 	.byte	0x04, 0x37
        /*0002*/ 	.short	(.L_581 - .L_580)
.L_580:
        /*0004*/ 	.word	0x00000082


	//----- nvinfo : EIATTR_KPARAM_INFO
	.align		4
.L_581:
        /*0008*/ 	.byte	0x04, 0x17
        /*000a*/ 	.short	(.L_583 - .L_582)
.L_582:
        /*000c*/ 	.word	0x00000000
        /*0010*/ 	.short	0x000b
        /*0012*/ 	.short	0x0058
        /*0014*/ 	.byte	0x00, 0xf0, 0x21, 0x00


	//----- nvinfo : EIATTR_KPARAM_INFO
	.align		4
.L_583:
        /*0018*/ 	.byte	0x04, 0x17
        /*001a*/ 	.short	(.L_585 - .L_584)
.L_584:
        /*001c*/ 	.word	0x00000000
        /*0020*/ 	.short	0x000a
        /*0022*/ 	.short	0x0050
        /*0024*/ 	.byte	0x00, 0xf0, 0x21, 0x00


	//----- nvinfo : EIATTR_KPARAM_INFO
	.align		4
.L_585:
        /*0028*/ 	.byte	0x04, 0x17
        /*002a*/ 	.short	(.L_587 - .L_586)
.L_586:
        /*002c*/ 	.word	0x00000000
        /*0030*/ 	.short	0x0009
        /*0032*/ 	.short	0x0048
        /*0034*/ 	.byte	0x00, 0xf0, 0x21, 0x00


	//----- nvinfo : EIATTR_KPARAM_INFO
	.align		4
.L_587:
        /*0038*/ 	.byte	0x04, 0x17
        /*003a*/ 	.short	(.L_589 - .L_588)
.L_588:
        /*003c*/ 	.word	0x00000000
        /*0040*/ 	.short	0x0008
        /*0042*/ 	.short	0x0040
        /*0044*/ 	.byte	0x00, 0xf0, 0x11, 0x00


	//----- nvinfo : EIATTR_KPARAM_INFO
	.align		4
.L_589:
        /*0048*/ 	.byte	0x04, 0x17
        /*004a*/ 	.short	(.L_591 - .L_590)
.L_590:
        /*004c*/ 	.word	0x00000000
        /*0050*/ 	.short	0x0007
        /*0052*/ 	.short	0x0038
        /*0054*/ 	.byte	0x00, 0xf0, 0x21, 0x00


	//----- nvinfo : EIATTR_KPARAM_INFO
	.align		4
.L_591:
        /*0058*/ 	.byte	0x04, 0x17
        /*005a*/ 	.short	(.L_593 - .L_592)
.L_592:
        /*005c*/ 	.word	0x00000000
        /*0060*/ 	.short	0x0006
        /*0062*/ 	.short	0x0030
        /*0064*/ 	.byte	0x00, 0xf0, 0x21, 0x00


	//----- nvinfo : EIATTR_KPARAM_INFO
	.align		4
.L_593:
        /*0068*/ 	.byte	0x04, 0x17
        /*006a*/ 	.short	(.L_595 - .L_594)
.L_594:
        /*006c*/ 	.word	0x00000000
        /*0070*/ 	.short	0x0005
        /*0072*/ 	.short	0x0028
        /*0074*/ 	.byte	0x00, 0xf0, 0x21, 0x00


	//----- nvinfo : EIATTR_KPARAM_INFO
	.align		4
.L_595:
        /*0078*/ 	.byte	0x04, 0x17
        /*007a*/ 	.short	(.L_597 - .L_596)
.L_596:
        /*007c*/ 	.word	0x00000000
        /*0080*/ 	.short	0x0004
        /*0082*/ 	.short	0x0020
        /*0084*/ 	.byte	0x00, 0xf0, 0x21, 0x00


	//----- nvinfo : EIATTR_KPARAM_INFO
	.align		4
.L_597:
        /*0088*/ 	.byte	0x04, 0x17
        /*008a*/ 	.short	(.L_599 - .L_598)
.L_598:
        /*008c*/ 	.word	0x00000000
        /*0090*/ 	.short	0x0003
        /*0092*/ 	.short	0x0018
        /*0094*/ 	.byte	0x00, 0xf0, 0x21, 0x00


	//----- nvinfo : EIATTR_KPARAM_INFO
	.align		4
.L_599:
        /*0098*/ 	.byte	0x04, 0x17
        /*009a*/ 	.short	(.L_601 - .L_600)
.L_600:
        /*009c*/ 	.word	0x00000000
        /*00a0*/ 	.short	0x0002
        /*00a2*/ 	.short	0x0010
        /*00a4*/ 	.byte	0x00, 0xf0, 0x21, 0x00


	//----- nvinfo : EIATTR_KPARAM_INFO
	.align		4
.L_601:
        /*00a8*/ 	.byte	0x04, 0x17
        /*00aa*/ 	.short	(.L_603 - .L_602)
.L_602:
        /*00ac*/ 	.word	0x00000000
        /*00b0*/ 	.short	0x0001
        /*00b2*/ 	.short	0x0008
        /*00b4*/ 	.byte	0x00, 0xf0, 0x21, 0x00


	//----- nvinfo : EIATTR_KPARAM_INFO
	.align		4
.L_603:
        /*00b8*/ 	.byte	0x04, 0x17
        /*00ba*/ 	.short	(.L_605 - .L_604)
.L_604:
        /*00bc*/ 	.word	0x00000000
        /*00c0*/ 	.short	0x0000
        /*00c2*/ 	.short	0x0000
        /*00c4*/ 	.byte	0x00, 0xf0, 0x21, 0x00


	//----- nvinfo : EIATTR_SPARSE_MMA_MASK
	.align		4
.L_605:
        /*00c8*/ 	.byte	0x03, 0x50
        /*00ca*/ 	.short	0x0000


	//----- nvinfo : EIATTR_MAXREG_COUNT
	.align		4
        /*00cc*/ 	.byte	0x03, 0x1b
        /*00ce*/ 	.short	0x0080


	//----- nvinfo : EIATTR_NUM_BARRIERS
	.align		4
        /*00d0*/ 	.byte	0x02, 0x4c
        /*00d2*/ 	.byte	0x01
	.zero		1


	//----- nvinfo : EIATTR_ANNOTATIONS
	.align		4
        /*00d4*/ 	.byte	0x04, 0x55
        /*00d6*/ 	.short	(.L_607 - .L_606)


	//   ....[0]....
.L_606:
        /* <DEDUP_REMOVED lines=102> */


	//----- nvinfo : EIATTR_MERCURY_ISA_VERSION
	.align		4
.L_607:
        /*0720*/ 	.byte	0x03, 0x5f
        /*0722*/ 	.short	0x0101


	//----- nvinfo : EIATTR_INT_WARP_WIDE_INSTR_OFFSETS
	.align		4
        /*0724*/ 	.byte	0x04, 0x31
        /*0726*/ 	.short	(.L_609 - .L_608)


	//   ....[0]....
.L_608:
        /*0728*/ 	.word	0x000089b0


	//----- nvinfo : EIATTR_COOP_GROUP_MASK_REGIDS
	.align		4
.L_609:
        /*072c*/ 	.byte	0x04, 0x29
        /*072e*/ 	.short	(.L_611 - .L_610)


	//   ....[0]....
.L_610:
        /*0730*/ 	.word	0xffffffff


	//   ....[1]....
        /*0734*/ 	.word	0xffffffff


	//   ....[2]....
        /*0738*/ 	.word	0xffffffff


	//   ....[3]....
        /*073c*/ 	.word	0xffffffff


	//   ....[4]....
        /*0740*/ 	.word	0xffffffff


	//   ....[5]....
        /*0744*/ 	.word	0xffffffff


	//   ....[6]....
        /*0748*/ 	.word	0xffffffff


	//   ....[7]....
        /*074c*/ 	.word	0xffffffff


	//   ....[8]....
        /*0750*/ 	.word	0xffffffff


	//   ....[9]....
        /*0754*/ 	.word	0xffffffff


	//   ....[10]....
        /*0758*/ 	.word	0xffffffff


	//   ....[11]....
        /*075c*/ 	.word	0xffffffff


	//   ....[12]....
        /*0760*/ 	.word	0x05000019


	//   ....[13]....
        /*0764*/ 	.word	0x0500001e


	//   ....[14]....
        /*0768*/ 	.word	0x05000020


	//   ....[15]....
        /*076c*/ 	.word	0x0500001f


	//   ....[16]....
        /*0770*/ 	.word	0x05000027


	//   ....[17]....
        /*0774*/ 	.word	0x0500001a


	//   ....[18]....
        /*0778*/ 	.word	0x0500001e


	//   ....[19]....
        /*077c*/ 	.word	0x05000020


	//   ....[20]....
        /*0780*/ 	.word	0x0500001e


	//   ....[21]....
        /*0784*/ 	.word	0x05000020


	//   ....[22]....
        /*0788*/ 	.word	0x05000019


	//   ....[23]....
        /*078c*/ 	.word	0x0500001f


	//   ....[24]....
        /*0790*/ 	.word	0x05000022


	//   ....[25]....
        /*0794*/ 	.word	0x0500001e


	//   ....[26]....
        /*0798*/ 	.word	0x05000023


	//   ....[27]....
        /*079c*/ 	.word	0x05000019


	//   ....[28]....
        /*07a0*/ 	.word	0x0500001e


	//   ....[29]....
        /*07a4*/ 	.word	0x05000020


	//   ....[30]....
        /*07a8*/ 	.word	0x05000019


	//   ....[31]....
        /*07ac*/ 	.word	0x0500001f


	//   ....[32]....
        /*07b0*/ 	.word	0x05000022


	//   ....[33]....
        /*07b4*/ 	.word	0x0500001e


	//   ....[34]....
        /*07b8*/ 	.word	0x05000023


	//   ....[35]....
        /*07bc*/ 	.word	0x05000019


	//   ....[36]....
        /*07c0*/ 	.word	0x05000020


	//   ....[37]....
        /*07c4*/ 	.word	0x05000019


	//   ....[38]....
        /*07c8*/ 	.word	0x0500001f


	//   ....[39]....
        /*07cc*/ 	.word	0x0500001e


	//   ....[40]....
        /*07d0*/ 	.word	0x05000022


	//   ....[41]....
        /*07d4*/ 	.word	0x05000023


	//   ....[42]....
        /*07d8*/ 	.word	0x05000019


	//   ....[43]....
        /*07dc*/ 	.word	0x0500001e


	//   ....[44]....
        /*07e0*/ 	.word	0x05000025


	//   ....[45]....
        /*07e4*/ 	.word	0x05000022


	//   ....[46]....
        /*07e8*/ 	.word	0x0500001f


	//   ....[47]....
        /*07ec*/ 	.word	0x05000023


	//   ....[48]....
        /*07f0*/ 	.word	0x05000024


	//   ....[49]....
        /*07f4*/ 	.word	0x0500002b


	//   ....[50]....
        /*07f8*/ 	.word	0x05000020


	//   ....[51]....
        /*07fc*/ 	.word	0x0500001d


	//   ....[52]....
        /*0800*/ 	.word	0x05000019


	//   ....[53]....
        /*0804*/ 	.word	0x0500001c


	//   ....[54]....
        /*0808*/ 	.word	0x05000030


	//   ....[55]....
        /*080c*/ 	.word	0x0500001f


	//   ....[56]....
        /*0810*/ 	.word	0x0500002e


	//   ....[57]....
        /*0814*/ 	.word	0x05000032


	//   ....[58]....
        /*0818*/ 	.word	0x05000025


	//   ....[59]....
        /*081c*/ 	.word	0x05000026


	//   ....[60]....
        /*0820*/ 	.word	0x05000028


	//   ....[61]....
        /*0824*/ 	.word	0x0500002a


	//   ....[62]....
        /*0828*/ 	.word	0x05000027


	//   ....[63]....
        /*082c*/ 	.word	0x0500002c


	//   ....[64]....
        /*0830*/ 	.word	0x0500002e


	//   ....[65]....
        /*0834*/ 	.word	0x05000037


	//   ....[66]....
        /*0838*/ 	.word	0x05000024


	//   ....[67]....
        /*083c*/ 	.word	0x05000019


	//   ....[68]....
        /*0840*/ 	.word	0x05000019


	//   ....[69]....
        /*0844*/ 	.word	0x05000019


	//   ....[70]....
        /*0848*/ 	.word	0x05000019


	//   ....[71]....
        /*084c*/ 	.word	0x05000019


	//   ....[72]....
        /*0850*/ 	.word	0x05000019


	//   ....[73]....
        /*0854*/ 	.word	0x05000019


	//   ....[74]....
        /*0858*/ 	.word	0x05000019


	//   ....[75]....
        /*085c*/ 	.word	0x05000019


	//   ....[76]....
        /*0860*/ 	.word	0x05000019


	//   ....[77]....
        /*0864*/ 	.word	0x05000019


	//   ....[78]....
        /*0868*/ 	.word	0x05000019


	//   ....[79]....
        /*086c*/ 	.word	0x05000019


	//   ....[80]....
        /*0870*/ 	.word	0x05000019


	//   ....[81]....
        /*0874*/ 	.word	0x05000019


	//   ....[82]....
        /*0878*/ 	.word	0x05000019


	//   ....[83]....
        /*087c*/ 	.word	0x05000019


	//   ....[84]....
        /*0880*/ 	.word	0x05000019


	//   ....[85]....
        /*0884*/ 	.word	0x05000019


	//   ....[86]....
        /*0888*/ 	.word	0x05000019


	//   ....[87]....
        /*088c*/ 	.word	0x05000019


	//   ....[88]....
        /*0890*/ 	.word	0x05000019


	//   ....[89]....
        /*0894*/ 	.word	0x05000019


	//   ....[90]....
        /*0898*/ 	.word	0x05000019


	//   ....[91]....
        /*089c*/ 	.word	0x05000019


	//   ....[92]....
        /*08a0*/ 	.word	0x05000019


	//   ....[93]....
        /*08a4*/ 	.word	0x05000019


	//   ....[94]....
        /*08a8*/ 	.word	0x05000019


	//   ....[95]....
        /*08ac*/ 	.word	0x05000019


	//   ....[96]....
        /*08b0*/ 	.word	0x05000019


	//   ....[97]....
        /*08b4*/ 	.word	0x05000019


	//   ....[98]....
        /*08b8*/ 	.word	0x05000019


	//   ....[99]....
        /*08bc*/ 	.word	0x05000019


	//   ....[100]....
        /*08c0*/ 	.word	0x05000019


	//   ....[101]....
        /*08c4*/ 	.word	0x05000019


	//   ....[102]....
        /*08c8*/ 	.word	0x05000019


	//   ....[103]....
        /*08cc*/ 	.word	0x05000019


	//   ....[104]....
        /*08d0*/ 	.word	0x05000019


	//   ....[105]....
        /*08d4*/ 	.word	0x05000019


	//   ....[106]....
        /*08d8*/ 	.word	0x05000019


	//   ....[107]....
        /*08dc*/ 	.word	0x05000019


	//   ....[108]....
        /*08e0*/ 	.word	0x05000019


	//   ....[109]....
        /*08e4*/ 	.word	0x05000019


	//   ....[110]....
        /*08e8*/ 	.word	0x05000019


	//   ....[111]....
        /*08ec*/ 	.word	0x05000019


	//   ....[112]....
        /*08f0*/ 	.word	0x05000019


	//   ....[113]....
        /*08f4*/ 	.word	0x05000019


	//   ....[114]....
        /*08f8*/ 	.word	0x05000019


	//   ....[115]....
        /*08fc*/ 	.word	0x05000019


	//   ....[116]....
        /*0900*/ 	.word	0x05000019


	//   ....[117]....
        /*0904*/ 	.word	0x05000019


	//   ....[118]....
        /*0908*/ 	.word	0x05000019


	//   ....[119]....
        /*090c*/ 	.word	0x05000019


	//   ....[120]....
        /*0910*/ 	.word	0x05000019


	//   ....[121]....
        /*0914*/ 	.word	0x05000019


	//   ....[122]....
        /*0918*/ 	.word	0x05000019


	//   ....[123]....
        /*091c*/ 	.word	0x05000019


	//----- nvinfo : EIATTR_COOP_GROUP_INSTR_OFFSETS
	.align		4
.L_611:
        /*0920*/ 	.byte	0x04, 0x28
        /*0922*/ 	.short	(.L_613 - .L_612)


	//   ....[0]....
.L_612:
        /*0924*/ 	.word	0x00008130


	//   ....[1]....
        /*0928*/ 	.word	0x00008160


	//   ....[2]....
        /*092c*/ 	.word	0x00008ae0


	//   ....[3]....
        /*0930*/ 	.word	0x00008b00


	//   ....[4]....
        /*0934*/ 	.word	0x00008b20


	//   ....[5]....
        /*0938*/ 	.word	0x00008b40


	//   ....[6]....
        /*093c*/ 	.word	0x00008b60


	//   ....[7]....
        /*0940*/ 	.word	0x00008b80


	//   ....[8]....
        /*0944*/ 	.word	0x00008ba0


	//   ....[9]....
        /*0948*/ 	.word	0x00008bc0


	//   ....[10]....
        /*094c*/ 	.word	0x00008be0


	//   ....[11]....
        /*0950*/ 	.word	0x00008c00


	//   ....[12]....
        /*0954*/ 	.word	0x0000d150


	//   ....[13]....
        /*0958*/ 	.word	0x0000d180


	//   ....[14]....
        /*095c*/ 	.word	0x0000d1c0


	//   ....[15]....
        /*0960*/ 	.word	0x0000d1d0


	//   ....[16]....
        /*0964*/ 	.word	0x0000d200


	//   ....[17]....
        /*0968*/ 	.word	0x0000d210


	//   ....[18]....
        /*096c*/ 	.word	0x0000d240


	//   ....[19]....
        /*0970*/ 	.word	0x0000d250


	//   ....[20]....
        /*0974*/ 	.word	0x0000d3e0


	//   ....[21]....
        /*0978*/ 	.word	0x0000d410


	//   ....[22]....
        /*097c*/ 	.word	0x0000d440


	//   ....[23]....
        /*0980*/ 	.word	0x0000d460


	//   ....[24]....
        /*0984*/ 	.word	0x0000d490


	//   ....[25]....
        /*0988*/ 	.word	0x0000d4a0


	//   ....[26]....
        /*098c*/ 	.word	0x0000d4d0


	//   ....[27]....
        /*0990*/ 	.word	0x0000d4e0


	//   ....[28]....
        /*0994*/ 	.word	0x0000d610


	//   ....[29]....
        /*0998*/ 	.word	0x0000d640


	//   ....[30]....
        /*099c*/ 	.word	0x0000d670


	//   ....[31]....
        /*09a0*/ 	.word	0x0000d690


	//   ....[32]....
        /*09a4*/ 	.word	0x0000d6c0


	//   ....[33]....
        /*09a8*/ 	.word	0x0000d6d0


	//   ....[34]....
        /*09ac*/ 	.word	0x0000d700


	//   ....[35]....
        /*09b0*/ 	.word	0x0000d710


	//   ....[36]....
        /*09b4*/ 	.word	0x0000d9d0


	//   ....[37]....
        /*09b8*/ 	.word	0x0000da30


	//   ....[38]....
        /*09bc*/ 	.word	0x0000da70


	//   ....[39]....
        /*09c0*/ 	.word	0x0000dab0


	//   ....[40]....
        /*09c4*/ 	.word	0x0000daf0


	//   ....[41]....
        /*09c8*/ 	.word	0x0000db10


	//   ....[42]....
        /*09cc*/ 	.word	0x0000db20


	//   ....[43]....
        /*09d0*/ 	.word	0x0000db40


	//   ....[44]....
        /*09d4*/ 	.word	0x0000db70


	//   ....[45]....
        /*09d8*/ 	.word	0x0000db90


	//   ....[46]....
        /*09dc*/ 	.word	0x0000dbb0


	//   ....[47]....
        /*09e0*/ 	.word	0x0000dbd0


	//   ....[48]....
        /*09e4*/ 	.word	0x0000dbf0


	//   ....[49]....
        /*09e8*/ 	.word	0x0000dc20


	//   ....[50]....
        /*09ec*/ 	.word	0x0000dc50


	//   ....[51]....
        /*09f0*/ 	.word	0x0000dc90


	//   ....[52]....
        /*09f4*/ 	.word	0x0000dcb0


	//   ....[53]....
        /*09f8*/ 	.word	0x0000dcf0


	//   ....[54]....
        /*09fc*/ 	.word	0x0000dd10


	//   ....[55]....
        /*0a00*/ 	.word	0x0000dd50


	//   ....[56]....
        /*0a04*/ 	.word	0x0000dd70


	//   ....[57]....
        /*0a08*/ 	.word	0x0000dd90


	//   ....[58]....
        /*0a0c*/ 	.word	0x0000ddc0


	//   ....[59]....
        /*0a10*/ 	.word	0x0000ddf0


	//   ....[60]....
        /*0a14*/ 	.word	0x0000de30


	//   ....[61]....
        /*0a18*/ 	.word	0x0000de70


	//   ....[62]....
        /*0a1c*/ 	.word	0x0000dea0


	//   ....[63]....
        /*0a20*/ 	.word	0x0000ded0


	//   ....[64]....
        /*0a24*/ 	.word	0x0000def0


	//   ....[65]....
        /*0a28*/ 	.word	0x0000df10


	//   ....[66]....
        /*0a2c*/ 	.word	0x0000dff0


	//   ....[67]....
        /*0a30*/ 	.word	0x0000e0a0


	//   ....[68]....
        /*0a34*/ 	.word	0x0000e1c0


	//   ....[69]....
        /*0a38*/ 	.word	0x0000e210


	//   ....[70]....
        /*0a3c*/ 	.word	0x0000e280


	//   ....[71]....
        /*0a40*/ 	.word	0x0000e2e0


	//   ....[72]....
        /*0a44*/ 	.word	0x0000e350


	//   ....[73]....
        /*0a48*/ 	.word	0x0000e3b0


	//   ....[74]....
        /*0a4c*/ 	.word	0x0000e420


	//   ....[75]....
        /*0a50*/ 	.word	0x0000e480


	//   ....[76]....
        /*0a54*/ 	.word	0x0000e520


	//   ....[77]....
        /*0a58*/ 	.word	0x0000e5b0


	//   ....[78]....
        /*0a5c*/ 	.word	0x0000e620


	//   ....[79]....
        /*0a60*/ 	.word	0x0000e680


	//   ....[80]....
        /*0a64*/ 	.word	0x0000e6f0


	//   ....[81]....
        /*0a68*/ 	.word	0x0000e750


	//   ....[82]....
        /*0a6c*/ 	.word	0x0000e7c0


	//   ....[83]....
        /*0a70*/ 	.word	0x0000e820


	//   ....[84]....
        /*0a74*/ 	.word	0x0000e8c0


	//   ....[85]....
        /*0a78*/ 	.word	0x0000e950


	//   ....[86]....
        /*0a7c*/ 	.word	0x0000e9c0


	//   ....[87]....
        /*0a80*/ 	.word	0x0000ea20


	//   ....[88]....
        /*0a84*/ 	.word	0x0000ea90


	//   ....[89]....
        /*0a88*/ 	.word	0x0000eaf0


	//   ....[90]....
        /*0a8c*/ 	.word	0x0000eb60


	//   ....[91]....
        /*0a90*/ 	.word	0x0000ebc0


	//   ....[92]....
        /*0a94*/ 	.word	0x0000ec60


	//   ....[93]....
        /*0a98*/ 	.word	0x0000ed30


	//   ....[94]....
        /*0a9c*/ 	.word	0x0000ee00


	//   ....[95]....
        /*0aa0*/ 	.word	0x0000ee50


	//   ....[96]....
        /*0aa4*/ 	.word	0x0000eef0


	//   ....[97]....
        /*0aa8*/ 	.word	0x0000ef40


	//   ....[98]....
        /*0aac*/ 	.word	0x0000f000


	//   ....[99]....
        /*0ab0*/ 	.word	0x0000f060


	//   ....[100]....
        /*0ab4*/ 	.word	0x0000f100


	//   ....[101]....
        /*0ab8*/ 	.word	0x0000f180


	//   ....[102]....
        /*0abc*/ 	.word	0x0000f1f0


	//   ....[103]....
        /*0ac0*/ 	.word	0x0000f250


	//   ....[104]....
        /*0ac4*/ 	.word	0x0000f2c0


	//   ....[105]....
        /*0ac8*/ 	.word	0x0000f320


	//   ....[106]....
        /*0acc*/ 	.word	0x0000f3f0


	//   ....[107]....
        /*0ad0*/ 	.word	0x0000f460


	//   ....[108]....
        /*0ad4*/ 	.word	0x0000f510


	//   ....[109]....
        /*0ad8*/ 	.word	0x0000f580


	//   ....[110]....
        /*0adc*/ 	.word	0x0000f5f0


	//   ....[111]....
        /*0ae0*/ 	.word	0x0000f650


	//   ....[112]....
        /*0ae4*/ 	.word	0x0000f6c0


	//   ....[113]....
        /*0ae8*/ 	.word	0x0000f720


	//   ....[114]....
        /*0aec*/ 	.word	0x0000f790


	//   ....[115]....
        /*0af0*/ 	.word	0x0000f7f0


	//   ....[116]....
        /*0af4*/ 	.word	0x0000f850


	//   ....[117]....
        /*0af8*/ 	.word	0x0000f8a0


	//   ....[118]....
        /*0afc*/ 	.word	0x0000f910


	//   ....[119]....
        /*0b00*/ 	.word	0x0000f970


	//   ....[120]....
        /*0b04*/ 	.word	0x0000f9e0


	//   ....[121]....
        /*0b08*/ 	.word	0x0000fa40


	//   ....[122]....
        /*0b0c*/ 	.word	0x0000fb90


	//   ....[123]....
        /*0b10*/ 	.word	0x0000fc40


	//----- nvinfo : EIATTR_EXIT_INSTR_OFFSETS
	.align		4
.L_613:
        /*0b14*/ 	.byte	0x04, 0x1c
        /*0b16*/ 	.short	(.L_615 - .L_614)


	//   ....[0]....
.L_614:
        /*0b18*/ 	.word	0x0000c130


	//   ....[1]....
        /*0b1c*/ 	.word	0x0000e160


	//----- nvinfo : EIATTR_MAX_THREADS
	.align		4
.L_615:
        /*0b20*/ 	.byte	0x04, 0x05
        /*0b22*/ 	.short	(.L_617 - .L_616)
.L_616:
        /*0b24*/ 	.word	0x000001e0
        /*0b28*/ 	.word	0x00000001
        /*0b2c*/ 	.word	0x00000001


	//----- nvinfo : EIATTR_CRS_STACK_SIZE
	.align		4
.L_617:
        /*0b30*/ 	.byte	0x04, 0x1e
        /*0b32*/ 	.short	(.L_619 - .L_618)
.L_618:
        /*0b34*/ 	.word	0x00000000


	//----- nvinfo : EIATTR_CBANK_PARAM_SIZE
	.align		4
.L_619:
        /*0b38*/ 	.byte	0x03, 0x19
        /*0b3a*/ 	.short	0x0060


	//----- nvinfo : EIATTR_PARAM_CBANK
	.align		4
        /*0b3c*/ 	.byte	0x04, 0x0a
        /*0b3e*/ 	.short	(.L_621 - .L_620)
	.align		4
.L_620:
        /*0b40*/ 	.word	index@(.nv.constant0._ZN13group_norm_v218gn_bwd_cuda_kernelI13__nv_bfloat16Li480ELi1ELi16ELi120ELi1024ELb1ELb1ELi32ELi960ELi960ELi4ELb1ELi4ELb0ELb0ELNS_15WgradSyncMethodE3ENS_16CompileConditionILi900EEEEEvPT_S6_S6_PKS5_S8_S8_S8_PKfflPfPj)
        /*0b44*/ 	.short	0x0210
        /*0b46*/ 	.short	0x0060


	//----- nvinfo : EIATTR_SW_WAR
	.align		4
.L_621:
        /*0b48*/ 	.byte	0x04, 0x36
        /*0b4a*/ 	.short	(.L_623 - .L_622)
.L_622:
        /*0b4c*/ 	.word	0x00000008
.L_623:


//--------------------- .nv.info._ZN13group_norm_v218gn_bwd_cuda_kernelI13__nv_bfloat16Li480ELi2ELi16ELi120ELi1024ELb1ELb1ELi16ELi960ELi960ELi4ELb1ELi3ELb0ELb0ELNS_15WgradSyncMethodE2ENS_16CompileConditionILi900EEEEEvPT_S6_S6_PKS5_S8_S8_S8_PKfflPfPj --------------------------
	.section	.nv.info._ZN13group_norm_v218gn_bwd_cuda_kernelI13__nv_bfloat16Li480ELi2ELi16ELi120ELi1024ELb1ELb1ELi16ELi960ELi960ELi4ELb1ELi3ELb0ELb0ELNS_15WgradSyncMethodE2ENS_16CompileConditionILi900EEEEEvPT_S6_S6_PKS5_S8_S8_S8_PKfflPfPj,"",@"SHT_CUDA_INFO"
	.sectionflags	@""
	.align	4


	//----- nvinfo : EIATTR_CUDA_API_VERSION
	.align		4
        /*0000*/ 	.byte	0x04, 0x37
        /*0002*/ 	.short	(.L_625 - .L_624)
.L_624:
        /*0004*/ 	.word	0x00000082


	//----- nvinfo : EIATTR_KPARAM_INFO
	.align		4
.L_625:
        /*0008*/ 	.byte	0x04, 0x17
        /*000a*/ 	.short	(.L_627 - .L_626)
.L_626:
        /*000c*/ 	.word	0x00000000
        /*0010*/ 	.short	0x000b
        /*0012*/ 	.short	0x0058
        /*0014*/ 	.byte	0x00, 0xf0, 0x21, 0x00


	//----- nvinfo : EIATTR_KPARAM_INFO
	.align		4
.L_627:
        /*0018*/ 	.byte	0x04, 0x17
        /*001a*/ 	.short	(.L_629 - .L_628)
.L_628:
        /*001c*/ 	.word	0x00000000
        /*0020*/ 	.short	0x000a
        /*0022*/ 	.short	0x0050
        /*0024*/ 	.byte	0x00, 0xf0, 0x21, 0x00


	//----- nvinfo : EIATTR_KPARAM_INFO
	.align		4
.L_629:
        /*0028*/ 	.byte	0x04, 0x17
        /*002a*/ 	.short	(.L_631 - .L_630)
.L_630:
        /*002c*/ 	.word	0x00000000
        /*0030*/ 	.short	0x0009
        /*0032*/ 	.short	0x0048
        /*0034*/ 	.byte	0x00, 0xf0, 0x21, 0x00


	//----- nvinfo : EIATTR_KPARAM_INFO
	.align		4
.L_631:
        /*0038*/ 	.byte	0x04, 0x17
        /*003a*/ 	.short	(.L_633 - .L_632)
.L_632:
        /*003c*/ 	.word	0x00000000
        /*0040*/ 	.short	0x0008
        /*0042*/ 	.short	0x0040
        /*0044*/ 	.byte	0x00, 0xf0, 0x11, 0x00


	//----- nvinfo : EIATTR_KPARAM_INFO
	.align		4
.L_633:
        /*0048*/ 	.byte	0x04, 0x17
        /*004a*/ 	.short	(.L_635 - .L_634)
.L_634:
        /*004c*/ 	.word	0x00000000
        /*0050*/ 	.short	0x0007
        /*0052*/ 	.short	0x0038
        /*0054*/ 	.byte	0x00, 0xf0, 0x21, 0x00


	//----- nvinfo : EIATTR_KPARAM_INFO
	.align		4
.L_635:
        /*0058*/ 	.byte	0x04, 0x17
        /*005a*/ 	.short	(.L_637 - .L_636)
.L_636:
        /*005c*/ 	.word	0x00000000
        /*0060*/ 	.short	0x0006
        /*0062*/ 	.short	0x0030
        /*0064*/ 	.byte	0x00, 0xf0, 0x21, 0x00


	//----- nvinfo : EIATTR_KPARAM_INFO
	.align		4
.L_637:
        /*0068*/ 	.byte	0x04, 0x17
        /*006a*/ 	.short	(.L_639 - .L_638)
.L_638:
        /*006c*/ 	.word	0x00000000
        /*0070*/ 	.short	0x0005
        /*0072*/ 	.short	0x0028
        /*0074*/ 	.byte	0x00, 0xf0, 0x21, 0x00


	//----- nvinfo : EIATTR_KPARAM_INFO
	.align		4
.L_639:
        /*0078*/ 	.byte	0x04, 0x17
        /*007a*/ 	.short	(.L_641 - .L_640)
.L_640:
        /*007c*/ 	.word	0x00000000
        /*0080*/ 	.short	0x0004
        /*0082*/ 	.short	0x0020
        /*0084*/ 	.byte	0x00, 0xf0, 0x21, 0x00


	//----- nvinfo : EIATTR_KPARAM_INFO
	.align		4
.L_641:
        /*0088*/ 	.byte	0x04, 0x17
        /*008a*/ 	.short	(.L_643 - .L_642)
.L_642:
        /*008c*/ 	.word	0x00000000
        /*0090*/ 	.short	0x0003
        /*0092*/ 	.short	0x0018
        /*0094*/ 	.byte	0x00, 0xf0, 0x21, 0x00


	//----- nvinfo : EIATTR_KPARAM_INFO
	.align		4
.L_643:
        /*0098*/ 	.byte	0x04, 0x17
        /*009a*/ 	.short	(.L_645 - .L_644)
.L_644:
        /*009c*/ 	.word	0x00000000
        /*00a0*/ 	.short	0x0002
        /*00a2*/ 	.short	0x0010
        /*00a4*/ 	.byte	0x00, 0xf0, 0x21, 0x00


	//----- nvinfo : EIATTR_KPARAM_INFO
	.align		4
.L_645:
        /*00a8*/ 	.byte	0x04, 0x17
        /*00aa*/ 	.short	(.L_647 - .L_646)
.L_646:
        /*00ac*/ 	.word	0x00000000
        /*00b0*/ 	.short	0x0001
        /*00b2*/ 	.short	0x0008
        /*00b4*/ 	.byte	0x00, 0xf0, 0x21, 0x00


	//----- nvinfo : EIATTR_KPARAM_INFO
	.align		4
.L_647:
        /*00b8*/ 	.byte	0x04, 0x17
        /*00ba*/ 	.short	(.L_649 - .L_648)
.L_648:
        /*00bc*/ 	.word	0x00000000
        /*00c0*/ 	.short	0x0000
        /*00c2*/ 	.short	0x0000
        /*00c4*/ 	.byte	0x00, 0xf0, 0x21, 0x00


	//----- nvinfo : EIATTR_SPARSE_MMA_MASK
	.align		4
.L_649:
        /*00c8*/ 	.byte	0x03, 0x50
        /*00ca*/ 	.short	0x0000


	//----- nvinfo : EIATTR_MAXREG_COUNT
	.align		4
        /*00cc*/ 	.byte	0x03, 0x1b
        /*00ce*/ 	.short	0x0040


	//----- nvinfo : EIATTR_NUM_BARRIERS
	.align		4
        /*00d0*/ 	.byte	0x02, 0x4c
        /*00d2*/ 	.byte	0x01
	.zero		1


	//----- nvinfo : EIATTR_ANNOTATIONS
	.align		4
        /*00d4*/ 	.byte	0x04, 0x55
        /*00d6*/ 	.short	(.L_651 - .L_650)


	//   ....[0]....
.L_650:
        /* <DEDUP_REMOVED lines=89> */


	//----- nvinfo : EIATTR_MERCURY_ISA_VERSION
	.align		4
.L_651:
        /*0658*/ 	.byte	0x03, 0x5f
        /*065a*/ 	.short	0x0101


	//----- nvinfo : EIATTR_COOP_GROUP_MASK_REGIDS
	.align		4
        /*065c*/ 	.byte	0x04, 0x29
        /*065e*/ 	.short	(.L_653 - .L_652)


	//   ....[0]....
.L_652:
        /*0660*/ 	.word	0xffffffff


	//   ....[1]....
        /*0664*/ 	.word	0xffffffff


	//   ....[2]....
        /*0668*/ 	.word	0xffffffff


	//   ....[3]....
        /*066c*/ 	.word	0xffffffff


	//   ....[4]....
        /*0670*/ 	.word	0xffffffff


	//   ....[5]....
        /*0674*/ 	.word	0xffffffff


	//   ....[6]....
        /*0678*/ 	.word	0xffffffff


	//   ....[7]....
        /*067c*/ 	.word	0xffffffff


	//   ....[8]....
        /*0680*/ 	.word	0xffffffff


	//   ....[9]....
        /*0684*/ 	.word	0xffffffff


	//   ....[10]....
        /*0688*/ 	.word	0xffffffff


	//   ....[11]....
        /*068c*/ 	.word	0xffffffff


	//   ....[12]....
        /*0690*/ 	.word	0x05000015


	//   ....[13]....
        /*0694*/ 	.word	0x05000014


	//   ....[14]....
        /*0698*/ 	.word	0x05000016


	//   ....[15]....
        /*069c*/ 	.word	0x05000017


	//   ....[16]....
        /*06a0*/ 	.word	0x05000019


	//   ....[17]....
        /*06a4*/ 	.word	0x05000018


	//   ....[18]....
        /*06a8*/ 	.word	0x0500001a


	//   ....[19]....
        /*06ac*/ 	.word	0x0500000f


	//   ....[20]....
        /*06b0*/ 	.word	0x05000019


	//   ....[21]....
        /*06b4*/ 	.word	0x05000018


	//   ....[22]....
        /*06b8*/ 	.word	0x0500001a


	//   ....[23]....
        /*06bc*/ 	.word	0x0500001b


	//   ....[24]....
        /*06c0*/ 	.word	0x0500001d


	//   ....[25]....
        /*06c4*/ 	.word	0x0500001c


	//   ....[26]....
        /*06c8*/ 	.word	0x05000020


	//   ....[27]....
        /*06cc*/ 	.word	0x0500000f


	//   ....[28]....
        /*06d0*/ 	.word	0x05000019


	//   ....[29]....
        /*06d4*/ 	.word	0x05000018


	//   ....[30]....
        /*06d8*/ 	.word	0x0500001a


	//   ....[31]....
        /*06dc*/ 	.word	0x0500001b


	//   ....[32]....
        /*06e0*/ 	.word	0x0500001d


	//   ....[33]....
        /*06e4*/ 	.word	0x0500001c


	//   ....[34]....
        /*06e8*/ 	.word	0x05000020


	//   ....[35]....
        /*06ec*/ 	.word	0x0500000f


	//   ....[36]....
        /*06f0*/ 	.word	0x05000011


	//   ....[37]....
        /*06f4*/ 	.word	0x0500001b


	//   ....[38]....
        /*06f8*/ 	.word	0x0500001d


	//   ....[39]....
        /*06fc*/ 	.word	0x05000010


	//   ....[40]....
        /*0700*/ 	.word	0x05000023


	//   ....[41]....
        /*0704*/ 	.word	0x0500001e


	//   ....[42]....
        /*0708*/ 	.word	0x05000026


	//   ....[43]....
        /*070c*/ 	.word	0x05000025


	//   ....[44]....
        /*0710*/ 	.word	0x0500001c


	//   ....[45]....
        /*0714*/ 	.word	0x05000016


	//   ....[46]....
        /*0718*/ 	.word	0x05000014


	//   ....[47]....
        /*071c*/ 	.word	0x05000017


	//   ....[48]....
        /*0720*/ 	.word	0x05000018


	//   ....[49]....
        /*0724*/ 	.word	0x0500001a


	//   ....[50]....
        /*0728*/ 	.word	0x0500001b


	//   ....[51]....
        /*072c*/ 	.word	0x05000011


	//   ....[52]....
        /*0730*/ 	.word	0x05000029


	//   ....[53]....
        /*0734*/ 	.word	0x05000013


	//   ....[54]....
        /*0738*/ 	.word	0x05000014


	//   ....[55]....
        /*073c*/ 	.word	0x05000012


	//   ....[56]....
        /*0740*/ 	.word	0x05000015


	//   ....[57]....
        /*0744*/ 	.word	0x05000017


	//   ....[58]....
        /*0748*/ 	.word	0x05000018


	//   ....[59]....
        /*074c*/ 	.word	0x0500000e


	//   ....[60]....
        /*0750*/ 	.word	0x0500002b


	//   ....[61]....
        /*0754*/ 	.word	0x05000020


	//   ....[62]....
        /*0758*/ 	.word	0x05000022


	//   ....[63]....
        /*075c*/ 	.word	0x05000021


	//   ....[64]....
        /*0760*/ 	.word	0x05000027


	//   ....[65]....
        /*0764*/ 	.word	0x05000028


	//   ....[66]....
        /*0768*/ 	.word	0x05000023


	//   ....[67]....
        /*076c*/ 	.word	0x0500001e


	//   ....[68]....
        /*0770*/ 	.word	0x0500001a


	//   ....[69]....
        /*0774*/ 	.word	0x0500001a


	//   ....[70]....
        /*0778*/ 	.word	0x0500001a


	//   ....[71]....
        /*077c*/ 	.word	0x0500001a


	//   ....[72]....
        /*0780*/ 	.word	0x0500001a


	//   ....[73]....
        /*0784*/ 	.word	0x0500001a


	//   ....[74]....
        /*0788*/ 	.word	0x0500001a


	//   ....[75]....
        /*078c*/ 	.word	0x0500001a


	//   ....[76]....
        /*0790*/ 	.word	0x0500001a


	//   ....[77]....
        /*0794*/ 	.word	0x0500001a


	//   ....[78]....
        /*0798*/ 	.word	0x0500001a


	//   ....[79]....
        /*079c*/ 	.word	0x0500001a


	//   ....[80]....
        /*07a0*/ 	.word	0x0500001a


	//   ....[81]....
        /*07a4*/ 	.word	0x0500001a


	//   ....[82]....
        /*07a8*/ 	.word	0x0500001a


	//   ....[83]....
        /*07ac*/ 	.word	0x0500001a


	//   ....[84]....
        /*07b0*/ 	.word	0x0500001a


	//   ....[85]....
        /*07b4*/ 	.word	0x0500001a


	//   ....[86]....
        /*07b8*/ 	.word	0x0500001a


	//   ....[87]....
        /*07bc*/ 	.word	0x0500001a


	//   ....[88]....
        /*07c0*/ 	.word	0x0500001a


	//   ....[89]....
        /*07c4*/ 	.word	0x0500001a


	//   ....[90]....
        /*07c8*/ 	.word	0x0500001a


	//   ....[91]....
        /*07cc*/ 	.word	0x0500001a


	//   ....[92]....
        /*07d0*/ 	.word	0x0500001a


	//   ....[93]....
        /*07d4*/ 	.word	0x0500001a


	//   ....[94]....
        /*07d8*/ 	.word	0x0500001a


	//   ....[95]....
        /*07dc*/ 	.word	0x0500001a


	//   ....[96]....
        /*07e0*/ 	.word	0x0500001a


	//   ....[97]....
        /*07e4*/ 	.word	0x0500001a


	//   ....[98]....
        /*07e8*/ 	.word	0x0500001a


	//   ....[99]....
        /*07ec*/ 	.word	0x0500001a


	//   ....[100]....
        /*07f0*/ 	.word	0x0500001a


	//   ....[101]....
        /*07f4*/ 	.word	0x0500001a


	//   ....[102]....
        /*07f8*/ 	.word	0x0500001a


	//   ....[103]....
        /*07fc*/ 	.word	0x0500001a


	//   ....[104]....
        /*0800*/ 	.word	0x0500001a


	//   ....[105]....
        /*0804*/ 	.word	0x0500001a


	//   ....[106]....
        /*0808*/ 	.word	0x0500001a


	//   ....[107]....
        /*080c*/ 	.word	0x0500001a


	//   ....[108]....
        /*0810*/ 	.word	0x0500001a


	//   ....[109]....
        /*0814*/ 	.word	0x0500001a


	//   ....[110]....
        /*0818*/ 	.word	0x0500001a


	//   ....[111]....
        /*081c*/ 	.word	0x0500001a


	//   ....[112]....
        /*0820*/ 	.word	0x0500001a


	//   ....[113]....
        /*0824*/ 	.word	0x0500001a


	//   ....[114]....
        /*0828*/ 	.word	0x0500001a


	//   ....[115]....
        /*082c*/ 	.word	0x0500001a


	//   ....[116]....
        /*0830*/ 	.word	0x0500001a


	//   ....[117]....
        /*0834*/ 	.word	0x0500001a


	//   ....[118]....
        /*0838*/ 	.word	0x0500001a


	//   ....[119]....
        /*083c*/ 	.word	0x0500001a


	//   ....[120]....
        /*0840*/ 	.word	0x0500001a


	//   ....[121]....
        /*0844*/ 	.word	0x0500001a


	//   ....[122]....
        /*0848*/ 	.word	0x0500001a


	//   ....[123]....
        /*084c*/ 	.word	0x0500001a


	//----- nvinfo : EIATTR_COOP_GROUP_INSTR_OFFSETS
	.align		4
.L_653:
        /*0850*/ 	.byte	0x04, 0x28
        /*0852*/ 	.short	(.L_655 - .L_654)


	//   ....[0]....
.L_654:
        /*0854*/ 	.word	0x00005020


	//   ....[1]....
        /*0858*/ 	.word	0x00005060


	//   ....[2]....
        /*085c*/ 	.word	0x00005a60


	//   ....[3]....
        /*0860*/ 	.word	0x00005a70


	//   ....[4]....
        /*0864*/ 	.word	0x00005aa0


	//   ....[5]....
        /*0868*/ 	.word	0x00005ab0


	//   ....[6]....
        /*086c*/ 	.word	0x00005ae0


	//   ....[7]....
        /*0870*/ 	.word	0x00005af0


	//   ....[8]....
        /*0874*/ 	.word	0x00005b20


	//   ....[9]....
        /*0878*/ 	.word	0x00005b30


	//   ....[10]....
        /*087c*/ 	.word	0x00005b60


	//   ....[11]....
        /*0880*/ 	.word	0x00005b70


	//   ....[12]....
        /*0884*/ 	.word	0x00008600


	//   ....[13]....
        /*0888*/ 	.word	0x00008630


	//   ....[14]....
        /*088c*/ 	.word	0x00008680


	//   ....[15]....
        /*0890*/ 	.word	0x000086a0


	//   ....[16]....
        /*0894*/ 	.word	0x000086d0


	//   ....[17]....
        /*0898*/ 	.word	0x000086e0


	//   ....[18]....
        /*089c*/ 	.word	0x00008710


	//   ....[19]....
        /*08a0*/ 	.word	0x00008720


	//   ....[20]....
        /*08a4*/ 	.word	0x000088e0


	//   ....[21]....
        /*08a8*/ 	.word	0x00008910


	//   ....[22]....
        /*08ac*/ 	.word	0x00008960


	//   ....[23]....
        /*08b0*/ 	.word	0x00008980


	//   ....[24]....
        /*08b4*/ 	.word	0x000089b0


	//   ....[25]....
        /*08b8*/ 	.word	0x000089c0


	//   ....[26]....
        /*08bc*/ 	.word	0x000089f0


	//   ....[27]....
        /*08c0*/ 	.word	0x00008a00


	//   ....[28]....
        /*08c4*/ 	.word	0x00008b70


	//   ....[29]....
        /*08c8*/ 	.word	0x00008ba0


	//   ....[30]....
        /*08cc*/ 	.word	0x00008bf0


	//   ....[31]....
        /*08d0*/ 	.word	0x00008c10


	//   ....[32]....
        /*08d4*/ 	.word	0x00008c40


	//   ....[33]....
        /*08d8*/ 	.word	0x00008c50


	//   ....[34]....
        /*08dc*/ 	.word	0x00008c80


	//   ....[35]....
        /*08e0*/ 	.word	0x00008c90


	//   ....[36]....
        /*08e4*/ 	.word	0x00008f50


	//   ....[37]....
        /*08e8*/ 	.word	0x00008f80


	//   ....[38]....
        /*08ec*/ 	.word	0x00009060


	//   ....[39]....
        /*08f0*/ 	.word	0x000090a0


	//   ....[40]....
        /*08f4*/ 	.word	0x000090d0


	//   ....[41]....
        /*08f8*/ 	.word	0x00009100


	//   ....[42]....
        /*08fc*/ 	.word	0x00009130


	//   ....[43]....
        /*0900*/ 	.word	0x00009160


	//   ....[44]....
        /*0904*/ 	.word	0x000091a0


	//   ....[45]....
        /*0908*/ 	.word	0x000091d0


	//   ....[46]....
        /*090c*/ 	.word	0x00009270


	//   ....[47]....
        /*0910*/ 	.word	0x00009290


	//   ....[48]....
        /*0914*/ 	.word	0x000092c0


	//   ....[49]....
        /*0918*/ 	.word	0x000092e0


	//   ....[50]....
        /*091c*/ 	.word	0x00009300


	//   ....[51]....
        /*0920*/ 	.word	0x00009310


	//   ....[52]....
        /*0924*/ 	.word	0x00009340


	//   ....[53]....
        /*0928*/ 	.word	0x00009370


	//   ....[54]....
        /*092c*/ 	.word	0x000093b0


	//   ....[55]....
        /*0930*/ 	.word	0x000093d0


	//   ....[56]....
        /*0934*/ 	.word	0x00009400


	//   ....[57]....
        /*0938*/ 	.word	0x00009430


	//   ....[58]....
        /*093c*/ 	.word	0x00009440


	//   ....[59]....
        /*0940*/ 	.word	0x00009470


	//   ....[60]....
        /*0944*/ 	.word	0x000094a0


	//   ....[61]....
        /*0948*/ 	.word	0x000094d0


	//   ....[62]....
        /*094c*/ 	.word	0x00009500


	//   ....[63]....
        /*0950*/ 	.word	0x00009520


	//   ....[64]....
        /*0954*/ 	.word	0x00009550


	//   ....[65]....
        /*0958*/ 	.word	0x00009570


	//   ....[66]....
        /*095c*/ 	.word	0x00009630


	//   ....[67]....
        /*0960*/ 	.word	0x00009730


	//   ....[68]....
        /*0964*/ 	.word	0x000098c0


	//   ....[69]....
        /*0968*/ 	.word	0x00009910


	//   ....[70]....
        /*096c*/ 	.word	0x00009980


	//   ....[71]....
        /*0970*/ 	.word	0x000099e0


	//   ....[72]....
        /*0974*/ 	.word	0x00009a50


	//   ....[73]....
        /*0978*/ 	.word	0x00009ab0


	//   ....[74]....
        /*097c*/ 	.word	0x00009b20


	//   ....[75]....
        /*0980*/ 	.word	0x00009b80


	//   ....[76]....
        /*0984*/ 	.word	0x00009c20


	//   ....[77]....
        /*0988*/ 	.word	0x00009cb0


	//   ....[78]....
        /*098c*/ 	.word	0x00009d20


	//   ....[79]....
        /*0990*/ 	.word	0x00009d80


	//   ....[80]....
        /*0994*/ 	.word	0x00009df0


	//   ....[81]....
        /*0998*/ 	.word	0x00009e50


	//   ....[82]....
        /*099c*/ 	.word	0x00009ec0


	//   ....[83]....
        /*09a0*/ 	.word	0x00009f20


	//   ....[84]....
        /*09a4*/ 	.word	0x00009fc0


	//   ....[85]....
        /*09a8*/ 	.word	0x0000a050


	//   ....[86]....
        /*09ac*/ 	.word	0x0000a0c0


	//   ....[87]....
        /*09b0*/ 	.word	0x0000a120


	//   ....[88]....
        /*09b4*/ 	.word	0x0000a190


	//   ....[89]....
        /*09b8*/ 	.word	0x0000a1f0


	//   ....[90]....
        /*09bc*/ 	.word	0x0000a260


	//   ....[91]....
        /*09c0*/ 	.word	0x0000a2c0


	//   ....[92]....
        /*09c4*/ 	.word	0x0000a360


	//   ....[93]....
        /*09c8*/ 	.word	0x0000a410


	//   ....[94]....
        /*09cc*/ 	.word	0x0000a520


	//   ....[95]....
        /*09d0*/ 	.word	0x0000a570


	//   ....[96]....
        /*09d4*/ 	.word	0x0000a640


	//   ....[97]....
        /*09d8*/ 	.word	0x0000a6b0


	//   ....[98]....
        /*09dc*/ 	.word	0x0000a740


	//   ....[99]....
        /*09e0*/ 	.word	0x0000a790


	//   ....[100]....
        /*09e4*/ 	.word	0x0000a800


	//   ....[101]....
        /*09e8*/ 	.word	0x0000a860


	//   ....[102]....
        /*09ec*/ 	.word	0x0000a8d0


	//   ....[103]....
        /*09f0*/ 	.word	0x0000a930


	//   ....[104]....
        /*09f4*/ 	.word	0x0000a9a0


	//   ....[105]....
        /*09f8*/ 	.word	0x0000aa00


	//   ....[106]....
        /*09fc*/ 	.word	0x0000aa80


	//   ....[107]....
        /*0a00*/ 	.word	0x0000aaf0


	//   ....[108]....
        /*0a04*/ 	.word	0x0000ab60


	//   ....[109]....
        /*0a08*/ 	.word	0x0000abc0


	//   ....[110]....
        /*0a0c*/ 	.word	0x0000ac40


	//   ....[111]....
        /*0a10*/ 	.word	0x0000acc0


	//   ....[112]....
        /*0a14*/ 	.word	0x0000ad60


	//   ....[113]....
        /*0a18*/ 	.word	0x0000add0


	//   ....[114]....
        /*0a1c*/ 	.word	0x0000ae60


	//   ....[115]....
        /*0a20*/ 	.word	0x0000aef0


	//   ....[116]....
        /*0a24*/ 	.word	0x0000af60


	//   ....[117]....
        /*0a28*/ 	.word	0x0000afc0


	//   ....[118]....
        /*0a2c*/ 	.word	0x0000b030


	//   ....[119]....
        /*0a30*/ 	.word	0x0000b0b0


	//   ....[120]....
        /*0a34*/ 	.word	0x0000b170


	//   ....[121]....
        /*0a38*/ 	.word	0x0000b240


	//   ....[122]....
        /*0a3c*/ 	.word	0x0000b320


	//   ....[123]....
        /*0a40*/ 	.word	0x0000b3d0


	//----- nvinfo : EIATTR_EXIT_INSTR_OFFSETS
	.align		4
.L_655:
        /*0a44*/ 	.byte	0x04, 0x1c
        /*0a46*/ 	.short	(.L_657 - .L_656)


	//   ....[0]....
.L_656:
        /*0a48*/ 	.word	0x00007730


	//   ....[1]....
        /*0a4c*/ 	.word	0x00009860


	//----- nvinfo : EIATTR_MAX_THREADS
	.align		4
.L_657:
        /*0a50*/ 	.byte	0x04, 0x05
        /*0a52*/ 	.short	(.L_659 - .L_658)
.L_658:
        /*0a54*/ 	.word	0x000001e0
        /*0a58*/ 	.word	0x00000001
        /*0a5c*/ 	.word	0x00000001


	//----- nvinfo : EIATTR_CRS_STACK_SIZE
	.align		4
.L_659:
        /*0a60*/ 	.byte	0x04, 0x1e
        /*0a62*/ 	.short	(.L_661 - .L_660)
.L_660:
        /*0a64*/ 	.word	0x00000000


	//----- nvinfo : EIATTR_CBANK_PARAM_SIZE
	.align		4
.L_661:
        /*0a68*/ 	.byte	0x03, 0x19
        /*0a6a*/ 	.short	0x0060


	//----- nvinfo : EIATTR_PARAM_CBANK
	.align		4
        /*0a6c*/ 	.byte	0x04, 0x0a
        /*0a6e*/ 	.short	(.L_663 - .L_662)
	.align		4
.L_662:
        /*0a70*/ 	.word	index@(.nv.constant0._ZN13group_norm_v218gn_bwd_cuda_kernelI13__nv_bfloat16Li480ELi2ELi16ELi120ELi1024ELb1ELb1ELi16ELi960ELi960ELi4ELb1ELi3ELb0ELb0ELNS_15WgradSyncMethodE2ENS_16CompileConditionILi900EEEEEvPT_S6_S6_PKS5_S8_S8_S8_PKfflPfPj)
        /*0a74*/ 	.short	0x0210
        /*0a76*/ 	.short	0x0060


	//----- nvinfo : EIATTR_SW_WAR
	.align		4
.L_663:
        /*0a78*/ 	.byte	0x04, 0x36
        /*0a7a*/ 	.short	(.L_665 - .L_664)
.L_664:
        /*0a7c*/ 	.word	0x00000008
.L_665:


//--------------------- .nv.info._ZN13group_norm_v218gn_bwd_cuda_kernelI13__nv_bfloat16Li480ELi2ELi16ELi120ELi1024ELb1ELb1ELi16ELi960ELi960ELi4ELb1ELi4ELb0ELb0ELNS_15WgradSyncMethodE3ENS_16CompileConditionILi900EEEEEvPT_S6_S6_PKS5_S8_S8_S8_PKfflPfPj --------------------------
	.section	.nv.info._ZN13group_norm_v218gn_bwd_cuda_kernelI13__nv_bfloat16Li480ELi2ELi16ELi120ELi1024ELb1ELb1ELi16ELi960ELi960ELi4ELb1ELi4ELb0ELb0ELNS_15WgradSyncMethodE3ENS_16CompileConditionILi900EEEEEvPT_S6_S6_PKS5_S8_S8_S8_PKfflPfPj,"",@"SHT_CUDA_INFO"
	.sectionflags	@""
	.align	4


	//----- nvinfo : EIATTR_CUDA_API_VERSION
	.align		4
        /*0000*/ 	.byte	0x04, 0x37
        /*0002*/ 	.short	(.L_667 - .L_666)
.L_666:
        /*0004*/ 	.word	0x00000082


	//----- nvinfo : EIATTR_KPARAM_INFO
	.align		4
.L_667:
        /*0008*/ 	.byte	0x04, 0x17
        /*000a*/ 	.short	(.L_669 - .L_668)
.L_668:
        /*000c*/ 	.word	0x00000000
        /*0010*/ 	.short	0x000b
        /*0012*/ 	.short	0x0058
        /*0014*/ 	.byte	0x00, 0xf0, 0x21, 0x00


	//----- nvinfo : EIATTR_KPARAM_INFO
	.align		4
.L_669:
        /*0018*/ 	.byte	0x04, 0x17
        /*001a*/ 	.short	(.L_671 - .L_670)
.L_670:
        /*001c*/ 	.word	0x00000000
        /*0020*/ 	.short	0x000a
        /*0022*/ 	.short	0x0050
        /*0024*/ 	.byte	0x00, 0xf0, 0x21, 0x00


	//----- nvinfo : EIATTR_KPARAM_INFO
	.align		4
.L_671:
        /*0028*/ 	.byte	0x04, 0x17
        /*002a*/ 	.short	(.L_673 - .L_672)
.L_672:
        /*002c*/ 	.word	0x00000000
        /*0030*/ 	.short	0x0009
        /*0032*/ 	.short	0x0048
        /*0034*/ 	.byte	0x00, 0xf0, 0x21, 0x00


	//----- nvinfo : EIATTR_KPARAM_INFO
	.align		4
.L_673:
        /*0038*/ 	.byte	0x04, 0x17
        /*003a*/ 	.short	(.L_675 - .L_674)
.L_674:
        /*003c*/ 	.word	0x00000000
        /*0040*/ 	.short	0x0008
        /*0042*/ 	.short	0x0040
        /*0044*/ 	.byte	0x00, 0xf0, 0x11, 0x00


	//----- nvinfo : EIATTR_KPARAM_INFO
	.align		4
.L_675:
        /*0048*/ 	.byte	0x04, 0x17
        /*004a*/ 	.short	(.L_677 - .L_676)
.L_676:
        /*004c*/ 	.word	0x00000000
        /*0050*/ 	.short	0x0007
        /*0052*/ 	.short	0x0038
        /*0054*/ 	.byte	0x00, 0xf0, 0x21, 0x00


	//----- nvinfo : EIATTR_KPARAM_INFO
	.align		4
.L_677:
        /*0058*/ 	.byte	0x04, 0x17
        /*005a*/ 	.short	(.L_679 - .L_678)
.L_678:
        /*005c*/ 	.word	0x00000000
        /*0060*/ 	.short	0x0006
        /*0062*/ 	.short	0x0030
        /*0064*/ 	.byte	0x00, 0xf0, 0x21, 0x00


	//----- nvinfo : EIATTR_KPARAM_INFO
	.align		4
.L_679:
        /*0068*/ 	.byte	0x04, 0x17
        /*006a*/ 	.short	(.L_681 - .L_680)
.L_680:
        /*006c*/ 	.word	0x00000000
        /*0070*/ 	.short	0x0005
        /*0072*/ 	.short	0x0028
        /*0074*/ 	.byte	0x00, 0xf0, 0x21, 0x00


	//----- nvinfo : EIATTR_KPARAM_INFO
	.align		4
.L_681:
        /*0078*/ 	.byte	0x04, 0x17
        /*007a*/ 	.short	(.L_683 - .L_682)
.L_682:
        /*007c*/ 	.word	0x00000000
        /*0080*/ 	.short	0x0004
        /*0082*/ 	.short	0x0020
        /*0084*/ 	.byte	0x00, 0xf0, 0x21, 0x00


	//----- nvinfo : EIATTR_KPARAM_INFO
	.align		4
.L_683:
        /*0088*/ 	.byte	0x04, 0x17
        /*008a*/ 	.short	(.L_685 - .L_684)
.L_684:
        /*008c*/ 	.word	0x00000000
        /*0090*/ 	.short	0x0003
        /*0092*/ 	.short	0x0018
        /*0094*/ 	.byte	0x00, 0xf0, 0x21, 0x00


	//----- nvinfo : EIATTR_KPARAM_INFO
	.align		4
.L_685:
        /*0098*/ 	.byte	0x04, 0x17
        /*009a*/ 	.short	(.L_687 - .L_686)
.L_686:
        /*009c*/ 	.word	0x00000000
        /*00a0*/ 	.short	0x0002
        /*00a2*/ 	.short	0x0010
        /*00a4*/ 	.byte	0x00, 0xf0, 0x21, 0x00


	//----- nvinfo : EIATTR_KPARAM_INFO
	.align		4
.L_687:
        /*00a8*/ 	.byte	0x04, 0x17
        /*00aa*/ 	.short	(.L_689 - .L_688)
.L_688:
        /*00ac*/ 	.word	0x00000000
        /*00b0*/ 	.short	0x0001
        /*00b2*/ 	.short	0x0008
        /*00b4*/ 	.byte	0x00, 0xf0, 0x21, 0x00


	//----- nvinfo : EIATTR_KPARAM_INFO
	.align		4
.L_689:
        /*00b8*/ 	.byte	0x04, 0x17
        /*00ba*/ 	.short	(.L_691 - .L_690)
.L_690:
        /*00bc*/ 	.word	0x00000000
        /*00c0*/ 	.short	0x0000
        /*00c2*/ 	.short	0x0000
        /*00c4*/ 	.byte	0x00, 0xf0, 0x21, 0x00


	//----- nvinfo : EIATTR_SPARSE_MMA_MASK
	.align		4
.L_691:
        /*00c8*/ 	.byte	0x03, 0x50
        /*00ca*/ 	.short	0x0000


	//----- nvinfo : EIATTR_MAXREG_COUNT
	.align		4
        /*00cc*/ 	.byte	0x03, 0x1b
        /*00ce*/ 	.short	0x0040


	//----- nvinfo : EIATTR_NUM_BARRIERS
	.align		4
        /*00d0*/ 	.byte	0x02, 0x4c
        /*00d2*/ 	.byte	0x01
	.zero		1


	//----- nvinfo : EIATTR_ANNOTATIONS
	.align		4
        /*00d4*/ 	.byte	0x04, 0x55
        /*00d6*/ 	.short	(.L_693 - .L_692)


	//   ....[0]....
.L_692:
        /* <DEDUP_REMOVED lines=86> */


	//----- nvinfo : EIATTR_MERCURY_ISA_VERSION
	.align		4
.L_693:
        /*0628*/ 	.byte	0x03, 0x5f
        /*062a*/ 	.short	0x0101


	//----- nvinfo : EIATTR_COOP_GROUP_MASK_REGIDS
	.align		4
        /*062c*/ 	.byte	0x04, 0x29
        /*062e*/ 	.short	(.L_695 - .L_694)


	//   ....[0]....
.L_694:
        /*0630*/ 	.word	0xffffffff


	//   ....[1]....
        /*0634*/ 	.word	0xffffffff


	//   ....[2]....
        /*0638*/ 	.word	0xffffffff


	//   ....[3]....
        /*063c*/ 	.word	0xffffffff


	//   ....[4]....
        /*0640*/ 	.word	0xffffffff


	//   ....[5]....
        /*0644*/ 	.word	0xffffffff


	//   ....[6]....
        /*0648*/ 	.word	0xffffffff


	//   ....[7]....
        /*064c*/ 	.word	0xffffffff


	//   ....[8]....
        /*0650*/ 	.word	0xffffffff


	//   ....[9]....
        /*0654*/ 	.word	0xffffffff


	//   ....[10]....
        /*0658*/ 	.word	0xffffffff


	//   ....[11]....
        /*065c*/ 	.word	0xffffffff


	//   ....[12]....
        /*0660*/ 	.word	0x05000019


	//   ....[13]....
        /*0664*/ 	.word	0x05000018


	//   ....[14]....
        /*0668*/ 	.word	0x0500001a


	//   ....[15]....
        /*066c*/ 	.word	0x0500001b


	//   ....[16]....
        /*0670*/ 	.word	0x0500001d


	//   ....[17]....
        /*0674*/ 	.word	0x05000012


	//   ....[18]....
        /*0678*/ 	.word	0x0500001c


	//   ....[19]....
        /*067c*/ 	.word	0x05000013


	//   ....[20]....
        /*0680*/ 	.word	0x0500001d


	//   ....[21]....
        /*0684*/ 	.word	0x0500001c


	//   ....[22]....
        /*0688*/ 	.word	0x0500001e


	//   ....[23]....
        /*068c*/ 	.word	0x0500001f


	//   ....[24]....
        /*0690*/ 	.word	0x05000021


	//   ....[25]....
        /*0694*/ 	.word	0x05000020


	//   ....[26]....
        /*0698*/ 	.word	0x05000022


	//   ....[27]....
        /*069c*/ 	.word	0x05000017


	//   ....[28]....
        /*06a0*/ 	.word	0x0500001d


	//   ....[29]....
        /*06a4*/ 	.word	0x0500001c


	//   ....[30]....
        /*06a8*/ 	.word	0x0500001e


	//   ....[31]....
        /*06ac*/ 	.word	0x0500001f


	//   ....[32]....
        /*06b0*/ 	.word	0x05000021


	//   ....[33]....
        /*06b4*/ 	.word	0x05000020


	//   ....[34]....
        /*06b8*/ 	.word	0x05000022


	//   ....[35]....
        /*06bc*/ 	.word	0x05000017


	//   ....[36]....
        /*06c0*/ 	.word	0x05000021


	//   ....[37]....
        /*06c4*/ 	.word	0x0500001e


	//   ....[38]....
        /*06c8*/ 	.word	0x05000023


	//   ....[39]....
        /*06cc*/ 	.word	0x0500001c


	//   ....[40]....
        /*06d0*/ 	.word	0x05000020


	//   ....[41]....
        /*06d4*/ 	.word	0x0500002b


	//   ....[42]....
        /*06d8*/ 	.word	0x05000020


	//   ....[43]....
        /*06dc*/ 	.word	0x0500001e


	//   ....[44]....
        /*06e0*/ 	.word	0x0500002a


	//   ....[45]....
        /*06e4*/ 	.word	0x05000014


	//   ....[46]....
        /*06e8*/ 	.word	0x0500002b


	//   ....[47]....
        /*06ec*/ 	.word	0x05000021


	//   ....[48]....
        /*06f0*/ 	.word	0x05000026


	//   ....[49]....
        /*06f4*/ 	.word	0x05000023


	//   ....[50]....
        /*06f8*/ 	.word	0x0500001d


	//   ....[51]....
        /*06fc*/ 	.word	0x05000014


	//   ....[52]....
        /*0700*/ 	.word	0x05000013


	//   ....[53]....
        /*0704*/ 	.word	0x05000021


	//   ....[54]....
        /*0708*/ 	.word	0x05000016


	//   ....[55]....
        /*070c*/ 	.word	0x05000017


	//   ....[56]....
        /*0710*/ 	.word	0x05000012


	//   ....[57]....
        /*0714*/ 	.word	0x0500002b


	//   ....[58]....
        /*0718*/ 	.word	0x05000024


	//   ....[59]....
        /*071c*/ 	.word	0x0500001b


	//   ....[60]....
        /*0720*/ 	.word	0x0500001a


	//   ....[61]....
        /*0724*/ 	.word	0x05000022


	//   ....[62]....
        /*0728*/ 	.word	0x05000016


	//   ....[63]....
        /*072c*/ 	.word	0x05000017


	//   ....[64]....
        /*0730*/ 	.word	0x05000029


	//   ....[65]....
        /*0734*/ 	.word	0x0500002b


	//   ....[66]....
        /*0738*/ 	.word	0x0500001d


	//   ....[67]....
        /*073c*/ 	.word	0x05000017


	//   ....[68]....
        /*0740*/ 	.word	0x0500001e


	//   ....[69]....
        /*0744*/ 	.word	0x0500001e


	//   ....[70]....
        /*0748*/ 	.word	0x0500001e


	//   ....[71]....
        /*074c*/ 	.word	0x0500001e


	//   ....[72]....
        /*0750*/ 	.word	0x0500001e


	//   ....[73]....
        /*0754*/ 	.word	0x0500001e


	//   ....[74]....
        /*0758*/ 	.word	0x0500001e


	//   ....[75]....
        /*075c*/ 	.word	0x0500001e


	//   ....[76]....
        /*0760*/ 	.word	0x0500001e


	//   ....[77]....
        /*0764*/ 	.word	0x0500001e


	//   ....[78]....
        /*0768*/ 	.word	0x0500001e


	//   ....[79]....
        /*076c*/ 	.word	0x0500001e


	//   ....[80]....
        /*0770*/ 	.word	0x0500001e


	//   ....[81]....
        /*0774*/ 	.word	0x0500001e


	//   ....[82]....
        /*0778*/ 	.word	0x0500001e


	//   ....[83]....
        /*077c*/ 	.word	0x0500001e


	//   ....[84]....
        /*0780*/ 	.word	0x0500001e


	//   ....[85]....
        /*0784*/ 	.word	0x0500001e


	//   ....[86]....
        /*0788*/ 	.word	0x0500001e


	//   ....[87]....
        /*078c*/ 	.word	0x0500001e


	//   ....[88]....
        /*0790*/ 	.word	0x0500001e


	//   ....[89]....
        /*0794*/ 	.word	0x0500001e


	//   ....[90]....
        /*0798*/ 	.word	0x0500001e


	//   ....[91]....
        /*079c*/ 	.word	0x0500001e


	//   ....[92]....
        /*07a0*/ 	.word	0x0500001e


	//   ....[93]....
        /*07a4*/ 	.word	0x0500001e


	//   ....[94]....
        /*07a8*/ 	.word	0x0500001e


	//   ....[95]....
        /*07ac*/ 	.word	0x0500001e


	//   ....[96]....
        /*07b0*/ 	.word	0x0500001e


	//   ....[97]....
        /*07b4*/ 	.word	0x0500001e


	//   ....[98]....
        /*07b8*/ 	.word	0x0500001e


	//   ....[99]....
        /*07bc*/ 	.word	0x0500001e


	//   ....[100]....
        /*07c0*/ 	.word	0x0500001e


	//   ....[101]....
        /*07c4*/ 	.word	0x0500001e


	//   ....[102]....
        /*07c8*/ 	.word	0x0500001e


	//   ....[103]....
        /*07cc*/ 	.word	0x0500001e


	//   ....[104]....
        /*07d0*/ 	.word	0x0500001e


	//   ....[105]....
        /*07d4*/ 	.word	0x0500001e


	//   ....[106]....
        /*07d8*/ 	.word	0x0500001e


	//   ....[107]....
        /*07dc*/ 	.word	0x0500001e


	//   ....[108]....
        /*07e0*/ 	.word	0x0500001e


	//   ....[109]....
        /*07e4*/ 	.word	0x0500001e


	//   ....[110]....
        /*07e8*/ 	.word	0x0500001e


	//   ....[111]....
        /*07ec*/ 	.word	0x0500001e


	//   ....[112]....
        /*07f0*/ 	.word	0x0500001e


	//   ....[113]....
        /*07f4*/ 	.word	0x0500001e


	//   ....[114]....
        /*07f8*/ 	.word	0x0500001e


	//   ....[115]....
        /*07fc*/ 	.word	0x0500001e


	//   ....[116]....
        /*0800*/ 	.word	0x0500001e


	//   ....[117]....
        /*0804*/ 	.word	0x0500001e


	//   ....[118]....
        /*0808*/ 	.word	0x0500001e


	//   ....[119]....
        /*080c*/ 	.word	0x0500001e


	//   ....[120]....
        /*0810*/ 	.word	0x0500001e


	//   ....[121]....
        /*0814*/ 	.word	0x0500001e


	//   ....[122]....
        /*0818*/ 	.word	0x0500001e


	//   ....[123]....
        /*081c*/ 	.word	0x0500001e


	//----- nvinfo : EIATTR_COOP_GROUP_INSTR_OFFSETS
	.align		4
.L_695:
        /*0820*/ 	.byte	0x04, 0x28
        /*0822*/ 	.short	(.L_697 - .L_696)


	//   ....[0]....
.L_696:
        /*0824*/ 	.word	0x00005180


	//   ....[1]....
        /*0828*/ 	.word	0x00005190


	//   ....[2]....
        /*082c*/ 	.word	0x00005b20


	//   ....[3]....
        /*0830*/ 	.word	0x00005b30


	//   ....[4]....
        /*0834*/ 	.word	0x00005c20


	//   ....[5]....
        /*0838*/ 	.word	0x00005c30


	//   ....[6]....
        /*083c*/ 	.word	0x00005cd0


	//   ....[7]....
        /*0840*/ 	.word	0x00005ce0


	//   ....[8]....
        /*0844*/ 	.word	0x00005d10


	//   ....[9]....
        /*0848*/ 	.word	0x00005d20


	//   ....[10]....
        /*084c*/ 	.word	0x00005d50


	//   ....[11]....
        /*0850*/ 	.word	0x00005d60


	//   ....[12]....
        /*0854*/ 	.word	0x000087c0


	//   ....[13]....
        /*0858*/ 	.word	0x000087f0


	//   ....[14]....
        /*085c*/ 	.word	0x00008840


	//   ....[15]....
        /*0860*/ 	.word	0x00008860


	//   ....[16]....
        /*0864*/ 	.word	0x00008890


	//   ....[17]....
        /*0868*/ 	.word	0x000088a0


	//   ....[18]....
        /*086c*/ 	.word	0x000088d0


	//   ....[19]....
        /*0870*/ 	.word	0x000088e0


	//   ....[20]....
        /*0874*/ 	.word	0x00008a60


	//   ....[21]....
        /*0878*/ 	.word	0x00008a90


	//   ....[22]....
        /*087c*/ 	.word	0x00008ae0


	//   ....[23]....
        /*0880*/ 	.word	0x00008b00


	//   ....[24]....
        /*0884*/ 	.word	0x00008b30


	//   ....[25]....
        /*0888*/ 	.word	0x00008b40


	//   ....[26]....
        /*088c*/ 	.word	0x00008b70


	//   ....[27]....
        /*0890*/ 	.word	0x00008b80


	//   ....[28]....
        /*0894*/ 	.word	0x00008ca0


	//   ....[29]....
        /*0898*/ 	.word	0x00008cd0


	//   ....[30]....
        /*089c*/ 	.word	0x00008d20


	//   ....[31]....
        /*08a0*/ 	.word	0x00008d40


	//   ....[32]....
        /*08a4*/ 	.word	0x00008d70


	//   ....[33]....
        /*08a8*/ 	.word	0x00008d80


	//   ....[34]....
        /*08ac*/ 	.word	0x00008db0


	//   ....[35]....
        /*08b0*/ 	.word	0x00008dc0


	//   ....[36]....
        /*08b4*/ 	.word	0x00009080


	//   ....[37]....
        /*08b8*/ 	.word	0x00009120


	//   ....[38]....
        /*08bc*/ 	.word	0x00009150


	//   ....[39]....
        /*08c0*/ 	.word	0x00009180


	//   ....[40]....
        /*08c4*/ 	.word	0x00009190


	//   ....[41]....
        /*08c8*/ 	.word	0x000091a0


	//   ....[42]....
        /*08cc*/ 	.word	0x000091b0


	//   ....[43]....
        /*08d0*/ 	.word	0x00009260


	//   ....[44]....
        /*08d4*/ 	.word	0x000092a0


	//   ....[45]....
        /*08d8*/ 	.word	0x000092c0


	//   ....[46]....
        /*08dc*/ 	.word	0x000092d0


	//   ....[47]....
        /*08e0*/ 	.word	0x000092e0


	//   ....[48]....
        /*08e4*/ 	.word	0x000092f0


	//   ....[49]....
        /*08e8*/ 	.word	0x00009300


	//   ....[50]....
        /*08ec*/ 	.word	0x00009340


	//   ....[51]....
        /*08f0*/ 	.word	0x000093a0


	//   ....[52]....
        /*08f4*/ 	.word	0x000093d0


	//   ....[53]....
        /*08f8*/ 	.word	0x00009400


	//   ....[54]....
        /*08fc*/ 	.word	0x00009430


	//   ....[55]....
        /*0900*/ 	.word	0x00009450


	//   ....[56]....
        /*0904*/ 	.word	0x00009460


	//   ....[57]....
        /*0908*/ 	.word	0x00009470


	//   ....[58]....
        /*090c*/ 	.word	0x000094a0


	//   ....[59]....
        /*0910*/ 	.word	0x00009500


	//   ....[60]....
        /*0914*/ 	.word	0x00009530


	//   ....[61]....
        /*0918*/ 	.word	0x00009550


	//   ....[62]....
        /*091c*/ 	.word	0x00009590


	//   ....[63]....
        /*0920*/ 	.word	0x000095b0


	//   ....[64]....
        /*0924*/ 	.word	0x000095d0


	//   ....[65]....
        /*0928*/ 	.word	0x000095e0


	//   ....[66]....
        /*092c*/ 	.word	0x00009740


	//   ....[67]....
        /*0930*/ 	.word	0x00009780


	//   ....[68]....
        /*0934*/ 	.word	0x000098b0


	//   ....[69]....
        /*0938*/ 	.word	0x00009900


	//   ....[70]....
        /*093c*/ 	.word	0x00009970


	//   ....[71]....
        /*0940*/ 	.word	0x000099d0


	//   ....[72]....
        /*0944*/ 	.word	0x00009a40


	//   ....[73]....
        /*0948*/ 	.word	0x00009aa0


	//   ....[74]....
        /*094c*/ 	.word	0x00009b10


	//   ....[75]....
        /*0950*/ 	.word	0x00009b70


	//   ....[76]....
        /*0954*/ 	.word	0x00009c10


	//   ....[77]....
        /*0958*/ 	.word	0x00009ca0


	//   ....[78]....
        /*095c*/ 	.word	0x00009d10


	//   ....[79]....
        /*0960*/ 	.word	0x00009d70


	//   ....[80]....
        /*0964*/ 	.word	0x00009de0


	//   ....[81]....
        /*0968*/ 	.word	0x00009e40


	//   ....[82]....
        /*096c*/ 	.word	0x00009eb0


	//   ....[83]....
        /*0970*/ 	.word	0x00009f10


	//   ....[84]....
        /*0974*/ 	.word	0x00009fb0


	//   ....[85]....
        /*0978*/ 	.word	0x0000a040


	//   ....[86]....
        /*097c*/ 	.word	0x0000a0b0


	//   ....[87]....
        /*0980*/ 	.word	0x0000a110


	//   ....[88]....
        /*0984*/ 	.word	0x0000a180


	//   ....[89]....
        /*0988*/ 	.word	0x0000a1e0


	//   ....[90]....
        /*098c*/ 	.word	0x0000a250


	//   ....[91]....
        /*0990*/ 	.word	0x0000a2b0


	//   ....[92]....
        /*0994*/ 	.word	0x0000a350


	//   ....[93]....
        /*0998*/ 	.word	0x0000a400


	//   ....[94]....
        /*099c*/ 	.word	0x0000a4d0


	//   ....[95]....
        /*09a0*/ 	.word	0x0000a520


	//   ....[96]....
        /*09a4*/ 	.word	0x0000a5b0


	//   ....[97]....
        /*09a8*/ 	.word	0x0000a610


	//   ....[98]....
        /*09ac*/ 	.word	0x0000a6a0


	//   ....[99]....
        /*09b0*/ 	.word	0x0000a6f0


	//   ....[100]....
        /*09b4*/ 	.word	0x0000a760


	//   ....[101]....
        /*09b8*/ 	.word	0x0000a7c0


	//   ....[102]....
        /*09bc*/ 	.word	0x0000a880


	//   ....[103]....
        /*09c0*/ 	.word	0x0000a8e0


	//   ....[104]....
        /*09c4*/ 	.word	0x0000a970


	//   ....[105]....
        /*09c8*/ 	.word	0x0000aa00


	//   ....[106]....
        /*09cc*/ 	.word	0x0000aa80


	//   ....[107]....
        /*09d0*/ 	.word	0x0000aae0


	//   ....[108]....
        /*09d4*/ 	.word	0x0000ab50


	//   ....[109]....
        /*09d8*/ 	.word	0x0000abb0


	//   ....[110]....
        /*09dc*/ 	.word	0x0000ac60


	//   ....[111]....
        /*09e0*/ 	.word	0x0000acc0


	//   ....[112]....
        /*09e4*/ 	.word	0x0000ad80


	//   ....[113]....
        /*09e8*/ 	.word	0x0000add0


	//   ....[114]....
        /*09ec*/ 	.word	0x0000ae40


	//   ....[115]....
        /*09f0*/ 	.word	0x0000aea0


	//   ....[116]....
        /*09f4*/ 	.word	0x0000af30


	//   ....[117]....
        /*09f8*/ 	.word	0x0000afc0


	//   ....[118]....
        /*09fc*/ 	.word	0x0000b030


	//   ....[119]....
        /*0a00*/ 	.word	0x0000b090


	//   ....[120]....
        /*0a04*/ 	.word	0x0000b120


	//   ....[121]....
        /*0a08*/ 	.word	0x0000b1e0


	//   ....[122]....
        /*0a0c*/ 	.word	0x0000b270


	//   ....[123]....
        /*0a10*/ 	.word	0x0000b2d0


	//----- nvinfo : EIATTR_EXIT_INSTR_OFFSETS
	.align		4
.L_697:
        /*0a14*/ 	.byte	0x04, 0x1c
        /*0a16*/ 	.short	(.L_699 - .L_698)


	//   ....[0]....
.L_698:
        /*0a18*/ 	.word	0x000077c0


	//   ....[1]....
        /*0a1c*/ 	.word	0x00009850


	//----- nvinfo : EIATTR_MAX_THREADS
	.align		4
.L_699:
        /*0a20*/ 	.byte	0x04, 0x05
        /*0a22*/ 	.short	(.L_701 - .L_700)
.L_700:
        /*0a24*/ 	.word	0x000001e0
        /*0a28*/ 	.word	0x00000001
        /*0a2c*/ 	.word	0x00000001


	//----- nvinfo : EIATTR_CRS_STACK_SIZE
	.align		4
.L_701:
        /*0a30*/ 	.byte	0x04, 0x1e
        /*0a32*/ 	.short	(.L_703 - .L_702)
.L_702:
        /*0a34*/ 	.word	0x00000000


	//----- nvinfo : EIATTR_CBANK_PARAM_SIZE
	.align		4
.L_703:
        /*0a38*/ 	.byte	0x03, 0x19
        /*0a3a*/ 	.short	0x0060


	//----- nvinfo : EIATTR_PARAM_CBANK
	.align		4
        /*0a3c*/ 	.byte	0x04, 0x0a
        /*0a3e*/ 	.short	(.L_705 - .L_704)
	.align		4
.L_704:
        /*0a40*/ 	.word	index@(.nv.constant0._ZN13group_norm_v218gn_bwd_cuda_kernelI13__nv_bfloat16Li480ELi2ELi16ELi120ELi1024ELb1ELb1ELi16ELi960ELi960ELi4ELb1ELi4ELb0ELb0ELNS_15WgradSyncMethodE3ENS_16CompileConditionILi900EEEEEvPT_S6_S6_PKS5_S8_S8_S8_PKfflPfPj)
        /*0a44*/ 	.short	0x0210
        /*0a46*/ 	.short	0x0060


	//----- nvinfo : EIATTR_SW_WAR
	.align		4
.L_705:
        /*0a48*/ 	.byte	0x04, 0x36
        /*0a4a*/ 	.short	(.L_707 - .L_706)
.L_706:
        /*0a4c*/ 	.word	0x00000008
.L_707:


//--------------------- .nv.info._ZN13group_norm_v214gn_cuda_kernelI13__nv_bfloat16Li480ELi3ELi32ELi60ELi1024ELb0ELi8ELi960ELi960ELi4ELb1ELi2ELb0ELb0ENS_16CompileConditionILi900EEEEEvPT_PKS4_S7_S7_flPfS8_Pj --------------------------
	.section	.nv.info._ZN13group_norm_v214gn_cuda_kernelI13__nv_bfloat16Li480ELi3ELi32ELi60ELi1024ELb0ELi8ELi960ELi960ELi4ELb1ELi2ELb0ELb0ENS_16CompileConditionILi900EEEEEvPT_PKS4_S7_S7_flPfS8_Pj,"",@"SHT_CUDA_INFO"
	.sectionflags	@""
	.align	4


	//----- nvinfo : EIATTR_CUDA_API_VERSION
	.align		4
        /*0000*/ 	.byte	0x04, 0x37
        /*0002*/ 	.short	(.L_709 - .L_708)
.L_708:
        /*0004*/ 	.word	0x00000082


	//----- nvinfo : EIATTR_KPARAM_INFO
	.align		4
.L_709:
        /*0008*/ 	.byte	0x04, 0x17
        /*000a*/ 	.short	(.L_711 - .L_710)
.L_710:
        /*000c*/ 	.word	0x00000000
        /*0010*/ 	.short	0x0008
        /*0012*/ 	.short	0x0040
        /*0014*/ 	.byte	0x00, 0xf0, 0x21, 0x00


	//----- nvinfo : EIATTR_KPARAM_INFO
	.align		4
.L_711:
        /*0018*/ 	.byte	0x04, 0x17
        /*001a*/ 	.short	(.L_713 - .L_712)
.L_712:
        /*001c*/ 	.word	0x00000000
        /*0020*/ 	.short	0x0007
        /*0022*/ 	.short	0x0038
        /*0024*/ 	.byte	0x00, 0xf0, 0x21, 0x00


	//----- nvinfo : EIATTR_KPARAM_INFO
	.align		4
.L_713:
        /*0028*/ 	.byte	0x04, 0x17
        /*002a*/ 	.short	(.L_715 - .L_714)
.L_714:
        /*002c*/ 	.word	0x00000000
        /*0030*/ 	.short	0x0006
        /*0032*/ 	.short	0x0030
        /*0034*/ 	.byte	0x00, 0xf0, 0x21, 0x00


	//----- nvinfo : EIATTR_KPARAM_INFO
	.align		4
.L_715:
        /*0038*/ 	.byte	0x04, 0x17
        /*003a*/ 	.short	(.L_717 - .L_716)
.L_716:
        /*003c*/ 	.word	0x00000000
        /*0040*/ 	.short	0x0005
        /*0042*/ 	.short	0x0028
        /*0044*/ 	.byte	0x00, 0xf0, 0x21, 0x00


	//----- nvinfo : EIATTR_KPARAM_INFO
	.align		4
.L_717:
        /*0048*/ 	.byte	0x04, 0x17
        /*004a*/ 	.short	(.L_719 - .L_718)
.L_718:
        /*004c*/ 	.word	0x00000000
        /*0050*/ 	.short	0x0004
        /*0052*/ 	.short	0x0020
        /*0054*/ 	.byte	0x00, 0xf0, 0x11, 0x00


	//----- nvinfo : EIATTR_KPARAM_INFO
	.align		4
.L_719:
        /*0058*/ 	.byte	0x04, 0x17
        /*005a*/ 	.short	(.L_721 - .L_720)
.L_720:
        /*005c*/ 	.word	0x00000000
        /*0060*/ 	.short	0x0003
        /*0062*/ 	.short	0x0018
        /*0064*/ 	.byte	0x00, 0xf0, 0x21, 0x00


	//----- nvinfo : EIATTR_KPARAM_INFO
	.align		4
.L_721:
        /*0068*/ 	.byte	0x04, 0x17
        /*006a*/ 	.short	(.L_723 - .L_722)
.L_722:
        /*006c*/ 	.word	0x00000000
        /*0070*/ 	.short	0x0002
        /*0072*/ 	.short	0x0010
        /*0074*/ 	.byte	0x00, 0xf0, 0x21, 0x00


	//----- nvinfo : EIATTR_KPARAM_INFO
	.align		4
.L_723:
        /*0078*/ 	.byte	0x04, 0x17
        /*007a*/ 	.short	(.L_725 - .L_724)
.L_724:
        /*007c*/ 	.word	0x00000000
        /*0080*/ 	.short	0x0001
        /*0082*/ 	.short	0x0008
        /*0084*/ 	.byte	0x00, 0xf0, 0x21, 0x00


	//----- nvinfo : EIATTR_KPARAM_INFO
	.align		4
.L_725:
        /*0088*/ 	.byte	0x04, 0x17
        /*008a*/ 	.short	(.L_727 - .L_726)
.L_726:
        /*008c*/ 	.word	0x00000000
        /*0090*/ 	.short	0x0000
        /*0092*/ 	.short	0x0000
        /*0094*/ 	.byte	0x00, 0xf0, 0x21, 0x00


	//----- nvinfo : EIATTR_SPARSE_MMA_MASK
	.align		4
.L_727:
        /*0098*/ 	.byte	0x03, 0x50
        /*009a*/ 	.short	0x0000


	//----- nvinfo : EIATTR_MAXREG_COUNT
	.align		4
        /*009c*/ 	.byte	0x03, 0x1b
        /*009e*/ 	.short	0x0028


	//----- nvinfo : EIATTR_NUM_BARRIERS
	.align		4
        /*00a0*/ 	.byte	0x02, 0x4c
        /*00a2*/ 	.byte	0x01
	.zero		1


	//----- nvinfo : EIATTR_ANNOTATIONS
	.align		4
        /*00a4*/ 	.byte	0x04, 0x55
        /*00a6*/ 	.short	(.L_729 - .L_728)


	//   ....[0]....
.L_728:
        /* <DEDUP_REMOVED lines=23> */


	//----- nvinfo : EIATTR_MERCURY_ISA_VERSION
	.align		4
.L_729:
        /*0208*/ 	.byte	0x03, 0x5f
        /*020a*/ 	.short	0x0101


	//----- nvinfo : EIATTR_COOP_GROUP_MASK_REGIDS
	.align		4
        /*020c*/ 	.byte	0x04, 0x29
        /*020e*/ 	.short	(.L_731 - .L_730)


	//   ....[0]....
.L_730:
        /*0210*/ 	.word	0xffffffff


	//   ....[1]....
        /*0214*/ 	.word	0xffffffff


	//   ....[2]....
        /*0218*/ 	.word	0xffffffff


	//   ....[3]....
        /*021c*/ 	.word	0xffffffff


	//   ....[4]....
        /*0220*/ 	.word	0xffffffff


	//   ....[5]....
        /*0224*/ 	.word	0xffffffff


	//   ....[6]....
        /*0228*/ 	.word	0xffffffff


	//   ....[7]....
        /*022c*/ 	.word	0xffffffff


	//   ....[8]....
        /*0230*/ 	.word	0xffffffff


	//   ....[9]....
        /*0234*/ 	.word	0xffffffff


	//----- nvinfo : EIATTR_COOP_GROUP_INSTR_OFFSETS
	.align		4
.L_731:
        /*0238*/ 	.byte	0x04, 0x28
        /*023a*/ 	.short	(.L_733 - .L_732)


	//   ....[0]....
.L_732:
        /*023c*/ 	.word	0x00001280


	//   ....[1]....
        /*0240*/ 	.word	0x000012a0


	//   ....[2]....
        /*0244*/ 	.word	0x00001810


	//   ....[3]....
        /*0248*/ 	.word	0x00001850


	//   ....[4]....
        /*024c*/ 	.word	0x000018f0


	//   ....[5]....
        /*0250*/ 	.word	0x00001910


	//   ....[6]....
        /*0254*/ 	.word	0x00001980


	//   ....[7]....
        /*0258*/ 	.word	0x00001990


	//   ....[8]....
        /*025c*/ 	.word	0x000019c0


	//   ....[9]....
        /*0260*/ 	.word	0x000019d0


	//----- nvinfo : EIATTR_EXIT_INSTR_OFFSETS
	.align		4
.L_733:
        /*0264*/ 	.byte	0x04, 0x1c
        /*0266*/ 	.short	(.L_735 - .L_734)


	//   ....[0]....
.L_734:
        /*0268*/ 	.word	0x00000070


	//   ....[1]....
        /*026c*/ 	.word	0x00002360


	//----- nvinfo : EIATTR_MAX_THREADS
	.align		4
.L_735:
        /*0270*/ 	.byte	0x04, 0x05
        /*0272*/ 	.short	(.L_737 - .L_736)
.L_736:
        /*0274*/ 	.word	0x000001e0
        /*0278*/ 	.word	0x00000001
        /*027c*/ 	.word	0x00000001


	//----- nvinfo : EIATTR_CRS_STACK_SIZE
	.align		4
.L_737:
        /*0280*/ 	.byte	0x04, 0x1e
        /*0282*/ 	.short	(.L_739 - .L_738)
.L_738:
        /*0284*/ 	.word	0x00000000


	//----- nvinfo : EIATTR_CBANK_PARAM_SIZE
	.align		4
.L_739:
        /*0288*/ 	.byte	0x03, 0x19
        /*028a*/ 	.short	0x0048


	//----- nvinfo : EIATTR_PARAM_CBANK
	.align		4
        /*028c*/ 	.byte	0x04, 0x0a
        /*028e*/ 	.short	(.L_741 - .L_740)
	.align		4
.L_740:
        /*0290*/ 	.word	index@(.nv.constant0._ZN13group_norm_v214gn_cuda_kernelI13__nv_bfloat16Li480ELi3ELi32ELi60ELi1024ELb0ELi8ELi960ELi960ELi4ELb1ELi2ELb0ELb0ENS_16CompileConditionILi900EEEEEvPT_PKS4_S7_S7_flPfS8_Pj)
        /*0294*/ 	.short	0x0210
        /*0296*/ 	.short	0x0048


	//----- nvinfo : EIATTR_SW_WAR
	.align		4
.L_741:
        /*0298*/ 	.byte	0x04, 0x36
        /*029a*/ 	.short	(.L_743 - .L_742)
.L_742:
        /*029c*/ 	.word	0x00000008
.L_743:


//--------------------- .nv.info._ZN13group_norm_v214gn_cuda_kernelI13__nv_bfloat16Li480ELi1ELi32ELi60ELi1024ELb0ELi16ELi960ELi960ELi4ELb1ELi2ELb0ELb0ENS_16CompileConditionILi900EEEEEvPT_PKS4_S7_S7_flPfS8_Pj --------------------------
	.section	.nv.info._ZN13group_norm_v214gn_cuda_kernelI13__nv_bfloat16Li480ELi1ELi32ELi60ELi1024ELb0ELi16ELi960ELi960ELi4ELb1ELi2ELb0ELb0ENS_16CompileConditionILi900EEEEEvPT_PKS4_S7_S7_flPfS8_Pj,"",@"SHT_CUDA_INFO"
	.sectionflags	@""
	.align	4


	//----- nvinfo : EIATTR_CUDA_API_VERSION
	.align		4
        /*0000*/ 	.byte	0x04, 0x37
        /*0002*/ 	.short	(.L_745 - .L_744)
.L_744:
        /*0004*/ 	.word	0x00000082


	//----- nvinfo : EIATTR_KPARAM_INFO
	.align		4
.L_745:
        /*0008*/ 	.byte	0x04, 0x17
        /*000a*/ 	.short	(.L_747 - .L_746)
.L_746:
        /*000c*/ 	.word	0x00000000
        /*0010*/ 	.short	0x0008
        /*0012*/ 	.short	0x0040
        /*0014*/ 	.byte	0x00, 0xf0, 0x21, 0x00


	//----- nvinfo : EIATTR_KPARAM_INFO
	.align		4
.L_747:
        /*0018*/ 	.byte	0x04, 0x17
        /*001a*/ 	.short	(.L_749 - .L_748)
.L_748:
        /*001c*/ 	.word	0x00000000
        /*0020*/ 	.short	0x0007
        /*0022*/ 	.short	0x0038
        /*0024*/ 	.byte	0x00, 0xf0, 0x21, 0x00


	//----- nvinfo : EIATTR_KPARAM_INFO
	.align		4
.L_749:
        /*0028*/ 	.byte	0x04, 0x17
        /*002a*/ 	.short	(.L_751 - .L_750)
.L_750:
        /*002c*/ 	.word	0x00000000
        /*0030*/ 	.short	0x0006
        /*0032*/ 	.short	0x0030
        /*0034*/ 	.byte	0x00, 0xf0, 0x21, 0x00


	//----- nvinfo : EIATTR_KPARAM_INFO
	.align		4
.L_751:
        /*0038*/ 	.byte	0x04, 0x17
        /*003a*/ 	.short	(.L_753 - .L_752)
.L_752:
        /*003c*/ 	.word	0x00000000
        /*0040*/ 	.short	0x0005
        /*0042*/ 	.short	0x0028
        /*0044*/ 	.byte	0x00, 0xf0, 0x21, 0x00


	//----- nvinfo : EIATTR_KPARAM_INFO
	.align		4
.L_753:
        /*0048*/ 	.byte	0x04, 0x17
        /*004a*/ 	.short	(.L_755 - .L_754)
.L_754:
        /*004c*/ 	.word	0x00000000
        /*0050*/ 	.short	0x0004
        /*0052*/ 	.short	0x0020
        /*0054*/ 	.byte	0x00, 0xf0, 0x11, 0x00


	//----- nvinfo : EIATTR_KPARAM_INFO
	.align		4
.L_755:
        /*0058*/ 	.byte	0x04, 0x17
        /*005a*/ 	.short	(.L_757 - .L_756)
.L_756:
        /*005c*/ 	.word	0x00000000
        /*0060*/ 	.short	0x0003
        /*0062*/ 	.short	0x0018
        /*0064*/ 	.byte	0x00, 0xf0, 0x21, 0x00


	//----- nvinfo : EIATTR_KPARAM_INFO
	.align		4
.L_757:
        /*0068*/ 	.byte	0x04, 0x17
        /*006a*/ 	.short	(.L_759 - .L_758)
.L_758:
        /*006c*/ 	.word	0x00000000
        /*0070*/ 	.short	0x0002
        /*0072*/ 	.short	0x0010
        /*0074*/ 	.byte	0x00, 0xf0, 0x21, 0x00


	//----- nvinfo : EIATTR_KPARAM_INFO
	.align		4
.L_759:
        /*0078*/ 	.byte	0x04, 0x17
        /*007a*/ 	.short	(.L_761 - .L_760)
.L_760:
        /*007c*/ 	.word	0x00000000
        /*0080*/ 	.short	0x0001
        /*0082*/ 	.short	0x0008
        /*0084*/ 	.byte	0x00, 0xf0, 0x21, 0x00


	//----- nvinfo : EIATTR_KPARAM_INFO
	.align		4
.L_761:
        /*0088*/ 	.byte	0x04, 0x17
        /*008a*/ 	.short	(.L_763 - .L_762)
.L_762:
        /*008c*/ 	.word	0x00000000
        /*0090*/ 	.short	0x0000
        /*0092*/ 	.short	0x0000
        /*0094*/ 	.byte	0x00, 0xf0, 0x21, 0x00


	//----- nvinfo : EIATTR_SPARSE_MMA_MASK
	.align		4
.L_763:
        /*0098*/ 	.byte	0x03, 0x50
        /*009a*/ 	.short	0x0000


	//----- nvinfo : EIATTR_MAXREG_COUNT
	.align		4
        /*009c*/ 	.byte	0x03, 0x1b
        /*009e*/ 	.short	0x0080


	//----- nvinfo : EIATTR_NUM_BARRIERS
	.align		4
        /*00a0*/ 	.byte	0x02, 0x4c
        /*00a2*/ 	.byte	0x01
	.zero		1


	//----- nvinfo : EIATTR_MERCURY_ISA_VERSION
	.align		4
        /*00a4*/ 	.byte	0x03, 0x5f
        /*00a6*/ 	.short	0x0101


	//----- nvinfo : EIATTR_COOP_GROUP_MASK_REGIDS
	.align		4
        /*00a8*/ 	.byte	0x04, 0x29
        /*00aa*/ 	.short	(.L_765 - .L_764)


	//   ....[0]....
.L_764:
        /*00ac*/ 	.word	0xffffffff


	//   ....[1]....
        /*00b0*/ 	.word	0xffffffff


	//   ....[2]....
        /*00b4*/ 	.word	0xffffffff


	//   ....[3]....
        /*00b8*/ 	.word	0xffffffff


	//   ....[4]....
        /*00bc*/ 	.word	0xffffffff


	//   ....[5]....
        /*00c0*/ 	.word	0xffffffff


	//   ....[6]....
        /*00c4*/ 	.word	0xffffffff


	//   ....[7]....
        /*00c8*/ 	.word	0xffffffff


	//   ....[8]....
        /*00cc*/ 	.word	0xffffffff


	//   ....[9]....
        /*00d0*/ 	.word	0xffffffff


	//----- nvinfo : EIATTR_COOP_GROUP_INSTR_OFFSETS
	.align		4
.L_765:
        /*00d4*/ 	.byte	0x04, 0x28
        /*00d6*/ 	.short	(.L_767 - .L_766)


	//   ....[0]....
.L_766:
        /*00d8*/ 	.word	0x00001600


	//   ....[1]....
        /*00dc*/ 	.word	0x00001640


	//   ....[2]....
        /*00e0*/ 	.word	0x00001990


	//   ....[3]....
        /*00e4*/ 	.word	0x000019d0


	//   ....[4]....
        /*00e8*/ 	.word	0x00001a90


	//   ....[5]....
        /*00ec*/ 	.word	0x00001ac0


	//   ....[6]....
        /*00f0*/ 	.word	0x00001af0


	//   ....[7]....
        /*00f4*/ 	.word	0x00001b00


	//   ....[8]....
        /*00f8*/ 	.word	0x00001b40


	//   ....[9]....
        /*00fc*/ 	.word	0x00001b60


	//----- nvinfo : EIATTR_EXIT_INSTR_OFFSETS
	.align		4
.L_767:
        /*0100*/ 	.byte	0x04, 0x1c
        /*0102*/ 	.short	(.L_769 - .L_768)


	//   ....[0]....
.L_768:
        /*0104*/ 	.word	0x00000060


	//   ....[1]....
        /*0108*/ 	.word	0x00002a50


	//----- nvinfo : EIATTR_MAX_THREADS
	.align		4
.L_769:
        /*010c*/ 	.byte	0x04, 0x05
        /*010e*/ 	.short	(.L_771 - .L_770)
.L_770:
        /*0110*/ 	.word	0x000001e0
        /*0114*/ 	.word	0x00000001
        /*0118*/ 	.word	0x00000001


	//----- nvinfo : EIATTR_CRS_STACK_SIZE
	.align		4
.L_771:
        /*011c*/ 	.byte	0x04, 0x1e
        /*011e*/ 	.short	(.L_773 - .L_772)
.L_772:
        /*0120*/ 	.word	0x00000000


	//----- nvinfo : EIATTR_CBANK_PARAM_SIZE
	.align		4
.L_773:
        /*0124*/ 	.byte	0x03, 0x19
        /*0126*/ 	.short	0x0048


	//----- nvinfo : EIATTR_PARAM_CBANK
	.align		4
        /*0128*/ 	.byte	0x04, 0x0a
        /*012a*/ 	.short	(.L_775 - .L_774)
	.align		4
.L_774:
        /*012c*/ 	.word	index@(.nv.constant0._ZN13group_norm_v214gn_cuda_kernelI13__nv_bfloat16Li480ELi1ELi32ELi60ELi1024ELb0ELi16ELi960ELi960ELi4ELb1ELi2ELb0ELb0ENS_16CompileConditionILi900EEEEEvPT_PKS4_S7_S7_flPfS8_Pj)
        /*0130*/ 	.short	0x0210
        /*0132*/ 	.short	0x0048


	//----- nvinfo : EIATTR_SW_WAR
	.align		4
.L_775:
        /*0134*/ 	.byte	0x04, 0x36
        /*0136*/ 	.short	(.L_777 - .L_776)
.L_776:
        /*0138*/ 	.word	0x00000008
.L_777:


//--------------------- .nv.info._ZN13group_norm_v214gn_cuda_kernelI13__nv_bfloat16Li480ELi3ELi32ELi60ELi1024ELb0ELi16ELi960ELi960ELi4ELb1ELi5ELb0ELb0ENS_16CompileConditionILi900EEEEEvPT_PKS4_S7_S7_flPfS8_Pj --------------------------
	.section	.nv.info._ZN13group_norm_v214gn_cuda_kernelI13__nv_bfloat16Li480ELi3ELi32ELi60ELi1024ELb0ELi16ELi960ELi960ELi4ELb1ELi5ELb0ELb0ENS_16CompileConditionILi900EEEEEvPT_PKS4_S7_S7_flPfS8_Pj,"",@"SHT_CUDA_INFO"
	.sectionflags	@""
	.align	4


	//----- nvinfo : EIATTR_CUDA_API_VERSION
	.align		4
        /*0000*/ 	.byte	0x04, 0x37
        /*0002*/ 	.short	(.L_779 - .L_778)
.L_778:
        /*0004*/ 	.word	0x00000082


	//----- nvinfo : EIATTR_KPARAM_INFO
	.align		4
.L_779:
        /*0008*/ 	.byte	0x04, 0x17
        /*000a*/ 	.short	(.L_781 - .L_780)
.L_780:
        /*000c*/ 	.word	0x00000000
        /*0010*/ 	.short	0x0008
        /*0012*/ 	.short	0x0040
        /*0014*/ 	.byte	0x00, 0xf0, 0x21, 0x00


	//----- nvinfo : EIATTR_KPARAM_INFO
	.align		4
.L_781:
        /*0018*/ 	.byte	0x04, 0x17
        /*001a*/ 	.short	(.L_783 - .L_782)
.L_782:
        /*001c*/ 	.word	0x00000000
        /*0020*/ 	.short	0x0007
        /*0022*/ 	.short	0x0038
        /*0024*/ 	.byte	0x00, 0xf0, 0x21, 0x00


	//----- nvinfo : EIATTR_KPARAM_INFO
	.align		4
.L_783:
        /*0028*/ 	.byte	0x04, 0x17
        /*002a*/ 	.short	(.L_785 - .L_784)
.L_784:
        /*002c*/ 	.word	0x00000000
        /*0030*/ 	.short	0x0006
        /*0032*/ 	.short	0x0030
        /*0034*/ 	.byte	0x00, 0xf0, 0x21, 0x00


	//----- nvinfo : EIATTR_KPARAM_INFO
	.align		4
.L_785:
        /*0038*/ 	.byte	0x04, 0x17
        /*003a*/ 	.short	(.L_787 - .L_786)
.L_786:
        /*003c*/ 	.word	0x00000000
        /*0040*/ 	.short	0x0005
        /*0042*/ 	.short	0x0028
        /*0044*/ 	.byte	0x00, 0xf0, 0x21, 0x00


	//----- nvinfo : EIATTR_KPARAM_INFO
	.align		4
.L_787:
        /*0048*/ 	.byte	0x04, 0x17
        /*004a*/ 	.short	(.L_789 - .L_788)
.L_788:
        /*004c*/ 	.word	0x00000000
        /*0050*/ 	.short	0x0004
        /*0052*/ 	.short	0x0020
        /*0054*/ 	.byte	0x00, 0xf0, 0x11, 0x00


	//----- nvinfo : EIATTR_KPARAM_INFO
	.align		4
.L_789:
        /*0058*/ 	.byte	0x04, 0x17
        /*005a*/ 	.short	(.L_791 - .L_790)
.L_790:
        /*005c*/ 	.word	0x00000000
        /*0060*/ 	.short	0x0003
        /*0062*/ 	.short	0x0018
        /*0064*/ 	.byte	0x00, 0xf0, 0x21, 0x00


	//----- nvinfo : EIATTR_KPARAM_INFO
	.align		4
.L_791:
        /*0068*/ 	.byte	0x04, 0x17
        /*006a*/ 	.short	(.L_793 - .L_792)
.L_792:
        /*006c*/ 	.word	0x00000000
        /*0070*/ 	.short	0x0002
        /*0072*/ 	.short	0x0010
        /*0074*/ 	.byte	0x00, 0xf0, 0x21, 0x00


	//----- nvinfo : EIATTR_KPARAM_INFO
	.align		4
.L_793:
        /*0078*/ 	.byte	0x04, 0x17
        /*007a*/ 	.short	(.L_795 - .L_794)
.L_794:
        /*007c*/ 	.word	0x00000000
        /*0080*/ 	.short	0x0001
        /*0082*/ 	.short	0x0008
        /*0084*/ 	.byte	0x00, 0xf0, 0x21, 0x00


	//----- nvinfo : EIATTR_KPARAM_INFO
	.align		4
.L_795:
        /*0088*/ 	.byte	0x04, 0x17
        /*008a*/ 	.short	(.L_797 - .L_796)
.L_796:
        /*008c*/ 	.word	0x00000000
        /*0090*/ 	.short	0x0000
        /*0092*/ 	.short	0x0000
        /*0094*/ 	.byte	0x00, 0xf0, 0x21, 0x00


	//----- nvinfo : EIATTR_SPARSE_MMA_MASK
	.align		4
.L_797:
        /*0098*/ 	.byte	0x03, 0x50
        /*009a*/ 	.short	0x0000


	//----- nvinfo : EIATTR_MAXREG_COUNT
	.align		4
        /*009c*/ 	.byte	0x03, 0x1b
        /*009e*/ 	.short	0x0028


	//----- nvinfo : EIATTR_NUM_BARRIERS
	.align		4
        /*00a0*/ 	.byte	0x02, 0x4c
        /*00a2*/ 	.byte	0x01
	.zero		1


	//----- nvinfo : EIATTR_ANNOTATIONS
	.align		4
        /*00a4*/ 	.byte	0x04, 0x55
        /*00a6*/ 	.short	(.L_799 - .L_798)


	//   ....[0]....
.L_798:
        /* <DEDUP_REMOVED lines=55> */


	//----- nvinfo : EIATTR_MERCURY_ISA_VERSION
	.align		4
.L_799:
        /*0400*/ 	.byte	0x03, 0x5f
        /*0402*/ 	.short	0x0101


	//----- nvinfo : EIATTR_COOP_GROUP_MASK_REGIDS
	.align		4
        /*0404*/ 	.byte	0x04, 0x29
        /*0406*/ 	.short	(.L_801 - .L_800)


	//   ....[0]....
.L_800:
        /*0408*/ 	.word	0xffffffff


	//   ....[1]....
        /*040c*/ 	.word	0xffffffff


	//   ....[2]....
        /*0410*/ 	.word	0xffffffff


	//   ....[3]....
        /*0414*/ 	.word	0xffffffff


	//   ....[4]....
        /*0418*/ 	.word	0xffffffff


	//   ....[5]....
        /*041c*/ 	.word	0xffffffff


	//   ....[6]....
        /*0420*/ 	.word	0xffffffff


	//   ....[7]....
        /*0424*/ 	.word	0xffffffff


	//   ....[8]....
        /*0428*/ 	.word	0xffffffff


	//   ....[9]....
        /*042c*/ 	.word	0xffffffff


	//----- nvinfo : EIATTR_COOP_GROUP_INSTR_OFFSETS
	.align		4
.L_801:
        /*0430*/ 	.byte	0x04, 0x28
        /*0432*/ 	.short	(.L_803 - .L_802)


	//   ....[0]....
.L_802:
        /*0434*/ 	.word	0x000017b0


	//   ....[1]....
        /*0438*/ 	.word	0x000017c0


	//   ....[2]....
        /*043c*/ 	.word	0x00001c80


	//   ....[3]....
        /*0440*/ 	.word	0x00001cb0


	//   ....[4]....
        /*0444*/ 	.word	0x00001ce0


	//   ....[5]....
        /*0448*/ 	.word	0x00001cf0


	//   ....[6]....
        /*044c*/ 	.word	0x00001d20


	//   ....[7]....
        /*0450*/ 	.word	0x00001d30


	//   ....[8]....
        /*0454*/ 	.word	0x00001d60


	//   ....[9]....
        /*0458*/ 	.word	0x00001d70


	//----- nvinfo : EIATTR_EXIT_INSTR_OFFSETS
	.align		4
.L_803:
        /*045c*/ 	.byte	0x04, 0x1c
        /*045e*/ 	.short	(.L_805 - .L_804)


	//   ....[0]....
.L_804:
        /*0460*/ 	.word	0x00000090


	//   ....[1]....
        /*0464*/ 	.word	0x00003690


	//----- nvinfo : EIATTR_MAX_THREADS
	.align		4
.L_805:
        /*0468*/ 	.byte	0x04, 0x05
        /*046a*/ 	.short	(.L_807 - .L_806)
.L_806:
        /*046c*/ 	.word	0x000001e0
        /*0470*/ 	.word	0x00000001
        /*0474*/ 	.word	0x00000001


	//----- nvinfo : EIATTR_CRS_STACK_SIZE
	.align		4
.L_807:
        /*0478*/ 	.byte	0x04, 0x1e
        /*047a*/ 	.short	(.L_809 - .L_808)
.L_808:
        /*047c*/ 	.word	0x00000000


	//----- nvinfo : EIATTR_CBANK_PARAM_SIZE
	.align		4
.L_809:
        /*0480*/ 	.byte	0x03, 0x19
        /*0482*/ 	.short	0x0048


	//----- nvinfo : EIATTR_PARAM_CBANK
	.align		4
        /*0484*/ 	.byte	0x04, 0x0a
        /*0486*/ 	.short	(.L_811 - .L_810)
	.align		4
.L_810:
        /*0488*/ 	.word	index@(.nv.constant0._ZN13group_norm_v214gn_cuda_kernelI13__nv_bfloat16Li480ELi3ELi32ELi60ELi1024ELb0ELi16ELi960ELi960ELi4ELb1ELi5ELb0ELb0ENS_16CompileConditionILi900EEEEEvPT_PKS4_S7_S7_flPfS8_Pj)
        /*048c*/ 	.short	0x0210
        /*048e*/ 	.short	0x0048


	//----- nvinfo : EIATTR_SW_WAR
	.align		4
.L_811:
        /*0490*/ 	.byte	0x04, 0x36
        /*0492*/ 	.short	(.L_813 - .L_812)
.L_812:
        /*0494*/ 	.word	0x00000008
.L_813:


//--------------------- .nv.info._ZN13group_norm_v214gn_cuda_kernelI13__nv_bfloat16Li480ELi1ELi32ELi60ELi1024ELb0ELi32ELi960ELi960ELi4ELb1ELi4ELb0ELb0ENS_16CompileConditionILi900EEEEEvPT_PKS4_S7_S7_flPfS8_Pj --------------------------
	.section	.nv.info._ZN13group_norm_v214gn_cuda_kernelI13__nv_bfloat16Li480ELi1ELi32ELi60ELi1024ELb0ELi32ELi960ELi960ELi4ELb1ELi4ELb0ELb0ENS_16CompileConditionILi900EEEEEvPT_PKS4_S7_S7_flPfS8_Pj,"",@"SHT_CUDA_INFO"
	.sectionflags	@""
	.align	4


	//----- nvinfo : EIATTR_CUDA_API_VERSION
	.align		4
        /*0000*/ 	.byte	0x04, 0x37
        /*0002*/ 	.short	(.L_815 - .L_814)
.L_814:
        /*0004*/ 	.word	0x00000082


	//----- nvinfo : EIATTR_KPARAM_INFO
	.align		4
.L_815:
        /*0008*/ 	.byte	0x04, 0x17
        /*000a*/ 	.short	(.L_817 - .L_816)
.L_816:
        /*000c*/ 	.word	0x00000000
        /*0010*/ 	.short	0x0008
        /*0012*/ 	.short	0x0040
        /*0014*/ 	.byte	0x00, 0xf0, 0x21, 0x00


	//----- nvinfo : EIATTR_KPARAM_INFO
	.align		4
.L_817:
        /*0018*/ 	.byte	0x04, 0x17
        /*001a*/ 	.short	(.L_819 - .L_818)
.L_818:
        /*001c*/ 	.word	0x00000000
        /*0020*/ 	.short	0x0007
        /*0022*/ 	.short	0x0038
        /*0024*/ 	.byte	0x00, 0xf0, 0x21, 0x00


	//----- nvinfo : EIATTR_KPARAM_INFO
	.align		4
.L_819:
        /*0028*/ 	.byte	0x04, 0x17
        /*002a*/ 	.short	(.L_821 - .L_820)
.L_820:
        /*002c*/ 	.word	0x00000000
        /*0030*/ 	.short	0x0006
        /*0032*/ 	.short	0x0030
        /*0034*/ 	.byte	0x00, 0xf0, 0x21, 0x00


	//----- nvinfo : EIATTR_KPARAM_INFO
	.align		4
.L_821:
        /*0038*/ 	.byte	0x04, 0x17
        /*003a*/ 	.short	(.L_823 - .L_822)
.L_822:
        /*003c*/ 	.word	0x00000000
        /*0040*/ 	.short	0x0005
        /*0042*/ 	.short	0x0028
        /*0044*/ 	.byte	0x00, 0xf0, 0x21, 0x00


	//----- nvinfo : EIATTR_KPARAM_INFO
	.align		4
.L_823:
        /*0048*/ 	.byte	0x04, 0x17
        /*004a*/ 	.short	(.L_825 - .L_824)
.L_824:
        /*004c*/ 	.word	0x00000000
        /*0050*/ 	.short	0x0004
        /*0052*/ 	.short	0x0020
        /*0054*/ 	.byte	0x00, 0xf0, 0x11, 0x00


	//----- nvinfo : EIATTR_KPARAM_INFO
	.align		4
.L_825:
        /*0058*/ 	.byte	0x04, 0x17
        /*005a*/ 	.short	(.L_827 - .L_826)
.L_826:
        /*005c*/ 	.word	0x00000000
        /*0060*/ 	.short	0x0003
        /*0062*/ 	.short	0x0018
        /*0064*/ 	.byte	0x00, 0xf0, 0x21, 0x00


	//----- nvinfo : EIATTR_KPARAM_INFO
	.align		4
.L_827:
        /*0068*/ 	.byte	0x04, 0x17
        /*006a*/ 	.short	(.L_829 - .L_828)
.L_828:
        /*006c*/ 	.word	0x00000000
        /*0070*/ 	.short	0x0002
        /*0072*/ 	.short	0x0010
        /*0074*/ 	.byte	0x00, 0xf0, 0x21, 0x00


	//----- nvinfo : EIATTR_KPARAM_INFO
	.align		4
.L_829:
        /*0078*/ 	.byte	0x04, 0x17
        /*007a*/ 	.short	(.L_831 - .L_830)
.L_830:
        /*007c*/ 	.word	0x00000000
        /*0080*/ 	.short	0x0001
        /*0082*/ 	.short	0x0008
        /*0084*/ 	.byte	0x00, 0xf0, 0x21, 0x00


	//----- nvinfo : EIATTR_KPARAM_INFO
	.align		4
.L_831:
        /*0088*/ 	.byte	0x04, 0x17
        /*008a*/ 	.short	(.L_833 - .L_832)
.L_832:
        /*008c*/ 	.word	0x00000000
        /*0090*/ 	.short	0x0000
        /*0092*/ 	.short	0x0000
        /*0094*/ 	.byte	0x00, 0xf0, 0x21, 0x00


	//----- nvinfo : EIATTR_SPARSE_MMA_MASK
	.align		4
.L_833:
        /*0098*/ 	.byte	0x03, 0x50
        /*009a*/ 	.short	0x0000


	//----- nvinfo : EIATTR_MAXREG_COUNT
	.align		4
        /*009c*/ 	.byte	0x03, 0x1b
        /*009e*/ 	.short	0x0080


	//----- nvinfo : EIATTR_NUM_BARRIERS
	.align		4
        /*00a0*/ 	.byte	0x02, 0x4c
        /*00a2*/ 	.byte	0x01
	.zero		1


	//----- nvinfo : EIATTR_ANNOTATIONS
	.align		4
        /*00a4*/ 	.byte	0x04, 0x55
        /*00a6*/ 	.short	(.L_835 - .L_834)


	//   ....[0]....
.L_834:
        /*00a8*/ 	.word	0x00000001
        /*00ac*/ 	.byte	0x00, 0x03, 0x00, 0x00, 0x01, 0x00, 0x00, 0x00, 0xf0, 0x04, 0x00, 0x00, 0x01, 0x00, 0x00, 0x00
        /*00bc*/ 	.byte	0x20, 0x05, 0x00, 0x00, 0x01, 0x00, 0x00, 0x00, 0x50, 0x05, 0x00, 0x00, 0x01, 0x00, 0x00, 0x00
        /*00cc*/ 	.byte	0x90, 0x05, 0x00, 0x00, 0x01, 0x00, 0x00, 0x00, 0x10, 0x06, 0x00, 0x00, 0x01, 0x00, 0x00, 0x00
        /*00dc*/ 	.byte	0x10, 0x07, 0x00, 0x00, 0x01, 0x00, 0x00, 0x00, 0xf0, 0x07, 0x00, 0x00, 0x01, 0x00, 0x00, 0x00
        /*00ec*/ 	.byte	0x90, 0x1d, 0x00, 0x00, 0x01, 0x00, 0x00, 0x00, 0xa0, 0x1d, 0x00, 0x00, 0x01, 0x00, 0x00, 0x00
        /*00fc*/ 	.byte	0xb0, 0x1d, 0x00, 0x00, 0x01, 0x00, 0x00, 0x00, 0xc0, 0x1d, 0x00, 0x00, 0x01, 0x00, 0x00, 0x00
        /*010c*/ 	.byte	0xd0, 0x1d, 0x00, 0x00, 0x01, 0x00, 0x00, 0x00, 0x70, 0x29, 0x00, 0x00


	//----- nvinfo : EIATTR_MERCURY_ISA_VERSION
	.align		4
.L_835:
        /*0118*/ 	.byte	0x03, 0x5f
        /*011a*/ 	.short	0x0101


	//----- nvinfo : EIATTR_COOP_GROUP_MASK_REGIDS
	.align		4
        /*011c*/ 	.byte	0x04, 0x29
        /*011e*/ 	.short	(.L_837 - .L_836)


	//   ....[0]....
.L_836:
        /*0120*/ 	.word	0xffffffff


	//   ....[1]....
        /*0124*/ 	.word	0xffffffff


	//   ....[2]....
        /*0128*/ 	.word	0xffffffff


	//   ....[3]....
        /*012c*/ 	.word	0xffffffff


	//   ....[4]....
        /*0130*/ 	.word	0xffffffff


	//   ....[5]....
        /*0134*/ 	.word	0xffffffff


	//   ....[6]....
        /*0138*/ 	.word	0xffffffff


	//   ....[7]....
        /*013c*/ 	.word	0xffffffff


	//   ....[8]....
        /*0140*/ 	.word	0xffffffff


	//   ....[9]....
        /*0144*/ 	.word	0xffffffff


	//----- nvinfo : EIATTR_COOP_GROUP_INSTR_OFFSETS
	.align		4
.L_837:
        /*0148*/ 	.byte	0x04, 0x28
        /*014a*/ 	.short	(.L_839 - .L_838)


	//   ....[0]....
.L_838:
        /*014c*/ 	.word	0x00002100


	//   ....[1]....
        /*0150*/ 	.word	0x00002120


	//   ....[2]....
        /*0154*/ 	.word	0x00002520


	//   ....[3]....
        /*0158*/ 	.word	0x00002530


	//   ....[4]....
        /*015c*/ 	.word	0x00002560


	//   ....[5]....
        /*0160*/ 	.word	0x00002570


	//   ....[6]....
        /*0164*/ 	.word	0x000025a0


	//   ....[7]....
        /*0168*/ 	.word	0x000025b0


	//   ....[8]....
        /*016c*/ 	.word	0x000025d0


	//   ....[9]....
        /*0170*/ 	.word	0x000025f0


	//----- nvinfo : EIATTR_EXIT_INSTR_OFFSETS
	.align		4
.L_839:
        /*0174*/ 	.byte	0x04, 0x1c
        /*0176*/ 	.short	(.L_841 - .L_840)


	//   ....[0]....
.L_840:
        /*0178*/ 	.word	0x00000080


	//   ....[1]....
        /*017c*/ 	.word	0x000042d0


	//----- nvinfo : EIATTR_MAX_THREADS
	.align		4
.L_841:
        /*0180*/ 	.byte	0x04, 0x05
        /*0182*/ 	.short	(.L_843 - .L_842)
.L_842:
        /*0184*/ 	.word	0x000001e0
        /*0188*/ 	.word	0x00000001
        /*018c*/ 	.word	0x00000001


	//----- nvinfo : EIATTR_CRS_STACK_SIZE
	.align		4
.L_843:
        /*0190*/ 	.byte	0x04, 0x1e
        /*0192*/ 	.short	(.L_845 - .L_844)
.L_844:
        /*0194*/ 	.word	0x00000000


	//----- nvinfo : EIATTR_CBANK_PARAM_SIZE
	.align		4
.L_845:
        /*0198*/ 	.byte	0x03, 0x19
        /*019a*/ 	.short	0x0048


	//----- nvinfo : EIATTR_PARAM_CBANK
	.align		4
        /*019c*/ 	.byte	0x04, 0x0a
        /*019e*/ 	.short	(.L_847 - .L_846)
	.align		4
.L_846:
        /*01a0*/ 	.word	index@(.nv.constant0._ZN13group_norm_v214gn_cuda_kernelI13__nv_bfloat16Li480ELi1ELi32ELi60ELi1024ELb0ELi32ELi960ELi960ELi4ELb1ELi4ELb0ELb0ENS_16CompileConditionILi900EEEEEvPT_PKS4_S7_S7_flPfS8_Pj)
        /*01a4*/ 	.short	0x0210
        /*01a6*/ 	.short	0x0048


	//----- nvinfo : EIATTR_SW_WAR
	.align		4
.L_847:
        /*01a8*/ 	.byte	0x04, 0x36
        /*01aa*/ 	.short	(.L_849 - .L_848)
.L_848:
        /*01ac*/ 	.word	0x00000008
.L_849:


//--------------------- .nv.info._ZN13group_norm_v214gn_cuda_kernelI13__nv_bfloat16Li480ELi1ELi32ELi60ELi1024ELb0ELi64ELi960ELi960ELi4ELb1ELi9ELb0ELb0ENS_16CompileConditionILi900EEEEEvPT_PKS4_S7_S7_flPfS8_Pj --------------------------
	.section	.nv.info._ZN13group_norm_v214gn_cuda_kernelI13__nv_bfloat16Li480ELi1ELi32ELi60ELi1024ELb0ELi64ELi960ELi960ELi4ELb1ELi9ELb0ELb0ENS_16CompileConditionILi900EEEEEvPT_PKS4_S7_S7_flPfS8_Pj,"",@"SHT_CUDA_INFO"
	.sectionflags	@""
	.align	4


	//----- nvinfo : EIATTR_CUDA_API_VERSION
	.align		4
        /*0000*/ 	.byte	0x04, 0x37
        /*0002*/ 	.short	(.L_851 - .L_850)
.L_850:
        /*0004*/ 	.word	0x00000082


	//----- nvinfo : EIATTR_KPARAM_INFO
	.align		4
.L_851:
        /*0008*/ 	.byte	0x04, 0x17
        /*000a*/ 	.short	(.L_853 - .L_852)
.L_852:
        /*000c*/ 	.word	0x00000000
        /*0010*/ 	.short	0x0008
        /*0012*/ 	.short	0x0040
        /*0014*/ 	.byte	0x00, 0xf0, 0x21, 0x00


	//----- nvinfo : EIATTR_KPARAM_INFO
	.align		4
.L_853:
        /*0018*/ 	.byte	0x04, 0x17
        /*001a*/ 	.short	(.L_855 - .L_854)
.L_854:
        /*001c*/ 	.word	0x00000000
        /*0020*/ 	.short	0x0007
        /*0022*/ 	.short	0x0038
        /*0024*/ 	.byte	0x00, 0xf0, 0x21, 0x00


	//----- nvinfo : EIATTR_KPARAM_INFO
	.align		4
.L_855:
        /*0028*/ 	.byte	0x04, 0x17
        /*002a*/ 	.short	(.L_857 - .L_856)
.L_856:
        /*002c*/ 	.word	0x00000000
        /*0030*/ 	.short	0x0006
        /*0032*/ 	.short	0x0030
        /*0034*/ 	.byte	0x00, 0xf0, 0x21, 0x00


	//----- nvinfo : EIATTR_KPARAM_INFO
	.align		4
.L_857:
        /*0038*/ 	.byte	0x04, 0x17
        /*003a*/ 	.short	(.L_859 - .L_858)
.L_858:
        /*003c*/ 	.word	0x00000000
        /*0040*/ 	.short	0x0005
        /*0042*/ 	.short	0x0028
        /*0044*/ 	.byte	0x00, 0xf0, 0x21, 0x00


	//----- nvinfo : EIATTR_KPARAM_INFO
	.align		4
.L_859:
        /*0048*/ 	.byte	0x04, 0x17
        /*004a*/ 	.short	(.L_861 - .L_860)
.L_860:
        /*004c*/ 	.word	0x00000000
        /*0050*/ 	.short	0x0004
        /*0052*/ 	.short	0x0020
        /*0054*/ 	.byte	0x00, 0xf0, 0x11, 0x00


	//----- nvinfo : EIATTR_KPARAM_INFO
	.align		4
.L_861:
        /*0058*/ 	.byte	0x04, 0x17
        /*005a*/ 	.short	(.L_863 - .L_862)
.L_862:
        /*005c*/ 	.word	0x00000000
        /*0060*/ 	.short	0x0003
        /*0062*/ 	.short	0x0018
        /*0064*/ 	.byte	0x00, 0xf0, 0x21, 0x00


	//----- nvinfo : EIATTR_KPARAM_INFO
	.align		4
.L_863:
        /*0068*/ 	.byte	0x04, 0x17
        /*006a*/ 	.short	(.L_865 - .L_864)
.L_864:
        /*006c*/ 	.word	0x00000000
        /*0070*/ 	.short	0x0002
        /*0072*/ 	.short	0x0010
        /*0074*/ 	.byte	0x00, 0xf0, 0x21, 0x00


	//----- nvinfo : EIATTR_KPARAM_INFO
	.align		4
.L_865:
        /*0078*/ 	.byte	0x04, 0x17
        /*007a*/ 	.short	(.L_867 - .L_866)
.L_866:
        /*007c*/ 	.word	0x00000000
        /*0080*/ 	.short	0x0001
        /*0082*/ 	.short	0x0008
        /*0084*/ 	.byte	0x00, 0xf0, 0x21, 0x00


	//----- nvinfo : EIATTR_KPARAM_INFO
	.align		4
.L_867:
        /*0088*/ 	.byte	0x04, 0x17
        /*008a*/ 	.short	(.L_869 - .L_868)
.L_868:
        /*008c*/ 	.word	0x00000000
        /*0090*/ 	.short	0x0000
        /*0092*/ 	.short	0x0000
        /*0094*/ 	.byte	0x00, 0xf0, 0x21, 0x00


	//----- nvinfo : EIATTR_SPARSE_MMA_MASK
	.align		4
.L_869:
        /*0098*/ 	.byte	0x03, 0x50
        /*009a*/ 	.short	0x0000


	//----- nvinfo : EIATTR_MAXREG_COUNT
	.align		4
        /*009c*/ 	.byte	0x03, 0x1b
        /*009e*/ 	.short	0x0080


	//----- nvinfo : EIATTR_NUM_BARRIERS
	.align		4
        /*00a0*/ 	.byte	0x02, 0x4c
        /*00a2*/ 	.byte	0x01
	.zero		1


	//----- nvinfo : EIATTR_ANNOTATIONS
	.align		4
        /*00a4*/ 	.byte	0x04, 0x55
        /*00a6*/ 	.short	(.L_871 - .L_870)


	//   ....[0]....
.L_870:
        /* <DEDUP_REMOVED lines=175> */


	//----- nvinfo : EIATTR_MERCURY_ISA_VERSION
	.align		4
.L_871:
        /*0b88*/ 	.byte	0x03, 0x5f
        /*0b8a*/ 	.short	0x0101


	//----- nvinfo : EIATTR_COOP_GROUP_MASK_REGIDS
	.align		4
        /*0b8c*/ 	.byte	0x04, 0x29
        /*0b8e*/ 	.short	(.L_873 - .L_872)


	//   ....[0]....
.L_872:
        /*0b90*/ 	.word	0xffffffff


	//   ....[1]....
        /*0b94*/ 	.word	0xffffffff


	//   ....[2]....
        /*0b98*/ 	.word	0xffffffff


	//   ....[3]....
        /*0b9c*/ 	.word	0xffffffff


	//   ....[4]....
        /*0ba0*/ 	.word	0xffffffff


	//   ....[5]....
        /*0ba4*/ 	.word	0xffffffff


	//   ....[6]....
        /*0ba8*/ 	.word	0xffffffff


	//   ....[7]....
        /*0bac*/ 	.word	0xffffffff


	//   ....[8]....
        /*0bb0*/ 	.word	0xffffffff


	//   ....[9]....
        /*0bb4*/ 	.word	0xffffffff


	//----- nvinfo : EIATTR_COOP_GROUP_INSTR_OFFSETS
	.align		4
.L_873:
        /*0bb8*/ 	.byte	0x04, 0x28
        /*0bba*/ 	.short	(.L_875 - .L_874)


	//   ....[0]....
.L_874:
        /*0bbc*/ 	.word	0x00003a30


	//   ....[1]....
        /*0bc0*/ 	.word	0x00003a40


	//   ....[2]....
        /*0bc4*/ 	.word	0x00003e10


	//   ....[3]....
        /*0bc8*/ 	.word	0x00003e50


	//   ....[4]....
        /*0bcc*/ 	.word	0x00003eb0


	//   ....[5]....
        /*0bd0*/ 	.word	0x00003ed0


	//   ....[6]....
        /*0bd4*/ 	.word	0x00003ef0


	//   ....[7]....
        /*0bd8*/ 	.word	0x00003f10


	//   ....[8]....
        /*0bdc*/ 	.word	0x00003f30


	//   ....[9]....
        /*0be0*/ 	.word	0x00003f90


	//----- nvinfo : EIATTR_EXIT_INSTR_OFFSETS
	.align		4
.L_875:
        /*0be4*/ 	.byte	0x04, 0x1c
        /*0be6*/ 	.short	(.L_877 - .L_876)


	//   ....[0]....
.L_876:
        /*0be8*/ 	.word	0x00000090


	//   ....[1]....
        /*0bec*/ 	.word	0x00008d10


	//----- nvinfo : EIATTR_MAX_THREADS
	.align		4
.L_877:
        /*0bf0*/ 	.byte	0x04, 0x05
        /*0bf2*/ 	.short	(.L_879 - .L_878)
.L_878:
        /*0bf4*/ 	.word	0x000001e0
        /*0bf8*/ 	.word	0x00000001
        /*0bfc*/ 	.word	0x00000001


	//----- nvinfo : EIATTR_CRS_STACK_SIZE
	.align		4
.L_879:
        /*0c00*/ 	.byte	0x04, 0x1e
        /*0c02*/ 	.short	(.L_881 - .L_880)
.L_880:
        /*0c04*/ 	.word	0x00000000


	//----- nvinfo : EIATTR_CBANK_PARAM_SIZE
	.align		4
.L_881:
        /*0c08*/ 	.byte	0x03, 0x19
        /*0c0a*/ 	.short	0x0048


	//----- nvinfo : EIATTR_PARAM_CBANK
	.align		4
        /*0c0c*/ 	.byte	0x04, 0x0a
        /*0c0e*/ 	.short	(.L_883 - .L_882)
	.align		4
.L_882:
        /*0c10*/ 	.word	index@(.nv.constant0._ZN13group_norm_v214gn_cuda_kernelI13__nv_bfloat16Li480ELi1ELi32ELi60ELi1024ELb0ELi64ELi960ELi960ELi4ELb1ELi9ELb0ELb0ENS_16CompileConditionILi900EEEEEvPT_PKS4_S7_S7_flPfS8_Pj)
        /*0c14*/ 	.short	0x0210
        /*0c16*/ 	.short	0x0048


	//----- nvinfo : EIATTR_SW_WAR
	.align		4
.L_883:
        /*0c18*/ 	.byte	0x04, 0x36
        /*0c1a*/ 	.short	(.L_885 - .L_884)
.L_884:
        /*0c1c*/ 	.word	0x00000008
.L_885:


//--------------------- .nv.info._ZN13group_norm_v214gn_cuda_kernelI13__nv_bfloat16Li480ELi2ELi32ELi60ELi1024ELb0ELi32ELi960ELi960ELi4ELb1ELi7ELb0ELb0ENS_16CompileConditionILi900EEEEEvPT_PKS4_S7_S7_flPfS8_Pj --------------------------
	.section	.nv.info._ZN13group_norm_v214gn_cuda_kernelI13__nv_bfloat16Li480ELi2ELi32ELi60ELi1024ELb0ELi32ELi960ELi960ELi4ELb1ELi7ELb0ELb0ENS_16CompileConditionILi900EEEEEvPT_PKS4_S7_S7_flPfS8_Pj,"",@"SHT_CUDA_INFO"
	.sectionflags	@""
	.align	4


	//----- nvinfo : EIATTR_CUDA_API_VERSION
	.align		4
        /*0000*/ 	.byte	0x04, 0x37
        /*0002*/ 	.short	(.L_887 - .L_886)
.L_886:
        /*0004*/ 	.word	0x00000082


	//----- nvinfo : EIATTR_KPARAM_INFO
	.align		4
.L_887:
        /*0008*/ 	.byte	0x04, 0x17
        /*000a*/ 	.short	(.L_889 - .L_888)
.L_888:
        /*000c*/ 	.word	0x00000000
        /*0010*/ 	.short	0x0008
        /*0012*/ 	.short	0x0040
        /*0014*/ 	.byte	0x00, 0xf0, 0x21, 0x00


	//----- nvinfo : EIATTR_KPARAM_INFO
	.align		4
.L_889:
        /*0018*/ 	.byte	0x04, 0x17
        /*001a*/ 	.short	(.L_891 - .L_890)
.L_890:
        /*001c*/ 	.word	0x00000000
        /*0020*/ 	.short	0x0007
        /*0022*/ 	.short	0x0038
        /*0024*/ 	.byte	0x00, 0xf0, 0x21, 0x00


	//----- nvinfo : EIATTR_KPARAM_INFO
	.align		4
.L_891:
        /*0028*/ 	.byte	0x04, 0x17
        /*002a*/ 	.short	(.L_893 - .L_892)
.L_892:
        /*002c*/ 	.word	0x00000000
        /*0030*/ 	.short	0x0006
        /*0032*/ 	.short	0x0030
        /*0034*/ 	.byte	0x00, 0xf0, 0x21, 0x00


	//----- nvinfo : EIATTR_KPARAM_INFO
	.align		4
.L_893:
        /*0038*/ 	.byte	0x04, 0x17
        /*003a*/ 	.short	(.L_895 - .L_894)
.L_894:
        /*003c*/ 	.word	0x00000000
        /*0040*/ 	.short	0x0005
        /*0042*/ 	.short	0x0028
        /*0044*/ 	.byte	0x00, 0xf0, 0x21, 0x00


	//----- nvinfo : EIATTR_KPARAM_INFO
	.align		4
.L_895:
        /*0048*/ 	.byte	0x04, 0x17
        /*004a*/ 	.short	(.L_897 - .L_896)
.L_896:
        /*004c*/ 	.word	0x00000000
        /*0050*/ 	.short	0x0004
        /*0052*/ 	.short	0x0020
        /*0054*/ 	.byte	0x00, 0xf0, 0x11, 0x00


	//----- nvinfo : EIATTR_KPARAM_INFO
	.align		4
.L_897:
        /*0058*/ 	.byte	0x04, 0x17
        /*005a*/ 	.short	(.L_899 - .L_898)
.L_898:
        /*005c*/ 	.word	0x00000000
        /*0060*/ 	.short	0x0003
        /*0062*/ 	.short	0x0018
        /*0064*/ 	.byte	0x00, 0xf0, 0x21, 0x00


	//----- nvinfo : EIATTR_KPARAM_INFO
	.align		4
.L_899:
        /*0068*/ 	.byte	0x04, 0x17
        /*006a*/ 	.short	(.L_901 - .L_900)
.L_900:
        /*006c*/ 	.word	0x00000000
        /*0070*/ 	.short	0x0002
        /*0072*/ 	.short	0x0010
        /*0074*/ 	.byte	0x00, 0xf0, 0x21, 0x00


	//----- nvinfo : EIATTR_KPARAM_INFO
	.align		4
.L_901:
        /*0078*/ 	.byte	0x04, 0x17
        /*007a*/ 	.short	(.L_903 - .L_902)
.L_902:
        /*007c*/ 	.word	0x00000000
        /*0080*/ 	.short	0x0001
        /*0082*/ 	.short	0x0008
        /*0084*/ 	.byte	0x00, 0xf0, 0x21, 0x00


	//----- nvinfo : EIATTR_KPARAM_INFO
	.align		4
.L_903:
        /*0088*/ 	.byte	0x04, 0x17
        /*008a*/ 	.short	(.L_905 - .L_904)
.L_904:
        /*008c*/ 	.word	0x00000000
        /*0090*/ 	.short	0x0000
        /*0092*/ 	.short	0x0000
        /*0094*/ 	.byte	0x00, 0xf0, 0x21, 0x00


	//----- nvinfo : EIATTR_SPARSE_MMA_MASK
	.align		4
.L_905:
        /*0098*/ 	.byte	0x03, 0x50
        /*009a*/ 	.short	0x0000


	//----- nvinfo : EIATTR_MAXREG_COUNT
	.align		4
        /*009c*/ 	.byte	0x03, 0x1b
        /*009e*/ 	.short	0x0040


	//----- nvinfo : EIATTR_NUM_BARRIERS
	.align		4
        /*00a0*/ 	.byte	0x02, 0x4c
        /*00a2*/ 	.byte	0x01
	.zero		1


	//----- nvinfo : EIATTR_ANNOTATIONS
	.align		4
        /*00a4*/ 	.byte	0x04, 0x55
        /*00a6*/ 	.short	(.L_907 - .L_906)


	//   ....[0]....
.L_906:
        /* <DEDUP_REMOVED lines=102> */


	//----- nvinfo : EIATTR_MERCURY_ISA_VERSION
	.align		4
.L_907:
        /*06f8*/ 	.byte	0x03, 0x5f
        /*06fa*/ 	.short	0x0101


	//----- nvinfo : EIATTR_COOP_GROUP_MASK_REGIDS
	.align		4
        /*06fc*/ 	.byte	0x04, 0x29
        /*06fe*/ 	.short	(.L_909 - .L_908)


	//   ....[0]....
.L_908:
        /*0700*/ 	.word	0xffffffff


	//   ....[1]....
        /*0704*/ 	.word	0xffffffff


	//   ....[2]....
        /*0708*/ 	.word	0xffffffff


	//   ....[3]....
        /*070c*/ 	.word	0xffffffff


	//   ....[4]....
        /*0710*/ 	.word	0xffffffff


	//   ....[5]....
        /*0714*/ 	.word	0xffffffff


	//   ....[6]....
        /*0718*/ 	.word	0xffffffff


	//   ....[7]....
        /*071c*/ 	.word	0xffffffff


	//   ....[8]....
        /*0720*/ 	.word	0xffffffff


	//   ....[9]....
        /*0724*/ 	.word	0xffffffff


	//----- nvinfo : EIATTR_COOP_GROUP_INSTR_OFFSETS
	.align		4
.L_909:
        /*0728*/ 	.byte	0x04, 0x28
        /*072a*/ 	.short	(.L_911 - .L_910)


	//   ....[0]....
.L_910:
        /*072c*/ 	.word	0x000023b0


	//   ....[1]....
        /*0730*/ 	.word	0x000023c0


	//   ....[2]....
        /*0734*/ 	.word	0x00002b90


	//   ....[3]....
        /*0738*/ 	.word	0x00002ba0


	//   ....[4]....
        /*073c*/ 	.word	0x00002bd0


	//   ....[5]....
        /*0740*/ 	.word	0x00002be0


	//   ....[6]....
        /*0744*/ 	.word	0x00002c10


	//   ....[7]....
        /*0748*/ 	.word	0x00002c20


	//   ....[8]....
        /*074c*/ 	.word	0x00002c50


	//   ....[9]....
        /*0750*/ 	.word	0x00002c60


	//----- nvinfo : EIATTR_EXIT_INSTR_OFFSETS
	.align		4
.L_911:
        /*0754*/ 	.byte	0x04, 0x1c
        /*0756*/ 	.short	(.L_913 - .L_912)


	//   ....[0]....
.L_912:
        /*0758*/ 	.word	0x00000090


	//   ....[1]....
        /*075c*/ 	.word	0x00005470


	//----- nvinfo : EIATTR_MAX_THREADS
	.align		4
.L_913:
        /*0760*/ 	.byte	0x04, 0x05
        /*0762*/ 	.short	(.L_915 - .L_914)
.L_914:
        /*0764*/ 	.word	0x000001e0
        /*0768*/ 	.word	0x00000001
        /*076c*/ 	.word	0x00000001


	//----- nvinfo : EIATTR_CRS_STACK_SIZE
	.align		4
.L_915:
        /*0770*/ 	.byte	0x04, 0x1e
        /*0772*/ 	.short	(.L_917 - .L_916)
.L_916:
        /*0774*/ 	.word	0x00000000


	//----- nvinfo : EIATTR_CBANK_PARAM_SIZE
	.align		4
.L_917:
        /*0778*/ 	.byte	0x03, 0x19
        /*077a*/ 	.short	0x0048


	//----- nvinfo : EIATTR_PARAM_CBANK
	.align		4
        /*077c*/ 	.byte	0x04, 0x0a
        /*077e*/ 	.short	(.L_919 - .L_918)
	.align		4
.L_918:
        /*0780*/ 	.word	index@(.nv.constant0._ZN13group_norm_v214gn_cuda_kernelI13__nv_bfloat16Li480ELi2ELi32ELi60ELi1024ELb0ELi32ELi960ELi960ELi4ELb1ELi7ELb0ELb0ENS_16CompileConditionILi900EEEEEvPT_PKS4_S7_S7_flPfS8_Pj)
        /*0784*/ 	.short	0x0210
        /*0786*/ 	.short	0x0048


	//----- nvinfo : EIATTR_SW_WAR
	.align		4
.L_919:
        /*0788*/ 	.byte	0x04, 0x36
        /*078a*/ 	.short	(.L_921 - .L_920)
.L_920:
        /*078c*/ 	.word	0x00000008
.L_921:


//--------------------- .nv.info._ZN13group_norm_v214gn_cuda_kernelI13__nv_bfloat16Li480ELi2ELi32ELi60ELi1024ELb0ELi32ELi960ELi960ELi4ELb1ELi9ELb0ELb0ENS_16CompileConditionILi900EEEEEvPT_PKS4_S7_S7_flPfS8_Pj --------------------------
	.section	.nv.info._ZN13group_norm_v214gn_cuda_kernelI13__nv_bfloat16Li480ELi2ELi32ELi60ELi1024ELb0ELi32ELi960ELi960ELi4ELb1ELi9ELb0ELb0ENS_16CompileConditionILi900EEEEEvPT_PKS4_S7_S7_flPfS8_Pj,"",@"SHT_CUDA_INFO"
	.sectionflags	@""
	.align	4


	//----- nvinfo : EIATTR_CUDA_API_VERSION
	.align		4
        /*0000*/ 	.byte	0x04, 0x37
        /*0002*/ 	.short	(.L_923 - .L_922)
.L_922:
        /*0004*/ 	.word	0x00000082


	//----- nvinfo : EIATTR_KPARAM_INFO
	.align		4
.L_923:
        /*0008*/ 	.byte	0x04, 0x17
        /*000a*/ 	.short	(.L_925 - .L_924)
.L_924:
        /*000c*/ 	.word	0x00000000
        /*0010*/ 	.short	0x0008
        /*0012*/ 	.short	0x0040
        /*0014*/ 	.byte	0x00, 0xf0, 0x21, 0x00


	//----- nvinfo : EIATTR_KPARAM_INFO
	.align		4
.L_925:
        /*0018*/ 	.byte	0x04, 0x17
        /*001a*/ 	.short	(.L_927 - .L_926)
.L_926:
        /*001c*/ 	.word	0x00000000
        /*0020*/ 	.short	0x0007
        /*0022*/ 	.short	0x0038
        /*0024*/ 	.byte	0x00, 0xf0, 0x21, 0x00


	//----- nvinfo : EIATTR_KPARAM_INFO
	.align		4
.L_927:
        /*0028*/ 	.byte	0x04, 0x17
        /*002a*/ 	.short	(.L_929 - .L_928)
.L_928:
        /*002c*/ 	.word	0x00000000
        /*0030*/ 	.short	0x0006
        /*0032*/ 	.short	0x0030
        /*0034*/ 	.byte	0x00, 0xf0, 0x21, 0x00


	//----- nvinfo : EIATTR_KPARAM_INFO
	.align		4
.L_929:
        /*0038*/ 	.byte	0x04, 0x17
        /*003a*/ 	.short	(.L_931 - .L_930)
.L_930:
        /*003c*/ 	.word	0x00000000
        /*0040*/ 	.short	0x0005
        /*0042*/ 	.short	0x0028
        /*0044*/ 	.byte	0x00, 0xf0, 0x21, 0x00


	//----- nvinfo : EIATTR_KPARAM_INFO
	.align		4
.L_931:
        /*0048*/ 	.byte	0x04, 0x17
        /*004a*/ 	.short	(.L_933 - .L_932)
.L_932:
        /*004c*/ 	.word	0x00000000
        /*0050*/ 	.short	0x0004
        /*0052*/ 	.short	0x0020
        /*0054*/ 	.byte	0x00, 0xf0, 0x11, 0x00


	//----- nvinfo : EIATTR_KPARAM_INFO
	.align		4
.L_933:
        /*0058*/ 	.byte	0x04, 0x17
        /*005a*/ 	.short	(.L_935 - .L_934)
.L_934:
        /*005c*/ 	.word	0x00000000
        /*0060*/ 	.short	0x0003
        /*0062*/ 	.short	0x0018
        /*0064*/ 	.byte	0x00, 0xf0, 0x21, 0x00


	//----- nvinfo : EIATTR_KPARAM_INFO
	.align		4
.L_935:
        /*0068*/ 	.byte	0x04, 0x17
        /*006a*/ 	.short	(.L_937 - .L_936)
.L_936:
        /*006c*/ 	.word	0x00000000
        /*0070*/ 	.short	0x0002
        /*0072*/ 	.short	0x0010
        /*0074*/ 	.byte	0x00, 0xf0, 0x21, 0x00


	//----- nvinfo : EIATTR_KPARAM_INFO
	.align		4
.L_937:
        /*0078*/ 	.byte	0x04, 0x17
        /*007a*/ 	.short	(.L_939 - .L_938)
.L_938:
        /*007c*/ 	.word	0x00000000
        /*0080*/ 	.short	0x0001
        /*0082*/ 	.short	0x0008
        /*0084*/ 	.byte	0x00, 0xf0, 0x21, 0x00


	//----- nvinfo : EIATTR_KPARAM_INFO
	.align		4
.L_939:
        /*0088*/ 	.byte	0x04, 0x17
        /*008a*/ 	.short	(.L_941 - .L_940)
.L_940:
        /*008c*/ 	.word	0x00000000
        /*0090*/ 	.short	0x0000
        /*0092*/ 	.short	0x0000
        /*0094*/ 	.byte	0x00, 0xf0, 0x21, 0x00


	//----- nvinfo : EIATTR_SPARSE_MMA_MASK
	.align		4
.L_941:
        /*0098*/ 	.byte	0x03, 0x50
        /*009a*/ 	.short	0x0000


	//----- nvinfo : EIATTR_MAXREG_COUNT
	.align		4
        /*009c*/ 	.byte	0x03, 0x1b
        /*009e*/ 	.short	0x0040


	//----- nvinfo : EIATTR_NUM_BARRIERS
	.align		4
        /*00a0*/ 	.byte	0x02, 0x4c
        /*00a2*/ 	.byte	0x01
	.zero		1


	//----- nvinfo : EIATTR_ANNOTATIONS
	.align		4
        /*00a4*/ 	.byte	0x04, 0x55
        /*00a6*/ 	.short	(.L_943 - .L_942)


	//   ....[0]....
.L_942:
        /* <DEDUP_REMOVED lines=102> */


	//----- nvinfo : EIATTR_MERCURY_ISA_VERSION
	.align		4
.L_943:
        /*06f8*/ 	.byte	0x03, 0x5f
        /*06fa*/ 	.short	0x0101


	//----- nvinfo : EIATTR_COOP_GROUP_MASK_REGIDS
	.align		4
        /*06fc*/ 	.byte	0x04, 0x29
        /*06fe*/ 	.short	(.L_945 - .L_944)


	//   ....[0]....
.L_944:
        /*0700*/ 	.word	0xffffffff


	//   ....[1]....
        /*0704*/ 	.word	0xffffffff


	//   ....[2]....
        /*0708*/ 	.word	0xffffffff


	//   ....[3]....
        /*070c*/ 	.word	0xffffffff


	//   ....[4]....
        /*0710*/ 	.word	0xffffffff


	//   ....[5]....
        /*0714*/ 	.word	0xffffffff


	//   ....[6]....
        /*0718*/ 	.word	0xffffffff


	//   ....[7]....
        /*071c*/ 	.word	0xffffffff


	//   ....[8]....
        /*0720*/ 	.word	0xffffffff


	//   ....[9]....
        /*0724*/ 	.word	0xffffffff


	//----- nvinfo : EIATTR_COOP_GROUP_INSTR_OFFSETS
	.align		4
.L_945:
        /*0728*/ 	.byte	0x04, 0x28
        /*072a*/ 	.short	(.L_947 - .L_946)


	//   ....[0]....
.L_946:
        /*072c*/ 	.word	0x000023b0


	//   ....[1]....
        /*0730*/ 	.word	0x000023c0


	//   ....[2]....
        /*0734*/ 	.word	0x00002b90


	//   ....[3]....
        /*0738*/ 	.word	0x00002ba0


	//   ....[4]....
        /*073c*/ 	.word	0x00002bd0


	//   ....[5]....
        /*0740*/ 	.word	0x00002be0


	//   ....[6]....
        /*0744*/ 	.word	0x00002c10


	//   ....[7]....
        /*0748*/ 	.word	0x00002c20


	//   ....[8]....
        /*074c*/ 	.word	0x00002c50


	//   ....[9]....
        /*0750*/ 	.word	0x00002c60


	//----- nvinfo : EIATTR_EXIT_INSTR_OFFSETS
	.align		4
.L_947:
        /*0754*/ 	.byte	0x04, 0x1c
        /*0756*/ 	.short	(.L_949 - .L_948)


	//   ....[0]....
.L_948:
        /*0758*/ 	.word	0x00000090


	//   ....[1]....
        /*075c*/ 	.word	0x00005470


	//----- nvinfo : EIATTR_MAX_THREADS
	.align		4
.L_949:
        /*0760*/ 	.byte	0x04, 0x05
        /*0762*/ 	.short	(.L_951 - .L_950)
.L_950:
        /*0764*/ 	.word	0x000001e0
        /*0768*/ 	.word	0x00000001
        /*076c*/ 	.word	0x00000001


	//----- nvinfo : EIATTR_CRS_STACK_SIZE
	.align		4
.L_951:
        /*0770*/ 	.byte	0x04, 0x1e
        /*0772*/ 	.short	(.L_953 - .L_952)
.L_952:
        /*0774*/ 	.word	0x00000000


	//----- nvinfo : EIATTR_CBANK_PARAM_SIZE
	.align		4
.L_953:
        /*0778*/ 	.byte	0x03, 0x19
        /*077a*/ 	.short	0x0048


	//----- nvinfo : EIATTR_PARAM_CBANK
	.align		4
        /*077c*/ 	.byte	0x04, 0x0a
        /*077e*/ 	.short	(.L_955 - .L_954)
	.align		4
.L_954:
        /*0780*/ 	.word	index@(.nv.constant0._ZN13group_norm_v214gn_cuda_kernelI13__nv_bfloat16Li480ELi2ELi32ELi60ELi1024ELb0ELi32ELi960ELi960ELi4ELb1ELi9ELb0ELb0ENS_16CompileConditionILi900EEEEEvPT_PKS4_S7_S7_flPfS8_Pj)
        /*0784*/ 	.short	0x0210
        /*0786*/ 	.short	0x0048


	//----- nvinfo : EIATTR_SW_WAR
	.align		4
.L_955:
        /*0788*/ 	.byte	0x04, 0x36
        /*078a*/ 	.short	(.L_957 - .L_956)
.L_956:
        /*078c*/ 	.word	0x00000008
.L_957:


//--------------------- .nv.info._ZN13group_norm_v214gn_cuda_kernelI13__nv_bfloat16Li480ELi3ELi16ELi120ELi1024ELb1ELi8ELi960ELi960ELi4ELb1ELi2ELb0ELb0ENS_16CompileConditionILi900EEEEEvPT_PKS4_S7_S7_flPfS8_Pj --------------------------
	.section	.nv.info._ZN13group_norm_v214gn_cuda_kernelI13__nv_bfloat16Li480ELi3ELi16ELi120ELi1024ELb1ELi8ELi960ELi960ELi4ELb1ELi2ELb0ELb0ENS_16CompileConditionILi900EEEEEvPT_PKS4_S7_S7_flPfS8_Pj,"",@"SHT_CUDA_INFO"
	.sectionflags	@""
	.align	4


	//----- nvinfo : EIATTR_CUDA_API_VERSION
	.align		4
        /*0000*/ 	.byte	0x04, 0x37
        /*0002*/ 	.short	(.L_959 - .L_958)
.L_958:
        /*0004*/ 	.word	0x00000082


	//----- nvinfo : EIATTR_KPARAM_INFO
	.align		4
.L_959:
        /*0008*/ 	.byte	0x04, 0x17
        /*000a*/ 	.short	(.L_961 - .L_960)
.L_960:
        /*000c*/ 	.word	0x00000000
        /*0010*/ 	.short	0x0008
        /*0012*/ 	.short	0x0040
        /*0014*/ 	.byte	0x00, 0xf0, 0x21, 0x00


	//----- nvinfo : EIATTR_KPARAM_INFO
	.align		4
.L_961:
        /*0018*/ 	.byte	0x04, 0x17
        /*001a*/ 	.short	(.L_963 - .L_962)
.L_962:
        /*001c*/ 	.word	0x00000000
        /*0020*/ 	.short	0x0007
        /*0022*/ 	.short	0x0038
        /*0024*/ 	.byte	0x00, 0xf0, 0x21, 0x00


	//----- nvinfo : EIATTR_KPARAM_INFO
	.align		4
.L_963:
        /*0028*/ 	.byte	0x04, 0x17
        /*002a*/ 	.short	(.L_965 - .L_964)
.L_964:
        /*002c*/ 	.word	0x00000000
        /*0030*/ 	.short	0x0006
        /*0032*/ 	.short	0x0030
        /*0034*/ 	.byte	0x00, 0xf0, 0x21, 0x00


	//----- nvinfo : EIATTR_KPARAM_INFO
	.align		4
.L_965:
        /*0038*/ 	.byte	0x04, 0x17
        /*003a*/ 	.short	(.L_967 - .L_966)
.L_966:
        /*003c*/ 	.word	0x00000000
        /*0040*/ 	.short	0x0005
        /*0042*/ 	.short	0x0028
        /*0044*/ 	.byte	0x00, 0xf0, 0x21, 0x00


	//----- nvinfo : EIATTR_KPARAM_INFO
	.align		4
.L_967:
        /*0048*/ 	.byte	0x04, 0x17
        /*004a*/ 	.short	(.L_969 - .L_968)
.L_968:
        /*004c*/ 	.word	0x00000000
        /*0050*/ 	.short	0x0004
        /*0052*/ 	.short	0x0020
        /*0054*/ 	.byte	0x00, 0xf0, 0x11, 0x00


	//----- nvinfo : EIATTR_KPARAM_INFO
	.align		4
.L_969:
        /*0058*/ 	.byte	0x04, 0x17
        /*005a*/ 	.short	(.L_971 - .L_970)
.L_970:
        /*005c*/ 	.word	0x00000000
        /*0060*/ 	.short	0x0003
        /*0062*/ 	.short	0x0018
        /*0064*/ 	.byte	0x00, 0xf0, 0x21, 0x00


	//----- nvinfo : EIATTR_KPARAM_INFO
	.align		4
.L_971:
        /*0068*/ 	.byte	0x04, 0x17
        /*006a*/ 	.short	(.L_973 - .L_972)
.L_972:
        /*006c*/ 	.word	0x00000000
        /*0070*/ 	.short	0x0002
        /*0072*/ 	.short	0x0010
        /*0074*/ 	.byte	0x00, 0xf0, 0x21, 0x00


	//----- nvinfo : EIATTR_KPARAM_INFO
	.align		4
.L_973:
        /*0078*/ 	.byte	0x04, 0x17
        /*007a*/ 	.short	(.L_975 - .L_974)
.L_974:
        /*007c*/ 	.word	0x00000000
        /*0080*/ 	.short	0x0001
        /*0082*/ 	.short	0x0008
        /*0084*/ 	.byte	0x00, 0xf0, 0x21, 0x00


	//----- nvinfo : EIATTR_KPARAM_INFO
	.align		4
.L_975:
        /*0088*/ 	.byte	0x04, 0x17
        /*008a*/ 	.short	(.L_977 - .L_976)
.L_976:
        /*008c*/ 	.word	0x00000000
        /*0090*/ 	.short	0x0000
        /*0092*/ 	.short	0x0000
        /*0094*/ 	.byte	0x00, 0xf0, 0x21, 0x00


	//----- nvinfo : EIATTR_SPARSE_MMA_MASK
	.align		4
.L_977:
        /*0098*/ 	.byte	0x03, 0x50
        /*009a*/ 	.short	0x0000


	//----- nvinfo : EIATTR_MAXREG_COUNT
	.align		4
        /*009c*/ 	.byte	0x03, 0x1b
        /*009e*/ 	.short	0x0028


	//----- nvinfo : EIATTR_NUM_BARRIERS
	.align		4
        /*00a0*/ 	.byte	0x02, 0x4c
        /*00a2*/ 	.byte	0x01
	.zero		1


	//----- nvinfo : EIATTR_ANNOTATIONS
	.align		4
        /*00a4*/ 	.byte	0x04, 0x55
        /*00a6*/ 	.short	(.L_979 - .L_978)


	//   ....[0]....
.L_978:
        /* <DEDUP_REMOVED lines=37> */


	//----- nvinfo : EIATTR_MERCURY_ISA_VERSION
	.align		4
.L_979:
        /*02e8*/ 	.byte	0x03, 0x5f
        /*02ea*/ 	.short	0x0101


	//----- nvinfo : EIATTR_COOP_GROUP_MASK_REGIDS
	.align		4
        /*02ec*/ 	.byte	0x04, 0x29
        /*02ee*/ 	.short	(.L_981 - .L_980)


	//   ....[0]....
.L_980:
        /*02f0*/ 	.word	0xffffffff


	//   ....[1]....
        /*02f4*/ 	.word	0xffffffff


	//   ....[2]....
        /*02f8*/ 	.word	0xffffffff


	//   ....[3]....
        /*02fc*/ 	.word	0xffffffff


	//   ....[4]....
        /*0300*/ 	.word	0xffffffff


	//   ....[5]....
        /*0304*/ 	.word	0xffffffff


	//   ....[6]....
        /*0308*/ 	.word	0xffffffff


	//   ....[7]....
        /*030c*/ 	.word	0xffffffff


	//   ....[8]....
        /*0310*/ 	.word	0xffffffff


	//   ....[9]....
        /*0314*/ 	.word	0xffffffff


	//   ....[10]....
        /*0318*/ 	.word	0xffffffff


	//   ....[11]....
        /*031c*/ 	.word	0xffffffff


	//----- nvinfo : EIATTR_COOP_GROUP_INSTR_OFFSETS
	.align		4
.L_981:
        /*0320*/ 	.byte	0x04, 0x28
        /*0322*/ 	.short	(.L_983 - .L_982)


	//   ....[0]....
.L_982:
        /*0324*/ 	.word	0x00001a90


	//   ....[1]....
        /*0328*/ 	.word	0x00001ad0


	//   ....[2]....
        /*032c*/ 	.word	0x00001f50


	//   ....[3]....
        /*0330*/ 	.word	0x00001f70


	//   ....[4]....
        /*0334*/ 	.word	0x00001fe0


	//   ....[5]....
        /*0338*/ 	.word	0x00001ff0


	//   ....[6]....
        /*033c*/ 	.word	0x00002030


	//   ....[7]....
        /*0340*/ 	.word	0x00002040


	//   ....[8]....
        /*0344*/ 	.word	0x00002070


	//   ....[9]....
        /*0348*/ 	.word	0x00002080


	//   ....[10]....
        /*034c*/ 	.word	0x000020b0


	//   ....[11]....
        /*0350*/ 	.word	0x000020c0


	//----- nvinfo : EIATTR_EXIT_INSTR_OFFSETS
	.align		4
.L_983:
        /*0354*/ 	.byte	0x04, 0x1c
        /*0356*/ 	.short	(.L_985 - .L_984)


	//   ....[0]....
.L_984:
        /*0358*/ 	.word	0x00000070


	//   ....[1]....
        /*035c*/ 	.word	0x00003000


	//----- nvinfo : EIATTR_MAX_THREADS
	.align		4
.L_985:
        /*0360*/ 	.byte	0x04, 0x05
        /*0362*/ 	.short	(.L_987 - .L_986)
.L_986:
        /*0364*/ 	.word	0x000001e0
        /*0368*/ 	.word	0x00000001
        /*036c*/ 	.word	0x00000001


	//----- nvinfo : EIATTR_CRS_STACK_SIZE
	.align		4
.L_987:
        /*0370*/ 	.byte	0x04, 0x1e
        /*0372*/ 	.short	(.L_989 - .L_988)
.L_988:
        /*0374*/ 	.word	0x00000000


	//----- nvinfo : EIATTR_CBANK_PARAM_SIZE
	.align		4
.L_989:
        /*0378*/ 	.byte	0x03, 0x19
        /*037a*/ 	.short	0x0048


	//----- nvinfo : EIATTR_PARAM_CBANK
	.align		4
        /*037c*/ 	.byte	0x04, 0x0a
        /*037e*/ 	.short	(.L_991 - .L_990)
	.align		4
.L_990:
        /*0380*/ 	.word	index@(.nv.constant0._ZN13group_norm_v214gn_cuda_kernelI13__nv_bfloat16Li480ELi3ELi16ELi120ELi1024ELb1ELi8ELi960ELi960ELi4ELb1ELi2ELb0ELb0ENS_16CompileConditionILi900EEEEEvPT_PKS4_S7_S7_flPfS8_Pj)
        /*0384*/ 	.short	0x0210
        /*0386*/ 	.short	0x0048


	//----- nvinfo : EIATTR_SW_WAR
	.align		4
.L_991:
        /*0388*/ 	.byte	0x04, 0x36
        /*038a*/ 	.short	(.L_993 - .L_992)
.L_992:
        /*038c*/ 	.word	0x00000008
.L_993:


//--------------------- .nv.info._ZN13group_norm_v214gn_cuda_kernelI13__nv_bfloat16Li480ELi1ELi16ELi120ELi1024ELb1ELi16ELi960ELi960ELi4ELb1ELi2ELb0ELb0ENS_16CompileConditionILi900EEEEEvPT_PKS4_S7_S7_flPfS8_Pj --------------------------
	.section	.nv.info._ZN13group_norm_v214gn_cuda_kernelI13__nv_bfloat16Li480ELi1ELi16ELi120ELi1024ELb1ELi16ELi960ELi960ELi4ELb1ELi2ELb0ELb0ENS_16CompileConditionILi900EEEEEvPT_PKS4_S7_S7_flPfS8_Pj,"",@"SHT_CUDA_INFO"
	.sectionflags	@""
	.align	4


	//----- nvinfo : EIATTR_CUDA_API_VERSION
	.align		4
        /*0000*/ 	.byte	0x04, 0x37
        /*0002*/ 	.short	(.L_995 - .L_994)
.L_994:
        /*0004*/ 	.word	0x00000082


	//----- nvinfo : EIATTR_KPARAM_INFO
	.align		4
.L_995:
        /*0008*/ 	.byte	0x04, 0x17
        /*000a*/ 	.short	(.L_997 - .L_996)
.L_996:
        /*000c*/ 	.word	0x00000000
        /*0010*/ 	.short	0x0008
        /*0012*/ 	.short	0x0040
        /*0014*/ 	.byte	0x00, 0xf0, 0x21, 0x00


	//----- nvinfo : EIATTR_KPARAM_INFO
	.align		4
.L_997:
        /*0018*/ 	.byte	0x04, 0x17
        /*001a*/ 	.short	(.L_999 - .L_998)
.L_998:
        /*001c*/ 	.word	0x00000000
        /*0020*/ 	.short	0x0007
        /*0022*/ 	.short	0x0038
        /*0024*/ 	.byte	0x00, 0xf0, 0x21, 0x00


	//----- nvinfo : EIATTR_KPARAM_INFO
	.align		4
.L_999:
        /*0028*/ 	.byte	0x04, 0x17
        /*002a*/ 	.short	(.L_1001 - .L_1000)
.L_1000:
        /*002c*/ 	.word	0x00000000
        /*0030*/ 	.short	0x0006
        /*0032*/ 	.short	0x0030
        /*0034*/ 	.byte	0x00, 0xf0, 0x21, 0x00


	//----- nvinfo : EIATTR_KPARAM_INFO
	.align		4
.L_1001:
        /*0038*/ 	.byte	0x04, 0x17
        /*003a*/ 	.short	(.L_1003 - .L_1002)
.L_1002:
        /*003c*/ 	.word	0x00000000
        /*0040*/ 	.short	0x0005
        /*0042*/ 	.short	0x0028
        /*0044*/ 	.byte	0x00, 0xf0, 0x21, 0x00


	//----- nvinfo : EIATTR_KPARAM_INFO
	.align		4
.L_1003:
        /*0048*/ 	.byte	0x04, 0x17
        /*004a*/ 	.short	(.L_1005 - .L_1004)
.L_1004:
        /*004c*/ 	.word	0x00000000
        /*0050*/ 	.short	0x0004
        /*0052*/ 	.short	0x0020
        /*0054*/ 	.byte	0x00, 0xf0, 0x11, 0x00


	//----- nvinfo : EIATTR_KPARAM_INFO
	.align		4
.L_1005:
        /*0058*/ 	.byte	0x04, 0x17
        /*005a*/ 	.short	(.L_1007 - .L_1006)
.L_1006:
        /*005c*/ 	.word	0x00000000
        /*0060*/ 	.short	0x0003
        /*0062*/ 	.short	0x0018
        /*0064*/ 	.byte	0x00, 0xf0, 0x21, 0x00


	//----- nvinfo : EIATTR_KPARAM_INFO
	.align		4
.L_1007:
        /*0068*/ 	.byte	0x04, 0x17
        /*006a*/ 	.short	(.L_1009 - .L_1008)
.L_1008:
        /*006c*/ 	.word	0x00000000
        /*0070*/ 	.short	0x0002
        /*0072*/ 	.short	0x0010
        /*0074*/ 	.byte	0x00, 0xf0, 0x21, 0x00


	//----- nvinfo : EIATTR_KPARAM_INFO
	.align		4
.L_1009:
        /*0078*/ 	.byte	0x04, 0x17
        /*007a*/ 	.short	(.L_1011 - .L_1010)
.L_1010:
        /*007c*/ 	.word	0x00000000
        /*0080*/ 	.short	0x0001
        /*0082*/ 	.short	0x0008
        /*0084*/ 	.byte	0x00, 0xf0, 0x21, 0x00


	//----- nvinfo : EIATTR_KPARAM_INFO
	.align		4
.L_1011:
        /*0088*/ 	.byte	0x04, 0x17
        /*008a*/ 	.short	(.L_1013 - .L_1012)
.L_1012:
        /*008c*/ 	.word	0x00000000
        /*0090*/ 	.short	0x0000
        /*0092*/ 	.short	0x0000
        /*0094*/ 	.byte	0x00, 0xf0, 0x21, 0x00


	//----- nvinfo : EIATTR_SPARSE_MMA_MASK
	.align		4
.L_1013:
        /*0098*/ 	.byte	0x03, 0x50
        /*009a*/ 	.short	0x0000


	//----- nvinfo : EIATTR_MAXREG_COUNT
	.align		4
        /*009c*/ 	.byte	0x03, 0x1b
        /*009e*/ 	.short	0x0080


	//----- nvinfo : EIATTR_NUM_BARRIERS
	.align		4
        /*00a0*/ 	.byte	0x02, 0x4c
        /*00a2*/ 	.byte	0x01
	.zero		1


	//----- nvinfo : EIATTR_MERCURY_ISA_VERSION
	.align		4
        /*00a4*/ 	.byte	0x03, 0x5f
        /*00a6*/ 	.short	0x0101


	//----- nvinfo : EIATTR_COOP_GROUP_MASK_REGIDS
	.align		4
        /*00a8*/ 	.byte	0x04, 0x29
        /*00aa*/ 	.short	(.L_1015 - .L_1014)


	//   ....[0]....
.L_1014:
        /*00ac*/ 	.word	0xffffffff


	//   ....[1]....
        /*00b0*/ 	.word	0xffffffff


	//   ....[2]....
        /*00b4*/ 	.word	0xffffffff


	//   ....[3]....
        /*00b8*/ 	.word	0xffffffff


	//   ....[4]....
        /*00bc*/ 	.word	0xffffffff


	//   ....[5]....
        /*00c0*/ 	.word	0xffffffff


	//   ....[6]....
        /*00c4*/ 	.word	0xffffffff


	//   ....[7]....
        /*00c8*/ 	.word	0xffffffff


	//   ....[8]....
        /*00cc*/ 	.word	0xffffffff


	//   ....[9]....
        /*00d0*/ 	.word	0xffffffff


	//   ....[10]....
        /*00d4*/ 	.word	0xffffffff


	//   ....[11]....
        /*00d8*/ 	.word	0xffffffff


	//----- nvinfo : EIATTR_COOP_GROUP_INSTR_OFFSETS
	.align		4
.L_1015:
        /*00dc*/ 	.byte	0x04, 0x28
        /*00de*/ 	.short	(.L_1017 - .L_1016)


	//   ....[0]....
.L_1016:
        /*00e0*/ 	.word	0x00001c60


	//   ....[1]....
        /*00e4*/ 	.word	0x00001ca0


	//   ....[2]....
        /*00e8*/ 	.word	0x00002010


	//   ....[3]....
        /*00ec*/ 	.word	0x00002020


	//   ....[4]....
        /*00f0*/ 	.word	0x00002040


	//   ....[5]....
        /*00f4*/ 	.word	0x00002060


	//   ....[6]....
        /*00f8*/ 	.word	0x00002080


	//   ....[7]....
        /*00fc*/ 	.word	0x000020a0


	//   ....[8]....
        /*0100*/ 	.word	0x000020c0


	//   ....[9]....
        /*0104*/ 	.word	0x000020e0


	//   ....[10]....
        /*0108*/ 	.word	0x00002100


	//   ....[11]....
        /*010c*/ 	.word	0x00002120


	//----- nvinfo : EIATTR_EXIT_INSTR_OFFSETS
	.align		4
.L_1017:
        /*0110*/ 	.byte	0x04, 0x1c
        /*0112*/ 	.short	(.L_1019 - .L_1018)


	//   ....[0]....
.L_1018:
        /*0114*/ 	.word	0x00000060


	//   ....[1]....
        /*0118*/ 	.word	0x00003a50


	//----- nvinfo : EIATTR_MAX_THREADS
	.align		4
.L_1019:
        /*011c*/ 	.byte	0x04, 0x05
        /*011e*/ 	.short	(.L_1021 - .L_1020)
.L_1020:
        /*0120*/ 	.word	0x000001e0
        /*0124*/ 	.word	0x00000001
        /*0128*/ 	.word	0x00000001


	//----- nvinfo : EIATTR_CRS_STACK_SIZE
	.align		4
.L_1021:
        /*012c*/ 	.byte	0x04, 0x1e
        /*012e*/ 	.short	(.L_1023 - .L_1022)
.L_1022:
        /*0130*/ 	.word	0x00000000


	//----- nvinfo : EIATTR_CBANK_PARAM_SIZE
	.align		4
.L_1023:
        /*0134*/ 	.byte	0x03, 0x19
        /*0136*/ 	.short	0x0048


	//----- nvinfo : EIATTR_PARAM_CBANK
	.align		4
        /*0138*/ 	.byte	0x04, 0x0a
        /*013a*/ 	.short	(.L_1025 - .L_1024)
	.align		4
.L_1024:
        /*013c*/ 	.word	index@(.nv.constant0._ZN13group_norm_v214gn_cuda_kernelI13__nv_bfloat16Li480ELi1ELi16ELi120ELi1024ELb1ELi16ELi960ELi960ELi4ELb1ELi2ELb0ELb0ENS_16CompileConditionILi900EEEEEvPT_PKS4_S7_S7_flPfS8_Pj)
        /*0140*/ 	.short	0x0210
        /*0142*/ 	.short	0x0048


	//----- nvinfo : EIATTR_SW_WAR
	.align		4
.L_1025:
        /*0144*/ 	.byte	0x04, 0x36
        /*0146*/ 	.short	(.L_1027 - .L_1026)
.L_1026:
        /*0148*/ 	.word	0x00000008
.L_1027:


//--------------------- .nv.info._ZN13group_norm_v214gn_cuda_kernelI13__nv_bfloat16Li480ELi3ELi16ELi120ELi1024ELb1ELi16ELi960ELi960ELi4ELb1ELi5ELb0ELb0ENS_16CompileConditionILi900EEEEEvPT_PKS4_S7_S7_flPfS8_Pj --------------------------
	.section	.nv.info._ZN13group_norm_v214gn_cuda_kernelI13__nv_bfloat16Li480ELi3ELi16ELi120ELi1024ELb1ELi16ELi960ELi960ELi4ELb1ELi5ELb0ELb0ENS_16CompileConditionILi900EEEEEvPT_PKS4_S7_S7_flPfS8_Pj,"",@"SHT_CUDA_INFO"
	.sectionflags	@""
	.align	4


	//----- nvinfo : EIATTR_CUDA_API_VERSION
	.align		4
        /*0000*/ 	.byte	0x04, 0x37
        /*0002*/ 	.short	(.L_1029 - .L_1028)
.L_1028:
        /*0004*/ 	.word	0x00000082


	//----- nvinfo : EIATTR_KPARAM_INFO
	.align		4
.L_1029:
        /*0008*/ 	.byte	0x04, 0x17
        /*000a*/ 	.short	(.L_1031 - .L_1030)
.L_1030:
        /*000c*/ 	.word	0x00000000
        /*0010*/ 	.short	0x0008
        /*0012*/ 	.short	0x0040
        /*0014*/ 	.byte	0x00, 0xf0, 0x21, 0x00


	//----- nvinfo : EIATTR_KPARAM_INFO
	.align		4
.L_1031:
        /*0018*/ 	.byte	0x04, 0x17
        /*001a*/ 	.short	(.L_1033 - .L_1032)
.L_1032:
        /*001c*/ 	.word	0x00000000
        /*0020*/ 	.short	0x0007
        /*0022*/ 	.short	0x0038
        /*0024*/ 	.byte	0x00, 0xf0, 0x21, 0x00


	//----- nvinfo : EIATTR_KPARAM_INFO
	.align		4
.L_1033:
        /*0028*/ 	.byte	0x04, 0x17
        /*002a*/ 	.short	(.L_1035 - .L_1034)
.L_1034:
        /*002c*/ 	.word	0x00000000
        /*0030*/ 	.short	0x0006
        /*0032*/ 	.short	0x0030
        /*0034*/ 	.byte	0x00, 0xf0, 0x21, 0x00


	//----- nvinfo : EIATTR_KPARAM_INFO
	.align		4
.L_1035:
        /*0038*/ 	.byte	0x04, 0x17
        /*003a*/ 	.short	(.L_1037 - .L_1036)
.L_1036:
        /*003c*/ 	.word	0x00000000
        /*0040*/ 	.short	0x0005
        /*0042*/ 	.short	0x0028
        /*0044*/ 	.byte	0x00, 0xf0, 0x21, 0x00


	//----- nvinfo : EIATTR_KPARAM_INFO
	.align		4
.L_1037:
        /*0048*/ 	.byte	0x04, 0x17
        /*004a*/ 	.short	(.L_1039 - .L_1038)
.L_1038:
        /*004c*/ 	.word	0x00000000
        /*0050*/ 	.short	0x0004
        /*0052*/ 	.short	0x0020
        /*0054*/ 	.byte	0x00, 0xf0, 0x11, 0x00


	//----- nvinfo : EIATTR_KPARAM_INFO
	.align		4
.L_1039:
        /*0058*/ 	.byte	0x04, 0x17
        /*005a*/ 	.short	(.L_1041 - .L_1040)
.L_1040:
        /*005c*/ 	.word	0x00000000
        /*0060*/ 	.short	0x0003
        /*0062*/ 	.short	0x0018
        /*0064*/ 	.byte	0x00, 0xf0, 0x21, 0x00


	//----- nvinfo : EIATTR_KPARAM_INFO
	.align		4
.L_1041:
        /*0068*/ 	.byte	0x04, 0x17
        /*006a*/ 	.short	(.L_1043 - .L_1042)
.L_1042:
        /*006c*/ 	.word	0x00000000
        /*0070*/ 	.short	0x0002
        /*0072*/ 	.short	0x0010
        /*0074*/ 	.byte	0x00, 0xf0, 0x21, 0x00


	//----- nvinfo : EIATTR_KPARAM_INFO
	.align		4
.L_1043:
        /*0078*/ 	.byte	0x04, 0x17
        /*007a*/ 	.short	(.L_1045 - .L_1044)
.L_1044:
        /*007c*/ 	.word	0x00000000
        /*0080*/ 	.short	0x0001
        /*0082*/ 	.short	0x0008
        /*0084*/ 	.byte	0x00, 0xf0, 0x21, 0x00


	//----- nvinfo : EIATTR_KPARAM_INFO
	.align		4
.L_1045:
        /*0088*/ 	.byte	0x04, 0x17
        /*008a*/ 	.short	(.L_1047 - .L_1046)
.L_1046:
        /*008c*/ 	.word	0x00000000
        /*0090*/ 	.short	0x0000
        /*0092*/ 	.short	0x0000
        /*0094*/ 	.byte	0x00, 0xf0, 0x21, 0x00


	//----- nvinfo : EIATTR_SPARSE_MMA_MASK
	.align		4
.L_1047:
        /*0098*/ 	.byte	0x03, 0x50
        /*009a*/ 	.short	0x0000


	//----- nvinfo : EIATTR_MAXREG_COUNT
	.align		4
        /*009c*/ 	.byte	0x03, 0x1b
        /*009e*/ 	.short	0x0028


	//----- nvinfo : EIATTR_NUM_BARRIERS
	.align		4
        /*00a0*/ 	.byte	0x02, 0x4c
        /*00a2*/ 	.byte	0x01
	.zero		1


	//----- nvinfo : EIATTR_ANNOTATIONS
	.align		4
        /*00a4*/ 	.byte	0x04, 0x55
        /*00a6*/ 	.short	(.L_1049 - .L_1048)


	//   ....[0]....
.L_1048:
        /* <DEDUP_REMOVED lines=62> */


	//----- nvinfo : EIATTR_MERCURY_ISA_VERSION
	.align		4
.L_1049:
        /*0478*/ 	.byte	0x03, 0x5f
        /*047a*/ 	.short	0x0101


	//----- nvinfo : EIATTR_COOP_GROUP_MASK_REGIDS
	.align		4
        /*047c*/ 	.byte	0x04, 0x29
        /*047e*/ 	.short	(.L_1051 - .L_1050)


	//   ....[0]....
.L_1050:
        /*0480*/ 	.word	0xffffffff


	//   ....[1]....
        /*0484*/ 	.word	0xffffffff


	//   ....[2]....
        /*0488*/ 	.word	0xffffffff


	//   ....[3]....
        /*048c*/ 	.word	0xffffffff


	//   ....[4]....
        /*0490*/ 	.word	0xffffffff


	//   ....[5]....
        /*0494*/ 	.word	0xffffffff


	//   ....[6]....
        /*0498*/ 	.word	0xffffffff


	//   ....[7]....
        /*049c*/ 	.word	0xffffffff


	//   ....[8]....
        /*04a0*/ 	.word	0xffffffff


	//   ....[9]....
        /*04a4*/ 	.word	0xffffffff


	//   ....[10]....
        /*04a8*/ 	.word	0xffffffff


	//   ....[11]....
        /*04ac*/ 	.word	0xffffffff


	//----- nvinfo : EIATTR_COOP_GROUP_INSTR_OFFSETS
	.align		4
.L_1051:
        /*04b0*/ 	.byte	0x04, 0x28
        /*04b2*/ 	.short	(.L_1053 - .L_1052)


	//   ....[0]....
.L_1052:
        /*04b4*/ 	.word	0x00002070


	//   ....[1]....
        /*04b8*/ 	.word	0x00002080


	//   ....[2]....
        /*04bc*/ 	.word	0x00002650


	//   ....[3]....
        /*04c0*/ 	.word	0x00002660


	//   ....[4]....
        /*04c4*/ 	.word	0x00002690


	//   ....[5]....
        /*04c8*/ 	.word	0x000026a0


	//   ....[6]....
        /*04cc*/ 	.word	0x000026d0


	//   ....[7]....
        /*04d0*/ 	.word	0x000026e0


	//   ....[8]....
        /*04d4*/ 	.word	0x00002710


	//   ....[9]....
        /*04d8*/ 	.word	0x00002720


	//   ....[10]....
        /*04dc*/ 	.word	0x00002750


	//   ....[11]....
        /*04e0*/ 	.word	0x00002760


	//----- nvinfo : EIATTR_EXIT_INSTR_OFFSETS
	.align		4
.L_1053:
        /*04e4*/ 	.byte	0x04, 0x1c
        /*04e6*/ 	.short	(.L_1055 - .L_1054)


	//   ....[0]....
.L_1054:
        /*04e8*/ 	.word	0x00000090


	//   ....[1]....
        /*04ec*/ 	.word	0x000048a0


	//----- nvinfo : EIATTR_MAX_THREADS
	.align		4
.L_1055:
        /*04f0*/ 	.byte	0x04, 0x05
        /*04f2*/ 	.short	(.L_1057 - .L_1056)
.L_1056:
        /*04f4*/ 	.word	0x000001e0
        /*04f8*/ 	.word	0x00000001
        /*04fc*/ 	.word	0x00000001


	//----- nvinfo : EIATTR_CRS_STACK_SIZE
	.align		4
.L_1057:
        /*0500*/ 	.byte	0x04, 0x1e
        /*0502*/ 	.short	(.L_1059 - .L_1058)
.L_1058:
        /*0504*/ 	.word	0x00000000


	//----- nvinfo : EIATTR_CBANK_PARAM_SIZE
	.align		4
.L_1059:
        /*0508*/ 	.byte	0x03, 0x19
        /*050a*/ 	.short	0x0048


	//----- nvinfo : EIATTR_PARAM_CBANK
	.align		4
        /*050c*/ 	.byte	0x04, 0x0a
        /*050e*/ 	.short	(.L_1061 - .L_1060)
	.align		4
.L_1060:
        /*0510*/ 	.word	index@(.nv.constant0._ZN13group_norm_v214gn_cuda_kernelI13__nv_bfloat16Li480ELi3ELi16ELi120ELi1024ELb1ELi16ELi960ELi960ELi4ELb1ELi5ELb0ELb0ENS_16CompileConditionILi900EEEEEvPT_PKS4_S7_S7_flPfS8_Pj)
        /*0514*/ 	.short	0x0210
        /*0516*/ 	.short	0x0048


	//----- nvinfo : EIATTR_SW_WAR
	.align		4
.L_1061:
        /*0518*/ 	.byte	0x04, 0x36
        /*051a*/ 	.short	(.L_1063 - .L_1062)
.L_1062:
        /*051c*/ 	.word	0x00000008
.L_1063:


//--------------------- .nv.info._ZN13group_norm_v214gn_cuda_kernelI13__nv_bfloat16Li480ELi1ELi16ELi120ELi1024ELb1ELi32ELi960ELi960ELi4ELb1ELi4ELb0ELb0ENS_16CompileConditionILi900EEEEEvPT_PKS4_S7_S7_flPfS8_Pj --------------------------
	.section	.nv.info._ZN13group_norm_v214gn_cuda_kernelI13__nv_bfloat16Li480ELi1ELi16ELi120ELi1024ELb1ELi32ELi960ELi960ELi4ELb1ELi4ELb0ELb0ENS_16CompileConditionILi900EEEEEvPT_PKS4_S7_S7_flPfS8_Pj,"",@"SHT_CUDA_INFO"
	.sectionflags	@""
	.align	4


	//----- nvinfo : EIATTR_CUDA_API_VERSION
	.align		4
        /*0000*/ 	.byte	0x04, 0x37
        /*0002*/ 	.short	(.L_1065 - .L_1064)
.L_1064:
        /*0004*/ 	.word	0x00000082


	//----- nvinfo : EIATTR_KPARAM_INFO
	.align		4
.L_1065:
        /*0008*/ 	.byte	0x04, 0x17
        /*000a*/ 	.short	(.L_1067 - .L_1066)
.L_1066:
        /*000c*/ 	.word	0x00000000
        /*0010*/ 	.short	0x0008
        /*0012*/ 	.short	0x0040
        /*0014*/ 	.byte	0x00, 0xf0, 0x21, 0x00


	//----- nvinfo : EIATTR_KPARAM_INFO
	.align		4
.L_1067:
        /*0018*/ 	.byte	0x04, 0x17
        /*001a*/ 	.short	(.L_1069 - .L_1068)
.L_1068:
        /*001c*/ 	.word	0x00000000
        /*0020*/ 	.short	0x0007
        /*0022*/ 	.short	0x0038
        /*0024*/ 	.byte	0x00, 0xf0, 0x21, 0x00


	//----- nvinfo : EIATTR_KPARAM_INFO
	.align		4
.L_1069:
        /*0028*/ 	.byte	0x04, 0x17
        /*002a*/ 	.short	(.L_1071 - .L_1070)
.L_1070:
        /*002c*/ 	.word	0x00000000
        /*0030*/ 	.short	0x0006
        /*0032*/ 	.short	0x0030
        /*0034*/ 	.byte	0x00, 0xf0, 0x21, 0x00


	//----- nvinfo : EIATTR_KPARAM_INFO
	.align		4
.L_1071:
        /*0038*/ 	.byte	0x04, 0x17
        /*003a*/ 	.short	(.L_1073 - .L_1072)
.L_1072:
        /*003c*/ 	.word	0x00000000
        /*0040*/ 	.short	0x0005
        /*0042*/ 	.short	0x0028
        /*0044*/ 	.byte	0x00, 0xf0, 0x21, 0x00


	//----- nvinfo : EIATTR_KPARAM_INFO
	.align		4
.L_1073:
        /*0048*/ 	.byte	0x04, 0x17
        /*004a*/ 	.short	(.L_1075 - .L_1074)
.L_1074:
        /*004c*/ 	.word	0x00000000
        /*0050*/ 	.short	0x0004
        /*0052*/ 	.short	0x0020
        /*0054*/ 	.byte	0x00, 0xf0, 0x11, 0x00


	//----- nvinfo : EIATTR_KPARAM_INFO
	.align		4
.L_1075:
        /*0058*/ 	.byte	0x04, 0x17
        /*005a*/ 	.short	(.L_1077 - .L_1076)
.L_1076:
        /*005c*/ 	.word	0x00000000
        /*0060*/ 	.short	0x0003
        /*0062*/ 	.short	0x0018
        /*0064*/ 	.byte	0x00, 0xf0, 0x21, 0x00


	//----- nvinfo : EIATTR_KPARAM_INFO
	.align		4
.L_1077:
        /*0068*/ 	.byte	0x04, 0x17
        /*006a*/ 	.short	(.L_1079 - .L_1078)
.L_1078:
        /*006c*/ 	.word	0x00000000
        /*0070*/ 	.short	0x0002
        /*0072*/ 	.short	0x0010
        /*0074*/ 	.byte	0x00, 0xf0, 0x21, 0x00


	//----- nvinfo : EIATTR_KPARAM_INFO
	.align		4
.L_1079:
        /*0078*/ 	.byte	0x04, 0x17
        /*007a*/ 	.short	(.L_1081 - .L_1080)
.L_1080:
        /*007c*/ 	.word	0x00000000
        /*0080*/ 	.short	0x0001
        /*0082*/ 	.short	0x0008
        /*0084*/ 	.byte	0x00, 0xf0, 0x21, 0x00


	//----- nvinfo : EIATTR_KPARAM_INFO
	.align		4
.L_1081:
        /*0088*/ 	.byte	0x04, 0x17
        /*008a*/ 	.short	(.L_1083 - .L_1082)
.L_1082:
        /*008c*/ 	.word	0x00000000
        /*0090*/ 	.short	0x0000
        /*0092*/ 	.short	0x0000
        /*0094*/ 	.byte	0x00, 0xf0, 0x21, 0x00


	//----- nvinfo : EIATTR_SPARSE_MMA_MASK
	.align		4
.L_1083:
        /*0098*/ 	.byte	0x03, 0x50
        /*009a*/ 	.short	0x0000


	//----- nvinfo : EIATTR_MAXREG_COUNT
	.align		4
        /*009c*/ 	.byte	0x03, 0x1b
        /*009e*/ 	.short	0x0080


	//----- nvinfo : EIATTR_NUM_BARRIERS
	.align		4
        /*00a0*/ 	.byte	0x02, 0x4c
        /*00a2*/ 	.byte	0x01
	.zero		1


	//----- nvinfo : EIATTR_ANNOTATIONS
	.align		4
        /*00a4*/ 	.byte	0x04, 0x55
        /*00a6*/ 	.short	(.L_1085 - .L_1084)


	//   ....[0]....
.L_1084:
        /* <DEDUP_REMOVED lines=19> */


	//----- nvinfo : EIATTR_MERCURY_ISA_VERSION
	.align		4
.L_1085:
        /*01c8*/ 	.byte	0x03, 0x5f
        /*01ca*/ 	.short	0x0101


	//----- nvinfo : EIATTR_INT_WARP_WIDE_INSTR_OFFSETS
	.align		4
        /*01cc*/ 	.byte	0x04, 0x31
        /*01ce*/ 	.short	(.L_1087 - .L_1086)


	//   ....[0]....
.L_1086:
        /*01d0*/ 	.word	0x00002960


	//----- nvinfo : EIATTR_COOP_GROUP_MASK_REGIDS
	.align		4
.L_1087:
        /*01d4*/ 	.byte	0x04, 0x29
        /*01d6*/ 	.short	(.L_1089 - .L_1088)


	//   ....[0]....
.L_1088:
        /*01d8*/ 	.word	0xffffffff


	//   ....[1]....
        /*01dc*/ 	.word	0xffffffff


	//   ....[2]....
        /*01e0*/ 	.word	0xffffffff


	//   ....[3]....
        /*01e4*/ 	.word	0xffffffff


	//   ....[4]....
        /*01e8*/ 	.word	0xffffffff


	//   ....[5]....
        /*01ec*/ 	.word	0xffffffff


	//   ....[6]....
        /*01f0*/ 	.word	0xffffffff


	//   ....[7]....
        /*01f4*/ 	.word	0xffffffff


	//   ....[8]....
        /*01f8*/ 	.word	0xffffffff


	//   ....[9]....
        /*01fc*/ 	.word	0xffffffff


	//   ....[10]....
        /*0200*/ 	.word	0xffffffff


	//   ....[11]....
        /*0204*/ 	.word	0xffffffff


	//----- nvinfo : EIATTR_COOP_GROUP_INSTR_OFFSETS
	.align		4
.L_1089:
        /*0208*/ 	.byte	0x04, 0x28
        /*020a*/ 	.short	(.L_1091 - .L_1090)


	//   ....[0]....
.L_1090:
        /*020c*/ 	.word	0x00002980


	//   ....[1]....
        /*0210*/ 	.word	0x000029b0


	//   ....[2]....
        /*0214*/ 	.word	0x00002f10


	//   ....[3]....
        /*0218*/ 	.word	0x00002f90


	//   ....[4]....
        /*021c*/ 	.word	0x00002fb0


	//   ....[5]....
        /*0220*/ 	.word	0x00002fd0


	//   ....[6]....
        /*0224*/ 	.word	0x00002ff0


	//   ....[7]....
        /*0228*/ 	.word	0x00003010


	//   ....[8]....
        /*022c*/ 	.word	0x00003030


	//   ....[9]....
        /*0230*/ 	.word	0x00003050


	//   ....[10]....
        /*0234*/ 	.word	0x00003070


	//   ....[11]....
        /*0238*/ 	.word	0x00003090


	//----- nvinfo : EIATTR_EXIT_INSTR_OFFSETS
	.align		4
.L_1091:
        /*023c*/ 	.byte	0x04, 0x1c
        /*023e*/ 	.short	(.L_1093 - .L_1092)


	//   ....[0]....
.L_1092:
        /*0240*/ 	.word	0x00000080


	//   ....[1]....
        /*0244*/ 	.word	0x00005f10


	//----- nvinfo : EIATTR_MAX_THREADS
	.align		4
.L_1093:
        /*0248*/ 	.byte	0x04, 0x05
        /*024a*/ 	.short	(.L_1095 - .L_1094)
.L_1094:
        /*024c*/ 	.word	0x000001e0
        /*0250*/ 	.word	0x00000001
        /*0254*/ 	.word	0x00000001


	//----- nvinfo : EIATTR_CRS_STACK_SIZE
	.align		4
.L_1095:
        /*0258*/ 	.byte	0x04, 0x1e
        /*025a*/ 	.short	(.L_1097 - .L_1096)
.L_1096:
        /*025c*/ 	.word	0x00000000


	//----- nvinfo : EIATTR_CBANK_PARAM_SIZE
	.align		4
.L_1097:
        /*0260*/ 	.byte	0x03, 0x19
        /*0262*/ 	.short	0x0048


	//----- nvinfo : EIATTR_PARAM_CBANK
	.align		4
        /*0264*/ 	.byte	0x04, 0x0a
        /*0266*/ 	.short	(.L_1099 - .L_1098)
	.align		4
.L_1098:
        /*0268*/ 	.word	index@(.nv.constant0._ZN13group_norm_v214gn_cuda_kernelI13__nv_bfloat16Li480ELi1ELi16ELi120ELi1024ELb1ELi32ELi960ELi960ELi4ELb1ELi4ELb0ELb0ENS_16CompileConditionILi900EEEEEvPT_PKS4_S7_S7_flPfS8_Pj)
        /*026c*/ 	.short	0x0210
        /*026e*/ 	.short	0x0048


	//----- nvinfo : EIATTR_SW_WAR
	.align		4
.L_1099:
        /*0270*/ 	.byte	0x04, 0x36
        /*0272*/ 	.short	(.L_1101 - .L_1100)
.L_1100:
        /*0274*/ 	.word	0x00000008
.L_1101:


//--------------------- .nv.info._ZN13group_norm_v214gn_cuda_kernelI13__nv_bfloat16Li480ELi1ELi16ELi120ELi1024ELb1ELi64ELi960ELi960ELi4ELb1ELi9ELb0ELb0ENS_16CompileConditionILi900EEEEEvPT_PKS4_S7_S7_flPfS8_Pj --------------------------
	.section	.nv.info._ZN13group_norm_v214gn_cuda_kernelI13__nv_bfloat16Li480ELi1ELi16ELi120ELi1024ELb1ELi64ELi960ELi960ELi4ELb1ELi9ELb0ELb0ENS_16CompileConditionILi900EEEEEvPT_PKS4_S7_S7_flPfS8_Pj,"",@"SHT_CUDA_INFO"
	.sectionflags	@""
	.align	4


	//----- nvinfo : EIATTR_CUDA_API_VERSION
	.align		4
        /*0000*/ 	.byte	0x04, 0x37
        /*0002*/ 	.short	(.L_1103 - .L_1102)
.L_1102:
        /*0004*/ 	.word	0x00000082


	//----- nvinfo : EIATTR_KPARAM_INFO
	.align		4
.L_1103:
        /*0008*/ 	.byte	0x04, 0x17
        /*000a*/ 	.short	(.L_1105 - .L_1104)
.L_1104:
        /*000c*/ 	.word	0x00000000
        /*0010*/ 	.short	0x0008
        /*0012*/ 	.short	0x0040
        /*0014*/ 	.byte	0x00, 0xf0, 0x21, 0x00


	//----- nvinfo : EIATTR_KPARAM_INFO
	.align		4
.L_1105:
        /*0018*/ 	.byte	0x04, 0x17
        /*001a*/ 	.short	(.L_1107 - .L_1106)
.L_1106:
        /*001c*/ 	.word	0x00000000
        /*0020*/ 	.short	0x0007
        /*0022*/ 	.short	0x0038
        /*0024*/ 	.byte	0x00, 0xf0, 0x21, 0x00


	//----- nvinfo : EIATTR_KPARAM_INFO
	.align		4
.L_1107:
        /*0028*/ 	.byte	0x04, 0x17
        /*002a*/ 	.short	(.L_1109 - .L_1108)
.L_1108:
        /*002c*/ 	.word	0x00000000
        /*0030*/ 	.short	0x0006
        /*0032*/ 	.short	0x0030
        /*0034*/ 	.byte	0x00, 0xf0, 0x21, 0x00


	//----- nvinfo : EIATTR_KPARAM_INFO
	.align		4
.L_1109:
        /*0038*/ 	.byte	0x04, 0x17
        /*003a*/ 	.short	(.L_1111 - .L_1110)
.L_1110:
        /*003c*/ 	.word	0x00000000
        /*0040*/ 	.short	0x0005
        /*0042*/ 	.short	0x0028
        /*0044*/ 	.byte	0x00, 0xf0, 0x21, 0x00


	//----- nvinfo : EIATTR_KPARAM_INFO
	.align		4
.L_1111:
        /*0048*/ 	.byte	0x04, 0x17
        /*004a*/ 	.short	(.L_1113 - .L_1112)
.L_1112:
        /*004c*/ 	.word	0x00000000
        /*0050*/ 	.short	0x0004
        /*0052*/ 	.short	0x0020
        /*0054*/ 	.byte	0x00, 0xf0, 0x11, 0x00


	//----- nvinfo : EIATTR_KPARAM_INFO
	.align		4
.L_1113:
        /*0058*/ 	.byte	0x04, 0x17
        /*005a*/ 	.short	(.L_1115 - .L_1114)
.L_1114:
        /*005c*/ 	.word	0x00000000
        /*0060*/ 	.short	0x0003
        /*0062*/ 	.short	0x0018
        /*0064*/ 	.byte	0x00, 0xf0, 0x21, 0x00


	//----- nvinfo : EIATTR_KPARAM_INFO
	.align		4
.L_1115:
        /*0068*/ 	.byte	0x04, 0x17
        /*006a*/ 	.short	(.L_1117 - .L_1116)
.L_1116:
        /*006c*/ 	.word	0x00000000
        /*0070*/ 	.short	0x0002
        /*0072*/ 	.short	0x0010
        /*0074*/ 	.byte	0x00, 0xf0, 0x21, 0x00


	//----- nvinfo : EIATTR_KPARAM_INFO
	.align		4
.L_1117:
        /*0078*/ 	.byte	0x04, 0x17
        /*007a*/ 	.short	(.L_1119 - .L_1118)
.L_1118:
        /*007c*/ 	.word	0x00000000
        /*0080*/ 	.short	0x0001
        /*0082*/ 	.short	0x0008
        /*0084*/ 	.byte	0x00, 0xf0, 0x21, 0x00


	//----- nvinfo : EIATTR_KPARAM_INFO
	.align		4
.L_1119:
        /*0088*/ 	.byte	0x04, 0x17
        /*008a*/ 	.short	(.L_1121 - .L_1120)
.L_1120:
        /*008c*/ 	.word	0x00000000
        /*0090*/ 	.short	0x0000
        /*0092*/ 	.short	0x0000
        /*0094*/ 	.byte	0x00, 0xf0, 0x21, 0x00


	//----- nvinfo : EIATTR_SPARSE_MMA_MASK
	.align		4
.L_1121:
        /*0098*/ 	.byte	0x03, 0x50
        /*009a*/ 	.short	0x0000


	//----- nvinfo : EIATTR_MAXREG_COUNT
	.align		4
        /*009c*/ 	.byte	0x03, 0x1b
        /*009e*/ 	.short	0x0080


	//----- nvinfo : EIATTR_NUM_BARRIERS
	.align		4
        /*00a0*/ 	.byte	0x02, 0x4c
        /*00a2*/ 	.byte	0x01
	.zero		1


	//----- nvinfo : EIATTR_ANNOTATIONS
	.align		4
        /*00a4*/ 	.byte	0x04, 0x55
        /*00a6*/ 	.short	(.L_1123 - .L_1122)


	//   ....[0]....
.L_1122:
        /* <DEDUP_REMOVED lines=184> */


	//----- nvinfo : EIATTR_MERCURY_ISA_VERSION
	.align		4
.L_1123:
        /*0c18*/ 	.byte	0x03, 0x5f
        /*0c1a*/ 	.short	0x0101


	//----- nvinfo : EIATTR_COOP_GROUP_MASK_REGIDS
	.align		4
        /*0c1c*/ 	.byte	0x04, 0x29
        /*0c1e*/ 	.short	(.L_1125 - .L_1124)


	//   ....[0]....
.L_1124:
        /*0c20*/ 	.word	0xffffffff


	//   ....[1]....
        /*0c24*/ 	.word	0xffffffff


	//   ....[2]....
        /*0c28*/ 	.word	0xffffffff


	//   ....[3]....
        /*0c2c*/ 	.word	0xffffffff


	//   ....[4]....
        /*0c30*/ 	.word	0xffffffff


	//   ....[5]....
        /*0c34*/ 	.word	0xffffffff


	//   ....[6]....
        /*0c38*/ 	.word	0xffffffff


	//   ....[7]....
        /*0c3c*/ 	.word	0xffffffff


	//   ....[8]....
        /*0c40*/ 	.word	0xffffffff


	//   ....[9]....
        /*0c44*/ 	.word	0xffffffff


	//----- nvinfo : EIATTR_COOP_GROUP_INSTR_OFFSETS
	.align		4
.L_1125:
        /*0c48*/ 	.byte	0x04, 0x28
        /*0c4a*/ 	.short	(.L_1127 - .L_1126)


	//   ....[0]....
.L_1126:
        /*0c4c*/ 	.word	0x00004080


	//   ....[1]....
        /*0c50*/ 	.word	0x000040a0


	//   ....[2]....
        /*0c54*/ 	.word	0x000045e0


	//   ....[3]....
        /*0c58*/ 	.word	0x00004610


	//   ....[4]....
        /*0c5c*/ 	.word	0x00004700


	//   ....[5]....
        /*0c60*/ 	.word	0x00004730


	//   ....[6]....
        /*0c64*/ 	.word	0x00004810


	//   ....[7]....
        /*0c68*/ 	.word	0x00004820


	//   ....[8]....
        /*0c6c*/ 	.word	0x00004850


	//   ....[9]....
        /*0c70*/ 	.word	0x00004860


	//----- nvinfo : EIATTR_EXIT_INSTR_OFFSETS
	.align		4
.L_1127:
        /*0c74*/ 	.byte	0x04, 0x1c
        /*0c76*/ 	.short	(.L_1129 - .L_1128)


	//   ....[0]....
.L_1128:
        /*0c78*/ 	.word	0x00000090


	//   ....[1]....
        /*0c7c*/ 	.word	0x0000bdf0


	//----- nvinfo : EIATTR_MAX_THREADS
	.align		4
.L_1129:
        /*0c80*/ 	.byte	0x04, 0x05
        /*0c82*/ 	.short	(.L_1131 - .L_1130)
.L_1130:
        /*0c84*/ 	.word	0x000001e0
        /*0c88*/ 	.word	0x00000001
        /*0c8c*/ 	.word	0x00000001


	//----- nvinfo : EIATTR_CRS_STACK_SIZE
	.align		4
.L_1131:
        /*0c90*/ 	.byte	0x04, 0x1e
        /*0c92*/ 	.short	(.L_1133 - .L_1132)
.L_1132:
        /*0c94*/ 	.word	0x00000000


	//----- nvinfo : EIATTR_CBANK_PARAM_SIZE
	.align		4
.L_1133:
        /*0c98*/ 	.byte	0x03, 0x19
        /*0c9a*/ 	.short	0x0048


	//----- nvinfo : EIATTR_PARAM_CBANK
	.align		4
        /*0c9c*/ 	.byte	0x04, 0x0a
        /*0c9e*/ 	.short	(.L_1135 - .L_1134)
	.align		4
.L_1134:
        /*0ca0*/ 	.word	index@(.nv.constant0._ZN13group_norm_v214gn_cuda_kernelI13__nv_bfloat16Li480ELi1ELi16ELi120ELi1024ELb1ELi64ELi960ELi960ELi4ELb1ELi9ELb0ELb0ENS_16CompileConditionILi900EEEEEvPT_PKS4_S7_S7_flPfS8_Pj)
        /*0ca4*/ 	.short	0x0210
        /*0ca6*/ 	.short	0x0048


	//----- nvinfo : EIATTR_SW_WAR
	.align		4
.L_1135:
        /*0ca8*/ 	.byte	0x04, 0x36
        /*0caa*/ 	.short	(.L_1137 - .L_1136)
.L_1136:
        /*0cac*/ 	.word	0x00000008
.L_1137:


//--------------------- .nv.info._ZN13group_norm_v214gn_cuda_kernelI13__nv_bfloat16Li480ELi2ELi16ELi120ELi1024ELb1ELi32ELi960ELi960ELi4ELb1ELi7ELb0ELb0ENS_16CompileConditionILi900EEEEEvPT_PKS4_S7_S7_flPfS8_Pj --------------------------
	.section	.nv.info._ZN13group_norm_v214gn_cuda_kernelI13__nv_bfloat16Li480ELi2ELi16ELi120ELi1024ELb1ELi32ELi960ELi960ELi4ELb1ELi7ELb0ELb0ENS_16CompileConditionILi900EEEEEvPT_PKS4_S7_S7_flPfS8_Pj,"",@"SHT_CUDA_INFO"
	.sectionflags	@""
	.align	4


	//----- nvinfo : EIATTR_CUDA_API_VERSION
	.align		4
        /*0000*/ 	.byte	0x04, 0x37
        /*0002*/ 	.short	(.L_1139 - .L_1138)
.L_1138:
        /*0004*/ 	.word	0x00000082


	//----- nvinfo : EIATTR_KPARAM_INFO
	.align		4
.L_1139:
        /*0008*/ 	.byte	0x04, 0x17
        /*000a*/ 	.short	(.L_1141 - .L_1140)
.L_1140:
        /*000c*/ 	.word	0x00000000
        /*0010*/ 	.short	0x0008
        /*0012*/ 	.short	0x0040
        /*0014*/ 	.byte	0x00, 0xf0, 0x21, 0x00


	//----- nvinfo : EIATTR_KPARAM_INFO
	.align		4
.L_1141:
        /*0018*/ 	.byte	0x04, 0x17
        /*001a*/ 	.short	(.L_1143 - .L_1142)
.L_1142:
        /*001c*/ 	.word	0x00000000
        /*0020*/ 	.short	0x0007
        /*0022*/ 	.short	0x0038
        /*0024*/ 	.byte	0x00, 0xf0, 0x21, 0x00


	//----- nvinfo : EIATTR_KPARAM_INFO
	.align		4
.L_1143:
        /*0028*/ 	.byte	0x04, 0x17
        /*002a*/ 	.short	(.L_1145 - .L_1144)
.L_1144:
        /*002c*/ 	.word	0x00000000
        /*0030*/ 	.short	0x0006
        /*0032*/ 	.short	0x0030
        /*0034*/ 	.byte	0x00, 0xf0, 0x21, 0x00


	//----- nvinfo : EIATTR_KPARAM_INFO
	.align		4
.L_1145:
        /*0038*/ 	.byte	0x04, 0x17
        /*003a*/ 	.short	(.L_1147 - .L_1146)
.L_1146:
        /*003c*/ 	.word	0x00000000
        /*0040*/ 	.short	0x0005
        /*0042*/ 	.short	0x0028
        /*0044*/ 	.byte	0x00, 0xf0, 0x21, 0x00


	//----- nvinfo : EIATTR_KPARAM_INFO
	.align		4
.L_1147:
        /*0048*/ 	.byte	0x04, 0x17
        /*004a*/ 	.short	(.L_1149 - .L_1148)
.L_1148:
        /*004c*/ 	.word	0x00000000
        /*0050*/ 	.short	0x0004
        /*0052*/ 	.short	0x0020
        /*0054*/ 	.byte	0x00, 0xf0, 0x11, 0x00


	//----- nvinfo : EIATTR_KPARAM_INFO
	.align		4
.L_1149:
        /*0058*/ 	.byte	0x04, 0x17
        /*005a*/ 	.short	(.L_1151 - .L_1150)
.L_1150:
        /*005c*/ 	.word	0x00000000
        /*0060*/ 	.short	0x0003
        /*0062*/ 	.short	0x0018
        /*0064*/ 	.byte	0x00, 0xf0, 0x21, 0x00


	//----- nvinfo : EIATTR_KPARAM_INFO
	.align		4
.L_1151:
        /*0068*/ 	.byte	0x04, 0x17
        /*006a*/ 	.short	(.L_1153 - .L_1152)
.L_1152:
        /*006c*/ 	.word	0x00000000
        /*0070*/ 	.short	0x0002
        /*0072*/ 	.short	0x0010
        /*0074*/ 	.byte	0x00, 0xf0, 0x21, 0x00


	//----- nvinfo : EIATTR_KPARAM_INFO
	.align		4
.L_1153:
        /*0078*/ 	.byte	0x04, 0x17
        /*007a*/ 	.short	(.L_1155 - .L_1154)
.L_1154:
        /*007c*/ 	.word	0x00000000
        /*0080*/ 	.short	0x0001
        /*0082*/ 	.short	0x0008
        /*0084*/ 	.byte	0x00, 0xf0, 0x21, 0x00


	//----- nvinfo : EIATTR_KPARAM_INFO
	.align		4
.L_1155:
        /*0088*/ 	.byte	0x04, 0x17
        /*008a*/ 	.short	(.L_1157 - .L_1156)
.L_1156:
        /*008c*/ 	.word	0x00000000
        /*0090*/ 	.short	0x0000
        /*0092*/ 	.short	0x0000
        /*0094*/ 	.byte	0x00, 0xf0, 0x21, 0x00


	//----- nvinfo : EIATTR_SPARSE_MMA_MASK
	.align		4
.L_1157:
        /*0098*/ 	.byte	0x03, 0x50
        /*009a*/ 	.short	0x0000


	//----- nvinfo : EIATTR_MAXREG_COUNT
	.align		4
        /*009c*/ 	.byte	0x03, 0x1b
        /*009e*/ 	.short	0x0040


	//----- nvinfo : EIATTR_NUM_BARRIERS
	.align		4
        /*00a0*/ 	.byte	0x02, 0x4c
        /*00a2*/ 	.byte	0x01
	.zero		1


	//----- nvinfo : EIATTR_ANNOTATIONS
	.align		4
        /*00a4*/ 	.byte	0x04, 0x55
        /*00a6*/ 	.short	(.L_1159 - .L_1158)


	//   ....[0]....
.L_1158:
        /* <DEDUP_REMOVED lines=109> */


	//----- nvinfo : EIATTR_MERCURY_ISA_VERSION
	.align		4
.L_1159:
        /*0768*/ 	.byte	0x03, 0x5f
        /*076a*/ 	.short	0x0101


	//----- nvinfo : EIATTR_COOP_GROUP_MASK_REGIDS
	.align		4
        /*076c*/ 	.byte	0x04, 0x29
        /*076e*/ 	.short	(.L_1161 - .L_1160)


	//   ....[0]....
.L_1160:
        /*0770*/ 	.word	0xffffffff


	//   ....[1]....
        /*0774*/ 	.word	0xffffffff


	//   ....[2]....
        /*0778*/ 	.word	0xffffffff


	//   ....[3]....
        /*077c*/ 	.word	0xffffffff


	//   ....[4]....
        /*0780*/ 	.word	0xffffffff


	//   ....[5]....
        /*0784*/ 	.word	0xffffffff


	//   ....[6]....
        /*0788*/ 	.word	0xffffffff


	//   ....[7]....
        /*078c*/ 	.word	0xffffffff


	//   ....[8]....
        /*0790*/ 	.word	0xffffffff


	//   ....[9]....
        /*0794*/ 	.word	0xffffffff


	//   ....[10]....
        /*0798*/ 	.word	0xffffffff


	//   ....[11]....
        /*079c*/ 	.word	0xffffffff


	//----- nvinfo : EIATTR_COOP_GROUP_INSTR_OFFSETS
	.align		4
.L_1161:
        /*07a0*/ 	.byte	0x04, 0x28
        /*07a2*/ 	.short	(.L_1163 - .L_1162)


	//   ....[0]....
.L_1162:
        /*07a4*/ 	.word	0x00002bb0


	//   ....[1]....
        /*07a8*/ 	.word	0x00002bc0


	//   ....[2]....
        /*07ac*/ 	.word	0x000032d0


	//   ....[3]....
        /*07b0*/ 	.word	0x000032f0


	//   ....[4]....
        /*07b4*/ 	.word	0x00003310


	//   ....[5]....
        /*07b8*/ 	.word	0x00003330


	//   ....[6]....
        /*07bc*/ 	.word	0x00003350


	//   ....[7]....
        /*07c0*/ 	.word	0x00003370


	//   ....[8]....
        /*07c4*/ 	.word	0x00003390


	//   ....[9]....
        /*07c8*/ 	.word	0x000033b0


	//   ....[10]....
        /*07cc*/ 	.word	0x000033d0


	//   ....[11]....
        /*07d0*/ 	.word	0x000033f0


	//----- nvinfo : EIATTR_EXIT_INSTR_OFFSETS
	.align		4
.L_1163:
        /*07d4*/ 	.byte	0x04, 0x1c
        /*07d6*/ 	.short	(.L_1165 - .L_1164)


	//   ....[0]....
.L_1164:
        /*07d8*/ 	.word	0x00000090


	//   ....[1]....
        /*07dc*/ 	.word	0x00006fd0


	//----- nvinfo : EIATTR_MAX_THREADS
	.align		4
.L_1165:
        /*07e0*/ 	.byte	0x04, 0x05
        /*07e2*/ 	.short	(.L_1167 - .L_1166)
.L_1166:
        /*07e4*/ 	.word	0x000001e0
        /*07e8*/ 	.word	0x00000001
        /*07ec*/ 	.word	0x00000001


	//----- nvinfo : EIATTR_CRS_STACK_SIZE
	.align		4
.L_1167:
        /*07f0*/ 	.byte	0x04, 0x1e
        /*07f2*/ 	.short	(.L_1169 - .L_1168)
.L_1168:
        /*07f4*/ 	.word	0x00000000


	//----- nvinfo : EIATTR_CBANK_PARAM_SIZE
	.align		4
.L_1169:
        /*07f8*/ 	.byte	0x03, 0x19
        /*07fa*/ 	.short	0x0048


	//----- nvinfo : EIATTR_PARAM_CBANK
	.align		4
        /*07fc*/ 	.byte	0x04, 0x0a
        /*07fe*/ 	.short	(.L_1171 - .L_1170)
	.align		4
.L_1170:
        /*0800*/ 	.word	index@(.nv.constant0._ZN13group_norm_v214gn_cuda_kernelI13__nv_bfloat16Li480ELi2ELi16ELi120ELi1024ELb1ELi32ELi960ELi960ELi4ELb1ELi7ELb0ELb0ENS_16CompileConditionILi900EEEEEvPT_PKS4_S7_S7_flPfS8_Pj)
        /*0804*/ 	.short	0x0210
        /*0806*/ 	.short	0x0048


	//----- nvinfo : EIATTR_SW_WAR
	.align		4
.L_1171:
        /*0808*/ 	.byte	0x04, 0x36
        /*080a*/ 	.short	(.L_1173 - .L_1172)
.L_1172:
        /*080c*/ 	.word	0x00000008
.L_1173:


//--------------------- .nv.info._ZN13group_norm_v214gn_cuda_kernelI13__nv_bfloat16Li480ELi2ELi16ELi120ELi1024ELb1ELi32ELi960ELi960ELi4ELb1ELi9ELb0ELb0ENS_16CompileConditionILi900EEEEEvPT_PKS4_S7_S7_flPfS8_Pj --------------------------
	.section	.nv.info._ZN13group_norm_v214gn_cuda_kernelI13__nv_bfloat16Li480ELi2ELi16ELi120ELi1024ELb1ELi32ELi960ELi960ELi4ELb1ELi9ELb0ELb0ENS_16CompileConditionILi900EEEEEvPT_PKS4_S7_S7_flPfS8_Pj,"",@"SHT_CUDA_INFO"
	.sectionflags	@""
	.align	4


	//----- nvinfo : EIATTR_CUDA_API_VERSION
	.align		4
        /*0000*/ 	.byte	0x04, 0x37
        /*0002*/ 	.short	(.L_1175 - .L_1174)
.L_1174:
        /*0004*/ 	.word	0x00000082


	//----- nvinfo : EIATTR_KPARAM_INFO
	.align		4
.L_1175:
        /*0008*/ 	.byte	0x04, 0x17
        /*000a*/ 	.short	(.L_1177 - .L_1176)
.L_1176:
        /*000c*/ 	.word	0x00000000
        /*0010*/ 	.short	0x0008
        /*0012*/ 	.short	0x0040
        /*0014*/ 	.byte	0x00, 0xf0, 0x21, 0x00


	//----- nvinfo : EIATTR_KPARAM_INFO
	.align		4
.L_1177:
        /*0018*/ 	.byte	0x04, 0x17
        /*001a*/ 	.short	(.L_1179 - .L_1178)
.L_1178:
        /*001c*/ 	.word	0x00000000
        /*0020*/ 	.short	0x0007
        /*0022*/ 	.short	0x0038
        /*0024*/ 	.byte	0x00, 0xf0, 0x21, 0x00


	//----- nvinfo : EIATTR_KPARAM_INFO
	.align		4
.L_1179:
        /*0028*/ 	.byte	0x04, 0x17
        /*002a*/ 	.short	(.L_1181 - .L_1180)
.L_1180:
        /*002c*/ 	.word	0x00000000
        /*0030*/ 	.short	0x0006
        /*0032*/ 	.short	0x0030
        /*0034*/ 	.byte	0x00, 0xf0, 0x21, 0x00


	//----- nvinfo : EIATTR_KPARAM_INFO
	.align		4
.L_1181:
        /*0038*/ 	.byte	0x04, 0x17
        /*003a*/ 	.short	(.L_1183 - .L_1182)
.L_1182:
        /*003c*/ 	.word	0x00000000
        /*0040*/ 	.short	0x0005
        /*0042*/ 	.short	0x0028
        /*0044*/ 	.byte	0x00, 0xf0, 0x21, 0x00


	//----- nvinfo : EIATTR_KPARAM_INFO
	.align		4
.L_1183:
        /*0048*/ 	.byte	0x04, 0x17
        /*004a*/ 	.short	(.L_1185 - .L_1184)
.L_1184:
        /*004c*/ 	.word	0x00000000
        /*0050*/ 	.short	0x0004
        /*0052*/ 	.short	0x0020
        /*0054*/ 	.byte	0x00, 0xf0, 0x11, 0x00


	//----- nvinfo : EIATTR_KPARAM_INFO
	.align		4
.L_1185:
        /*0058*/ 	.byte	0x04, 0x17
        /*005a*/ 	.short	(.L_1187 - .L_1186)
.L_1186:
        /*005c*/ 	.word	0x00000000
        /*0060*/ 	.short	0x0003
        /*0062*/ 	.short	0x0018
        /*0064*/ 	.byte	0x00, 0xf0, 0x21, 0x00


	//----- nvinfo : EIATTR_KPARAM_INFO
	.align		4
.L_1187:
        /*0068*/ 	.byte	0x04, 0x17
        /*006a*/ 	.short	(.L_1189 - .L_1188)
.L_1188:
        /*006c*/ 	.word	0x00000000
        /*0070*/ 	.short	0x0002
        /*0072*/ 	.short	0x0010
        /*0074*/ 	.byte	0x00, 0xf0, 0x21, 0x00


	//----- nvinfo : EIATTR_KPARAM_INFO
	.align		4
.L_1189:
        /*0078*/ 	.byte	0x04, 0x17
        /*007a*/ 	.short	(.L_1191 - .L_1190)
.L_1190:
        /*007c*/ 	.word	0x00000000
        /*0080*/ 	.short	0x0001
        /*0082*/ 	.short	0x0008
        /*0084*/ 	.byte	0x00, 0xf0, 0x21, 0x00


	//----- nvinfo : EIATTR_KPARAM_INFO
	.align		4
.L_1191:
        /*0088*/ 	.byte	0x04, 0x17
        /*008a*/ 	.short	(.L_1193 - .L_1192)
.L_1192:
        /*008c*/ 	.word	0x00000000
        /*0090*/ 	.short	0x0000
        /*0092*/ 	.short	0x0000
        /*0094*/ 	.byte	0x00, 0xf0, 0x21, 0x00


	//----- nvinfo : EIATTR_SPARSE_MMA_MASK
	.align		4
.L_1193:
        /*0098*/ 	.byte	0x03, 0x50
        /*009a*/ 	.short	0x0000


	//----- nvinfo : EIATTR_MAXREG_COUNT
	.align		4
        /*009c*/ 	.byte	0x03, 0x1b
        /*009e*/ 	.short	0x0040


	//----- nvinfo : EIATTR_NUM_BARRIERS
	.align		4
        /*00a0*/ 	.byte	0x02, 0x4c
        /*00a2*/ 	.byte	0x01
	.zero		1


	//----- nvinfo : EIATTR_ANNOTATIONS
	.align		4
        /*00a4*/ 	.byte	0x04, 0x55
        /*00a6*/ 	.short	(.L_1195 - .L_1194)


	//   ....[0]....
.L_1194:
        /* <DEDUP_REMOVED lines=109> */


	//----- nvinfo : EIATTR_MERCURY_ISA_VERSION
	.align		4
.L_1195:
        /*0768*/ 	.byte	0x03, 0x5f
        /*076a*/ 	.short	0x0101


	//----- nvinfo : EIATTR_COOP_GROUP_MASK_REGIDS
	.align		4
        /*076c*/ 	.byte	0x04, 0x29
        /*076e*/ 	.short	(.L_1197 - .L_1196)


	//   ....[0]....
.L_1196:
        /*0770*/ 	.word	0xffffffff


	//   ....[1]....
        /*0774*/ 	.word	0xffffffff


	//   ....[2]....
        /*0778*/ 	.word	0xffffffff


	//   ....[3]....
        /*077c*/ 	.word	0xffffffff


	//   ....[4]....
        /*0780*/ 	.word	0xffffffff


	//   ....[5]....
        /*0784*/ 	.word	0xffffffff


	//   ....[6]....
        /*0788*/ 	.word	0xffffffff


	//   ....[7]....
        /*078c*/ 	.word	0xffffffff


	//   ....[8]....
        /*0790*/ 	.word	0xffffffff


	//   ....[9]....
        /*0794*/ 	.word	0xffffffff


	//   ....[10]....
        /*0798*/ 	.word	0xffffffff


	//   ....[11]....
        /*079c*/ 	.word	0xffffffff


	//----- nvinfo : EIATTR_COOP_GROUP_INSTR_OFFSETS
	.align		4
.L_1197:
        /*07a0*/ 	.byte	0x04, 0x28
        /*07a2*/ 	.short	(.L_1199 - .L_1198)


	//   ....[0]....
.L_1198:
        /*07a4*/ 	.word	0x00002bb0


	//   ....[1]....
        /*07a8*/ 	.word	0x00002bc0


	//   ....[2]....
        /*07ac*/ 	.word	0x000032d0


	//   ....[3]....
        /*07b0*/ 	.word	0x000032f0


	//   ....[4]....
        /*07b4*/ 	.word	0x00003310


	//   ....[5]....
        /*07b8*/ 	.word	0x00003330


	//   ....[6]....
        /*07bc*/ 	.word	0x00003350


	//   ....[7]....
        /*07c0*/ 	.word	0x00003370


	//   ....[8]....
        /*07c4*/ 	.word	0x00003390


	//   ....[9]....
        /*07c8*/ 	.word	0x000033b0


	//   ....[10]....
        /*07cc*/ 	.word	0x000033d0


	//   ....[11]....
        /*07d0*/ 	.word	0x000033f0


	//----- nvinfo : EIATTR_EXIT_INSTR_OFFSETS
	.align		4
.L_1199:
        /*07d4*/ 	.byte	0x04, 0x1c
        /*07d6*/ 	.short	(.L_1201 - .L_1200)


	//   ....[0]....
.L_1200:
        /*07d8*/ 	.word	0x00000090


	//   ....[1]....
        /*07dc*/ 	.word	0x00006fd0


	//----- nvinfo : EIATTR_MAX_THREADS
	.align		4
.L_1201:
        /*07e0*/ 	.byte	0x04, 0x05
        /*07e2*/ 	.short	(.L_1203 - .L_1202)
.L_1202:
        /*07e4*/ 	.word	0x000001e0
        /*07e8*/ 	.word	0x00000001
        /*07ec*/ 	.word	0x00000001


	//----- nvinfo : EIATTR_CRS_STACK_SIZE
	.align		4
.L_1203:
        /*07f0*/ 	.byte	0x04, 0x1e
        /*07f2*/ 	.short	(.L_1205 - .L_1204)
.L_1204:
        /*07f4*/ 	.word	0x00000000


	//----- nvinfo : EIATTR_CBANK_PARAM_SIZE
	.align		4
.L_1205:
        /*07f8*/ 	.byte	0x03, 0x19
        /*07fa*/ 	.short	0x0048


	//----- nvinfo : EIATTR_PARAM_CBANK
	.align		4
        /*07fc*/ 	.byte	0x04, 0x0a
        /*07fe*/ 	.short	(.L_1207 - .L_1206)
	.align		4
.L_1206:
        /*0800*/ 	.word	index@(.nv.constant0._ZN13group_norm_v214gn_cuda_kernelI13__nv_bfloat16Li480ELi2ELi16ELi120ELi1024ELb1ELi32ELi960ELi960ELi4ELb1ELi9ELb0ELb0ENS_16CompileConditionILi900EEEEEvPT_PKS4_S7_S7_flPfS8_Pj)
        /*0804*/ 	.short	0x0210
        /*0806*/ 	.short	0x0048


	//----- nvinfo : EIATTR_SW_WAR
	.align		4
.L_1207:
        /*0808*/ 	.byte	0x04, 0x36
        /*080a*/ 	.short	(.L_1209 - .L_1208)
.L_1208:
        /*080c*/ 	.word	0x00000008
.L_1209:


//--------------------- .nv.info._ZN13group_norm_v218gn_bwd_cuda_kernelI6__halfLi480ELi3ELi32ELi60ELi1024ELb0ELb1ELi8ELi960ELi960ELi4ELb1ELi2ELb0ELb0ELNS_15WgradSyncMethodE3ENS_16CompileConditionILi900EEEEEvPT_S6_S6_PKS5_S8_S8_S8_PKfflPfPj --------------------------
	.section	.nv.info._ZN13group_norm_v218gn_bwd_cuda_kernelI6__halfLi480ELi3ELi32ELi60ELi1024ELb0ELb1ELi8ELi960ELi960ELi4ELb1ELi2ELb0ELb0ELNS_15WgradSyncMethodE3ENS_16CompileConditionILi900EEEEEvPT_S6_S6_PKS5_S8_S8_S8_PKfflPfPj,"",@"SHT_CUDA_INFO"
	.sectionflags	@""
	.align	4


	//----- nvinfo : EIATTR_CUDA_API_VERSION
	.align		4
        /*0000*/ 	.byte	0x04, 0x37
        /*0002*/ 	.short	(.L_1211 - .L_1210)
.L_1210:
        /*0004*/ 	.word	0x00000082


	//----- nvinfo : EIATTR_KPARAM_INFO
	.align		4
.L_1211:
        /*0008*/ 	.byte	0x04, 0x17
        /*000a*/ 	.short	(.L_1213 - .L_1212)
.L_1212:
        /*000c*/ 	.word	0x00000000
        /*0010*/ 	.short	0x000b
        /*0012*/ 	.short	0x0058
        /*0014*/ 	.byte	0x00, 0xf0, 0x21, 0x00


	//----- nvinfo : EIATTR_KPARAM_INFO
	.align		4
.L_1213:
        /*0018*/ 	.byte	0x04, 0x17
        /*001a*/ 	.short	(.L_1215 - .L_1214)
.L_1214:
        /*001c*/ 	.word	0x00000000
        /*0020*/ 	.short	0x000a
        /*0022*/ 	.short	0x0050
        /*0024*/ 	.byte	0x00, 0xf0, 0x21, 0x00


	//----- nvinfo : EIATTR_KPARAM_INFO
	.align		4
.L_1215:
        /*0028*/ 	.byte	0x04, 0x17
        /*002a*/ 	.short	(.L_1217 - .L_1216)
.L_1216:
        /*002c*/ 	.word	0x00000000
        /*0030*/ 	.short	0x0009
        /*0032*/ 	.short	0x0048
        /*0034*/ 	.byte	0x00, 0xf0, 0x21, 0x00


	//----- nvinfo : EIATTR_KPARAM_INFO
	.align		4
.L_1217:
        /*0038*/ 	.byte	0x04, 0x17
        /*003a*/ 	.short	(.L_1219 - .L_1218)
.L_1218:
        /*003c*/ 	.word	0x00000000
        /*0040*/ 	.short	0x0008
        /*0042*/ 	.short	0x0040
        /*0044*/ 	.byte	0x00, 0xf0, 0x11, 0x00


	//----- nvinfo : EIATTR_KPARAM_INFO
	.align		4
.L_1219:
        /*0048*/ 	.byte	0x04, 0x17
        /*004a*/ 	.short	(.L_1221 - .L_1220)
.L_1220:
        /*004c*/ 	.word	0x00000000
        /*0050*/ 	.short	0x0007
        /*0052*/ 	.short	0x0038
        /*0054*/ 	.byte	0x00, 0xf0, 0x21, 0x00


	//----- nvinfo : EIATTR_KPARAM_INFO
	.align		4
.L_1221:
        /*0058*/ 	.byte	0x04, 0x17
        /*005a*/ 	.short	(.L_1223 - .L_1222)
.L_1222:
        /*005c*/ 	.word	0x00000000
        /*0060*/ 	.short	0x0006
        /*0062*/ 	.short	0x0030
        /*0064*/ 	.byte	0x00, 0xf0, 0x21, 0x00


	//----- nvinfo : EIATTR_KPARAM_INFO
	.align		4
.L_1223:
        /*0068*/ 	.byte	0x04, 0x17
        /*006a*/ 	.short	(.L_1225 - .L_1224)
.L_1224:
        /*006c*/ 	.word	0x00000000
        /*0070*/ 	.short	0x0005
        /*0072*/ 	.short	0x0028
        /*0074*/ 	.byte	0x00, 0xf0, 0x21, 0x00


	//----- nvinfo : EIATTR_KPARAM_INFO
	.align		4
.L_1225:
        /*0078*/ 	.byte	0x04, 0x17
        /*007a*/ 	.short	(.L_1227 - .L_1226)
.L_1226:
        /*007c*/ 	.word	0x00000000
        /*0080*/ 	.short	0x0004
        /*0082*/ 	.short	0x0020
        /*0084*/ 	.byte	0x00, 0xf0, 0x21, 0x00


	//----- nvinfo : EIATTR_KPARAM_INFO
	.align		4
.L_1227:
        /*0088*/ 	.byte	0x04, 0x17
        /*008a*/ 	.short	(.L_1229 - .L_1228)
.L_1228:
        /*008c*/ 	.word	0x00000000
        /*0090*/ 	.short	0x0003
        /*0092*/ 	.short	0x0018
        /*0094*/ 	.byte	0x00, 0xf0, 0x21, 0x00


	//----- nvinfo : EIATTR_KPARAM_INFO
	.align		4
.L_1229:
        /*0098*/ 	.byte	0x04, 0x17
        /*009a*/ 	.short	(.L_1231 - .L_1230)
.L_1230:
        /*009c*/ 	.word	0x00000000
        /*00a0*/ 	.short	0x0002
        /*00a2*/ 	.short	0x0010
        /*00a4*/ 	.byte	0x00, 0xf0, 0x21, 0x00


	//----- nvinfo : EIATTR_KPARAM_INFO
	.align		4
.L_1231:
        /*00a8*/ 	.byte	0x04, 0x17
        /*00aa*/ 	.short	(.L_1233 - .L_1232)
.L_1232:
        /*00ac*/ 	.word	0x00000000
        /*00b0*/ 	.short	0x0001
        /*00b2*/ 	.short	0x0008
        /*00b4*/ 	.byte	0x00, 0xf0, 0x21, 0x00


	//----- nvinfo : EIATTR_KPARAM_INFO
	.align		4
.L_1233:
        /*00b8*/ 	.byte	0x04, 0x17
        /*00ba*/ 	.short	(.L_1235 - .L_1234)
.L_1234:
        /*00bc*/ 	.word	0x00000000
        /*00c0*/ 	.short	0x0000
        /*00c2*/ 	.short	0x0000
        /*00c4*/ 	.byte	0x00, 0xf0, 0x21, 0x00


	//----- nvinfo : EIATTR_SPARSE_MMA_MASK
	.align		4
.L_1235:
        /*00c8*/ 	.byte	0x03, 0x50
        /*00ca*/ 	.short	0x0000


	//----- nvinfo : EIATTR_MAXREG_COUNT
	.align		4
        /*00cc*/ 	.byte	0x03, 0x1b
        /*00ce*/ 	.short	0x0028


	//----- nvinfo : EIATTR_NUM_BARRIERS
	.align		4
        /*00d0*/ 	.byte	0x02, 0x4c
        /*00d2*/ 	.byte	0x01
	.zero		1


	//----- nvinfo : EIATTR_ANNOTATIONS
	.align		4
        /*00d4*/ 	.byte	0x04, 0x55
        /*00d6*/ 	.short	(.L_1237 - .L_1236)


	//   ....[0]....
.L_1236:
        /* <DEDUP_REMOVED lines=55> */


	//----- nvinfo : EIATTR_MERCURY_ISA_VERSION
	.align		4
.L_1237:
        /*0430*/ 	.byte	0x03, 0x5f
        /*0432*/ 	.short	0x0101


	//----- nvinfo : EIATTR_COOP_GROUP_MASK_REGIDS
	.align		4
        /*0434*/ 	.byte	0x04, 0x29
        /*0436*/ 	.short	(.L_1239 - .L_1238)


	//   ....[0]....
.L_1238:
        /*0438*/ 	.word	0xffffffff


	//   ....[1]....
        /*043c*/ 	.word	0xffffffff


	//   ....[2]....
        /*0440*/ 	.word	0xffffffff


	//   ....[3]....
        /*0444*/ 	.word	0xffffffff


	//   ....[4]....
        /*0448*/ 	.word	0xffffffff


	//   ....[5]....
        /*044c*/ 	.word	0xffffffff


	//   ....[6]....
        /*0450*/ 	.word	0xffffffff


	//   ....[7]....
        /*0454*/ 	.word	0xffffffff


	//   ....[8]....
        /*0458*/ 	.word	0xffffffff


	//   ....[9]....
        /*045c*/ 	.word	0xffffffff


	//   ....[10]....
        /*0460*/ 	.word	0x05000011


	//   ....[11]....
        /*0464*/ 	.word	0x05000013


	//   ....[12]....
        /*0468*/ 	.word	0x05000010


	//   ....[13]....
        /*046c*/ 	.word	0x05000012


	//   ....[14]....
        /*0470*/ 	.word	0x05000015


	//   ....[15]....
        /*0474*/ 	.word	0x05000021


	//   ....[16]....
        /*0478*/ 	.word	0x0500000a


	//   ....[17]....
        /*047c*/ 	.word	0x05000010


	//   ....[18]....
        /*0480*/ 	.word	0x05000013


	//   ....[19]....
        /*0484*/ 	.word	0x05000015


	//   ....[20]....
        /*0488*/ 	.word	0x05000010


	//   ....[21]....
        /*048c*/ 	.word	0x05000021


	//   ....[22]....
        /*0490*/ 	.word	0x05000012


	//   ....[23]....
        /*0494*/ 	.word	0x05000013


	//   ....[24]....
        /*0498*/ 	.word	0x05000020


	//   ....[25]....
        /*049c*/ 	.word	0x05000011


	//   ....[26]....
        /*04a0*/ 	.word	0x05000013


	//   ....[27]....
        /*04a4*/ 	.word	0x05000015


	//   ....[28]....
        /*04a8*/ 	.word	0x05000010


	//   ....[29]....
        /*04ac*/ 	.word	0x05000021


	//   ....[30]....
        /*04b0*/ 	.word	0x05000012


	//   ....[31]....
        /*04b4*/ 	.word	0x05000013


	//   ....[32]....
        /*04b8*/ 	.word	0x05000020


	//   ....[33]....
        /*04bc*/ 	.word	0x05000011


	//   ....[34]....
        /*04c0*/ 	.word	0x05000010


	//   ....[35]....
        /*04c4*/ 	.word	0x0500000f


	//   ....[36]....
        /*04c8*/ 	.word	0x05000019


	//   ....[37]....
        /*04cc*/ 	.word	0x05000013


	//   ....[38]....
        /*04d0*/ 	.word	0x05000010


	//   ....[39]....
        /*04d4*/ 	.word	0x05000021


	//   ....[40]....
        /*04d8*/ 	.word	0x05000013


	//   ....[41]....
        /*04dc*/ 	.word	0x05000012


	//   ....[42]....
        /*04e0*/ 	.word	0x05000019


	//   ....[43]....
        /*04e4*/ 	.word	0x05000021


	//   ....[44]....
        /*04e8*/ 	.word	0x05000022


	//   ....[45]....
        /*04ec*/ 	.word	0x05000011


	//   ....[46]....
        /*04f0*/ 	.word	0x05000020


	//   ....[47]....
        /*04f4*/ 	.word	0x05000019


	//   ....[48]....
        /*04f8*/ 	.word	0x05000017


	//   ....[49]....
        /*04fc*/ 	.word	0x0500000c


	//   ....[50]....
        /*0500*/ 	.word	0x05000012


	//   ....[51]....
        /*0504*/ 	.word	0x05000013


	//   ....[52]....
        /*0508*/ 	.word	0x05000020


	//   ....[53]....
        /*050c*/ 	.word	0x05000014


	//   ....[54]....
        /*0510*/ 	.word	0x05000010


	//   ....[55]....
        /*0514*/ 	.word	0x0500000f


	//   ....[56]....
        /*0518*/ 	.word	0x05000015


	//   ....[57]....
        /*051c*/ 	.word	0x05000013


	//   ....[58]....
        /*0520*/ 	.word	0x05000021


	//   ....[59]....
        /*0524*/ 	.word	0x05000017


	//   ....[60]....
        /*0528*/ 	.word	0x05000016


	//   ....[61]....
        /*052c*/ 	.word	0x05000013


	//   ....[62]....
        /*0530*/ 	.word	0x05000015


	//   ....[63]....
        /*0534*/ 	.word	0x05000020


	//   ....[64]....
        /*0538*/ 	.word	0x05000018


	//   ....[65]....
        /*053c*/ 	.word	0x05000013


	//   ....[66]....
        /*0540*/ 	.word	0x05000010


	//   ....[67]....
        /*0544*/ 	.word	0x05000010


	//   ....[68]....
        /*0548*/ 	.word	0x05000010


	//   ....[69]....
        /*054c*/ 	.word	0x05000010


	//   ....[70]....
        /*0550*/ 	.word	0x05000010


	//   ....[71]....
        /*0554*/ 	.word	0x05000010


	//   ....[72]....
        /*0558*/ 	.word	0x05000010


	//   ....[73]....
        /*055c*/ 	.word	0x05000010


	//   ....[74]....
        /*0560*/ 	.word	0x05000010


	//   ....[75]....
        /*0564*/ 	.word	0x05000010


	//   ....[76]....
        /*0568*/ 	.word	0x05000010


	//   ....[77]....
        /*056c*/ 	.word	0x05000010


	//   ....[78]....
        /*0570*/ 	.word	0x05000010


	//   ....[79]....
        /*0574*/ 	.word	0x05000010


	//   ....[80]....
        /*0578*/ 	.word	0x05000010


	//   ....[81]....
        /*057c*/ 	.word	0x05000010


	//   ....[82]....
        /*0580*/ 	.word	0x05000010


	//   ....[83]....
        /*0584*/ 	.word	0x05000010


	//   ....[84]....
        /*0588*/ 	.word	0x05000010


	//   ....[85]....
        /*058c*/ 	.word	0x05000010


	//   ....[86]....
        /*0590*/ 	.word	0x05000010


	//   ....[87]....
        /*0594*/ 	.word	0x05000010


	//   ....[88]....
        /*0598*/ 	.word	0x05000010


	//   ....[89]....
        /*059c*/ 	.word	0x05000010


	//   ....[90]....
        /*05a0*/ 	.word	0x05000010


	//   ....[91]....
        /*05a4*/ 	.word	0x05000010


	//   ....[92]....
        /*05a8*/ 	.word	0x05000010


	//   ....[93]....
        /*05ac*/ 	.word	0x05000010


	//   ....[94]....
        /*05b0*/ 	.word	0x05000010


	//   ....[95]....
        /*05b4*/ 	.word	0x05000010


	//   ....[96]....
        /*05b8*/ 	.word	0x05000010


	//   ....[97]....
        /*05bc*/ 	.word	0x05000010


	//   ....[98]....
        /*05c0*/ 	.word	0x05000010


	//   ....[99]....
        /*05c4*/ 	.word	0x05000010


	//   ....[100]....
        /*05c8*/ 	.word	0x05000010


	//   ....[101]....
        /*05cc*/ 	.word	0x05000010


	//   ....[102]....
        /*05d0*/ 	.word	0x05000010


	//   ....[103]....
        /*05d4*/ 	.word	0x05000010


	//   ....[104]....
        /*05d8*/ 	.word	0x05000010


	//   ....[105]....
        /*05dc*/ 	.word	0x05000010


	//   ....[106]....
        /*05e0*/ 	.word	0x05000010


	//   ....[107]....
        /*05e4*/ 	.word	0x05000010


	//   ....[108]....
        /*05e8*/ 	.word	0x05000010


	//   ....[109]....
        /*05ec*/ 	.word	0x05000010


	//   ....[110]....
        /*05f0*/ 	.word	0x05000010


	//   ....[111]....
        /*05f4*/ 	.word	0x05000010


	//   ....[112]....
        /*05f8*/ 	.word	0x05000010


	//   ....[113]....
        /*05fc*/ 	.word	0x05000010


	//   ....[114]....
        /*0600*/ 	.word	0x05000010


	//   ....[115]....
        /*0604*/ 	.word	0x05000010


	//   ....[116]....
        /*0608*/ 	.word	0x05000010


	//   ....[117]....
        /*060c*/ 	.word	0x05000010


	//   ....[118]....
        /*0610*/ 	.word	0x05000010


	//   ....[119]....
        /*0614*/ 	.word	0x05000010


	//   ....[120]....
        /*0618*/ 	.word	0x05000010


	//   ....[121]....
        /*061c*/ 	.word	0x05000010


	//----- nvinfo : EIATTR_COOP_GROUP_INSTR_OFFSETS
	.align		4
.L_1239:
        /*0620*/ 	.byte	0x04, 0x28
        /*0622*/ 	.short	(.L_1241 - .L_1240)


	//   ....[0]....
.L_1240:
        /*0624*/ 	.word	0x00002550


	//   ....[1]....
        /*0628*/ 	.word	0x00002580


	//   ....[2]....
        /*062c*/ 	.word	0x00002d90


	//   ....[3]....
        /*0630*/ 	.word	0x00002dd0


	//   ....[4]....
        /*0634*/ 	.word	0x00002e00


	//   ....[5]....
        /*0638*/ 	.word	0x00002e20


	//   ....[6]....
        /*063c*/ 	.word	0x00002e40


	//   ....[7]....
        /*0640*/ 	.word	0x00002e60


	//   ....[8]....
        /*0644*/ 	.word	0x00002e80


	//   ....[9]....
        /*0648*/ 	.word	0x00002ea0


	//   ....[10]....
        /*064c*/ 	.word	0x00004880


	//   ....[11]....
        /*0650*/ 	.word	0x000048b0


	//   ....[12]....
        /*0654*/ 	.word	0x000048e0


	//   ....[13]....
        /*0658*/ 	.word	0x00004900


	//   ....[14]....
        /*065c*/ 	.word	0x00004930


	//   ....[15]....
        /*0660*/ 	.word	0x00004940


	//   ....[16]....
        /*0664*/ 	.word	0x00004970


	//   ....[17]....
        /*0668*/ 	.word	0x00004980


	//   ....[18]....
        /*066c*/ 	.word	0x00004b70


	//   ....[19]....
        /*0670*/ 	.word	0x00004ba0


	//   ....[20]....
        /*0674*/ 	.word	0x00004bd0


	//   ....[21]....
        /*0678*/ 	.word	0x00004be0


	//   ....[22]....
        /*067c*/ 	.word	0x00004c20


	//   ....[23]....
        /*0680*/ 	.word	0x00004c30


	//   ....[24]....
        /*0684*/ 	.word	0x00004c60


	//   ....[25]....
        /*0688*/ 	.word	0x00004c70


	//   ....[26]....
        /*068c*/ 	.word	0x00004e10


	//   ....[27]....
        /*0690*/ 	.word	0x00004e30


	//   ....[28]....
        /*0694*/ 	.word	0x00004e60


	//   ....[29]....
        /*0698*/ 	.word	0x00004e70


	//   ....[30]....
        /*069c*/ 	.word	0x00004eb0


	//   ....[31]....
        /*06a0*/ 	.word	0x00004ec0


	//   ....[32]....
        /*06a4*/ 	.word	0x00004ef0


	//   ....[33]....
        /*06a8*/ 	.word	0x00004f00


	//   ....[34]....
        /*06ac*/ 	.word	0x000050c0


	//   ....[35]....
        /*06b0*/ 	.word	0x000050f0


	//   ....[36]....
        /*06b4*/ 	.word	0x000051a0


	//   ....[37]....
        /*06b8*/ 	.word	0x000051c0


	//   ....[38]....
        /*06bc*/ 	.word	0x00005260


	//   ....[39]....
        /*06c0*/ 	.word	0x000052a0


	//   ....[40]....
        /*06c4*/ 	.word	0x000052b0


	//   ....[41]....
        /*06c8*/ 	.word	0x000052e0


	//   ....[42]....
        /*06cc*/ 	.word	0x000053e0


	//   ....[43]....
        /*06d0*/ 	.word	0x00005430


	//   ....[44]....
        /*06d4*/ 	.word	0x00005450


	//   ....[45]....
        /*06d8*/ 	.word	0x00005460


	//   ....[46]....
        /*06dc*/ 	.word	0x00005480


	//   ....[47]....
        /*06e0*/ 	.word	0x000054e0


	//   ....[48]....
        /*06e4*/ 	.word	0x00005590


	//   ....[49]....
        /*06e8*/ 	.word	0x000055b0


	//   ....[50]....
        /*06ec*/ 	.word	0x000055c0


	//   ....[51]....
        /*06f0*/ 	.word	0x000055d0


	//   ....[52]....
        /*06f4*/ 	.word	0x00005610


	//   ....[53]....
        /*06f8*/ 	.word	0x00005620


	//   ....[54]....
        /*06fc*/ 	.word	0x000056c0


	//   ....[55]....
        /*0700*/ 	.word	0x00005700


	//   ....[56]....
        /*0704*/ 	.word	0x00005720


	//   ....[57]....
        /*0708*/ 	.word	0x00005730


	//   ....[58]....
        /*070c*/ 	.word	0x00005740


	//   ....[59]....
        /*0710*/ 	.word	0x00005750


	//   ....[60]....
        /*0714*/ 	.word	0x000057c0


	//   ....[61]....
        /*0718*/ 	.word	0x00005830


	//   ....[62]....
        /*071c*/ 	.word	0x00005860


	//   ....[63]....
        /*0720*/ 	.word	0x00005880


	//   ....[64]....
        /*0724*/ 	.word	0x00005960


	//   ....[65]....
        /*0728*/ 	.word	0x00005970


	//   ....[66]....
        /*072c*/ 	.word	0x00005b30


	//   ....[67]....
        /*0730*/ 	.word	0x00005b80


	//   ....[68]....
        /*0734*/ 	.word	0x00005bf0


	//   ....[69]....
        /*0738*/ 	.word	0x00005c50


	//   ....[70]....
        /*073c*/ 	.word	0x00005cc0


	//   ....[71]....
        /*0740*/ 	.word	0x00005d20


	//   ....[72]....
        /*0744*/ 	.word	0x00005d90


	//   ....[73]....
        /*0748*/ 	.word	0x00005df0


	//   ....[74]....
        /*074c*/ 	.word	0x00005e90


	//   ....[75]....
        /*0750*/ 	.word	0x00005f20


	//   ....[76]....
        /*0754*/ 	.word	0x00005f90


	//   ....[77]....
        /*0758*/ 	.word	0x00005fe0


	//   ....[78]....
        /*075c*/ 	.word	0x00006050


	//   ....[79]....
        /*0760*/ 	.word	0x000060a0


	//   ....[80]....
        /*0764*/ 	.word	0x00006110


	//   ....[81]....
        /*0768*/ 	.word	0x00006160


	//   ....[82]....
        /*076c*/ 	.word	0x00006200


	//   ....[83]....
        /*0770*/ 	.word	0x00006290


	//   ....[84]....
        /*0774*/ 	.word	0x00006300


	//   ....[85]....
        /*0778*/ 	.word	0x00006350


	//   ....[86]....
        /*077c*/ 	.word	0x000063c0


	//   ....[87]....
        /*0780*/ 	.word	0x00006410


	//   ....[88]....
        /*0784*/ 	.word	0x00006480


	//   ....[89]....
        /*0788*/ 	.word	0x000064d0


	//   ....[90]....
        /*078c*/ 	.word	0x00006570


	//   ....[91]....
        /*0790*/ 	.word	0x00006610


	//   ....[92]....
        /*0794*/ 	.word	0x00006680


	//   ....[93]....
        /*0798*/ 	.word	0x000066e0


	//   ....[94]....
        /*079c*/ 	.word	0x00006750


	//   ....[95]....
        /*07a0*/ 	.word	0x000067d0


	//   ....[96]....
        /*07a4*/ 	.word	0x00006850


	//   ....[97]....
        /*07a8*/ 	.word	0x00006930


	//   ....[98]....
        /*07ac*/ 	.word	0x00006a10


	//   ....[99]....
        /*07b0*/ 	.word	0x00006aa0


	//   ....[100]....
        /*07b4*/ 	.word	0x00006b20


	//   ....[101]....
        /*07b8*/ 	.word	0x00006bf0


	//   ....[102]....
        /*07bc*/ 	.word	0x00006c60


	//   ....[103]....
        /*07c0*/ 	.word	0x00006ce0


	//   ....[104]....
        /*07c4*/ 	.word	0x00006d40


	//   ....[105]....
        /*07c8*/ 	.word	0x00006de0


	//   ....[106]....
        /*07cc*/ 	.word	0x00006e90


	//   ....[107]....
        /*07d0*/ 	.word	0x00006f30


	//   ....[108]....
        /*07d4*/ 	.word	0x00006fd0


	//   ....[109]....
        /*07d8*/ 	.word	0x00007060


	//   ....[110]....
        /*07dc*/ 	.word	0x000070c0


	//   ....[111]....
        /*07e0*/ 	.word	0x00007140


	//   ....[112]....
        /*07e4*/ 	.word	0x000071a0


	//   ....[113]....
        /*07e8*/ 	.word	0x000072e0


	//   ....[114]....
        /*07ec*/ 	.word	0x00007340


	//   ....[115]....
        /*07f0*/ 	.word	0x000073a0


	//   ....[116]....
        /*07f4*/ 	.word	0x00007430


	//   ....[117]....
        /*07f8*/ 	.word	0x00007490


	//   ....[118]....
        /*07fc*/ 	.word	0x00007520


	//   ....[119]....
        /*0800*/ 	.word	0x00007570


	//   ....[120]....
        /*0804*/ 	.word	0x00007630


	//   ....[121]....
        /*0808*/ 	.word	0x00007680


	//----- nvinfo : EIATTR_EXIT_INSTR_OFFSETS
	.align		4
.L_1241:
        /*080c*/ 	.byte	0x04, 0x1c
        /*080e*/ 	.short	(.L_1243 - .L_1242)


	//   ....[0]....
.L_1242:
        /*0810*/ 	.word	0x000038b0


	//   ....[1]....
        /*0814*/ 	.word	0x00005ad0


	//----- nvinfo : EIATTR_MAX_THREADS
	.align		4
.L_1243:
        /*0818*/ 	.byte	0x04, 0x05
        /*081a*/ 	.short	(.L_1245 - .L_1244)
.L_1244:
        /*081c*/ 	.word	0x000001e0
        /*0820*/ 	.word	0x00000001
        /*0824*/ 	.word	0x00000001


	//----- nvinfo : EIATTR_CRS_STACK_SIZE
	.align		4
.L_1245:
        /*0828*/ 	.byte	0x04, 0x1e
        /*082a*/ 	.short	(.L_1247 - .L_1246)
.L_1246:
        /*082c*/ 	.word	0x00000000


	//----- nvinfo : EIATTR_CBANK_PARAM_SIZE
	.align		4
.L_1247:
        /*0830*/ 	.byte	0x03, 0x19
        /*0832*/ 	.short	0x0060


	//----- nvinfo : EIATTR_PARAM_CBANK
	.align		4
        /*0834*/ 	.byte	0x04, 0x0a
        /*0836*/ 	.short	(.L_1249 - .L_1248)
	.align		4
.L_1248:
        /*0838*/ 	.word	index@(.nv.constant0._ZN13group_norm_v218gn_bwd_cuda_kernelI6__halfLi480ELi3ELi32ELi60ELi1024ELb0ELb1ELi8ELi960ELi960ELi4ELb1ELi2ELb0ELb0ELNS_15WgradSyncMethodE3ENS_16CompileConditionILi900EEEEEvPT_S6_S6_PKS5_S8_S8_S8_PKfflPfPj)
        /*083c*/ 	.short	0x0210
        /*083e*/ 	.short	0x0060


	//----- nvinfo : EIATTR_SW_WAR
	.align		4
.L_1249:
        /*0840*/ 	.byte	0x04, 0x36
        /*0842*/ 	.short	(.L_1251 - .L_1250)
.L_1250:
        /*0844*/ 	.word	0x00000008
.L_1251:


//--------------------- .nv.info._ZN13group_norm_v218gn_bwd_cuda_kernelI6__halfLi480ELi1ELi32ELi60ELi1024ELb0ELb1ELi16ELi960ELi960ELi4ELb1ELi2ELb0ELb0ELNS_15WgradSyncMethodE3ENS_16CompileConditionILi900EEEEEvPT_S6_S6_PKS5_S8_S8_S8_PKfflPfPj --------------------------
	.section	.nv.info._ZN13group_norm_v218gn_bwd_cuda_kernelI6__halfLi480ELi1ELi32ELi60ELi1024ELb0ELb1ELi16ELi960ELi960ELi4ELb1ELi2ELb0ELb0ELNS_15WgradSyncMethodE3ENS_16CompileConditionILi900EEEEEvPT_S6_S6_PKS5_S8_S8_S8_PKfflPfPj,"",@"SHT_CUDA_INFO"
	.sectionflags	@""
	.align	4


	//----- nvinfo : EIATTR_CUDA_API_VERSION
	.align		4
        /*0000*/ 	.byte	0x04, 0x37
        /*0002*/ 	.short	(.L_1253 - .L_1252)
.L_1252:
        /*0004*/ 	.word	0x00000082


	//----- nvinfo : EIATTR_KPARAM_INFO
	.align		4
.L_1253:
        /*0008*/ 	.byte	0x04, 0x17
        /*000a*/ 	.short	(.L_1255 - .L_1254)
.L_1254:
        /*000c*/ 	.word	0x00000000
        /*0010*/ 	.short	0x000b
        /*0012*/ 	.short	0x0058
        /*0014*/ 	.byte	0x00, 0xf0, 0x21, 0x00


	//----- nvinfo : EIATTR_KPARAM_INFO
	.align		4
.L_1255:
        /*0018*/ 	.byte	0x04, 0x17
        /*001a*/ 	.short	(.L_1257 - .L_1256)
.L_1256:
        /*001c*/ 	.word	0x00000000
        /*0020*/ 	.short	0x000a
        /*0022*/ 	.short	0x0050
        /*0024*/ 	.byte	0x00, 0xf0, 0x21, 0x00


	//----- nvinfo : EIATTR_KPARAM_INFO
	.align		4
.L_1257:
        /*0028*/ 	.byte	0x04, 0x17
        /*002a*/ 	.short	(.L_1259 - .L_1258)
.L_1258:
        /*002c*/ 	.word	0x00000000
        /*0030*/ 	.short	0x0009
        /*0032*/ 	.short	0x0048
        /*0034*/ 	.byte	0x00, 0xf0, 0x21, 0x00


	//----- nvinfo : EIATTR_KPARAM_INFO
	.align		4
.L_1259:
        /*0038*/ 	.byte	0x04, 0x17
        /*003a*/ 	.short	(.L_1261 - .L_1260)
.L_1260:
        /*003c*/ 	.word	0x00000000
        /*0040*/ 	.short	0x0008
        /*0042*/ 	.short	0x0040
        /*0044*/ 	.byte	0x00, 0xf0, 0x11, 0x00


	//----- nvinfo : EIATTR_KPARAM_INFO
	.align		4
.L_1261:
        /*0048*/ 	.byte	0x04, 0x17
        /*004a*/ 	.short	(.L_1263 - .L_1262)
.L_1262:
        /*004c*/ 	.word	0x00000000
        /*0050*/ 	.short	0x0007
        /*0052*/ 	.short	0x0038
        /*0054*/ 	.byte	0x00, 0xf0, 0x21, 0x00


	//----- nvinfo : EIATTR_KPARAM_INFO
	.align		4
.L_1263:
        /*0058*/ 	.byte	0x04, 0x17
        /*005a*/ 	.short	(.L_1265 - .L_1264)
.L_1264:
        /*005c*/ 	.word	0x00000000
        /*0060*/ 	.short	0x0006
        /*0062*/ 	.short	0x0030
        /*0064*/ 	.byte	0x00, 0xf0, 0x21, 0x00


	//----- nvinfo : EIATTR_KPARAM_INFO
	.align		4
.L_1265:
        /*0068*/ 	.byte	0x04, 0x17
        /*006a*/ 	.short	(.L_1267 - .L_1266)
.L_1266:
        /*006c*/ 	.word	0x00000000
        /*0070*/ 	.short	0x0005
        /*0072*/ 	.short	0x0028
        /*0074*/ 	.byte	0x00, 0xf0, 0x21, 0x00


	//----- nvinfo : EIATTR_KPARAM_INFO
	.align		4
.L_1267:
        /*0078*/ 	.byte	0x04, 0x17
        /*007a*/ 	.short	(.L_1269 - .L_1268)
.L_1268:
        /*007c*/ 	.word	0x00000000
        /*0080*/ 	.short	0x0004
        /*0082*/ 	.short	0x0020
        /*0084*/ 	.byte	0x00, 0xf0, 0x21, 0x00


	//----- nvinfo : EIATTR_KPARAM_INFO
	.align		4
.L_1269:
        /*0088*/ 	.byte	0x04, 0x17
        /*008a*/ 	.short	(.L_1271 - .L_1270)
.L_1270:
        /*008c*/ 	.word	0x00000000
        /*0090*/ 	.short	0x0003
        /*0092*/ 	.short	0x0018
        /*0094*/ 	.byte	0x00, 0xf0, 0x21, 0x00


	//----- nvinfo : EIATTR_KPARAM_INFO
	.align		4
.L_1271:
        /*0098*/ 	.byte	0x04, 0x17
        /*009a*/ 	.short	(.L_1273 - .L_1272)
.L_1272:
        /*009c*/ 	.word	0x00000000
        /*00a0*/ 	.short	0x0002
        /*00a2*/ 	.short	0x0010
        /*00a4*/ 	.byte	0x00, 0xf0, 0x21, 0x00


	//----- nvinfo : EIATTR_KPARAM_INFO
	.align		4
.L_1273:
        /*00a8*/ 	.byte	0x04, 0x17
        /*00aa*/ 	.short	(.L_1275 - .L_1274)
.L_1274:
        /*00ac*/ 	.word	0x00000000
        /*00b0*/ 	.short	0x0001
        /*00b2*/ 	.short	0x0008
        /*00b4*/ 	.byte	0x00, 0xf0, 0x21, 0x00


	//----- nvinfo : EIATTR_KPARAM_INFO
	.align		4
.L_1275:
        /*00b8*/ 	.byte	0x04, 0x17
        /*00ba*/ 	.short	(.L_1277 - .L_1276)
.L_1276:
        /*00bc*/ 	.word	0x00000000
        /*00c0*/ 	.short	0x0000
        /*00c2*/ 	.short	0x0000
        /*00c4*/ 	.byte	0x00, 0xf0, 0x21, 0x00


	//----- nvinfo : EIATTR_SPARSE_MMA_MASK
	.align		4
.L_1277:
        /*00c8*/ 	.byte	0x03, 0x50
        /*00ca*/ 	.short	0x0000


	//----- nvinfo : EIATTR_MAXREG_COUNT
	.align		4
        /*00cc*/ 	.byte	0x03, 0x1b
        /*00ce*/ 	.short	0x0080


	//----- nvinfo : EIATTR_NUM_BARRIERS
	.align		4
        /*00d0*/ 	.byte	0x02, 0x4c
        /*00d2*/ 	.byte	0x01
	.zero		1


	//----- nvinfo : EIATTR_MERCURY_ISA_VERSION
	.align		4
        /*00d4*/ 	.byte	0x03, 0x5f
        /*00d6*/ 	.short	0x0101


	//----- nvinfo : EIATTR_COOP_GROUP_MASK_REGIDS
	.align		4
        /*00d8*/ 	.byte	0x04, 0x29
        /*00da*/ 	.short	(.L_1279 - .L_1278)


	//   ....[0]....
.L_1278:
        /*00dc*/ 	.word	0xffffffff


	//   ....[1]....
        /*00e0*/ 	.word	0xffffffff


	//   ....[2]....
        /*00e4*/ 	.word	0xffffffff


	//   ....[3]....
        /*00e8*/ 	.word	0xffffffff


	//   ....[4]....
        /*00ec*/ 	.word	0xffffffff


	//   ....[5]....
        /*00f0*/ 	.word	0xffffffff


	//   ....[6]....
        /*00f4*/ 	.word	0xffffffff


	//   ....[7]....
        /*00f8*/ 	.word	0xffffffff


	//   ....[8]....
        /*00fc*/ 	.word	0xffffffff


	//   ....[9]....
        /*0100*/ 	.word	0xffffffff


	//   ....[10]....
        /*0104*/ 	.word	0x05000019


	//   ....[11]....
        /*0108*/ 	.word	0x0500001e


	//   ....[12]....
        /*010c*/ 	.word	0x05000020


	//   ....[13]....
        /*0110*/ 	.word	0x0500001f


	//   ....[14]....
        /*0114*/ 	.word	0x05000027


	//   ....[15]....
        /*0118*/ 	.word	0x0500001a


	//   ....[16]....
        /*011c*/ 	.word	0x0500001e


	//   ....[17]....
        /*0120*/ 	.word	0x05000020


	//   ....[18]....
        /*0124*/ 	.word	0x0500001e


	//   ....[19]....
        /*0128*/ 	.word	0x05000020


	//   ....[20]....
        /*012c*/ 	.word	0x05000019


	//   ....[21]....
        /*0130*/ 	.word	0x0500001f


	//   ....[22]....
        /*0134*/ 	.word	0x05000022


	//   ....[23]....
        /*0138*/ 	.word	0x0500001e


	//   ....[24]....
        /*013c*/ 	.word	0x05000023


	//   ....[25]....
        /*0140*/ 	.word	0x05000019


	//   ....[26]....
        /*0144*/ 	.word	0x0500001e


	//   ....[27]....
        /*0148*/ 	.word	0x05000020


	//   ....[28]....
        /*014c*/ 	.word	0x05000019


	//   ....[29]....
        /*0150*/ 	.word	0x0500001f


	//   ....[30]....
        /*0154*/ 	.word	0x05000022


	//   ....[31]....
        /*0158*/ 	.word	0x0500001e


	//   ....[32]....
        /*015c*/ 	.word	0x05000023


	//   ....[33]....
        /*0160*/ 	.word	0x05000019


	//   ....[34]....
        /*0164*/ 	.word	0x05000020


	//   ....[35]....
        /*0168*/ 	.word	0x05000019


	//   ....[36]....
        /*016c*/ 	.word	0x0500001f


	//   ....[37]....
        /*0170*/ 	.word	0x0500001e


	//   ....[38]....
        /*0174*/ 	.word	0x05000022


	//   ....[39]....
        /*0178*/ 	.word	0x05000023


	//   ....[40]....
        /*017c*/ 	.word	0x05000019


	//   ....[41]....
        /*0180*/ 	.word	0x0500001e


	//   ....[42]....
        /*0184*/ 	.word	0x05000025


	//   ....[43]....
        /*0188*/ 	.word	0x05000022


	//   ....[44]....
        /*018c*/ 	.word	0x0500001f


	//   ....[45]....
        /*0190*/ 	.word	0x05000023


	//   ....[46]....
        /*0194*/ 	.word	0x05000024


	//   ....[47]....
        /*0198*/ 	.word	0x0500002b


	//   ....[48]....
        /*019c*/ 	.word	0x05000020


	//   ....[49]....
        /*01a0*/ 	.word	0x0500001d


	//   ....[50]....
        /*01a4*/ 	.word	0x05000019


	//   ....[51]....
        /*01a8*/ 	.word	0x0500001c


	//   ....[52]....
        /*01ac*/ 	.word	0x05000030


	//   ....[53]....
        /*01b0*/ 	.word	0x0500001f


	//   ....[54]....
        /*01b4*/ 	.word	0x0500002e


	//   ....[55]....
        /*01b8*/ 	.word	0x05000032


	//   ....[56]....
        /*01bc*/ 	.word	0x05000025


	//   ....[57]....
        /*01c0*/ 	.word	0x05000026


	//   ....[58]....
        /*01c4*/ 	.word	0x05000028


	//   ....[59]....
        /*01c8*/ 	.word	0x0500002a


	//   ....[60]....
        /*01cc*/ 	.word	0x05000027


	//   ....[61]....
        /*01d0*/ 	.word	0x0500002c


	//   ....[62]....
        /*01d4*/ 	.word	0x0500002e


	//   ....[63]....
        /*01d8*/ 	.word	0x05000037


	//   ....[64]....
        /*01dc*/ 	.word	0x05000024


	//   ....[65]....
        /*01e0*/ 	.word	0x05000019


	//   ....[66]....
        /*01e4*/ 	.word	0x05000019


	//   ....[67]....
        /*01e8*/ 	.word	0x05000019


	//   ....[68]....
        /*01ec*/ 	.word	0x05000019


	//   ....[69]....
        /*01f0*/ 	.word	0x05000019


	//   ....[70]....
        /*01f4*/ 	.word	0x05000019


	//   ....[71]....
        /*01f8*/ 	.word	0x05000019


	//   ....[72]....
        /*01fc*/ 	.word	0x05000019


	//   ....[73]....
        /*0200*/ 	.word	0x05000019


	//   ....[74]....
        /*0204*/ 	.word	0x05000019


	//   ....[75]....
        /*0208*/ 	.word	0x05000019


	//   ....[76]....
        /*020c*/ 	.word	0x05000019


	//   ....[77]....
        /*0210*/ 	.word	0x05000019


	//   ....[78]....
        /*0214*/ 	.word	0x05000019


	//   ....[79]....
        /*0218*/ 	.word	0x05000019


	//   ....[80]....
        /*021c*/ 	.word	0x05000019


	//   ....[81]....
        /*0220*/ 	.word	0x05000019


	//   ....[82]....
        /*0224*/ 	.word	0x05000019


	//   ....[83]....
        /*0228*/ 	.word	0x05000019


	//   ....[84]....
        /*022c*/ 	.word	0x05000019


	//   ....[85]....
        /*0230*/ 	.word	0x05000019


	//   ....[86]....
        /*0234*/ 	.word	0x05000019


	//   ....[87]....
        /*0238*/ 	.word	0x05000019


	//   ....[88]....
        /*023c*/ 	.word	0x05000019


	//   ....[89]....
        /*0240*/ 	.word	0x05000019


	//   ....[90]....
        /*0244*/ 	.word	0x05000019


	//   ....[91]....
        /*0248*/ 	.word	0x05000019


	//   ....[92]....
        /*024c*/ 	.word	0x05000019


	//   ....[93]....
        /*0250*/ 	.word	0x05000019


	//   ....[94]....
        /*0254*/ 	.word	0x05000019


	//   ....[95]....
        /*0258*/ 	.word	0x05000019


	//   ....[96]....
        /*025c*/ 	.word	0x05000019


	//   ....[97]....
        /*0260*/ 	.word	0x05000019


	//   ....[98]....
        /*0264*/ 	.word	0x05000019


	//   ....[99]....
        /*0268*/ 	.word	0x05000019


	//   ....[100]....
        /*026c*/ 	.word	0x05000019


	//   ....[101]....
        /*0270*/ 	.word	0x05000019


	//   ....[102]....
        /*0274*/ 	.word	0x05000019


	//   ....[103]....
        /*0278*/ 	.word	0x05000019


	//   ....[104]....
        /*027c*/ 	.word	0x05000019


	//   ....[105]....
        /*0280*/ 	.word	0x05000019


	//   ....[106]....
        /*0284*/ 	.word	0x05000019


	//   ....[107]....
        /*0288*/ 	.word	0x05000019


	//   ....[108]....
        /*028c*/ 	.word	0x05000019


	//   ....[109]....
        /*0290*/ 	.word	0x05000019


	//   ....[110]....
        /*0294*/ 	.word	0x05000019


	//   ....[111]....
        /*0298*/ 	.word	0x05000019


	//   ....[112]....
        /*029c*/ 	.word	0x05000019


	//   ....[113]....
        /*02a0*/ 	.word	0x05000019


	//   ....[114]....
        /*02a4*/ 	.word	0x05000019


	//   ....[115]....
        /*02a8*/ 	.word	0x05000019


	//   ....[116]....
        /*02ac*/ 	.word	0x05000019


	//   ....[117]....
        /*02b0*/ 	.word	0x05000019


	//   ....[118]....
        /*02b4*/ 	.word	0x05000019


	//   ....[119]....
        /*02b8*/ 	.word	0x05000019


	//   ....[120]....
        /*02bc*/ 	.word	0x05000019


	//   ....[121]....
        /*02c0*/ 	.word	0x05000019


	//----- nvinfo : EIATTR_COOP_GROUP_INSTR_OFFSETS
	.align		4
.L_1279:
        /*02c4*/ 	.byte	0x04, 0x28
        /*02c6*/ 	.short	(.L_1281 - .L_1280)


	//   ....[0]....
.L_1280:
        /*02c8*/ 	.word	0x00002cd0


	//   ....[1]....
        /*02cc*/ 	.word	0x00002cf0


	//   ....[2]....
        /*02d0*/ 	.word	0x00003270


	//   ....[3]....
        /*02d4*/ 	.word	0x000032a0


	//   ....[4]....
        /*02d8*/ 	.word	0x000032d0


	//   ....[5]....
        /*02dc*/ 	.word	0x000032e0


	//   ....[6]....
        /*02e0*/ 	.word	0x00003310


	//   ....[7]....
        /*02e4*/ 	.word	0x00003320


	//   ....[8]....
        /*02e8*/ 	.word	0x00003350


	//   ....[9]....
        /*02ec*/ 	.word	0x00003360


	//   ....[10]....
        /*02f0*/ 	.word	0x000050f0


	//   ....[11]....
        /*02f4*/ 	.word	0x00005110


	//   ....[12]....
        /*02f8*/ 	.word	0x00005150


	//   ....[13]....
        /*02fc*/ 	.word	0x00005160


	//   ....[14]....
        /*0300*/ 	.word	0x00005190


	//   ....[15]....
        /*0304*/ 	.word	0x000051a0


	//   ....[16]....
        /*0308*/ 	.word	0x000051d0


	//   ....[17]....
        /*030c*/ 	.word	0x000051e0


	//   ....[18]....
        /*0310*/ 	.word	0x00005370


	//   ....[19]....
        /*0314*/ 	.word	0x000053a0


	//   ....[20]....
        /*0318*/ 	.word	0x000053d0


	//   ....[21]....
        /*031c*/ 	.word	0x000053f0


	//   ....[22]....
        /*0320*/ 	.word	0x00005420


	//   ....[23]....
        /*0324*/ 	.word	0x00005430


	//   ....[24]....
        /*0328*/ 	.word	0x00005460


	//   ....[25]....
        /*032c*/ 	.word	0x00005470


	//   ....[26]....
        /*0330*/ 	.word	0x000055a0


	//   ....[27]....
        /*0334*/ 	.word	0x000055d0


	//   ....[28]....
        /*0338*/ 	.word	0x00005600


	//   ....[29]....
        /*033c*/ 	.word	0x00005620


	//   ....[30]....
        /*0340*/ 	.word	0x00005650


	//   ....[31]....
        /*0344*/ 	.word	0x00005660


	//   ....[32]....
        /*0348*/ 	.word	0x00005690


	//   ....[33]....
        /*034c*/ 	.word	0x000056a0


	//   ....[34]....
        /*0350*/ 	.word	0x00005980


	//   ....[35]....
        /*0354*/ 	.word	0x000059c0


	//   ....[36]....
        /*0358*/ 	.word	0x00005a00


	//   ....[37]....
        /*035c*/ 	.word	0x00005a40


	//   ....[38]....
        /*0360*/ 	.word	0x00005a80


	//   ....[39]....
        /*0364*/ 	.word	0x00005aa0


	//   ....[40]....
        /*0368*/ 	.word	0x00005ab0


	//   ....[41]....
        /*036c*/ 	.word	0x00005ad0


	//   ....[42]....
        /*0370*/ 	.word	0x00005b00


	//   ....[43]....
        /*0374*/ 	.word	0x00005b20


	//   ....[44]....
        /*0378*/ 	.word	0x00005b40


	//   ....[45]....
        /*037c*/ 	.word	0x00005b60


	//   ....[46]....
        /*0380*/ 	.word	0x00005b80


	//   ....[47]....
        /*0384*/ 	.word	0x00005bb0


	//   ....[48]....
        /*0388*/ 	.word	0x00005be0


	//   ....[49]....
        /*038c*/ 	.word	0x00005c20


	//   ....[50]....
        /*0390*/ 	.word	0x00005c40


	//   ....[51]....
        /*0394*/ 	.word	0x00005c80


	//   ....[52]....
        /*0398*/ 	.word	0x00005ca0


	//   ....[53]....
        /*039c*/ 	.word	0x00005ce0


	//   ....[54]....
        /*03a0*/ 	.word	0x00005d00


	//   ....[55]....
        /*03a4*/ 	.word	0x00005d20


	//   ....[56]....
        /*03a8*/ 	.word	0x00005d50


	//   ....[57]....
        /*03ac*/ 	.word	0x00005d80


	//   ....[58]....
        /*03b0*/ 	.word	0x00005dc0


	//   ....[59]....
        /*03b4*/ 	.word	0x00005e00


	//   ....[60]....
        /*03b8*/ 	.word	0x00005e30


	//   ....[61]....
        /*03bc*/ 	.word	0x00005e60


	//   ....[62]....
        /*03c0*/ 	.word	0x00005e80


	//   ....[63]....
        /*03c4*/ 	.word	0x00005ea0


	//   ....[64]....
        /*03c8*/ 	.word	0x00005f80


	//   ....[65]....
        /*03cc*/ 	.word	0x00006030


	//   ....[66]....
        /*03d0*/ 	.word	0x00006150


	//   ....[67]....
        /*03d4*/ 	.word	0x000061a0


	//   ....[68]....
        /*03d8*/ 	.word	0x00006210


	//   ....[69]....
        /*03dc*/ 	.word	0x00006270


	//   ....[70]....
        /*03e0*/ 	.word	0x000062e0


	//   ....[71]....
        /*03e4*/ 	.word	0x00006340


	//   ....[72]....
        /*03e8*/ 	.word	0x000063b0


	//   ....[73]....
        /*03ec*/ 	.word	0x00006410


	//   ....[74]....
        /*03f0*/ 	.word	0x000064b0


	//   ....[75]....
        /*03f4*/ 	.word	0x00006540


	//   ....[76]....
        /*03f8*/ 	.word	0x000065b0


	//   ....[77]....
        /*03fc*/ 	.word	0x00006610


	//   ....[78]....
        /*0400*/ 	.word	0x00006680


	//   ....[79]....
        /*0404*/ 	.word	0x000066e0


	//   ....[80]....
        /*0408*/ 	.word	0x00006750


	//   ....[81]....
        /*040c*/ 	.word	0x000067b0


	//   ....[82]....
        /*0410*/ 	.word	0x00006850


	//   ....[83]....
        /*0414*/ 	.word	0x000068e0


	//   ....[84]....
        /*0418*/ 	.word	0x00006950


	//   ....[85]....
        /*041c*/ 	.word	0x000069b0


	//   ....[86]....
        /*0420*/ 	.word	0x00006a20


	//   ....[87]....
        /*0424*/ 	.word	0x00006a80


	//   ....[88]....
        /*0428*/ 	.word	0x00006af0


	//   ....[89]....
        /*042c*/ 	.word	0x00006b50


	//   ....[90]....
        /*0430*/ 	.word	0x00006bf0


	//   ....[91]....
        /*0434*/ 	.word	0x00006cc0


	//   ....[92]....
        /*0438*/ 	.word	0x00006d90


	//   ....[93]....
        /*043c*/ 	.word	0x00006de0


	//   ....[94]....
        /*0440*/ 	.word	0x00006e80


	//   ....[95]....
        /*0444*/ 	.word	0x00006ed0


	//   ....[96]....
        /*0448*/ 	.word	0x00006f90


	//   ....[97]....
        /*044c*/ 	.word	0x00006ff0


	//   ....[98]....
        /*0450*/ 	.word	0x00007090


	//   ....[99]....
        /*0454*/ 	.word	0x00007110


	//   ....[100]....
        /*0458*/ 	.word	0x00007180


	//   ....[101]....
        /*045c*/ 	.word	0x000071e0


	//   ....[102]....
        /*0460*/ 	.word	0x00007250


	//   ....[103]....
        /*0464*/ 	.word	0x000072b0


	//   ....[104]....
        /*0468*/ 	.word	0x00007380


	//   ....[105]....
        /*046c*/ 	.word	0x000073f0


	//   ....[106]....
        /*0470*/ 	.word	0x000074a0


	//   ....[107]....
        /*0474*/ 	.word	0x00007510


	//   ....[108]....
        /*0478*/ 	.word	0x00007580


	//   ....[109]....
        /*047c*/ 	.word	0x000075e0


	//   ....[110]....
        /*0480*/ 	.word	0x00007650


	//   ....[111]....
        /*0484*/ 	.word	0x000076b0


	//   ....[112]....
        /*0488*/ 	.word	0x00007720


	//   ....[113]....
        /*048c*/ 	.word	0x00007780


	//   ....[114]....
        /*0490*/ 	.word	0x000077e0


	//   ....[115]....
        /*0494*/ 	.word	0x00007830


	//   ....[116]....
        /*0498*/ 	.word	0x000078a0


	//   ....[117]....
        /*049c*/ 	.word	0x00007900


	//   ....[118]....
        /*04a0*/ 	.word	0x00007970


	//   ....[119]....
        /*04a4*/ 	.word	0x000079d0


	//   ....[120]....
        /*04a8*/ 	.word	0x00007b20


	//   ....[121]....
        /*04ac*/ 	.word	0x00007bd0


	//----- nvinfo : EIATTR_EXIT_INSTR_OFFSETS
	.align		4
.L_1281:
        /*04b0*/ 	.byte	0x04, 0x1c
        /*04b2*/ 	.short	(.L_1283 - .L_1282)


	//   ....[0]....
.L_1282:
        /*04b4*/ 	.word	0x000040c0


	//   ....[1]....
        /*04b8*/ 	.word	0x000060f0


	//----- nvinfo : EIATTR_MAX_THREADS
	.align		4
.L_1283:
        /*04bc*/ 	.byte	0x04, 0x05
        /*04be*/ 	.short	(.L_1285 - .L_1284)
.L_1284:
        /*04c0*/ 	.word	0x000001e0
        /*04c4*/ 	.word	0x00000001
        /*04c8*/ 	.word	0x00000001


	//----- nvinfo : EIATTR_CRS_STACK_SIZE
	.align		4
.L_1285:
        /*04cc*/ 	.byte	0x04, 0x1e
        /*04ce*/ 	.short	(.L_1287 - .L_1286)
.L_1286:
        /*04d0*/ 	.word	0x00000000


	//----- nvinfo : EIATTR_CBANK_PARAM_SIZE
	.align		4
.L_1287:
        /*04d4*/ 	.byte	0x03, 0x19
        /*04d6*/ 	.short	0x0060


	//----- nvinfo : EIATTR_PARAM_CBANK
	.align		4
        /*04d8*/ 	.byte	0x04, 0x0a
        /*04da*/ 	.short	(.L_1289 - .L_1288)
	.align		4
.L_1288:
        /*04dc*/ 	.word	index@(.nv.constant0._ZN13group_norm_v218gn_bwd_cuda_kernelI6__halfLi480ELi1ELi32ELi60ELi1024ELb0ELb1ELi16ELi960ELi960ELi4ELb1ELi2ELb0ELb0ELNS_15WgradSyncMethodE3ENS_16CompileConditionILi900EEEEEvPT_S6_S6_PKS5_S8_S8_S8_PKfflPfPj)
        /*04e0*/ 	.short	0x0210
        /*04e2*/ 	.short	0x0060


	//----- nvinfo : EIATTR_SW_WAR
	.align		4
.L_1289:
        /*04e4*/ 	.byte	0x04, 0x36
        /*04e6*/ 	.short	(.L_1291 - .L_1290)
.L_1290:
        /*04e8*/ 	.word	0x00000008
.L_1291:


//--------------------- .nv.info._ZN13group_norm_v218gn_bwd_cuda_kernelI6__halfLi480ELi1ELi32ELi60ELi1024ELb0ELb1ELi32ELi960ELi960ELi4ELb1ELi4ELb0ELb0ELNS_15WgradSyncMethodE3ENS_16CompileConditionILi900EEEEEvPT_S6_S6_PKS5_S8_S8_S8_PKfflPfPj --------------------------
	.section	.nv.info._ZN13group_norm_v218gn_bwd_cuda_kernelI6__halfLi480ELi1ELi32ELi60ELi1024ELb0ELb1ELi32ELi960ELi960ELi4ELb1ELi4ELb0ELb0ELNS_15WgradSyncMethodE3ENS_16CompileConditionILi900EEEEEvPT_S6_S6_PKS5_S8_S8_S8_PKfflPfPj,"",@"SHT_CUDA_INFO"
	.sectionflags	@""
	.align	4


	//----- nvinfo : EIATTR_CUDA_API_VERSION
	.align		4
        /*0000*/ 	.byte	0x04, 0x37
        /*0002*/ 	.short	(.L_1293 - .L_1292)
.L_1292:
        /*0004*/ 	.word	0x00000082


	//----- nvinfo : EIATTR_KPARAM_INFO
	.align		4
.L_1293:
        /*0008*/ 	.byte	0x04, 0x17
        /*000a*/ 	.short	(.L_1295 - .L_1294)
.L_1294:
        /*000c*/ 	.word	0x00000000
        /*0010*/ 	.short	0x000b
        /*0012*/ 	.short	0x0058
        /*0014*/ 	.byte	0x00, 0xf0, 0x21, 0x00


	//----- nvinfo : EIATTR_KPARAM_INFO
	.align		4
.L_1295:
        /*0018*/ 	.byte	0x04, 0x17
        /*001a*/ 	.short	(.L_1297 - .L_1296)
.L_1296:
        /*001c*/ 	.word	0x00000000
        /*0020*/ 	.short	0x000a
        /*0022*/ 	.short	0x0050
        /*0024*/ 	.byte	0x00, 0xf0, 0x21, 0x00


	//----- nvinfo : EIATTR_KPARAM_INFO
	.align		4
.L_1297:
        /*0028*/ 	.byte	0x04, 0x17
        /*002a*/ 	.short	(.L_1299 - .L_1298)
.L_1298:
        /*002c*/ 	.word	0x00000000
        /*0030*/ 	.short	0x0009
        /*0032*/ 	.short	0x0048
        /*0034*/ 	.byte	0x00, 0xf0, 0x21, 0x00


	//----- nvinfo : EIATTR_KPARAM_INFO
	.align		4
.L_1299:
        /*0038*/ 	.byte	0x04, 0x17
        /*003a*/ 	.short	(.L_1301 - .L_1300)
.L_1300:
        /*003c*/ 	.word	0x00000000
        /*0040*/ 	.short	0x0008
        /*0042*/ 	.short	0x0040
        /*0044*/ 	.byte	0x00, 0xf0, 0x11, 0x00


	//----- nvinfo : EIATTR_KPARAM_INFO
	.align		4
.L_1301:
        /*0048*/ 	.byte	0x04, 0x17
        /*004a*/ 	.short	(.L_1303 - .L_1302)
.L_1302:
        /*004c*/ 	.word	0x00000000
        /*0050*/ 	.short	0x0007
        /*0052*/ 	.short	0x0038
        /*0054*/ 	.byte	0x00, 0xf0, 0x21, 0x00


	//----- nvinfo : EIATTR_KPARAM_INFO
	.align		4
.L_1303:
        /*0058*/ 	.byte	0x04, 0x17
        /*005a*/ 	.short	(.L_1305 - .L_1304)
.L_1304:
        /*005c*/ 	.word	0x00000000
        /*0060*/ 	.short	0x0006
        /*0062*/ 	.short	0x0030
        /*0064*/ 	.byte	0x00, 0xf0, 0x21, 0x00


	//----- nvinfo : EIATTR_KPARAM_INFO
	.align		4
.L_1305:
        /*0068*/ 	.byte	0x04, 0x17
        /*006a*/ 	.short	(.L_1307 - .L_1306)
.L_1306:
        /*006c*/ 	.word	0x00000000
        /*0070*/ 	.short	0x0005
        /*0072*/ 	.short	0x0028
        /*0074*/ 	.byte	0x00, 0xf0, 0x21, 0x00


	//----- nvinfo : EIATTR_KPARAM_INFO
	.align		4
.L_1307:
        /*0078*/ 	.byte	0x04, 0x17
        /*007a*/ 	.short	(.L_1309 - .L_1308)
.L_1308:
        /*007c*/ 	.word	0x00000000
        /*0080*/ 	.short	0x0004
        /*0082*/ 	.short	0x0020
        /*0084*/ 	.byte	0x00, 0xf0, 0x21, 0x00


	//----- nvinfo : EIATTR_KPARAM_INFO
	.align		4
.L_1309:
        /*0088*/ 	.byte	0x04, 0x17
        /*008a*/ 	.short	(.L_1311 - .L_1310)
.L_1310:
        /*008c*/ 	.word	0x00000000
        /*0090*/ 	.short	0x0003
        /*0092*/ 	.short	0x0018
        /*0094*/ 	.byte	0x00, 0xf0, 0x21, 0x00


	//----- nvinfo : EIATTR_KPARAM_INFO
	.align		4
.L_1311:
        /*0098*/ 	.byte	0x04, 0x17
        /*009a*/ 	.short	(.L_1313 - .L_1312)
.L_1312:
        /*009c*/ 	.word	0x00000000
        /*00a0*/ 	.short	0x0002
        /*00a2*/ 	.short	0x0010
        /*00a4*/ 	.byte	0x00, 0xf0, 0x21, 0x00


	//----- nvinfo : EIATTR_KPARAM_INFO
	.align		4
.L_1313:
        /*00a8*/ 	.byte	0x04, 0x17
        /*00aa*/ 	.short	(.L_1315 - .L_1314)
.L_1314:
        /*00ac*/ 	.word	0x00000000
        /*00b0*/ 	.short	0x0001
        /*00b2*/ 	.short	0x0008
        /*00b4*/ 	.byte	0x00, 0xf0, 0x21, 0x00


	//----- nvinfo : EIATTR_KPARAM_INFO
	.align		4
.L_1315:
        /*00b8*/ 	.byte	0x04, 0x17
        /*00ba*/ 	.short	(.L_1317 - .L_1316)
.L_1316:
        /*00bc*/ 	.word	0x00000000
        /*00c0*/ 	.short	0x0000
        /*00c2*/ 	.short	0x0000
        /*00c4*/ 	.byte	0x00, 0xf0, 0x21, 0x00


	//----- nvinfo : EIATTR_SPARSE_MMA_MASK
	.align		4
.L_1317:
        /*00c8*/ 	.byte	0x03, 0x50
        /*00ca*/ 	.short	0x0000


	//----- nvinfo : EIATTR_MAXREG_COUNT
	.align		4
        /*00cc*/ 	.byte	0x03, 0x1b
        /*00ce*/ 	.short	0x0080


	//----- nvinfo : EIATTR_NUM_BARRIERS
	.align		4
        /*00d0*/ 	.byte	0x02, 0x4c
        /*00d2*/ 	.byte	0x01
	.zero		1


	//----- nvinfo : EIATTR_ANNOTATIONS
	.align		4
        /*00d4*/ 	.byte	0x04, 0x55
        /*00d6*/ 	.short	(.L_1319 - .L_1318)


	//   ....[0]....
.L_1318:
        /* <DEDUP_REMOVED lines=95> */


	//----- nvinfo : EIATTR_MERCURY_ISA_VERSION
	.align		4
.L_1319:
        /*06b0*/ 	.byte	0x03, 0x5f
        /*06b2*/ 	.short	0x0101


	//----- nvinfo : EIATTR_INT_WARP_WIDE_INSTR_OFFSETS
	.align		4
        /*06b4*/ 	.byte	0x04, 0x31
        /*06b6*/ 	.short	(.L_1321 - .L_1320)


	//   ....[0]....
.L_1320:
        /*06b8*/ 	.word	0x00005290


	//----- nvinfo : EIATTR_COOP_GROUP_MASK_REGIDS
	.align		4
.L_1321:
        /*06bc*/ 	.byte	0x04, 0x29
        /*06be*/ 	.short	(.L_1323 - .L_1322)


	//   ....[0]....
.L_1322:
        /*06c0*/ 	.word	0xffffffff


	//   ....[1]....
        /*06c4*/ 	.word	0xffffffff


	//   ....[2]....
        /*06c8*/ 	.word	0xffffffff


	//   ....[3]....
        /*06cc*/ 	.word	0xffffffff


	//   ....[4]....
        /*06d0*/ 	.word	0xffffffff


	//   ....[5]....
        /*06d4*/ 	.word	0xffffffff


	//   ....[6]....
        /*06d8*/ 	.word	0xffffffff


	//   ....[7]....
        /*06dc*/ 	.word	0xffffffff


	//   ....[8]....
        /*06e0*/ 	.word	0xffffffff


	//   ....[9]....
        /*06e4*/ 	.word	0xffffffff


	//   ....[10]....
        /*06e8*/ 	.word	0x05000019


	//   ....[11]....
        /*06ec*/ 	.word	0x0500001e


	//   ....[12]....
        /*06f0*/ 	.word	0x05000020


	//   ....[13]....
        /*06f4*/ 	.word	0x0500001f


	//   ....[14]....
        /*06f8*/ 	.word	0x05000027


	//   ....[15]....
        /*06fc*/ 	.word	0x0500001a


	//   ....[16]....
        /*0700*/ 	.word	0x0500001e


	//   ....[17]....
        /*0704*/ 	.word	0x05000020


	//   ....[18]....
        /*0708*/ 	.word	0x0500001e


	//   ....[19]....
        /*070c*/ 	.word	0x05000020


	//   ....[20]....
        /*0710*/ 	.word	0x05000019


	//   ....[21]....
        /*0714*/ 	.word	0x0500001f


	//   ....[22]....
        /*0718*/ 	.word	0x05000022


	//   ....[23]....
        /*071c*/ 	.word	0x0500001e


	//   ....[24]....
        /*0720*/ 	.word	0x05000023


	//   ....[25]....
        /*0724*/ 	.word	0x05000019


	//   ....[26]....
        /*0728*/ 	.word	0x0500001e


	//   ....[27]....
        /*072c*/ 	.word	0x05000020


	//   ....[28]....
        /*0730*/ 	.word	0x05000019


	//   ....[29]....
        /*0734*/ 	.word	0x0500001f


	//   ....[30]....
        /*0738*/ 	.word	0x05000022


	//   ....[31]....
        /*073c*/ 	.word	0x0500001e


	//   ....[32]....
        /*0740*/ 	.word	0x05000023


	//   ....[33]....
        /*0744*/ 	.word	0x05000019


	//   ....[34]....
        /*0748*/ 	.word	0x05000020


	//   ....[35]....
        /*074c*/ 	.word	0x05000019


	//   ....[36]....
        /*0750*/ 	.word	0x0500001f


	//   ....[37]....
        /*0754*/ 	.word	0x0500001e


	//   ....[38]....
        /*0758*/ 	.word	0x05000022


	//   ....[39]....
        /*075c*/ 	.word	0x05000023


	//   ....[40]....
        /*0760*/ 	.word	0x05000019


	//   ....[41]....
        /*0764*/ 	.word	0x0500001e


	//   ....[42]....
        /*0768*/ 	.word	0x05000025


	//   ....[43]....
        /*076c*/ 	.word	0x05000022


	//   ....[44]....
        /*0770*/ 	.word	0x0500001f


	//   ....[45]....
        /*0774*/ 	.word	0x05000023


	//   ....[46]....
        /*0778*/ 	.word	0x05000024


	//   ....[47]....
        /*077c*/ 	.word	0x0500002b


	//   ....[48]....
        /*0780*/ 	.word	0x05000020


	//   ....[49]....
        /*0784*/ 	.word	0x0500001d


	//   ....[50]....
        /*0788*/ 	.word	0x05000019


	//   ....[51]....
        /*078c*/ 	.word	0x0500001c


	//   ....[52]....
        /*0790*/ 	.word	0x05000030


	//   ....[53]....
        /*0794*/ 	.word	0x0500001f


	//   ....[54]....
        /*0798*/ 	.word	0x0500002e


	//   ....[55]....
        /*079c*/ 	.word	0x05000032


	//   ....[56]....
        /*07a0*/ 	.word	0x05000025


	//   ....[57]....
        /*07a4*/ 	.word	0x05000026


	//   ....[58]....
        /*07a8*/ 	.word	0x05000028


	//   ....[59]....
        /*07ac*/ 	.word	0x0500002a


	//   ....[60]....
        /*07b0*/ 	.word	0x05000027


	//   ....[61]....
        /*07b4*/ 	.word	0x0500002c


	//   ....[62]....
        /*07b8*/ 	.word	0x0500002e


	//   ....[63]....
        /*07bc*/ 	.word	0x05000037


	//   ....[64]....
        /*07c0*/ 	.word	0x05000024


	//   ....[65]....
        /*07c4*/ 	.word	0x05000019


	//   ....[66]....
        /*07c8*/ 	.word	0x05000019


	//   ....[67]....
        /*07cc*/ 	.word	0x05000019


	//   ....[68]....
        /*07d0*/ 	.word	0x05000019


	//   ....[69]....
        /*07d4*/ 	.word	0x05000019


	//   ....[70]....
        /*07d8*/ 	.word	0x05000019


	//   ....[71]....
        /*07dc*/ 	.word	0x05000019


	//   ....[72]....
        /*07e0*/ 	.word	0x05000019


	//   ....[73]....
        /*07e4*/ 	.word	0x05000019


	//   ....[74]....
        /*07e8*/ 	.word	0x05000019


	//   ....[75]....
        /*07ec*/ 	.word	0x05000019


	//   ....[76]....
        /*07f0*/ 	.word	0x05000019


	//   ....[77]....
        /*07f4*/ 	.word	0x05000019


	//   ....[78]....
        /*07f8*/ 	.word	0x05000019


	//   ....[79]....
        /*07fc*/ 	.word	0x05000019


	//   ....[80]....
        /*0800*/ 	.word	0x05000019


	//   ....[81]....
        /*0804*/ 	.word	0x05000019


	//   ....[82]....
        /*0808*/ 	.word	0x05000019


	//   ....[83]....
        /*080c*/ 	.word	0x05000019


	//   ....[84]....
        /*0810*/ 	.word	0x05000019


	//   ....[85]....
        /*0814*/ 	.word	0x05000019


	//   ....[86]....
        /*0818*/ 	.word	0x05000019


	//   ....[87]....
        /*081c*/ 	.word	0x05000019


	//   ....[88]....
        /*0820*/ 	.word	0x05000019


	//   ....[89]....
        /*0824*/ 	.word	0x05000019


	//   ....[90]....
        /*0828*/ 	.word	0x05000019


	//   ....[91]....
        /*082c*/ 	.word	0x05000019


	//   ....[92]....
        /*0830*/ 	.word	0x05000019


	//   ....[93]....
        /*0834*/ 	.word	0x05000019


	//   ....[94]....
        /*0838*/ 	.word	0x05000019


	//   ....[95]....
        /*083c*/ 	.word	0x05000019


	//   ....[96]....
        /*0840*/ 	.word	0x05000019


	//   ....[97]....
        /*0844*/ 	.word	0x05000019


	//   ....[98]....
        /*0848*/ 	.word	0x05000019


	//   ....[99]....
        /*084c*/ 	.word	0x05000019


	//   ....[100]....
        /*0850*/ 	.word	0x05000019


	//   ....[101]....
        /*0854*/ 	.word	0x05000019


	//   ....[102]....
        /*0858*/ 	.word	0x05000019


	//   ....[103]....
        /*085c*/ 	.word	0x05000019


	//   ....[104]....
        /*0860*/ 	.word	0x05000019


	//   ....[105]....
        /*0864*/ 	.word	0x05000019


	//   ....[106]....
        /*0868*/ 	.word	0x05000019


	//   ....[107]....
        /*086c*/ 	.word	0x05000019


	//   ....[108]....
        /*0870*/ 	.word	0x05000019


	//   ....[109]....
        /*0874*/ 	.word	0x05000019


	//   ....[110]....
        /*0878*/ 	.word	0x05000019


	//   ....[111]....
        /*087c*/ 	.word	0x05000019


	//   ....[112]....
        /*0880*/ 	.word	0x05000019


	//   ....[113]....
        /*0884*/ 	.word	0x05000019


	//   ....[114]....
        /*0888*/ 	.word	0x05000019


	//   ....[115]....
        /*088c*/ 	.word	0x05000019


	//   ....[116]....
        /*0890*/ 	.word	0x05000019


	//   ....[117]....
        /*0894*/ 	.word	0x05000019


	//   ....[118]....
        /*0898*/ 	.word	0x05000019


	//   ....[119]....
        /*089c*/ 	.word	0x05000019


	//   ....[120]....
        /*08a0*/ 	.word	0x05000019


	//   ....[121]....
        /*08a4*/ 	.word	0x05000019


	//----- nvinfo : EIATTR_COOP_GROUP_INSTR_OFFSETS
	.align		4
.L_1323:
        /*08a8*/ 	.byte	0x04, 0x28
        /*08aa*/ 	.short	(.L_1325 - .L_1324)


	//   ....[0]....
.L_1324:
        /*08ac*/ 	.word	0x00004dc0


	//   ....[1]....
        /*08b0*/ 	.word	0x00004dd0


	//   ....[2]....
        /*08b4*/ 	.word	0x000054a0


	//   ....[3]....
        /*08b8*/ 	.word	0x000054b0


	//   ....[4]....
        /*08bc*/ 	.word	0x000054e0


	//   ....[5]....
        /*08c0*/ 	.word	0x000054f0


	//   ....[6]....
        /*08c4*/ 	.word	0x00005520


	//   ....[7]....
        /*08c8*/ 	.word	0x00005530


	//   ....[8]....
        /*08cc*/ 	.word	0x00005570


	//   ....[9]....
        /*08d0*/ 	.word	0x00005580


	//   ....[10]....
        /*08d4*/ 	.word	0x000080c0


	//   ....[11]....
        /*08d8*/ 	.word	0x000080f0


	//   ....[12]....
        /*08dc*/ 	.word	0x00008130


	//   ....[13]....
        /*08e0*/ 	.word	0x00008140


	//   ....[14]....
        /*08e4*/ 	.word	0x00008170


	//   ....[15]....
        /*08e8*/ 	.word	0x00008180


	//   ....[16]....
        /*08ec*/ 	.word	0x000081b0


	//   ....[17]....
        /*08f0*/ 	.word	0x000081c0


	//   ....[18]....
        /*08f4*/ 	.word	0x00008350


	//   ....[19]....
        /*08f8*/ 	.word	0x00008380


	//   ....[20]....
        /*08fc*/ 	.word	0x000083b0


	//   ....[21]....
        /*0900*/ 	.word	0x000083d0


	//   ....[22]....
        /*0904*/ 	.word	0x00008400


	//   ....[23]....
        /*0908*/ 	.word	0x00008410


	//   ....[24]....
        /*090c*/ 	.word	0x00008440


	//   ....[25]....
        /*0910*/ 	.word	0x00008450


	//   ....[26]....
        /*0914*/ 	.word	0x00008580


	//   ....[27]....
        /*0918*/ 	.word	0x000085b0


	//   ....[28]....
        /*091c*/ 	.word	0x000085e0


	//   ....[29]....
        /*0920*/ 	.word	0x00008600


	//   ....[30]....
        /*0924*/ 	.word	0x00008630


	//   ....[31]....
        /*0928*/ 	.word	0x00008640


	//   ....[32]....
        /*092c*/ 	.word	0x00008670


	//   ....[33]....
        /*0930*/ 	.word	0x00008680


	//   ....[34]....
        /*0934*/ 	.word	0x00008940


	//   ....[35]....
        /*0938*/ 	.word	0x000089a0


	//   ....[36]....
        /*093c*/ 	.word	0x000089e0


	//   ....[37]....
        /*0940*/ 	.word	0x00008a20


	//   ....[38]....
        /*0944*/ 	.word	0x00008a60


	//   ....[39]....
        /*0948*/ 	.word	0x00008a80


	//   ....[40]....
        /*094c*/ 	.word	0x00008a90


	//   ....[41]....
        /*0950*/ 	.word	0x00008ab0


	//   ....[42]....
        /*0954*/ 	.word	0x00008ae0


	//   ....[43]....
        /*0958*/ 	.word	0x00008b00


	//   ....[44]....
        /*095c*/ 	.word	0x00008b20


	//   ....[45]....
        /*0960*/ 	.word	0x00008b40


	//   ....[46]....
        /*0964*/ 	.word	0x00008b60


	//   ....[47]....
        /*0968*/ 	.word	0x00008b90


	//   ....[48]....
        /*096c*/ 	.word	0x00008bc0


	//   ....[49]....
        /*0970*/ 	.word	0x00008c00


	//   ....[50]....
        /*0974*/ 	.word	0x00008c20


	//   ....[51]....
        /*0978*/ 	.word	0x00008c60


	//   ....[52]....
        /*097c*/ 	.word	0x00008c80


	//   ....[53]....
        /*0980*/ 	.word	0x00008cc0


	//   ....[54]....
        /*0984*/ 	.word	0x00008ce0


	//   ....[55]....
        /*0988*/ 	.word	0x00008d00


	//   ....[56]....
        /*098c*/ 	.word	0x00008d30


	//   ....[57]....
        /*0990*/ 	.word	0x00008d60


	//   ....[58]....
        /*0994*/ 	.word	0x00008da0


	//   ....[59]....
        /*0998*/ 	.word	0x00008de0


	//   ....[60]....
        /*099c*/ 	.word	0x00008e10


	//   ....[61]....
        /*09a0*/ 	.word	0x00008e40


	//   ....[62]....
        /*09a4*/ 	.word	0x00008e60


	//   ....[63]....
        /*09a8*/ 	.word	0x00008e80


	//   ....[64]....
        /*09ac*/ 	.word	0x00008f60


	//   ....[65]....
        /*09b0*/ 	.word	0x00009010


	//   ....[66]....
        /*09b4*/ 	.word	0x00009130


	//   ....[67]....
        /*09b8*/ 	.word	0x00009180


	//   ....[68]....
        /*09bc*/ 	.word	0x000091f0


	//   ....[69]....
        /*09c0*/ 	.word	0x00009250


	//   ....[70]....
        /*09c4*/ 	.word	0x000092c0


	//   ....[71]....
        /*09c8*/ 	.word	0x00009320


	//   ....[72]....
        /*09cc*/ 	.word	0x00009390


	//   ....[73]....
        /*09d0*/ 	.word	0x000093f0


	//   ....[74]....
        /*09d4*/ 	.word	0x00009490


	//   ....[75]....
        /*09d8*/ 	.word	0x00009520


	//   ....[76]....
        /*09dc*/ 	.word	0x00009590


	//   ....[77]....
        /*09e0*/ 	.word	0x000095f0


	//   ....[78]....
        /*09e4*/ 	.word	0x00009660


	//   ....[79]....
        /*09e8*/ 	.word	0x000096c0


	//   ....[80]....
        /*09ec*/ 	.word	0x00009730


	//   ....[81]....
        /*09f0*/ 	.word	0x00009790


	//   ....[82]....
        /*09f4*/ 	.word	0x00009830


	//   ....[83]....
        /*09f8*/ 	.word	0x000098c0


	//   ....[84]....
        /*09fc*/ 	.word	0x00009930


	//   ....[85]....
        /*0a00*/ 	.word	0x00009990


	//   ....[86]....
        /*0a04*/ 	.word	0x00009a00


	//   ....[87]....
        /*0a08*/ 	.word	0x00009a60


	//   ....[88]....
        /*0a0c*/ 	.word	0x00009ad0


	//   ....[89]....
        /*0a10*/ 	.word	0x00009b30


	//   ....[90]....
        /*0a14*/ 	.word	0x00009bd0


	//   ....[91]....
        /*0a18*/ 	.word	0x00009ca0


	//   ....[92]....
        /*0a1c*/ 	.word	0x00009d70


	//   ....[93]....
        /*0a20*/ 	.word	0x00009dc0


	//   ....[94]....
        /*0a24*/ 	.word	0x00009e60


	//   ....[95]....
        /*0a28*/ 	.word	0x00009eb0


	//   ....[96]....
        /*0a2c*/ 	.word	0x00009f70


	//   ....[97]....
        /*0a30*/ 	.word	0x00009fd0


	//   ....[98]....
        /*0a34*/ 	.word	0x0000a070


	//   ....[99]....
        /*0a38*/ 	.word	0x0000a0f0


	//   ....[100]....
        /*0a3c*/ 	.word	0x0000a160


	//   ....[101]....
        /*0a40*/ 	.word	0x0000a1c0


	//   ....[102]....
        /*0a44*/ 	.word	0x0000a230


	//   ....[103]....
        /*0a48*/ 	.word	0x0000a290


	//   ....[104]....
        /*0a4c*/ 	.word	0x0000a360


	//   ....[105]....
        /*0a50*/ 	.word	0x0000a3d0


	//   ....[106]....
        /*0a54*/ 	.word	0x0000a480


	//   ....[107]....
        /*0a58*/ 	.word	0x0000a4f0


	//   ....[108]....
        /*0a5c*/ 	.word	0x0000a560


	//   ....[109]....
        /*0a60*/ 	.word	0x0000a5c0


	//   ....[110]....
        /*0a64*/ 	.word	0x0000a630


	//   ....[111]....
        /*0a68*/ 	.word	0x0000a690


	//   ....[112]....
        /*0a6c*/ 	.word	0x0000a700


	//   ....[113]....
        /*0a70*/ 	.word	0x0000a760


	//   ....[114]....
        /*0a74*/ 	.word	0x0000a7c0


	//   ....[115]....
        /*0a78*/ 	.word	0x0000a810


	//   ....[116]....
        /*0a7c*/ 	.word	0x0000a880


	//   ....[117]....
        /*0a80*/ 	.word	0x0000a8e0


	//   ....[118]....
        /*0a84*/ 	.word	0x0000a950


	//   ....[119]....
        /*0a88*/ 	.word	0x0000a9b0


	//   ....[120]....
        /*0a8c*/ 	.word	0x0000ab00


	//   ....[121]....
        /*0a90*/ 	.word	0x0000abb0


	//----- nvinfo : EIATTR_EXIT_INSTR_OFFSETS
	.align		4
.L_1325:
        /*0a94*/ 	.byte	0x04, 0x1c
        /*0a96*/ 	.short	(.L_1327 - .L_1326)


	//   ....[0]....
.L_1326:
        /*0a98*/ 	.word	0x000070a0


	//   ....[1]....
        /*0a9c*/ 	.word	0x000090d0


	//----- nvinfo : EIATTR_MAX_THREADS
	.align		4
.L_1327:
        /*0aa0*/ 	.byte	0x04, 0x05
        /*0aa2*/ 	.short	(.L_1329 - .L_1328)
.L_1328:
        /*0aa4*/ 	.word	0x000001e0
        /*0aa8*/ 	.word	0x00000001
        /*0aac*/ 	.word	0x00000001


	//----- nvinfo : EIATTR_CRS_STACK_SIZE
	.align		4
.L_1329:
        /*0ab0*/ 	.byte	0x04, 0x1e
        /*0ab2*/ 	.short	(.L_1331 - .L_1330)
.L_1330:
        /*0ab4*/ 	.word	0x00000000


	//----- nvinfo : EIATTR_CBANK_PARAM_SIZE
	.align		4
.L_1331:
        /*0ab8*/ 	.byte	0x03, 0x19
        /*0aba*/ 	.short	0x0060


	//----- nvinfo : EIATTR_PARAM_CBANK
	.align		4
        /*0abc*/ 	.byte	0x04, 0x0a
        /*0abe*/ 	.short	(.L_1333 - .L_1332)
	.align		4
.L_1332:
        /*0ac0*/ 	.word	index@(.nv.constant0._ZN13group_norm_v218gn_bwd_cuda_kernelI6__halfLi480ELi1ELi32ELi60ELi1024ELb0ELb1ELi32ELi960ELi960ELi4ELb1ELi4ELb0ELb0ELNS_15WgradSyncMethodE3ENS_16CompileConditionILi900EEEEEvPT_S6_S6_PKS5_S8_S8_S8_PKfflPfPj)
        /*0ac4*/ 	.short	0x0210
        /*0ac6*/ 	.short	0x0060


	//----- nvinfo : EIATTR_SW_WAR
	.align		4
.L_1333:
        /*0ac8*/ 	.byte	0x04, 0x36
        /*0aca*/ 	.short	(.L_1335 - .L_1334)
.L_1334:
        /*0acc*/ 	.word	0x00000008
.L_1335:


//--------------------- .nv.info._ZN13group_norm_v218gn_bwd_cuda_kernelI6__halfLi480ELi2ELi32ELi60ELi1024ELb0ELb1ELi16ELi960ELi960ELi4ELb1ELi3ELb0ELb0ELNS_15WgradSyncMethodE2ENS_16CompileConditionILi900EEEEEvPT_S6_S6_PKS5_S8_S8_S8_PKfflPfPj --------------------------
	.section	.nv.info._ZN13group_norm_v218gn_bwd_cuda_kernelI6__halfLi480ELi2ELi32ELi60ELi1024ELb0ELb1ELi16ELi960ELi960ELi4ELb1ELi3ELb0ELb0ELNS_15WgradSyncMethodE2ENS_16CompileConditionILi900EEEEEvPT_S6_S6_PKS5_S8_S8_S8_PKfflPfPj,"",@"SHT_CUDA_INFO"
	.sectionflags	@""
	.align	4


	//----- nvinfo : EIATTR_CUDA_API_VERSION
	.align		4
        /*0000*/ 	.byte	0x04, 0x37
        /*0002*/ 	.short	(.L_1337 - .L_1336)
.L_1336:
        /*0004*/ 	.word	0x00000082


	//----- nvinfo : EIATTR_KPARAM_INFO
	.align		4
.L_1337:
        /*0008*/ 	.byte	0x04, 0x17
        /*000a*/ 	.short	(.L_1339 - .L_1338)
.L_1338:
        /*000c*/ 	.word	0x00000000
        /*0010*/ 	.short	0x000b
        /*0012*/ 	.short	0x0058
        /*0014*/ 	.byte	0x00, 0xf0, 0x21, 0x00


	//----- nvinfo : EIATTR_KPARAM_INFO
	.align		4
.L_1339:
        /*0018*/ 	.byte	0x04, 0x17
        /*001a*/ 	.short	(.L_1341 - .L_1340)
.L_1340:
        /*001c*/ 	.word	0x00000000
        /*0020*/ 	.short	0x000a
        /*0022*/ 	.short	0x0050
        /*0024*/ 	.byte	0x00, 0xf0, 0x21, 0x00


	//----- nvinfo : EIATTR_KPARAM_INFO
	.align		4
.L_1341:
        /*0028*/ 	.byte	0x04, 0x17
        /*002a*/ 	.short	(.L_1343 - .L_1342)
.L_1342:
        /*002c*/ 	.word	0x00000000
        /*0030*/ 	.short	0x0009
        /*0032*/ 	.short	0x0048
        /*0034*/ 	.byte	0x00, 0xf0, 0x21, 0x00


	//----- nvinfo : EIATTR_KPARAM_INFO
	.align		4
.L_1343:
        /*0038*/ 	.byte	0x04, 0x17
        /*003a*/ 	.short	(.L_1345 - .L_1344)
.L_1344:
        /*003c*/ 	.word	0x00000000
        /*0040*/ 	.short	0x0008
        /*0042*/ 	.short	0x0040
        /*0044*/ 	.byte	0x00, 0xf0, 0x11, 0x00


	//----- nvinfo : EIATTR_KPARAM_INFO
	.align		4
.L_1345:
        /*0048*/ 	.byte	0x04, 0x17
        /*004a*/ 	.short	(.L_1347 - .L_1346)
.L_1346:
        /*004c*/ 	.word	0x00000000
        /*0050*/ 	.short	0x0007
        /*0052*/ 	.short	0x0038
        /*0054*/ 	.byte	0x00, 0xf0, 0x21, 0x00


	//----- nvinfo : EIATTR_KPARAM_INFO
	.align		4
.L_1347:
        /*0058*/ 	.byte	0x04, 0x17
        /*005a*/ 	.short	(.L_1349 - .L_1348)
.L_1348:
        /*005c*/ 	.word	0x00000000
        /*0060*/ 	.short	0x0006
        /*0062*/ 	.short	0x0030
        /*0064*/ 	.byte	0x00, 0xf0, 0x21, 0x00


	//----- nvinfo : EIATTR_KPARAM_INFO
	.align		4
.L_1349:
        /*0068*/ 	.byte	0x04, 0x17
        /*006a*/ 	.short	(.L_1351 - .L_1350)
.L_1350:
        /*006c*/ 	.word	0x00000000
        /*0070*/ 	.short	0x0005
        /*0072*/ 	.short	0x0028
        /*0074*/ 	.byte	0x00, 0xf0, 0x21, 0x00


	//----- nvinfo : EIATTR_KPARAM_INFO
	.align		4
.L_1351:
        /*0078*/ 	.byte	0x04, 0x17
        /*007a*/ 	.short	(.L_1353 - .L_1352)
.L_1352:
        /*007c*/ 	.word	0x00000000
        /*0080*/ 	.short	0x0004
        /*0082*/ 	.short	0x0020
        /*0084*/ 	.byte	0x00, 0xf0, 0x21, 0x00


	//----- nvinfo : EIATTR_KPARAM_INFO
	.align		4
.L_1353:
        /*0088*/ 	.byte	0x04, 0x17
        /*008a*/ 	.short	(.L_1355 - .L_1354)
.L_1354:
        /*008c*/ 	.word	0x00000000
        /*0090*/ 	.short	0x0003
        /*0092*/ 	.short	0x0018
        /*0094*/ 	.byte	0x00, 0xf0, 0x21, 0x00


	//----- nvinfo : EIATTR_KPARAM_INFO
	.align		4
.L_1355:
        /*0098*/ 	.byte	0x04, 0x17
        /*009a*/ 	.short	(.L_1357 - .L_1356)
.L_1356:
        /*009c*/ 	.word	0x00000000
        /*00a0*/ 	.short	0x0002
        /*00a2*/ 	.short	0x0010
        /*00a4*/ 	.byte	0x00, 0xf0, 0x21, 0x00


	//----- nvinfo : EIATTR_KPARAM_INFO
	.align		4
.L_1357:
        /*00a8*/ 	.byte	0x04, 0x17
        /*00aa*/ 	.short	(.L_1359 - .L_1358)
.L_1358:
        /*00ac*/ 	.word	0x00000000
        /*00b0*/ 	.short	0x0001
        /*00b2*/ 	.short	0x0008
        /*00b4*/ 	.byte	0x00, 0xf0, 0x21, 0x00


	//----- nvinfo : EIATTR_KPARAM_INFO
	.align		4
.L_1359:
        /*00b8*/ 	.byte	0x04, 0x17
        /*00ba*/ 	.short	(.L_1361 - .L_1360)
.L_1360:
        /*00bc*/ 	.word	0x00000000
        /*00c0*/ 	.short	0x0000
        /*00c2*/ 	.short	0x0000
        /*00c4*/ 	.byte	0x00, 0xf0, 0x21, 0x00


	//----- nvinfo : EIATTR_SPARSE_MMA_MASK
	.align		4
.L_1361:
        /*00c8*/ 	.byte	0x03, 0x50
        /*00ca*/ 	.short	0x0000


	//----- nvinfo : EIATTR_MAXREG_COUNT
	.align		4
        /*00cc*/ 	.byte	0x03, 0x1b
        /*00ce*/ 	.short	0x0040


	//----- nvinfo : EIATTR_NUM_BARRIERS
	.align		4
        /*00d0*/ 	.byte	0x02, 0x4c
        /*00d2*/ 	.byte	0x01
	.zero		1


	//----- nvinfo : EIATTR_ANNOTATIONS
	.align		4
        /*00d4*/ 	.byte	0x04, 0x55
        /*00d6*/ 	.short	(.L_1363 - .L_1362)


	//   ....[0]....
.L_1362:
        /* <DEDUP_REMOVED lines=65> */


	//----- nvinfo : EIATTR_MERCURY_ISA_VERSION
	.align		4
.L_1363:
        /*04d8*/ 	.byte	0x03, 0x5f
        /*04da*/ 	.short	0x0101


	//----- nvinfo : EIATTR_COOP_GROUP_MASK_REGIDS
	.align		4
        /*04dc*/ 	.byte	0x04, 0x29
        /*04de*/ 	.short	(.L_1365 - .L_1364)


	//   ....[0]....
.L_1364:
        /*04e0*/ 	.word	0xffffffff


	//   ....[1]....
        /*04e4*/ 	.word	0xffffffff


	//   ....[2]....
        /*04e8*/ 	.word	0xffffffff


	//   ....[3]....
        /*04ec*/ 	.word	0xffffffff


	//   ....[4]....
        /*04f0*/ 	.word	0xffffffff


	//   ....[5]....
        /*04f4*/ 	.word	0xffffffff


	//   ....[6]....
        /*04f8*/ 	.word	0xffffffff


	//   ....[7]....
        /*04fc*/ 	.word	0xffffffff


	//   ....[8]....
        /*0500*/ 	.word	0xffffffff


	//   ....[9]....
        /*0504*/ 	.word	0xffffffff


	//   ....[10]....
        /*0508*/ 	.word	0x05000015


	//   ....[11]....
        /*050c*/ 	.word	0x05000014


	//   ....[12]....
        /*0510*/ 	.word	0x05000016


	//   ....[13]....
        /*0514*/ 	.word	0x05000017


	//   ....[14]....
        /*0518*/ 	.word	0x05000019


	//   ....[15]....
        /*051c*/ 	.word	0x05000018


	//   ....[16]....
        /*0520*/ 	.word	0x0500001a


	//   ....[17]....
        /*0524*/ 	.word	0x0500000f


	//   ....[18]....
        /*0528*/ 	.word	0x05000019


	//   ....[19]....
        /*052c*/ 	.word	0x05000018


	//   ....[20]....
        /*0530*/ 	.word	0x0500001a


	//   ....[21]....
        /*0534*/ 	.word	0x0500001b


	//   ....[22]....
        /*0538*/ 	.word	0x0500001d


	//   ....[23]....
        /*053c*/ 	.word	0x0500001c


	//   ....[24]....
        /*0540*/ 	.word	0x05000020


	//   ....[25]....
        /*0544*/ 	.word	0x0500000f


	//   ....[26]....
        /*0548*/ 	.word	0x05000019


	//   ....[27]....
        /*054c*/ 	.word	0x05000018


	//   ....[28]....
        /*0550*/ 	.word	0x0500001a


	//   ....[29]....
        /*0554*/ 	.word	0x0500001b


	//   ....[30]....
        /*0558*/ 	.word	0x0500001d


	//   ....[31]....
        /*055c*/ 	.word	0x0500001c


	//   ....[32]....
        /*0560*/ 	.word	0x05000020


	//   ....[33]....
        /*0564*/ 	.word	0x0500000f


	//   ....[34]....
        /*0568*/ 	.word	0x05000011


	//   ....[35]....
        /*056c*/ 	.word	0x0500001b


	//   ....[36]....
        /*0570*/ 	.word	0x05000010


	//   ....[37]....
        /*0574*/ 	.word	0x0500001d


	//   ....[38]....
        /*0578*/ 	.word	0x05000023


	//   ....[39]....
        /*057c*/ 	.word	0x0500001e


	//   ....[40]....
        /*0580*/ 	.word	0x05000026


	//   ....[41]....
        /*0584*/ 	.word	0x05000025


	//   ....[42]....
        /*0588*/ 	.word	0x0500001c


	//   ....[43]....
        /*058c*/ 	.word	0x05000016


	//   ....[44]....
        /*0590*/ 	.word	0x05000011


	//   ....[45]....
        /*0594*/ 	.word	0x0500001b


	//   ....[46]....
        /*0598*/ 	.word	0x05000014


	//   ....[47]....
        /*059c*/ 	.word	0x05000017


	//   ....[48]....
        /*05a0*/ 	.word	0x05000018


	//   ....[49]....
        /*05a4*/ 	.word	0x0500001a


	//   ....[50]....
        /*05a8*/ 	.word	0x05000029


	//   ....[51]....
        /*05ac*/ 	.word	0x05000013


	//   ....[52]....
        /*05b0*/ 	.word	0x05000018


	//   ....[53]....
        /*05b4*/ 	.word	0x0500000e


	//   ....[54]....
        /*05b8*/ 	.word	0x05000012


	//   ....[55]....
        /*05bc*/ 	.word	0x05000015


	//   ....[56]....
        /*05c0*/ 	.word	0x05000017


	//   ....[57]....
        /*05c4*/ 	.word	0x05000014


	//   ....[58]....
        /*05c8*/ 	.word	0x0500002b


	//   ....[59]....
        /*05cc*/ 	.word	0x05000028


	//   ....[60]....
        /*05d0*/ 	.word	0x05000022


	//   ....[61]....
        /*05d4*/ 	.word	0x05000021


	//   ....[62]....
        /*05d8*/ 	.word	0x05000027


	//   ....[63]....
        /*05dc*/ 	.word	0x05000020


	//   ....[64]....
        /*05e0*/ 	.word	0x05000023


	//   ....[65]....
        /*05e4*/ 	.word	0x0500001e


	//   ....[66]....
        /*05e8*/ 	.word	0x0500001a


	//   ....[67]....
        /*05ec*/ 	.word	0x0500001a


	//   ....[68]....
        /*05f0*/ 	.word	0x0500001a


	//   ....[69]....
        /*05f4*/ 	.word	0x0500001a


	//   ....[70]....
        /*05f8*/ 	.word	0x0500001a


	//   ....[71]....
        /*05fc*/ 	.word	0x0500001a


	//   ....[72]....
        /*0600*/ 	.word	0x0500001a


	//   ....[73]....
        /*0604*/ 	.word	0x0500001a


	//   ....[74]....
        /*0608*/ 	.word	0x0500001a


	//   ....[75]....
        /*060c*/ 	.word	0x0500001a


	//   ....[76]....
        /*0610*/ 	.word	0x0500001a


	//   ....[77]....
        /*0614*/ 	.word	0x0500001a


	//   ....[78]....
        /*0618*/ 	.word	0x0500001a


	//   ....[79]....
        /*061c*/ 	.word	0x0500001a


	//   ....[80]....
        /*0620*/ 	.word	0x0500001a


	//   ....[81]....
        /*0624*/ 	.word	0x0500001a


	//   ....[82]....
        /*0628*/ 	.word	0x0500001a


	//   ....[83]....
        /*062c*/ 	.word	0x0500001a


	//   ....[84]....
        /*0630*/ 	.word	0x0500001a


	//   ....[85]....
        /*0634*/ 	.word	0x0500001a


	//   ....[86]....
        /*0638*/ 	.word	0x0500001a


	//   ....[87]....
        /*063c*/ 	.word	0x0500001a


	//   ....[88]....
        /*0640*/ 	.word	0x0500001a


	//   ....[89]....
        /*0644*/ 	.word	0x0500001a


	//   ....[90]....
        /*0648*/ 	.word	0x0500001a


	//   ....[91]....
        /*064c*/ 	.word	0x0500001a


	//   ....[92]....
        /*0650*/ 	.word	0x0500001a


	//   ....[93]....
        /*0654*/ 	.word	0x0500001a


	//   ....[94]....
        /*0658*/ 	.word	0x0500001a


	//   ....[95]....
        /*065c*/ 	.word	0x0500001a


	//   ....[96]....
        /*0660*/ 	.word	0x0500001a


	//   ....[97]....
        /*0664*/ 	.word	0x0500001a


	//   ....[98]....
        /*0668*/ 	.word	0x0500001a


	//   ....[99]....
        /*066c*/ 	.word	0x0500001a


	//   ....[100]....
        /*0670*/ 	.word	0x0500001a


	//   ....[101]....
        /*0674*/ 	.word	0x0500001a


	//   ....[102]....
        /*0678*/ 	.word	0x0500001a


	//   ....[103]....
        /*067c*/ 	.word	0x0500001a


	//   ....[104]....
        /*0680*/ 	.word	0x0500001a


	//   ....[105]....
        /*0684*/ 	.word	0x0500001a


	//   ....[106]....
        /*0688*/ 	.word	0x0500001a


	//   ....[107]....
        /*068c*/ 	.word	0x0500001a


	//   ....[108]....
        /*0690*/ 	.word	0x0500001a


	//   ....[109]....
        /*0694*/ 	.word	0x0500001a


	//   ....[110]....
        /*0698*/ 	.word	0x0500001a


	//   ....[111]....
        /*069c*/ 	.word	0x0500001a


	//   ....[112]....
        /*06a0*/ 	.word	0x0500001a


	//   ....[113]....
        /*06a4*/ 	.word	0x0500001a


	//   ....[114]....
        /*06a8*/ 	.word	0x0500001a


	//   ....[115]....
        /*06ac*/ 	.word	0x0500001a


	//   ....[116]....
        /*06b0*/ 	.word	0x0500001a


	//   ....[117]....
        /*06b4*/ 	.word	0x0500001a


	//   ....[118]....
        /*06b8*/ 	.word	0x0500001a


	//   ....[119]....
        /*06bc*/ 	.word	0x0500001a


	//   ....[120]....
        /*06c0*/ 	.word	0x0500001a


	//   ....[121]....
        /*06c4*/ 	.word	0x0500001a


	//----- nvinfo : EIATTR_COOP_GROUP_INSTR_OFFSETS
	.align		4
.L_1365:
        /*06c8*/ 	.byte	0x04, 0x28
        /*06ca*/ 	.short	(.L_1367 - .L_1366)


	//   ....[0]....
.L_1366:
        /*06cc*/ 	.word	0x00003160


	//   ....[1]....
        /*06d0*/ 	.word	0x000031c0


	//   ....[2]....
        /*06d4*/ 	.word	0x000038a0


	//   ....[3]....
        /*06d8*/ 	.word	0x00003960


	//   ....[4]....
        /*06dc*/ 	.word	0x00003980


	//   ....[5]....
        /*06e0*/ 	.word	0x000039a0


	//   ....[6]....
        /*06e4*/ 	.word	0x000039c0


	//   ....[7]....
        /*06e8*/ 	.word	0x000039e0


	//   ....[8]....
        /*06ec*/ 	.word	0x00003a00


	//   ....[9]....
        /*06f0*/ 	.word	0x00003a20


	//   ....[10]....
        /*06f4*/ 	.word	0x00005760


	//   ....[11]....
        /*06f8*/ 	.word	0x00005790


	//   ....[12]....
        /*06fc*/ 	.word	0x000057e0


	//   ....[13]....
        /*0700*/ 	.word	0x00005800


	//   ....[14]....
        /*0704*/ 	.word	0x00005830


	//   ....[15]....
        /*0708*/ 	.word	0x00005840


	//   ....[16]....
        /*070c*/ 	.word	0x00005870


	//   ....[17]....
        /*0710*/ 	.word	0x00005880


	//   ....[18]....
        /*0714*/ 	.word	0x00005a40


	//   ....[19]....
        /*0718*/ 	.word	0x00005a70


	//   ....[20]....
        /*071c*/ 	.word	0x00005ac0


	//   ....[21]....
        /*0720*/ 	.word	0x00005ae0


	//   ....[22]....
        /*0724*/ 	.word	0x00005b10


	//   ....[23]....
        /*0728*/ 	.word	0x00005b20


	//   ....[24]....
        /*072c*/ 	.word	0x00005b50


	//   ....[25]....
        /*0730*/ 	.word	0x00005b60


	//   ....[26]....
        /*0734*/ 	.word	0x00005cd0


	//   ....[27]....
        /*0738*/ 	.word	0x00005d00


	//   ....[28]....
        /*073c*/ 	.word	0x00005d50


	//   ....[29]....
        /*0740*/ 	.word	0x00005d70


	//   ....[30]....
        /*0744*/ 	.word	0x00005da0


	//   ....[31]....
        /*0748*/ 	.word	0x00005db0


	//   ....[32]....
        /*074c*/ 	.word	0x00005de0


	//   ....[33]....
        /*0750*/ 	.word	0x00005df0


	//   ....[34]....
        /*0754*/ 	.word	0x00005fb0


	//   ....[35]....
        /*0758*/ 	.word	0x000060e0


	//   ....[36]....
        /*075c*/ 	.word	0x00006160


	//   ....[37]....
        /*0760*/ 	.word	0x000061f0


	//   ....[38]....
        /*0764*/ 	.word	0x00006240


	//   ....[39]....
        /*0768*/ 	.word	0x00006270


	//   ....[40]....
        /*076c*/ 	.word	0x000062b0


	//   ....[41]....
        /*0770*/ 	.word	0x000062e0


	//   ....[42]....
        /*0774*/ 	.word	0x00006300


	//   ....[43]....
        /*0778*/ 	.word	0x00006320


	//   ....[44]....
        /*077c*/ 	.word	0x000063a0


	//   ....[45]....
        /*0780*/ 	.word	0x000063e0


	//   ....[46]....
        /*0784*/ 	.word	0x00006420


	//   ....[47]....
        /*0788*/ 	.word	0x00006450


	//   ....[48]....
        /*078c*/ 	.word	0x00006460


	//   ....[49]....
        /*0790*/ 	.word	0x00006470


	//   ....[50]....
        /*0794*/ 	.word	0x00006480


	//   ....[51]....
        /*0798*/ 	.word	0x000064c0


	//   ....[52]....
        /*079c*/ 	.word	0x00006500


	//   ....[53]....
        /*07a0*/ 	.word	0x00006540


	//   ....[54]....
        /*07a4*/ 	.word	0x00006570


	//   ....[55]....
        /*07a8*/ 	.word	0x00006590


	//   ....[56]....
        /*07ac*/ 	.word	0x000065c0


	//   ....[57]....
        /*07b0*/ 	.word	0x000065e0


	//   ....[58]....
        /*07b4*/ 	.word	0x00006600


	//   ....[59]....
        /*07b8*/ 	.word	0x00006630


	//   ....[60]....
        /*07bc*/ 	.word	0x00006690


	//   ....[61]....
        /*07c0*/ 	.word	0x000066b0


	//   ....[62]....
        /*07c4*/ 	.word	0x000066e0


	//   ....[63]....
        /*07c8*/ 	.word	0x00006700


	//   ....[64]....
        /*07cc*/ 	.word	0x000067f0


	//   ....[65]....
        /*07d0*/ 	.word	0x00006850


	//   ....[66]....
        /*07d4*/ 	.word	0x00006a20


	//   ....[67]....
        /*07d8*/ 	.word	0x00006a70


	//   ....[68]....
        /*07dc*/ 	.word	0x00006ae0


	//   ....[69]....
        /*07e0*/ 	.word	0x00006b40


	//   ....[70]....
        /*07e4*/ 	.word	0x00006bb0


	//   ....[71]....
        /*07e8*/ 	.word	0x00006c10


	//   ....[72]....
        /*07ec*/ 	.word	0x00006c80


	//   ....[73]....
        /*07f0*/ 	.word	0x00006ce0


	//   ....[74]....
        /*07f4*/ 	.word	0x00006d80


	//   ....[75]....
        /*07f8*/ 	.word	0x00006e10


	//   ....[76]....
        /*07fc*/ 	.word	0x00006e80


	//   ....[77]....
        /*0800*/ 	.word	0x00006ee0


	//   ....[78]....
        /*0804*/ 	.word	0x00006f50


	//   ....[79]....
        /*0808*/ 	.word	0x00006fb0


	//   ....[80]....
        /*080c*/ 	.word	0x00007020


	//   ....[81]....
        /*0810*/ 	.word	0x00007080


	//   ....[82]....
        /*0814*/ 	.word	0x00007120


	//   ....[83]....
        /*0818*/ 	.word	0x000071b0


	//   ....[84]....
        /*081c*/ 	.word	0x00007220


	//   ....[85]....
        /*0820*/ 	.word	0x00007280


	//   ....[86]....
        /*0824*/ 	.word	0x000072f0


	//   ....[87]....
        /*0828*/ 	.word	0x00007350


	//   ....[88]....
        /*082c*/ 	.word	0x000073c0


	//   ....[89]....
        /*0830*/ 	.word	0x00007420


	//   ....[90]....
        /*0834*/ 	.word	0x000074c0


	//   ....[91]....
        /*0838*/ 	.word	0x00007570


	//   ....[92]....
        /*083c*/ 	.word	0x00007680


	//   ....[93]....
        /*0840*/ 	.word	0x000076d0


	//   ....[94]....
        /*0844*/ 	.word	0x000077b0


	//   ....[95]....
        /*0848*/ 	.word	0x00007810


	//   ....[96]....
        /*084c*/ 	.word	0x000078a0


	//   ....[97]....
        /*0850*/ 	.word	0x000078f0


	//   ....[98]....
        /*0854*/ 	.word	0x00007960


	//   ....[99]....
        /*0858*/ 	.word	0x000079c0


	//   ....[100]....
        /*085c*/ 	.word	0x00007a30


	//   ....[101]....
        /*0860*/ 	.word	0x00007a90


	//   ....[102]....
        /*0864*/ 	.word	0x00007b00


	//   ....[103]....
        /*0868*/ 	.word	0x00007b60


	//   ....[104]....
        /*086c*/ 	.word	0x00007be0


	//   ....[105]....
        /*0870*/ 	.word	0x00007c50


	//   ....[106]....
        /*0874*/ 	.word	0x00007cc0


	//   ....[107]....
        /*0878*/ 	.word	0x00007d20


	//   ....[108]....
        /*087c*/ 	.word	0x00007da0


	//   ....[109]....
        /*0880*/ 	.word	0x00007e20


	//   ....[110]....
        /*0884*/ 	.word	0x00007ec0


	//   ....[111]....
        /*0888*/ 	.word	0x00007f30


	//   ....[112]....
        /*088c*/ 	.word	0x00007fc0


	//   ....[113]....
        /*0890*/ 	.word	0x00008050


	//   ....[114]....
        /*0894*/ 	.word	0x000080c0


	//   ....[115]....
        /*0898*/ 	.word	0x00008120


	//   ....[116]....
        /*089c*/ 	.word	0x00008190


	//   ....[117]....
        /*08a0*/ 	.word	0x00008210


	//   ....[118]....
        /*08a4*/ 	.word	0x000082d0


	//   ....[119]....
        /*08a8*/ 	.word	0x000083a0


	//   ....[120]....
        /*08ac*/ 	.word	0x00008480


	//   ....[121]....
        /*08b0*/ 	.word	0x00008530


	//----- nvinfo : EIATTR_EXIT_INSTR_OFFSETS
	.align		4
.L_1367:
        /*08b4*/ 	.byte	0x04, 0x1c
        /*08b6*/ 	.short	(.L_1369 - .L_1368)


	//   ....[0]....
.L_1368:
        /*08b8*/ 	.word	0x00004890


	//   ....[1]....
        /*08bc*/ 	.word	0x000069c0


	//----- nvinfo : EIATTR_MAX_THREADS
	.align		4
.L_1369:
        /*08c0*/ 	.byte	0x04, 0x05
        /*08c2*/ 	.short	(.L_1371 - .L_1370)
.L_1370:
        /*08c4*/ 	.word	0x000001e0
        /*08c8*/ 	.word	0x00000001
        /*08cc*/ 	.word	0x00000001


	//----- nvinfo : EIATTR_CRS_STACK_SIZE
	.align		4
.L_1371:
        /*08d0*/ 	.byte	0x04, 0x1e
        /*08d2*/ 	.short	(.L_1373 - .L_1372)
.L_1372:
        /*08d4*/ 	.word	0x00000000


	//----- nvinfo : EIATTR_CBANK_PARAM_SIZE
	.align		4
.L_1373:
        /*08d8*/ 	.byte	0x03, 0x19
        /*08da*/ 	.short	0x0060


	//----- nvinfo : EIATTR_PARAM_CBANK
	.align		4
        /*08dc*/ 	.byte	0x04, 0x0a
        /*08de*/ 	.short	(.L_1375 - .L_1374)
	.align		4
.L_1374:
        /*08e0*/ 	.word	index@(.nv.constant0._ZN13group_norm_v218gn_bwd_cuda_kernelI6__halfLi480ELi2ELi32ELi60ELi1024ELb0ELb1ELi16ELi960ELi960ELi4ELb1ELi3ELb0ELb0ELNS_15WgradSyncMethodE2ENS_16CompileConditionILi900EEEEEvPT_S6_S6_PKS5_S8_S8_S8_PKfflPfPj)
        /*08e4*/ 	.short	0x0210
        /*08e6*/ 	.short	0x0060


	//----- nvinfo : EIATTR_SW_WAR
	.align		4
.L_1375:
        /*08e8*/ 	.byte	0x04, 0x36
        /*08ea*/ 	.short	(.L_1377 - .L_1376)
.L_1376:
        /*08ec*/ 	.word	0x00000008
.L_1377:


//--------------------- .nv.info._ZN13group_norm_v218gn_bwd_cuda_kernelI6__halfLi480ELi2ELi32ELi60ELi1024ELb0ELb1ELi16ELi960ELi960ELi4ELb1ELi4ELb0ELb0ELNS_15WgradSyncMethodE3ENS_16CompileConditionILi900EEEEEvPT_S6_S6_PKS5_S8_S8_S8_PKfflPfPj --------------------------
	.section	.nv.info._ZN13group_norm_v218gn_bwd_cuda_kernelI6__halfLi480ELi2ELi32ELi60ELi1024ELb0ELb1ELi16ELi960ELi960ELi4ELb1ELi4ELb0ELb0ELNS_15WgradSyncMethodE3ENS_16CompileConditionILi900EEEEEvPT_S6_S6_PKS5_S8_S8_S8_PKfflPfPj,"",@"SHT_CUDA_INFO"
	.sectionflags	@""
	.align	4


	//----- nvinfo : EIATTR_CUDA_API_VERSION
	.align		4
        /*0000*/ 	.byte	0x04, 0x37
        /*0002*/ 	.short	(.L_1379 - .L_1378)
.L_1378:
        /*0004*/ 	.word	0x00000082


	//----- nvinfo : EIATTR_KPARAM_INFO
	.align		4
.L_1379:
        /*0008*/ 	.byte	0x04, 0x17
        /*000a*/ 	.short	(.L_1381 - .L_1380)
.L_1380:
        /*000c*/ 	.word	0x00000000
        /*0010*/ 	.short	0x000b
        /*0012*/ 	.short	0x0058
        /*0014*/ 	.byte	0x00, 0xf0, 0x21, 0x00


	//----- nvinfo : EIATTR_KPARAM_INFO
	.align		4
.L_1381:
        /*0018*/ 	.byte	0x04, 0x17
        /*001a*/ 	.short	(.L_1383 - .L_1382)
.L_1382:
        /*001c*/ 	.word	0x00000000
        /*0020*/ 	.short	0x000a
        /*0022*/ 	.short	0x0050
        /*0024*/ 	.byte	0x00, 0xf0, 0x21, 0x00


	//----- nvinfo : EIATTR_KPARAM_INFO
	.align		4
.L_1383:
        /*0028*/ 	.byte	0x04, 0x17
        /*002a*/ 	.short	(.L_1385 - .L_1384)
.L_1384:
        /*002c*/ 	.word	0x00000000
        /*0030*/ 	.short	0x0009
        /*0032*/ 	.short	0x0048
        /*0034*/ 	.byte	0x00, 0xf0, 0x21, 0x00


	//----- nvinfo : EIATTR_KPARAM_INFO
	.align		4
.L_1385:
        /*0038*/ 	.byte	0x04, 0x17
        /*003a*/ 	.short	(.L_1387 - .L_1386)
.L_1386:
        /*003c*/ 	.word	0x00000000
        /*0040*/ 	.short	0x0008
        /*0042*/ 	.short	0x0040
        /*0044*/ 	.byte	0x00, 0xf0, 0x11, 0x00


	//----- nvinfo : EIATTR_KPARAM_INFO
	.align		4
.L_1387:
        /*0048*/ 	.byte	0x04, 0x17
        /*004a*/ 	.short	(.L_1389 - .L_1388)
.L_1388:
        /*004c*/ 	.word	0x00000000
        /*0050*/ 	.short	0x0007
        /*0052*/ 	.short	0x0038
        /*0054*/ 	.byte	0x00, 0xf0, 0x21, 0x00


	//----- nvinfo : EIATTR_KPARAM_INFO
	.align		4
.L_1389:
        /*0058*/ 	.byte	0x04, 0x17
        /*005a*/ 	.short	(.L_1391 - .L_1390)
.L_1390:
        /*005c*/ 	.word	0x00000000
        /*0060*/ 	.short	0x0006
        /*0062*/ 	.short	0x0030
        /*0064*/ 	.byte	0x00, 0xf0, 0x21, 0x00


	//----- nvinfo : EIATTR_KPARAM_INFO
	.align		4
.L_1391:
        /*0068*/ 	.byte	0x04, 0x17
        /*006a*/ 	.short	(.L_1393 - .L_1392)
.L_1392:
        /*006c*/ 	.word	0x00000000
        /*0070*/ 	.short	0x0005
        /*0072*/ 	.short	0x0028
        /*0074*/ 	.byte	0x00, 0xf0, 0x21, 0x00


	//----- nvinfo : EIATTR_KPARAM_INFO
	.align		4
.L_1393:
        /*0078*/ 	.byte	0x04, 0x17
        /*007a*/ 	.short	(.L_1395 - .L_1394)
.L_1394:
        /*007c*/ 	.word	0x00000000
        /*0080*/ 	.short	0x0004
        /*0082*/ 	.short	0x0020
        /*0084*/ 	.byte	0x00, 0xf0, 0x21, 0x00


	//----- nvinfo : EIATTR_KPARAM_INFO
	.align		4
.L_1395:
        /*0088*/ 	.byte	0x04, 0x17
        /*008a*/ 	.short	(.L_1397 - .L_1396)
.L_1396:
        /*008c*/ 	.word	0x00000000
        /*0090*/ 	.short	0x0003
        /*0092*/ 	.short	0x0018
        /*0094*/ 	.byte	0x00, 0xf0, 0x21, 0x00


	//----- nvinfo : EIATTR_KPARAM_INFO
	.align		4
.L_1397:
        /*0098*/ 	.byte	0x04, 0x17
        /*009a*/ 	.short	(.L_1399 - .L_1398)
.L_1398:
        /*009c*/ 	.word	0x00000000
        /*00a0*/ 	.short	0x0002
        /*00a2*/ 	.short	0x0010
        /*00a4*/ 	.byte	0x00, 0xf0, 0x21, 0x00


	//----- nvinfo : EIATTR_KPARAM_INFO
	.align		4
.L_1399:
        /*00a8*/ 	.byte	0x04, 0x17
        /*00aa*/ 	.short	(.L_1401 - .L_1400)
.L_1400:
        /*00ac*/ 	.word	0x00000000
        /*00b0*/ 	.short	0x0001
        /*00b2*/ 	.short	0x0008
        /*00b4*/ 	.byte	0x00, 0xf0, 0x21, 0x00


	//----- nvinfo : EIATTR_KPARAM_INFO
	.align		4
.L_1401:
        /*00b8*/ 	.byte	0x04, 0x17
        /*00ba*/ 	.short	(.L_1403 - .L_1402)
.L_1402:
        /*00bc*/ 	.word	0x00000000
        /*00c0*/ 	.short	0x0000
        /*00c2*/ 	.short	0x0000
        /*00c4*/ 	.byte	0x00, 0xf0, 0x21, 0x00


	//----- nvinfo : EIATTR_SPARSE_MMA_MASK
	.align		4
.L_1403:
        /*00c8*/ 	.byte	0x03, 0x50
        /*00ca*/ 	.short	0x0000


	//----- nvinfo : EIATTR_MAXREG_COUNT
	.align		4
        /*00cc*/ 	.byte	0x03, 0x1b
        /*00ce*/ 	.short	0x0040


	//----- nvinfo : EIATTR_NUM_BARRIERS
	.align		4
        /*00d0*/ 	.byte	0x02, 0x4c
        /*00d2*/ 	.byte	0x01
	.zero		1


	//----- nvinfo : EIATTR_ANNOTATIONS
	.align		4
        /*00d4*/ 	.byte	0x04, 0x55
        /*00d6*/ 	.short	(.L_1405 - .L_1404)


	//   ....[0]....
.L_1404:
        /* <DEDUP_REMOVED lines=75> */


	//----- nvinfo : EIATTR_MERCURY_ISA_VERSION
	.align		4
.L_1405:
        /*0570*/ 	.byte	0x03, 0x5f
        /*0572*/ 	.short	0x0101


	//----- nvinfo : EIATTR_COOP_GROUP_MASK_REGIDS
	.align		4
        /*0574*/ 	.byte	0x04, 0x29
        /*0576*/ 	.short	(.L_1407 - .L_1406)


	//   ....[0]....
.L_1406:
        /*0578*/ 	.word	0xffffffff


	//   ....[1]....
        /*057c*/ 	.word	0xffffffff


	//   ....[2]....
        /*0580*/ 	.word	0xffffffff


	//   ....[3]....
        /*0584*/ 	.word	0xffffffff


	//   ....[4]....
        /*0588*/ 	.word	0xffffffff


	//   ....[5]....
        /*058c*/ 	.word	0xffffffff


	//   ....[6]....
        /*0590*/ 	.word	0xffffffff


	//   ....[7]....
        /*0594*/ 	.word	0xffffffff


	//   ....[8]....
        /*0598*/ 	.word	0xffffffff


	//   ....[9]....
        /*059c*/ 	.word	0xffffffff


	//   ....[10]....
        /*05a0*/ 	.word	0x05000019


	//   ....[11]....
        /*05a4*/ 	.word	0x05000018


	//   ....[12]....
        /*05a8*/ 	.word	0x0500001a


	//   ....[13]....
        /*05ac*/ 	.word	0x0500001b


	//   ....[14]....
        /*05b0*/ 	.word	0x0500001d


	//   ....[15]....
        /*05b4*/ 	.word	0x05000012


	//   ....[16]....
        /*05b8*/ 	.word	0x0500001c


	//   ....[17]....
        /*05bc*/ 	.word	0x05000013


	//   ....[18]....
        /*05c0*/ 	.word	0x0500001d


	//   ....[19]....
        /*05c4*/ 	.word	0x0500001c


	//   ....[20]....
        /*05c8*/ 	.word	0x0500001e


	//   ....[21]....
        /*05cc*/ 	.word	0x0500001f


	//   ....[22]....
        /*05d0*/ 	.word	0x05000021


	//   ....[23]....
        /*05d4*/ 	.word	0x05000020


	//   ....[24]....
        /*05d8*/ 	.word	0x05000022


	//   ....[25]....
        /*05dc*/ 	.word	0x05000017


	//   ....[26]....
        /*05e0*/ 	.word	0x0500001d


	//   ....[27]....
        /*05e4*/ 	.word	0x0500001c


	//   ....[28]....
        /*05e8*/ 	.word	0x0500001e


	//   ....[29]....
        /*05ec*/ 	.word	0x0500001f


	//   ....[30]....
        /*05f0*/ 	.word	0x05000021


	//   ....[31]....
        /*05f4*/ 	.word	0x05000020


	//   ....[32]....
        /*05f8*/ 	.word	0x05000022


	//   ....[33]....
        /*05fc*/ 	.word	0x05000017


	//   ....[34]....
        /*0600*/ 	.word	0x05000021


	//   ....[35]....
        /*0604*/ 	.word	0x0500001e


	//   ....[36]....
        /*0608*/ 	.word	0x05000023


	//   ....[37]....
        /*060c*/ 	.word	0x0500001c


	//   ....[38]....
        /*0610*/ 	.word	0x05000020


	//   ....[39]....
        /*0614*/ 	.word	0x0500002b


	//   ....[40]....
        /*0618*/ 	.word	0x05000020


	//   ....[41]....
        /*061c*/ 	.word	0x0500001e


	//   ....[42]....
        /*0620*/ 	.word	0x0500002a


	//   ....[43]....
        /*0624*/ 	.word	0x05000014


	//   ....[44]....
        /*0628*/ 	.word	0x0500002b


	//   ....[45]....
        /*062c*/ 	.word	0x05000021


	//   ....[46]....
        /*0630*/ 	.word	0x05000026


	//   ....[47]....
        /*0634*/ 	.word	0x05000023


	//   ....[48]....
        /*0638*/ 	.word	0x0500001d


	//   ....[49]....
        /*063c*/ 	.word	0x05000014


	//   ....[50]....
        /*0640*/ 	.word	0x05000013


	//   ....[51]....
        /*0644*/ 	.word	0x05000021


	//   ....[52]....
        /*0648*/ 	.word	0x05000016


	//   ....[53]....
        /*064c*/ 	.word	0x05000017


	//   ....[54]....
        /*0650*/ 	.word	0x05000012


	//   ....[55]....
        /*0654*/ 	.word	0x0500002b


	//   ....[56]....
        /*0658*/ 	.word	0x05000024


	//   ....[57]....
        /*065c*/ 	.word	0x0500001b


	//   ....[58]....
        /*0660*/ 	.word	0x0500001a


	//   ....[59]....
        /*0664*/ 	.word	0x05000022


	//   ....[60]....
        /*0668*/ 	.word	0x05000016


	//   ....[61]....
        /*066c*/ 	.word	0x05000017


	//   ....[62]....
        /*0670*/ 	.word	0x05000029


	//   ....[63]....
        /*0674*/ 	.word	0x0500002b


	//   ....[64]....
        /*0678*/ 	.word	0x0500001d


	//   ....[65]....
        /*067c*/ 	.word	0x05000017


	//   ....[66]....
        /*0680*/ 	.word	0x0500001e


	//   ....[67]....
        /*0684*/ 	.word	0x0500001e


	//   ....[68]....
        /*0688*/ 	.word	0x0500001e


	//   ....[69]....
        /*068c*/ 	.word	0x0500001e


	//   ....[70]....
        /*0690*/ 	.word	0x0500001e


	//   ....[71]....
        /*0694*/ 	.word	0x0500001e


	//   ....[72]....
        /*0698*/ 	.word	0x0500001e


	//   ....[73]....
        /*069c*/ 	.word	0x0500001e


	//   ....[74]....
        /*06a0*/ 	.word	0x0500001e


	//   ....[75]....
        /*06a4*/ 	.word	0x0500001e


	//   ....[76]....
        /*06a8*/ 	.word	0x0500001e


	//   ....[77]....
        /*06ac*/ 	.word	0x0500001e


	//   ....[78]....
        /*06b0*/ 	.word	0x0500001e


	//   ....[79]....
        /*06b4*/ 	.word	0x0500001e


	//   ....[80]....
        /*06b8*/ 	.word	0x0500001e


	//   ....[81]....
        /*06bc*/ 	.word	0x0500001e


	//   ....[82]....
        /*06c0*/ 	.word	0x0500001e


	//   ....[83]....
        /*06c4*/ 	.word	0x0500001e


	//   ....[84]....
        /*06c8*/ 	.word	0x0500001e


	//   ....[85]....
        /*06cc*/ 	.word	0x0500001e


	//   ....[86]....
        /*06d0*/ 	.word	0x0500001e


	//   ....[87]....
        /*06d4*/ 	.word	0x0500001e


	//   ....[88]....
        /*06d8*/ 	.word	0x0500001e


	//   ....[89]....
        /*06dc*/ 	.word	0x0500001e


	//   ....[90]....
        /*06e0*/ 	.word	0x0500001e


	//   ....[91]....
        /*06e4*/ 	.word	0x0500001e


	//   ....[92]....
        /*06e8*/ 	.word	0x0500001e


	//   ....[93]....
        /*06ec*/ 	.word	0x0500001e


	//   ....[94]....
        /*06f0*/ 	.word	0x0500001e


	//   ....[95]....
        /*06f4*/ 	.word	0x0500001e


	//   ....[96]....
        /*06f8*/ 	.word	0x0500001e


	//   ....[97]....
        /*06fc*/ 	.word	0x0500001e


	//   ....[98]....
        /*0700*/ 	.word	0x0500001e


	//   ....[99]....
        /*0704*/ 	.word	0x0500001e


	//   ....[100]....
        /*0708*/ 	.word	0x0500001e


	//   ....[101]....
        /*070c*/ 	.word	0x0500001e


	//   ....[102]....
        /*0710*/ 	.word	0x0500001e


	//   ....[103]....
        /*0714*/ 	.word	0x0500001e


	//   ....[104]....
        /*0718*/ 	.word	0x0500001e


	//   ....[105]....
        /*071c*/ 	.word	0x0500001e


	//   ....[106]....
        /*0720*/ 	.word	0x0500001e


	//   ....[107]....
        /*0724*/ 	.word	0x0500001e


	//   ....[108]....
        /*0728*/ 	.word	0x0500001e


	//   ....[109]....
        /*072c*/ 	.word	0x0500001e


	//   ....[110]....
        /*0730*/ 	.word	0x0500001e


	//   ....[111]....
        /*0734*/ 	.word	0x0500001e


	//   ....[112]....
        /*0738*/ 	.word	0x0500001e


	//   ....[113]....
        /*073c*/ 	.word	0x0500001e


	//   ....[114]....
        /*0740*/ 	.word	0x0500001e


	//   ....[115]....
        /*0744*/ 	.word	0x0500001e


	//   ....[116]....
        /*0748*/ 	.word	0x0500001e


	//   ....[117]....
        /*074c*/ 	.word	0x0500001e


	//   ....[118]....
        /*0750*/ 	.word	0x0500001e


	//   ....[119]....
        /*0754*/ 	.word	0x0500001e


	//   ....[120]....
        /*0758*/ 	.word	0x0500001e


	//   ....[121]....
        /*075c*/ 	.word	0x0500001e


	//----- nvinfo : EIATTR_COOP_GROUP_INSTR_OFFSETS
	.align		4
.L_1407:
        /*0760*/ 	.byte	0x04, 0x28
        /*0762*/ 	.short	(.L_1409 - .L_1408)


	//   ....[0]....
.L_1408:
        /*0764*/ 	.word	0x000032c0


	//   ....[1]....
        /*0768*/ 	.word	0x000032f0


	//   ....[2]....
        /*076c*/ 	.word	0x000039a0


	//   ....[3]....
        /*0770*/ 	.word	0x000039e0


	//   ....[4]....
        /*0774*/ 	.word	0x00003a10


	//   ....[5]....
        /*0778*/ 	.word	0x00003a30


	//   ....[6]....
        /*077c*/ 	.word	0x00003a50


	//   ....[7]....
        /*0780*/ 	.word	0x00003a70


	//   ....[8]....
        /*0784*/ 	.word	0x00003a90


	//   ....[9]....
        /*0788*/ 	.word	0x00003ab0


	//   ....[10]....
        /*078c*/ 	.word	0x00005b50


	//   ....[11]....
        /*0790*/ 	.word	0x00005b80


	//   ....[12]....
        /*0794*/ 	.word	0x00005bd0


	//   ....[13]....
        /*0798*/ 	.word	0x00005bf0


	//   ....[14]....
        /*079c*/ 	.word	0x00005c20


	//   ....[15]....
        /*07a0*/ 	.word	0x00005c30


	//   ....[16]....
        /*07a4*/ 	.word	0x00005c60


	//   ....[17]....
        /*07a8*/ 	.word	0x00005c70


	//   ....[18]....
        /*07ac*/ 	.word	0x00005df0


	//   ....[19]....
        /*07b0*/ 	.word	0x00005e20


	//   ....[20]....
        /*07b4*/ 	.word	0x00005e70


	//   ....[21]....
        /*07b8*/ 	.word	0x00005e90


	//   ....[22]....
        /*07bc*/ 	.word	0x00005ec0


	//   ....[23]....
        /*07c0*/ 	.word	0x00005ed0


	//   ....[24]....
        /*07c4*/ 	.word	0x00005f00


	//   ....[25]....
        /*07c8*/ 	.word	0x00005f10


	//   ....[26]....
        /*07cc*/ 	.word	0x00006030


	//   ....[27]....
        /*07d0*/ 	.word	0x00006060


	//   ....[28]....
        /*07d4*/ 	.word	0x000060b0


	//   ....[29]....
        /*07d8*/ 	.word	0x000060d0


	//   ....[30]....
        /*07dc*/ 	.word	0x00006100


	//   ....[31]....
        /*07e0*/ 	.word	0x00006110


	//   ....[32]....
        /*07e4*/ 	.word	0x00006140


	//   ....[33]....
        /*07e8*/ 	.word	0x00006150


	//   ....[34]....
        /*07ec*/ 	.word	0x00006410


	//   ....[35]....
        /*07f0*/ 	.word	0x000064b0


	//   ....[36]....
        /*07f4*/ 	.word	0x000064e0


	//   ....[37]....
        /*07f8*/ 	.word	0x00006510


	//   ....[38]....
        /*07fc*/ 	.word	0x00006520


	//   ....[39]....
        /*0800*/ 	.word	0x00006530


	//   ....[40]....
        /*0804*/ 	.word	0x00006540


	//   ....[41]....
        /*0808*/ 	.word	0x000065f0


	//   ....[42]....
        /*080c*/ 	.word	0x00006630


	//   ....[43]....
        /*0810*/ 	.word	0x00006650


	//   ....[44]....
        /*0814*/ 	.word	0x00006660


	//   ....[45]....
        /*0818*/ 	.word	0x00006670


	//   ....[46]....
        /*081c*/ 	.word	0x00006680


	//   ....[47]....
        /*0820*/ 	.word	0x00006690


	//   ....[48]....
        /*0824*/ 	.word	0x000066d0


	//   ....[49]....
        /*0828*/ 	.word	0x00006730


	//   ....[50]....
        /*082c*/ 	.word	0x00006760


	//   ....[51]....
        /*0830*/ 	.word	0x00006790


	//   ....[52]....
        /*0834*/ 	.word	0x000067c0


	//   ....[53]....
        /*0838*/ 	.word	0x000067e0


	//   ....[54]....
        /*083c*/ 	.word	0x000067f0


	//   ....[55]....
        /*0840*/ 	.word	0x00006800


	//   ....[56]....
        /*0844*/ 	.word	0x00006830


	//   ....[57]....
        /*0848*/ 	.word	0x00006890


	//   ....[58]....
        /*084c*/ 	.word	0x000068c0


	//   ....[59]....
        /*0850*/ 	.word	0x000068e0


	//   ....[60]....
        /*0854*/ 	.word	0x00006920


	//   ....[61]....
        /*0858*/ 	.word	0x00006940


	//   ....[62]....
        /*085c*/ 	.word	0x00006960


	//   ....[63]....
        /*0860*/ 	.word	0x00006970


	//   ....[64]....
        /*0864*/ 	.word	0x00006ad0


	//   ....[65]....
        /*0868*/ 	.word	0x00006b10


	//   ....[66]....
        /*086c*/ 	.word	0x00006c40


	//   ....[67]....
        /*0870*/ 	.word	0x00006c90


	//   ....[68]....
        /*0874*/ 	.word	0x00006d00


	//   ....[69]....
        /*0878*/ 	.word	0x00006d60


	//   ....[70]....
        /*087c*/ 	.word	0x00006dd0


	//   ....[71]....
        /*0880*/ 	.word	0x00006e30


	//   ....[72]....
        /*0884*/ 	.word	0x00006ea0


	//   ....[73]....
        /*0888*/ 	.word	0x00006f00


	//   ....[74]....
        /*088c*/ 	.word	0x00006fa0


	//   ....[75]....
        /*0890*/ 	.word	0x00007040


	//   ....[76]....
        /*0894*/ 	.word	0x000070a0


	//   ....[77]....
        /*0898*/ 	.word	0x00007100


	//   ....[78]....
        /*089c*/ 	.word	0x00007170


	//   ....[79]....
        /*08a0*/ 	.word	0x000071d0


	//   ....[80]....
        /*08a4*/ 	.word	0x00007240


	//   ....[81]....
        /*08a8*/ 	.word	0x000072a0


	//   ....[82]....
        /*08ac*/ 	.word	0x00007340


	//   ....[83]....
        /*08b0*/ 	.word	0x000073d0


	//   ....[84]....
        /*08b4*/ 	.word	0x00007440


	//   ....[85]....
        /*08b8*/ 	.word	0x000074a0


	//   ....[86]....
        /*08bc*/ 	.word	0x00007510


	//   ....[87]....
        /*08c0*/ 	.word	0x00007570


	//   ....[88]....
        /*08c4*/ 	.word	0x000075e0


	//   ....[89]....
        /*08c8*/ 	.word	0x00007640


	//   ....[90]....
        /*08cc*/ 	.word	0x000076e0


	//   ....[91]....
        /*08d0*/ 	.word	0x00007790


	//   ....[92]....
        /*08d4*/ 	.word	0x00007860


	//   ....[93]....
        /*08d8*/ 	.word	0x000078b0


	//   ....[94]....
        /*08dc*/ 	.word	0x00007940


	//   ....[95]....
        /*08e0*/ 	.word	0x000079a0


	//   ....[96]....
        /*08e4*/ 	.word	0x00007a30


	//   ....[97]....
        /*08e8*/ 	.word	0x00007a80


	//   ....[98]....
        /*08ec*/ 	.word	0x00007af0


	//   ....[99]....
        /*08f0*/ 	.word	0x00007b50


	//   ....[100]....
        /*08f4*/ 	.word	0x00007c10


	//   ....[101]....
        /*08f8*/ 	.word	0x00007c70


	//   ....[102]....
        /*08fc*/ 	.word	0x00007d00


	//   ....[103]....
        /*0900*/ 	.word	0x00007d90


	//   ....[104]....
        /*0904*/ 	.word	0x00007e10


	//   ....[105]....
        /*0908*/ 	.word	0x00007e70


	//   ....[106]....
        /*090c*/ 	.word	0x00007ee0


	//   ....[107]....
        /*0910*/ 	.word	0x00007f40


	//   ....[108]....
        /*0914*/ 	.word	0x00007ff0


	//   ....[109]....
        /*0918*/ 	.word	0x00008050


	//   ....[110]....
        /*091c*/ 	.word	0x00008110


	//   ....[111]....
        /*0920*/ 	.word	0x00008160


	//   ....[112]....
        /*0924*/ 	.word	0x000081d0


	//   ....[113]....
        /*0928*/ 	.word	0x00008230


	//   ....[114]....
        /*092c*/ 	.word	0x000082c0


	//   ....[115]....
        /*0930*/ 	.word	0x00008350


	//   ....[116]....
        /*0934*/ 	.word	0x000083c0


	//   ....[117]....
        /*0938*/ 	.word	0x00008420


	//   ....[118]....
        /*093c*/ 	.word	0x000084b0


	//   ....[119]....
        /*0940*/ 	.word	0x00008570


	//   ....[120]....
        /*0944*/ 	.word	0x00008600


	//   ....[121]....
        /*0948*/ 	.word	0x00008660


	//----- nvinfo : EIATTR_EXIT_INSTR_OFFSETS
	.align		4
.L_1409:
        /*094c*/ 	.byte	0x04, 0x1c
        /*094e*/ 	.short	(.L_1411 - .L_1410)


	//   ....[0]....
.L_1410:
        /*0950*/ 	.word	0x00004b50


	//   ....[1]....
        /*0954*/ 	.word	0x00006be0


	//----- nvinfo : EIATTR_MAX_THREADS
	.align		4
.L_1411:
        /*0958*/ 	.byte	0x04, 0x05
        /*095a*/ 	.short	(.L_1413 - .L_1412)
.L_1412:
        /*095c*/ 	.word	0x000001e0
        /*0960*/ 	.word	0x00000001
        /*0964*/ 	.word	0x00000001


	//----- nvinfo : EIATTR_CRS_STACK_SIZE
	.align		4
.L_1413:
        /*0968*/ 	.byte	0x04, 0x1e
        /*096a*/ 	.short	(.L_1415 - .L_1414)
.L_1414:
        /*096c*/ 	.word	0x00000000


	//----- nvinfo : EIATTR_CBANK_PARAM_SIZE
	.align		4
.L_1415:
        /*0970*/ 	.byte	0x03, 0x19
        /*0972*/ 	.short	0x0060


	//----- nvinfo : EIATTR_PARAM_CBANK
	.align		4
        /*0974*/ 	.byte	0x04, 0x0a
        /*0976*/ 	.short	(.L_1417 - .L_1416)
	.align		4
.L_1416:
        /*0978*/ 	.word	index@(.nv.constant0._ZN13group_norm_v218gn_bwd_cuda_kernelI6__halfLi480ELi2ELi32ELi60ELi1024ELb0ELb1ELi16ELi960ELi960ELi4ELb1ELi4ELb0ELb0ELNS_15WgradSyncMethodE3ENS_16CompileConditionILi900EEEEEvPT_S6_S6_PKS5_S8_S8_S8_PKfflPfPj)
        /*097c*/ 	.short	0x0210
        /*097e*/ 	.short	0x0060


	//----- nvinfo : EIATTR_SW_WAR
	.align		4
.L_1417:
        /*0980*/ 	.byte	0x04, 0x36
        /*0982*/ 	.short	(.L_1419 - .L_1418)
.L_1418:
        /*0984*/ 	.word	0x00000008
.L_1419:


//--------------------- .nv.info._ZN13group_norm_v218gn_bwd_cuda_kernelI6__halfLi480ELi3ELi16ELi120ELi1024ELb1ELb1ELi8ELi960ELi960ELi4ELb1ELi2ELb0ELb0ELNS_15WgradSyncMethodE3ENS_16CompileConditionILi900EEEEEvPT_S6_S6_PKS5_S8_S8_S8_PKfflPfPj --------------------------
	.section	.nv.info._ZN13group_norm_v218gn_bwd_cuda_kernelI6__halfLi480ELi3ELi16ELi120ELi1024ELb1ELb1ELi8ELi960ELi960ELi4ELb1ELi2ELb0ELb0ELNS_15WgradSyncMethodE3ENS_16CompileConditionILi900EEEEEvPT_S6_S6_PKS5_S8_S8_S8_PKfflPfPj,"",@"SHT_CUDA_INFO"
	.sectionflags	@""
	.align	4


	//----- nvinfo : EIATTR_CUDA_API_VERSION
	.align		4
        /*0000*/ 	.byte	0x04, 0x37
        /*0002*/ 	.short	(.L_1421 - .L_1420)
.L_1420:
        /*0004*/ 	.word	0x00000082


	//----- nvinfo : EIATTR_KPARAM_INFO
	.align		4
.L_1421:
        /*0008*/ 	.byte	0x04, 0x17
        /*000a*/ 	.short	(.L_1423 - .L_1422)
.L_1422:
        /*000c*/ 	.word	0x00000000
        /*0010*/ 	.short	0x000b
        /*0012*/ 	.short	0x0058
        /*0014*/ 	.byte	0x00, 0xf0, 0x21, 0x00


	//----- nvinfo : EIATTR_KPARAM_INFO
	.align		4
.L_1423:
        /*0018*/ 	.byte	0x04, 0x17
        /*001a*/ 	.short	(.L_1425 - .L_1424)
.L_1424:
        /*001c*/ 	.word	0x00000000
        /*0020*/ 	.short	0x000a
        /*0022*/ 	.short	0x0050
        /*0024*/ 	.byte	0x00, 0xf0, 0x21, 0x00


	//----- nvinfo : EIATTR_KPARAM_INFO
	.align		4
.L_1425:
        /*0028*/ 	.byte	0x04, 0x17
        /*002a*/ 	.short	(.L_1427 - .L_1426)
.L_1426:
        /*002c*/ 	.word	0x00000000
        /*0030*/ 	.short	0x0009
        /*0032*/ 	.short	0x0048
        /*0034*/ 	.byte	0x00, 0xf0, 0x21, 0x00


	//----- nvinfo : EIATTR_KPARAM_INFO
	.align		4
.L_1427:
        /*0038*/ 	.byte	0x04, 0x17
        /*003a*/ 	.short	(.L_1429 - .L_1428)
.L_1428:
        /*003c*/ 	.word	0x00000000
        /*0040*/ 	.short	0x0008
        /*0042*/ 	.short	0x0040
        /*0044*/ 	.byte	0x00, 0xf0, 0x11, 0x00


	//----- nvinfo : EIATTR_KPARAM_INFO
	.align		4
.L_1429:
        /*0048*/ 	.byte	0x04, 0x17
        /*004a*/ 	.short	(.L_1431 - .L_1430)
.L_1430:
        /*004c*/ 	.word	0x00000000
        /*0050*/ 	.short	0x0007
        /*0052*/ 	.short	0x0038
        /*0054*/ 	.byte	0x00, 0xf0, 0x21, 0x00


	//----- nvinfo : EIATTR_KPARAM_INFO
	.align		4
.L_1431:
        /*0058*/ 	.byte	0x04, 0x17
        /*005a*/ 	.short	(.L_1433 - .L_1432)
.L_1432:
        /*005c*/ 	.word	0x00000000
        /*0060*/ 	.short	0x0006
        /*0062*/ 	.short	0x0030
        /*0064*/ 	.byte	0x00, 0xf0, 0x21, 0x00


	//----- nvinfo : EIATTR_KPARAM_INFO
	.align		4
.L_1433:
        /*0068*/ 	.byte	0x04, 0x17
        /*006a*/ 	.short	(.L_1435 - .L_1434)
.L_1434:
        /*006c*/ 	.word	0x00000000
        /*0070*/ 	.short	0x0005
        /*0072*/ 	.short	0x0028
        /*0074*/ 	.byte	0x00, 0xf0, 0x21, 0x00


	//----- nvinfo : EIATTR_KPARAM_INFO
	.align		4
.L_1435:
        /*0078*/ 	.byte	0x04, 0x17
        /*007a*/ 	.short	(.L_1437 - .L_1436)
.L_1436:
        /*007c*/ 	.word	0x00000000
        /*0080*/ 	.short	0x0004
        /*0082*/ 	.short	0x0020
        /*0084*/ 	.byte	0x00, 0xf0, 0x21, 0x00


	//----- nvinfo : EIATTR_KPARAM_INFO
	.align		4
.L_1437:
        /*0088*/ 	.byte	0x04, 0x17
        /*008a*/ 	.short	(.L_1439 - .L_1438)
.L_1438:
        /*008c*/ 	.word	0x00000000
        /*0090*/ 	.short	0x0003
        /*0092*/ 	.short	0x0018
        /*0094*/ 	.byte	0x00, 0xf0, 0x21, 0x00


	//----- nvinfo : EIATTR_KPARAM_INFO
	.align		4
.L_1439:
        /*0098*/ 	.byte	0x04, 0x17
        /*009a*/ 	.short	(.L_1441 - .L_1440)
.L_1440:
        /*009c*/ 	.word	0x00000000
        /*00a0*/ 	.short	0x0002
        /*00a2*/ 	.short	0x0010
        /*00a4*/ 	.byte	0x00, 0xf0, 0x21, 0x00


	//----- nvinfo : EIATTR_KPARAM_INFO
	.align		4
.L_1441:
        /*00a8*/ 	.byte	0x04, 0x17
        /*00aa*/ 	.short	(.L_1443 - .L_1442)
.L_1442:
        /*00ac*/ 	.word	0x00000000
        /*00b0*/ 	.short	0x0001
        /*00b2*/ 	.short	0x0008
        /*00b4*/ 	.byte	0x00, 0xf0, 0x21, 0x00


	//----- nvinfo : EIATTR_KPARAM_INFO
	.align		4
.L_1443:
        /*00b8*/ 	.byte	0x04, 0x17
        /*00ba*/ 	.short	(.L_1445 - .L_1444)
.L_1444:
        /*00bc*/ 	.word	0x00000000
        /*00c0*/ 	.short	0x0000
        /*00c2*/ 	.short	0x0000
        /*00c4*/ 	.byte	0x00, 0xf0, 0x21, 0x00


	//----- nvinfo : EIATTR_SPARSE_MMA_MASK
	.align		4
.L_1445:
        /*00c8*/ 	.byte	0x03, 0x50
        /*00ca*/ 	.short	0x0000


	//----- nvinfo : EIATTR_MAXREG_COUNT
	.align		4
        /*00cc*/ 	.byte	0x03, 0x1b
        /*00ce*/ 	.short	0x0028


	//----- nvinfo : EIATTR_NUM_BARRIERS
	.align		4
        /*00d0*/ 	.byte	0x02, 0x4c
        /*00d2*/ 	.byte	0x01
	.zero		1


	//----- nvinfo : EIATTR_ANNOTATIONS
	.align		4
        /*00d4*/ 	.byte	0x04, 0x55
        /*00d6*/ 	.short	(.L_1447 - .L_1446)


	//   ....[0]....
.L_1446:
        /* <DEDUP_REMOVED lines=64> */


	//----- nvinfo : EIATTR_MERCURY_ISA_VERSION
	.align		4
.L_1447:
        /*04c0*/ 	.byte	0x03, 0x5f
        /*04c2*/ 	.short	0x0101


	//----- nvinfo : EIATTR_COOP_GROUP_MASK_REGIDS
	.align		4
        /*04c4*/ 	.byte	0x04, 0x29
        /*04c6*/ 	.short	(.L_1449 - .L_1448)


	//   ....[0]....
.L_1448:
        /*04c8*/ 	.word	0xffffffff


	//   ....[1]....
        /*04cc*/ 	.word	0xffffffff


	//   ....[2]....
        /*04d0*/ 	.word	0xffffffff


	//   ....[3]....
        /*04d4*/ 	.word	0xffffffff


	//   ....[4]....
        /*04d8*/ 	.word	0xffffffff


	//   ....[5]....
        /*04dc*/ 	.word	0xffffffff


	//   ....[6]....
        /*04e0*/ 	.word	0xffffffff


	//   ....[7]....
        /*04e4*/ 	.word	0xffffffff


	//   ....[8]....
        /*04e8*/ 	.word	0xffffffff


	//   ....[9]....
        /*04ec*/ 	.word	0xffffffff


	//   ....[10]....
        /*04f0*/ 	.word	0xffffffff


	//   ....[11]....
        /*04f4*/ 	.word	0xffffffff


	//   ....[12]....
        /*04f8*/ 	.word	0x05000011


	//   ....[13]....
        /*04fc*/ 	.word	0x05000013


	//   ....[14]....
        /*0500*/ 	.word	0x05000010


	//   ....[15]....
        /*0504*/ 	.word	0x05000012


	//   ....[16]....
        /*0508*/ 	.word	0x05000015


	//   ....[17]....
        /*050c*/ 	.word	0x05000021


	//   ....[18]....
        /*0510*/ 	.word	0x0500000a


	//   ....[19]....
        /*0514*/ 	.word	0x05000010


	//   ....[20]....
        /*0518*/ 	.word	0x05000013


	//   ....[21]....
        /*051c*/ 	.word	0x05000015


	//   ....[22]....
        /*0520*/ 	.word	0x05000010


	//   ....[23]....
        /*0524*/ 	.word	0x05000021


	//   ....[24]....
        /*0528*/ 	.word	0x05000012


	//   ....[25]....
        /*052c*/ 	.word	0x05000013


	//   ....[26]....
        /*0530*/ 	.word	0x05000020


	//   ....[27]....
        /*0534*/ 	.word	0x05000011


	//   ....[28]....
        /*0538*/ 	.word	0x05000013


	//   ....[29]....
        /*053c*/ 	.word	0x05000015


	//   ....[30]....
        /*0540*/ 	.word	0x05000010


	//   ....[31]....
        /*0544*/ 	.word	0x05000021


	//   ....[32]....
        /*0548*/ 	.word	0x05000012


	//   ....[33]....
        /*054c*/ 	.word	0x05000013


	//   ....[34]....
        /*0550*/ 	.word	0x05000020


	//   ....[35]....
        /*0554*/ 	.word	0x05000011


	//   ....[36]....
        /*0558*/ 	.word	0x05000010


	//   ....[37]....
        /*055c*/ 	.word	0x0500000f


	//   ....[38]....
        /*0560*/ 	.word	0x05000019


	//   ....[39]....
        /*0564*/ 	.word	0x05000013


	//   ....[40]....
        /*0568*/ 	.word	0x05000010


	//   ....[41]....
        /*056c*/ 	.word	0x05000021


	//   ....[42]....
        /*0570*/ 	.word	0x05000013


	//   ....[43]....
        /*0574*/ 	.word	0x05000012


	//   ....[44]....
        /*0578*/ 	.word	0x05000021


	//   ....[45]....
        /*057c*/ 	.word	0x05000019


	//   ....[46]....
        /*0580*/ 	.word	0x05000022


	//   ....[47]....
        /*0584*/ 	.word	0x05000011


	//   ....[48]....
        /*0588*/ 	.word	0x05000020


	//   ....[49]....
        /*058c*/ 	.word	0x05000019


	//   ....[50]....
        /*0590*/ 	.word	0x05000017


	//   ....[51]....
        /*0594*/ 	.word	0x0500000c


	//   ....[52]....
        /*0598*/ 	.word	0x05000012


	//   ....[53]....
        /*059c*/ 	.word	0x05000013


	//   ....[54]....
        /*05a0*/ 	.word	0x05000020


	//   ....[55]....
        /*05a4*/ 	.word	0x05000014


	//   ....[56]....
        /*05a8*/ 	.word	0x05000010


	//   ....[57]....
        /*05ac*/ 	.word	0x0500000f


	//   ....[58]....
        /*05b0*/ 	.word	0x05000015


	//   ....[59]....
        /*05b4*/ 	.word	0x05000013


	//   ....[60]....
        /*05b8*/ 	.word	0x05000021


	//   ....[61]....
        /*05bc*/ 	.word	0x05000017


	//   ....[62]....
        /*05c0*/ 	.word	0x05000016


	//   ....[63]....
        /*05c4*/ 	.word	0x05000013


	//   ....[64]....
        /*05c8*/ 	.word	0x05000015


	//   ....[65]....
        /*05cc*/ 	.word	0x05000020


	//   ....[66]....
        /*05d0*/ 	.word	0x05000018


	//   ....[67]....
        /*05d4*/ 	.word	0x05000013


	//   ....[68]....
        /*05d8*/ 	.word	0x05000010


	//   ....[69]....
        /*05dc*/ 	.word	0x05000010


	//   ....[70]....
        /*05e0*/ 	.word	0x05000010


	//   ....[71]....
        /*05e4*/ 	.word	0x05000010


	//   ....[72]....
        /*05e8*/ 	.word	0x05000010


	//   ....[73]....
        /*05ec*/ 	.word	0x05000010


	//   ....[74]....
        /*05f0*/ 	.word	0x05000010


	//   ....[75]....
        /*05f4*/ 	.word	0x05000010


	//   ....[76]....
        /*05f8*/ 	.word	0x05000010


	//   ....[77]....
        /*05fc*/ 	.word	0x05000010


	//   ....[78]....
        /*0600*/ 	.word	0x05000010


	//   ....[79]....
        /*0604*/ 	.word	0x05000010


	//   ....[80]....
        /*0608*/ 	.word	0x05000010


	//   ....[81]....
        /*060c*/ 	.word	0x05000010


	//   ....[82]....
        /*0610*/ 	.word	0x05000010


	//   ....[83]....
        /*0614*/ 	.word	0x05000010


	//   ....[84]....
        /*0618*/ 	.word	0x05000010


	//   ....[85]....
        /*061c*/ 	.word	0x05000010


	//   ....[86]....
        /*0620*/ 	.word	0x05000010


	//   ....[87]....
        /*0624*/ 	.word	0x05000010


	//   ....[88]....
        /*0628*/ 	.word	0x05000010


	//   ....[89]....
        /*062c*/ 	.word	0x05000010


	//   ....[90]....
        /*0630*/ 	.word	0x05000010


	//   ....[91]....
        /*0634*/ 	.word	0x05000010


	//   ....[92]....
        /*0638*/ 	.word	0x05000010


	//   ....[93]....
        /*063c*/ 	.word	0x05000010


	//   ....[94]....
        /*0640*/ 	.word	0x05000010


	//   ....[95]....
        /*0644*/ 	.word	0x05000010


	//   ....[96]....
        /*0648*/ 	.word	0x05000010


	//   ....[97]....
        /*064c*/ 	.word	0x05000010


	//   ....[98]....
        /*0650*/ 	.word	0x05000010


	//   ....[99]....
        /*0654*/ 	.word	0x05000010


	//   ....[100]....
        /*0658*/ 	.word	0x05000010


	//   ....[101]....
        /*065c*/ 	.word	0x05000010


	//   ....[102]....
        /*0660*/ 	.word	0x05000010


	//   ....[103]....
        /*0664*/ 	.word	0x05000010


	//   ....[104]....
        /*0668*/ 	.word	0x05000010


	//   ....[105]....
        /*066c*/ 	.word	0x05000010


	//   ....[106]....
        /*0670*/ 	.word	0x05000010


	//   ....[107]....
        /*0674*/ 	.word	0x05000010


	//   ....[108]....
        /*0678*/ 	.word	0x05000010


	//   ....[109]....
        /*067c*/ 	.word	0x05000010


	//   ....[110]....
        /*0680*/ 	.word	0x05000010


	//   ....[111]....
        /*0684*/ 	.word	0x05000010


	//   ....[112]....
        /*0688*/ 	.word	0x05000010


	//   ....[113]....
        /*068c*/ 	.word	0x05000010


	//   ....[114]....
        /*0690*/ 	.word	0x05000010


	//   ....[115]....
        /*0694*/ 	.word	0x05000010


	//   ....[116]....
        /*0698*/ 	.word	0x05000010


	//   ....[117]....
        /*069c*/ 	.word	0x05000010


	//   ....[118]....
        /*06a0*/ 	.word	0x05000010


	//   ....[119]....
        /*06a4*/ 	.word	0x05000010


	//   ....[120]....
        /*06a8*/ 	.word	0x05000010


	//   ....[121]....
        /*06ac*/ 	.word	0x05000010


	//   ....[122]....
        /*06b0*/ 	.word	0x05000010


	//   ....[123]....
        /*06b4*/ 	.word	0x05000010


	//----- nvinfo : EIATTR_COOP_GROUP_INSTR_OFFSETS
	.align		4
.L_1449:
        /*06b8*/ 	.byte	0x04, 0x28
        /*06ba*/ 	.short	(.L_1451 - .L_1450)


	//   ....[0]....
.L_1450:
        /*06bc*/ 	.word	0x000038a0


	//   ....[1]....
        /*06c0*/ 	.word	0x000038d0


	//   ....[2]....
        /*06c4*/ 	.word	0x00003f70


	//   ....[3]....
        /*06c8*/ 	.word	0x00003fb0


	//   ....[4]....
        /*06cc*/ 	.word	0x00003fd0


	//   ....[5]....
        /*06d0*/ 	.word	0x00003ff0


	//   ....[6]....
        /*06d4*/ 	.word	0x00004010


	//   ....[7]....
        /*06d8*/ 	.word	0x00004030


	//   ....[8]....
        /*06dc*/ 	.word	0x00004050


	//   ....[9]....
        /*06e0*/ 	.word	0x00004070


	//   ....[10]....
        /*06e4*/ 	.word	0x00004090


	//   ....[11]....
        /*06e8*/ 	.word	0x000040b0


	//   ....[12]....
        /*06ec*/ 	.word	0x00005990


	//   ....[13]....
        /*06f0*/ 	.word	0x000059c0


	//   ....[14]....
        /*06f4*/ 	.word	0x000059f0


	//   ....[15]....
        /*06f8*/ 	.word	0x00005a10


	//   ....[16]....
        /*06fc*/ 	.word	0x00005a40


	//   ....[17]....
        /*0700*/ 	.word	0x00005a50


	//   ....[18]....
        /*0704*/ 	.word	0x00005a80


	//   ....[19]....
        /*0708*/ 	.word	0x00005a90


	//   ....[20]....
        /*070c*/ 	.word	0x00005c70


	//   ....[21]....
        /*0710*/ 	.word	0x00005ca0


	//   ....[22]....
        /*0714*/ 	.word	0x00005ce0


	//   ....[23]....
        /*0718*/ 	.word	0x00005cf0


	//   ....[24]....
        /*071c*/ 	.word	0x00005d30


	//   ....[25]....
        /*0720*/ 	.word	0x00005d40


	//   ....[26]....
        /*0724*/ 	.word	0x00005d70


	//   ....[27]....
        /*0728*/ 	.word	0x00005d80


	//   ....[28]....
        /*072c*/ 	.word	0x00005f10


	//   ....[29]....
        /*0730*/ 	.word	0x00005f40


	//   ....[30]....
        /*0734*/ 	.word	0x00005f70


	//   ....[31]....
        /*0738*/ 	.word	0x00005f80


	//   ....[32]....
        /*073c*/ 	.word	0x00005fc0


	//   ....[33]....
        /*0740*/ 	.word	0x00005fd0


	//   ....[34]....
        /*0744*/ 	.word	0x00006000


	//   ....[35]....
        /*0748*/ 	.word	0x00006010


	//   ....[36]....
        /*074c*/ 	.word	0x000061b0


	//   ....[37]....
        /*0750*/ 	.word	0x000061e0


	//   ....[38]....
        /*0754*/ 	.word	0x000062b0


	//   ....[39]....
        /*0758*/ 	.word	0x000062d0


	//   ....[40]....
        /*075c*/ 	.word	0x00006370


	//   ....[41]....
        /*0760*/ 	.word	0x000063b0


	//   ....[42]....
        /*0764*/ 	.word	0x000063c0


	//   ....[43]....
        /*0768*/ 	.word	0x000063f0


	//   ....[44]....
        /*076c*/ 	.word	0x000064b0


	//   ....[45]....
        /*0770*/ 	.word	0x000064f0


	//   ....[46]....
        /*0774*/ 	.word	0x00006560


	//   ....[47]....
        /*0778*/ 	.word	0x00006570


	//   ....[48]....
        /*077c*/ 	.word	0x00006590


	//   ....[49]....
        /*0780*/ 	.word	0x000065e0


	//   ....[50]....
        /*0784*/ 	.word	0x00006640


	//   ....[51]....
        /*0788*/ 	.word	0x000066a0


	//   ....[52]....
        /*078c*/ 	.word	0x000066d0


	//   ....[53]....
        /*0790*/ 	.word	0x00006700


	//   ....[54]....
        /*0794*/ 	.word	0x00006710


	//   ....[55]....
        /*0798*/ 	.word	0x00006730


	//   ....[56]....
        /*079c*/ 	.word	0x000067d0


	//   ....[57]....
        /*07a0*/ 	.word	0x00006810


	//   ....[58]....
        /*07a4*/ 	.word	0x00006830


	//   ....[59]....
        /*07a8*/ 	.word	0x00006840


	//   ....[60]....
        /*07ac*/ 	.word	0x00006850


	//   ....[61]....
        /*07b0*/ 	.word	0x00006860


	//   ....[62]....
        /*07b4*/ 	.word	0x000068d0


	//   ....[63]....
        /*07b8*/ 	.word	0x00006940


	//   ....[64]....
        /*07bc*/ 	.word	0x00006970


	//   ....[65]....
        /*07c0*/ 	.word	0x00006990


	//   ....[66]....
        /*07c4*/ 	.word	0x00006a70


	//   ....[67]....
        /*07c8*/ 	.word	0x00006a80


	//   ....[68]....
        /*07cc*/ 	.word	0x00006c40


	//   ....[69]....
        /*07d0*/ 	.word	0x00006c90


	//   ....[70]....
        /*07d4*/ 	.word	0x00006d00


	//   ....[71]....
        /*07d8*/ 	.word	0x00006d60


	//   ....[72]....
        /*07dc*/ 	.word	0x00006dd0


	//   ....[73]....
        /*07e0*/ 	.word	0x00006e30


	//   ....[74]....
        /*07e4*/ 	.word	0x00006ea0


	//   ....[75]....
        /*07e8*/ 	.word	0x00006f00


	//   ....[76]....
        /*07ec*/ 	.word	0x00006fa0


	//   ....[77]....
        /*07f0*/ 	.word	0x00007030


	//   ....[78]....
        /*07f4*/ 	.word	0x000070a0


	//   ....[79]....
        /*07f8*/ 	.word	0x000070f0


	//   ....[80]....
        /*07fc*/ 	.word	0x00007160


	//   ....[81]....
        /*0800*/ 	.word	0x000071b0


	//   ....[82]....
        /*0804*/ 	.word	0x00007220


	//   ....[83]....
        /*0808*/ 	.word	0x00007270


	//   ....[84]....
        /*080c*/ 	.word	0x00007310


	//   ....[85]....
        /*0810*/ 	.word	0x000073a0


	//   ....[86]....
        /*0814*/ 	.word	0x00007410


	//   ....[87]....
        /*0818*/ 	.word	0x00007460


	//   ....[88]....
        /*081c*/ 	.word	0x000074d0


	//   ....[89]....
        /*0820*/ 	.word	0x00007520


	//   ....[90]....
        /*0824*/ 	.word	0x00007590


	//   ....[91]....
        /*0828*/ 	.word	0x000075e0


	//   ....[92]....
        /*082c*/ 	.word	0x00007680


	//   ....[93]....
        /*0830*/ 	.word	0x00007720


	//   ....[94]....
        /*0834*/ 	.word	0x00007790


	//   ....[95]....
        /*0838*/ 	.word	0x000077f0


	//   ....[96]....
        /*083c*/ 	.word	0x00007860


	//   ....[97]....
        /*0840*/ 	.word	0x000078e0


	//   ....[98]....
        /*0844*/ 	.word	0x00007960


	//   ....[99]....
        /*0848*/ 	.word	0x00007a50


	//   ....[100]....
        /*084c*/ 	.word	0x00007b20


	//   ....[101]....
        /*0850*/ 	.word	0x00007bb0


	//   ....[102]....
        /*0854*/ 	.word	0x00007c30


	//   ....[103]....
        /*0858*/ 	.word	0x00007d00


	//   ....[104]....
        /*085c*/ 	.word	0x00007d70


	//   ....[105]....
        /*0860*/ 	.word	0x00007df0


	//   ....[106]....
        /*0864*/ 	.word	0x00007e50


	//   ....[107]....
        /*0868*/ 	.word	0x00007ef0


	//   ....[108]....
        /*086c*/ 	.word	0x00007fa0


	//   ....[109]....
        /*0870*/ 	.word	0x00008040


	//   ....[110]....
        /*0874*/ 	.word	0x000080f0


	//   ....[111]....
        /*0878*/ 	.word	0x00008170


	//   ....[112]....
        /*087c*/ 	.word	0x000081d0


	//   ....[113]....
        /*0880*/ 	.word	0x00008250


	//   ....[114]....
        /*0884*/ 	.word	0x000082b0


	//   ....[115]....
        /*0888*/ 	.word	0x000083f0


	//   ....[116]....
        /*088c*/ 	.word	0x00008450


	//   ....[117]....
        /*0890*/ 	.word	0x000084b0


	//   ....[118]....
        /*0894*/ 	.word	0x00008540


	//   ....[119]....
        /*0898*/ 	.word	0x000085a0


	//   ....[120]....
        /*089c*/ 	.word	0x00008630


	//   ....[121]....
        /*08a0*/ 	.word	0x00008680


	//   ....[122]....
        /*08a4*/ 	.word	0x00008740


	//   ....[123]....
        /*08a8*/ 	.word	0x00008790


	//----- nvinfo : EIATTR_EXIT_INSTR_OFFSETS
	.align		4
.L_1451:
        /*08ac*/ 	.byte	0x04, 0x1c
        /*08ae*/ 	.short	(.L_1453 - .L_1452)


	//   ....[0]....
.L_1452:
        /*08b0*/ 	.word	0x000049c0


	//   ....[1]....
        /*08b4*/ 	.word	0x00006be0


	//----- nvinfo : EIATTR_MAX_THREADS
	.align		4
.L_1453:
        /*08b8*/ 	.byte	0x04, 0x05
        /*08ba*/ 	.short	(.L_1455 - .L_1454)
.L_1454:
        /*08bc*/ 	.word	0x000001e0
        /*08c0*/ 	.word	0x00000001
        /*08c4*/ 	.word	0x00000001


	//----- nvinfo : EIATTR_CRS_STACK_SIZE
	.align		4
.L_1455:
        /*08c8*/ 	.byte	0x04, 0x1e
        /*08ca*/ 	.short	(.L_1457 - .L_1456)
.L_1456:
        /*08cc*/ 	.word	0x00000000


	//----- nvinfo : EIATTR_CBANK_PARAM_SIZE
	.align		4
.L_1457:
        /*08d0*/ 	.byte	0x03, 0x19
        /*08d2*/ 	.short	0x0060


	//----- nvinfo : EIATTR_PARAM_CBANK
	.align		4
        /*08d4*/ 	.byte	0x04, 0x0a
        /*08d6*/ 	.short	(.L_1459 - .L_1458)
	.align		4
.L_1458:
        /*08d8*/ 	.word	index@(.nv.constant0._ZN13group_norm_v218gn_bwd_cuda_kernelI6__halfLi480ELi3ELi16ELi120ELi1024ELb1ELb1ELi8ELi960ELi960ELi4ELb1ELi2ELb0ELb0ELNS_15WgradSyncMethodE3ENS_16CompileConditionILi900EEEEEvPT_S6_S6_PKS5_S8_S8_S8_PKfflPfPj)
        /*08dc*/ 	.short	0x0210
        /*08de*/ 	.short	0x0060


	//----- nvinfo : EIATTR_SW_WAR
	.align		4
.L_1459:
        /*08e0*/ 	.byte	0x04, 0x36
        /*08e2*/ 	.short	(.L_1461 - .L_1460)
.L_1460:
        /*08e4*/ 	.word	0x00000008
.L_1461:


//--------------------- .nv.info._ZN13group_norm_v218gn_bwd_cuda_kernelI6__halfLi480ELi1ELi16ELi120ELi1024ELb1ELb1ELi16ELi960ELi960ELi4ELb1ELi2ELb0ELb0ELNS_15WgradSyncMethodE3ENS_16CompileConditionILi900EEEEEvPT_S6_S6_PKS5_S8_S8_S8_PKfflPfPj --------------------------
	.section	.nv.info._ZN13group_norm_v218gn_bwd_cuda_kernelI6__halfLi480ELi1ELi16ELi120ELi1024ELb1ELb1ELi16ELi960ELi960ELi4ELb1ELi2ELb0ELb0ELNS_15WgradSyncMethodE3ENS_16CompileConditionILi900EEEEEvPT_S6_S6_PKS5_S8_S8_S8_PKfflPfPj,"",@"SHT_CUDA_INFO"
	.sectionflags	@""
	.align	4


	//----- nvinfo : EIATTR_CUDA_API_VERSION
	.align		4
        /*0000*/ 	.byte	0x04, 0x37
        /*0002*/ 	.short	(.L_1463 - .L_1462)
.L_1462:
        /*0004*/ 	.word	0x00000082


	//----- nvinfo : EIATTR_KPARAM_INFO
	.align		4
.L_1463:
        /*0008*/ 	.byte	0x04, 0x17
        /*000a*/ 	.short	(.L_1465 - .L_1464)
.L_1464:
        /*000c*/ 	.word	0x00000000
        /*0010*/ 	.short	0x000b
        /*0012*/ 	.short	0x0058
        /*0014*/ 	.byte	0x00, 0xf0, 0x21, 0x00


	//----- nvinfo : EIATTR_KPARAM_INFO
	.align		4
.L_1465:
        /*0018*/ 	.byte	0x04, 0x17
        /*001a*/ 	.short	(.L_1467 - .L_1466)
.L_1466:
        /*001c*/ 	.word	0x00000000
        /*0020*/ 	.short	0x000a
        /*0022*/ 	.short	0x0050
        /*0024*/ 	.byte	0x00, 0xf0, 0x21, 0x00


	//----- nvinfo : EIATTR_KPARAM_INFO
	.align		4
.L_1467:
        /*0028*/ 	.byte	0x04, 0x17
        /*002a*/ 	.short	(.L_1469 - .L_1468)
.L_1468:
        /*002c*/ 	.word	0x00000000
        /*0030*/ 	.short	0x0009
        /*0032*/ 	.short	0x0048
        /*0034*/ 	.byte	0x00, 0xf0, 0x21, 0x00


	//----- nvinfo : EIATTR_KPARAM_INFO
	.align		4
.L_1469:
        /*0038*/ 	.byte	0x04, 0x17
        /*003a*/ 	.short	(.L_1471 - .L_1470)
.L_1470:
        /*003c*/ 	.word	0x00000000
        /*0040*/ 	.short	0x0008
        /*0042*/ 	.short	0x0040
        /*0044*/ 	.byte	0x00, 0xf0, 0x11, 0x00


	//----- nvinfo : EIATTR_KPARAM_INFO
	.align		4
.L_1471:
        /*0048*/ 	.byte	0x04, 0x17
        /*004a*/ 	.short	(.L_1473 - .L_1472)
.L_1472:
        /*004c*/ 	.word	0x00000000
        /*0050*/ 	.short	0x0007
        /*0052*/ 	.short	0x0038
        /*0054*/ 	.byte	0x00, 0xf0, 0x21, 0x00


	//----- nvinfo : EIATTR_KPARAM_INFO
	.align		4
.L_1473:
        /*0058*/ 	.byte	0x04, 0x17
        /*005a*/ 	.short	(.L_1475 - .L_1474)
.L_1474:
        /*005c*/ 	.word	0x00000000
        /*0060*/ 	.short	0x0006
        /*0062*/ 	.short	0x0030
        /*0064*/ 	.byte	0x00, 0xf0, 0x21, 0x00


	//----- nvinfo : EIATTR_KPARAM_INFO
	.align		4
.L_1475:
        /*0068*/ 	.byte	0x04, 0x17
        /*006a*/ 	.short	(.L_1477 - .L_1476)
.L_1476:
        /*006c*/ 	.word	0x00000000
        /*0070*/ 	.short	0x0005
        /*0072*/ 	.short	0x0028
        /*0074*/ 	.byte	0x00, 0xf0, 0x21, 0x00


	//----- nvinfo : EIATTR_KPARAM_INFO
	.align		4
.L_1477:
        /*0078*/ 	.byte	0x04, 0x17
        /*007a*/ 	.short	(.L_1479 - .L_1478)
.L_1478:
        /*007c*/ 	.word	0x00000000
        /*0080*/ 	.short	0x0004
        /*0082*/ 	.short	0x0020
        /*0084*/ 	.byte	0x00, 0xf0, 0x21, 0x00


	//----- nvinfo : EIATTR_KPARAM_INFO
	.align		4
.L_1479:
        /*0088*/ 	.byte	0x04, 0x17
        /*008a*/ 	.short	(.L_1481 - .L_1480)
.L_1480:
        /*008c*/ 	.word	0x00000000
        /*0090*/ 	.short	0x0003
        /*0092*/ 	.short	0x0018
        /*0094*/ 	.byte	0x00, 0xf0, 0x21, 0x00


	//----- nvinfo : EIATTR_KPARAM_INFO
	.align		4
.L_1481:
        /*0098*/ 	.byte	0x04, 0x17
        /*009a*/ 	.short	(.L_1483 - .L_1482)
.L_1482:
        /*009c*/ 	.word	0x00000000
        /*00a0*/ 	.short	0x0002
        /*00a2*/ 	.short	0x0010
        /*00a4*/ 	.byte	0x00, 0xf0, 0x21, 0x00


	//----- nvinfo : EIATTR_KPARAM_INFO
	.align		4
.L_1483:
        /*00a8*/ 	.byte	0x04, 0x17
        /*00aa*/ 	.short	(.L_1485 - .L_1484)
.L_1484:
        /*00ac*/ 	.word	0x00000000
        /*00b0*/ 	.short	0x0001
        /*00b2*/ 	.short	0x0008
        /*00b4*/ 	.byte	0x00, 0xf0, 0x21, 0x00


	//----- nvinfo : EIATTR_KPARAM_INFO
	.align		4
.L_1485:
        /*00b8*/ 	.byte	0x04, 0x17
        /*00ba*/ 	.short	(.L_1487 - .L_1486)
.L_1486:
        /*00bc*/ 	.word	0x00000000
        /*00c0*/ 	.short	0x0000
        /*00c2*/ 	.short	0x0000
        /*00c4*/ 	.byte	0x00, 0xf0, 0x21, 0x00


	//----- nvinfo : EIATTR_SPARSE_MMA_MASK
	.align		4
.L_1487:
        /*00c8*/ 	.byte	0x03, 0x50
        /*00ca*/ 	.short	0x0000


	//----- nvinfo : EIATTR_MAXREG_COUNT
	.align		4
        /*00cc*/ 	.byte	0x03, 0x1b
        /*00ce*/ 	.short	0x0080


	//----- nvinfo : EIATTR_NUM_BARRIERS
	.align		4
        /*00d0*/ 	.byte	0x02, 0x4c
        /*00d2*/ 	.byte	0x01
	.zero		1


	//----- nvinfo : EIATTR_MERCURY_ISA_VERSION
	.align		4
        /*00d4*/ 	.byte	0x03, 0x5f
        /*00d6*/ 	.short	0x0101


	//----- nvinfo : EIATTR_COOP_GROUP_MASK_REGIDS
	.align		4
        /*00d8*/ 	.byte	0x04, 0x29
        /*00da*/ 	.short	(.L_1489 - .L_1488)


	//   ....[0]....
.L_1488:
        /*00dc*/ 	.word	0xffffffff


	//   ....[1]....
        /*00e0*/ 	.word	0xffffffff


	//   ....[2]....
        /*00e4*/ 	.word	0xffffffff


	//   ....[3]....
        /*00e8*/ 	.word	0xffffffff


	//   ....[4]....
        /*00ec*/ 	.word	0xffffffff


	//   ....[5]....
        /*00f0*/ 	.word	0xffffffff


	//   ....[6]....
        /*00f4*/ 	.word	0xffffffff


	//   ....[7]....
        /*00f8*/ 	.word	0xffffffff


	//   ....[8]....
        /*00fc*/ 	.word	0xffffffff


	//   ....[9]....
        /*0100*/ 	.word	0xffffffff


	//   ....[10]....
        /*0104*/ 	.word	0xffffffff


	//   ....[11]....
        /*0108*/ 	.word	0xffffffff


	//   ....[12]....
        /*010c*/ 	.word	0x05000019


	//   ....[13]....
        /*0110*/ 	.word	0x0500001e


	//   ....[14]....
        /*0114*/ 	.word	0x05000020


	//   ....[15]....
        /*0118*/ 	.word	0x0500001f


	//   ....[16]....
        /*011c*/ 	.word	0x05000027


	//   ....[17]....
        /*0120*/ 	.word	0x0500001a


	//   ....[18]....
        /*0124*/ 	.word	0x0500001e


	//   ....[19]....
        /*0128*/ 	.word	0x05000020


	//   ....[20]....
        /*012c*/ 	.word	0x0500001e


	//   ....[21]....
        /*0130*/ 	.word	0x05000020


	//   ....[22]....
        /*0134*/ 	.word	0x05000019


	//   ....[23]....
        /*0138*/ 	.word	0x0500001f


	//   ....[24]....
        /*013c*/ 	.word	0x05000022


	//   ....[25]....
        /*0140*/ 	.word	0x0500001e


	//   ....[26]....
        /*0144*/ 	.word	0x05000023


	//   ....[27]....
        /*0148*/ 	.word	0x05000019


	//   ....[28]....
        /*014c*/ 	.word	0x0500001e


	//   ....[29]....
        /*0150*/ 	.word	0x05000020


	//   ....[30]....
        /*0154*/ 	.word	0x05000019


	//   ....[31]....
        /*0158*/ 	.word	0x0500001f


	//   ....[32]....
        /*015c*/ 	.word	0x05000022


	//   ....[33]....
        /*0160*/ 	.word	0x0500001e


	//   ....[34]....
        /*0164*/ 	.word	0x05000023


	//   ....[35]....
        /*0168*/ 	.word	0x05000019


	//   ....[36]....
        /*016c*/ 	.word	0x05000020


	//   ....[37]....
        /*0170*/ 	.word	0x05000019


	//   ....[38]....
        /*0174*/ 	.word	0x0500001f


	//   ....[39]....
        /*0178*/ 	.word	0x0500001e


	//   ....[40]....
        /*017c*/ 	.word	0x05000022


	//   ....[41]....
        /*0180*/ 	.word	0x05000023


	//   ....[42]....
        /*0184*/ 	.word	0x05000019


	//   ....[43]....
        /*0188*/ 	.word	0x0500001e


	//   ....[44]....
        /*018c*/ 	.word	0x05000025


	//   ....[45]....
        /*0190*/ 	.word	0x05000022


	//   ....[46]....
        /*0194*/ 	.word	0x0500001f


	//   ....[47]....
        /*0198*/ 	.word	0x05000023


	//   ....[48]....
        /*019c*/ 	.word	0x05000024


	//   ....[49]....
        /*01a0*/ 	.word	0x0500002b


	//   ....[50]....
        /*01a4*/ 	.word	0x05000020


	//   ....[51]....
        /*01a8*/ 	.word	0x0500001d


	//   ....[52]....
        /*01ac*/ 	.word	0x05000019


	//   ....[53]....
        /*01b0*/ 	.word	0x0500001c


	//   ....[54]....
        /*01b4*/ 	.word	0x05000030


	//   ....[55]....
        /*01b8*/ 	.word	0x0500001f


	//   ....[56]....
        /*01bc*/ 	.word	0x0500002e


	//   ....[57]....
        /*01c0*/ 	.word	0x05000032


	//   ....[58]....
        /*01c4*/ 	.word	0x05000025


	//   ....[59]....
        /*01c8*/ 	.word	0x05000026


	//   ....[60]....
        /*01cc*/ 	.word	0x05000028


	//   ....[61]....
        /*01d0*/ 	.word	0x0500002a


	//   ....[62]....
        /*01d4*/ 	.word	0x05000027


	//   ....[63]....
        /*01d8*/ 	.word	0x0500002c


	//   ....[64]....
        /*01dc*/ 	.word	0x0500002e


	//   ....[65]....
        /*01e0*/ 	.word	0x05000037


	//   ....[66]....
        /*01e4*/ 	.word	0x05000024


	//   ....[67]....
        /*01e8*/ 	.word	0x05000019


	//   ....[68]....
        /*01ec*/ 	.word	0x05000019


	//   ....[69]....
        /*01f0*/ 	.word	0x05000019


	//   ....[70]....
        /*01f4*/ 	.word	0x05000019


	//   ....[71]....
        /*01f8*/ 	.word	0x05000019


	//   ....[72]....
        /*01fc*/ 	.word	0x05000019


	//   ....[73]....
        /*0200*/ 	.word	0x05000019


	//   ....[74]....
        /*0204*/ 	.word	0x05000019


	//   ....[75]....
        /*0208*/ 	.word	0x05000019


	//   ....[76]....
        /*020c*/ 	.word	0x05000019


	//   ....[77]....
        /*0210*/ 	.word	0x05000019


	//   ....[78]....
        /*0214*/ 	.word	0x05000019


	//   ....[79]....
        /*0218*/ 	.word	0x05000019


	//   ....[80]....
        /*021c*/ 	.word	0x05000019


	//   ....[81]....
        /*0220*/ 	.word	0x05000019


	//   ....[82]....
        /*0224*/ 	.word	0x05000019


	//   ....[83]....
        /*0228*/ 	.word	0x05000019


	//   ....[84]....
        /*022c*/ 	.word	0x05000019


	//   ....[85]....
        /*0230*/ 	.word	0x05000019


	//   ....[86]....
        /*0234*/ 	.word	0x05000019


	//   ....[87]....
        /*0238*/ 	.word	0x05000019


	//   ....[88]....
        /*023c*/ 	.word	0x05000019


	//   ....[89]....
        /*0240*/ 	.word	0x05000019


	//   ....[90]....
        /*0244*/ 	.word	0x05000019


	//   ....[91]....
        /*0248*/ 	.word	0x05000019


	//   ....[92]....
        /*024c*/ 	.word	0x05000019


	//   ....[93]....
        /*0250*/ 	.word	0x05000019


	//   ....[94]....
        /*0254*/ 	.word	0x05000019


	//   ....[95]....
        /*0258*/ 	.word	0x05000019


	//   ....[96]....
        /*025c*/ 	.word	0x05000019


	//   ....[97]....
        /*0260*/ 	.word	0x05000019


	//   ....[98]....
        /*0264*/ 	.word	0x05000019


	//   ....[99]....
        /*0268*/ 	.word	0x05000019


	//   ....[100]....
        /*026c*/ 	.word	0x05000019


	//   ....[101]....
        /*0270*/ 	.word	0x05000019


	//   ....[102]....
        /*0274*/ 	.word	0x05000019


	//   ....[103]....
        /*0278*/ 	.word	0x05000019


	//   ....[104]....
        /*027c*/ 	.word	0x05000019


	//   ....[105]....
        /*0280*/ 	.word	0x05000019


	//   ....[106]....
        /*0284*/ 	.word	0x05000019


	//   ....[107]....
        /*0288*/ 	.word	0x05000019


	//   ....[108]....
        /*028c*/ 	.word	0x05000019


	//   ....[109]....
        /*0290*/ 	.word	0x05000019


	//   ....[110]....
        /*0294*/ 	.word	0x05000019


	//   ....[111]....
        /*0298*/ 	.word	0x05000019


	//   ....[112]....
        /*029c*/ 	.word	0x05000019


	//   ....[113]....
        /*02a0*/ 	.word	0x05000019


	//   ....[114]....
        /*02a4*/ 	.word	0x05000019


	//   ....[115]....
        /*02a8*/ 	.word	0x05000019


	//   ....[116]....
        /*02ac*/ 	.word	0x05000019


	//   ....[117]....
        /*02b0*/ 	.word	0x05000019


	//   ....[118]....
        /*02b4*/ 	.word	0x05000019


	//   ....[119]....
        /*02b8*/ 	.word	0x05000019


	//   ....[120]....
        /*02bc*/ 	.word	0x05000019


	//   ....[121]....
        /*02c0*/ 	.word	0x05000019


	//   ....[122]....
        /*02c4*/ 	.word	0x05000019


	//   ....[123]....
        /*02c8*/ 	.word	0x05000019


	//----- nvinfo : EIATTR_COOP_GROUP_INSTR_OFFSETS
	.align		4
.L_1489:
        /*02cc*/ 	.byte	0x04, 0x28
        /*02ce*/ 	.short	(.L_1491 - .L_1490)


	//   ....[0]....
.L_1490:
        /*02d0*/ 	.word	0x00004760


	//   ....[1]....
        /*02d4*/ 	.word	0x00004790


	//   ....[2]....
        /*02d8*/ 	.word	0x00004cc0


	//   ....[3]....
        /*02dc*/ 	.word	0x00004cd0


	//   ....[4]....
        /*02e0*/ 	.word	0x00004d00


	//   ....[5]....
        /*02e4*/ 	.word	0x00004d10


	//   ....[6]....
        /*02e8*/ 	.word	0x00004d40


	//   ....[7]....
        /*02ec*/ 	.word	0x00004d50


	//   ....[8]....
        /*02f0*/ 	.word	0x00004d80


	//   ....[9]....
        /*02f4*/ 	.word	0x00004da0


	//   ....[10]....
        /*02f8*/ 	.word	0x00004de0


	//   ....[11]....
        /*02fc*/ 	.word	0x00004df0


	//   ....[12]....
        /*0300*/ 	.word	0x00006a90


	//   ....[13]....
        /*0304*/ 	.word	0x00006ac0


	//   ....[14]....
        /*0308*/ 	.word	0x00006b00


	//   ....[15]....
        /*030c*/ 	.word	0x00006b10


	//   ....[16]....
        /*0310*/ 	.word	0x00006b40


	//   ....[17]....
        /*0314*/ 	.word	0x00006b50


	//   ....[18]....
        /*0318*/ 	.word	0x00006b80


	//   ....[19]....
        /*031c*/ 	.word	0x00006b90


	//   ....[20]....
        /*0320*/ 	.word	0x00006d20


	//   ....[21]....
        /*0324*/ 	.word	0x00006d50


	//   ....[22]....
        /*0328*/ 	.word	0x00006d80


	//   ....[23]....
        /*032c*/ 	.word	0x00006da0


	//   ....[24]....
        /*0330*/ 	.word	0x00006dd0


	//   ....[25]....
        /*0334*/ 	.word	0x00006de0


	//   ....[26]....
        /*0338*/ 	.word	0x00006e10


	//   ....[27]....
        /*033c*/ 	.word	0x00006e20


	//   ....[28]....
        /*0340*/ 	.word	0x00006f50


	//   ....[29]....
        /*0344*/ 	.word	0x00006f80


	//   ....[30]....
        /*0348*/ 	.word	0x00006fb0


	//   ....[31]....
        /*034c*/ 	.word	0x00006fd0


	//   ....[32]....
        /*0350*/ 	.word	0x00007000


	//   ....[33]....
        /*0354*/ 	.word	0x00007010


	//   ....[34]....
        /*0358*/ 	.word	0x00007040


	//   ....[35]....
        /*035c*/ 	.word	0x00007050


	//   ....[36]....
        /*0360*/ 	.word	0x00007310


	//   ....[37]....
        /*0364*/ 	.word	0x00007370


	//   ....[38]....
        /*0368*/ 	.word	0x000073b0


	//   ....[39]....
        /*036c*/ 	.word	0x000073f0


	//   ....[40]....
        /*0370*/ 	.word	0x00007430


	//   ....[41]....
        /*0374*/ 	.word	0x00007450


	//   ....[42]....
        /*0378*/ 	.word	0x00007460


	//   ....[43]....
        /*037c*/ 	.word	0x00007480


	//   ....[44]....
        /*0380*/ 	.word	0x000074b0


	//   ....[45]....
        /*0384*/ 	.word	0x000074d0


	//   ....[46]....
        /*0388*/ 	.word	0x000074f0


	//   ....[47]....
        /*038c*/ 	.word	0x00007510


	//   ....[48]....
        /*0390*/ 	.word	0x00007530


	//   ....[49]....
        /*0394*/ 	.word	0x00007560


	//   ....[50]....
        /*0398*/ 	.word	0x00007590


	//   ....[51]....
        /*039c*/ 	.word	0x000075d0


	//   ....[52]....
        /*03a0*/ 	.word	0x000075f0


	//   ....[53]....
        /*03a4*/ 	.word	0x00007630


	//   ....[54]....
        /*03a8*/ 	.word	0x00007650


	//   ....[55]....
        /*03ac*/ 	.word	0x00007690


	//   ....[56]....
        /*03b0*/ 	.word	0x000076b0


	//   ....[57]....
        /*03b4*/ 	.word	0x000076d0


	//   ....[58]....
        /*03b8*/ 	.word	0x00007700


	//   ....[59]....
        /*03bc*/ 	.word	0x00007730


	//   ....[60]....
        /*03c0*/ 	.word	0x00007770


	//   ....[61]....
        /*03c4*/ 	.word	0x000077b0


	//   ....[62]....
        /*03c8*/ 	.word	0x000077e0


	//   ....[63]....
        /*03cc*/ 	.word	0x00007810


	//   ....[64]....
        /*03d0*/ 	.word	0x00007830


	//   ....[65]....
        /*03d4*/ 	.word	0x00007850


	//   ....[66]....
        /*03d8*/ 	.word	0x00007930


	//   ....[67]....
        /*03dc*/ 	.word	0x000079e0


	//   ....[68]....
        /*03e0*/ 	.word	0x00007b00


	//   ....[69]....
        /*03e4*/ 	.word	0x00007b50


	//   ....[70]....
        /*03e8*/ 	.word	0x00007bc0


	//   ....[71]....
        /*03ec*/ 	.word	0x00007c20


	//   ....[72]....
        /*03f0*/ 	.word	0x00007c90


	//   ....[73]....
        /*03f4*/ 	.word	0x00007cf0


	//   ....[74]....
        /*03f8*/ 	.word	0x00007d60


	//   ....[75]....
        /*03fc*/ 	.word	0x00007dc0


	//   ....[76]....
        /*0400*/ 	.word	0x00007e60


	//   ....[77]....
        /*0404*/ 	.word	0x00007ef0


	//   ....[78]....
        /*0408*/ 	.word	0x00007f60


	//   ....[79]....
        /*040c*/ 	.word	0x00007fc0


	//   ....[80]....
        /*0410*/ 	.word	0x00008030


	//   ....[81]....
        /*0414*/ 	.word	0x00008090


	//   ....[82]....
        /*0418*/ 	.word	0x00008100


	//   ....[83]....
        /*041c*/ 	.word	0x00008160


	//   ....[84]....
        /*0420*/ 	.word	0x00008200


	//   ....[85]....
        /*0424*/ 	.word	0x00008290


	//   ....[86]....
        /*0428*/ 	.word	0x00008300


	//   ....[87]....
        /*042c*/ 	.word	0x00008360


	//   ....[88]....
        /*0430*/ 	.word	0x000083d0


	//   ....[89]....
        /*0434*/ 	.word	0x00008430


	//   ....[90]....
        /*0438*/ 	.word	0x000084a0


	//   ....[91]....
        /*043c*/ 	.word	0x00008500


	//   ....[92]....
        /*0440*/ 	.word	0x000085a0


	//   ....[93]....
        /*0444*/ 	.word	0x00008670


	//   ....[94]....
        /*0448*/ 	.word	0x00008740


	//   ....[95]....
        /*044c*/ 	.word	0x00008790


	//   ....[96]....
        /*0450*/ 	.word	0x00008830


	//   ....[97]....
        /*0454*/ 	.word	0x00008880


	//   ....[98]....
        /*0458*/ 	.word	0x00008940


	//   ....[99]....
        /*045c*/ 	.word	0x000089a0


	//   ....[100]....
        /*0460*/ 	.word	0x00008a40


	//   ....[101]....
        /*0464*/ 	.word	0x00008ac0


	//   ....[102]....
        /*0468*/ 	.word	0x00008b30


	//   ....[103]....
        /*046c*/ 	.word	0x00008b90


	//   ....[104]....
        /*0470*/ 	.word	0x00008c00


	//   ....[105]....
        /*0474*/ 	.word	0x00008c60


	//   ....[106]....
        /*0478*/ 	.word	0x00008d30


	//   ....[107]....
        /*047c*/ 	.word	0x00008da0


	//   ....[108]....
        /*0480*/ 	.word	0x00008e50


	//   ....[109]....
        /*0484*/ 	.word	0x00008ec0


	//   ....[110]....
        /*0488*/ 	.word	0x00008f30


	//   ....[111]....
        /*048c*/ 	.word	0x00008f90


	//   ....[112]....
        /*0490*/ 	.word	0x00009000


	//   ....[113]....
        /*0494*/ 	.word	0x00009060


	//   ....[114]....
        /*0498*/ 	.word	0x000090d0


	//   ....[115]....
        /*049c*/ 	.word	0x00009130


	//   ....[116]....
        /*04a0*/ 	.word	0x00009190


	//   ....[117]....
        /*04a4*/ 	.word	0x000091e0


	//   ....[118]....
        /*04a8*/ 	.word	0x00009250


	//   ....[119]....
        /*04ac*/ 	.word	0x000092b0


	//   ....[120]....
        /*04b0*/ 	.word	0x00009320


	//   ....[121]....
        /*04b4*/ 	.word	0x00009380


	//   ....[122]....
        /*04b8*/ 	.word	0x000094d0


	//   ....[123]....
        /*04bc*/ 	.word	0x00009580


	//----- nvinfo : EIATTR_EXIT_INSTR_OFFSETS
	.align		4
.L_1491:
        /*04c0*/ 	.byte	0x04, 0x1c
        /*04c2*/ 	.short	(.L_1493 - .L_1492)


	//   ....[0]....
.L_1492:
        /*04c4*/ 	.word	0x00005a70


	//   ....[1]....
        /*04c8*/ 	.word	0x00007aa0


	//----- nvinfo : EIATTR_MAX_THREADS
	.align		4
.L_1493:
        /*04cc*/ 	.byte	0x04, 0x05
        /*04ce*/ 	.short	(.L_1495 - .L_1494)
.L_1494:
        /*04d0*/ 	.word	0x000001e0
        /*04d4*/ 	.word	0x00000001
        /*04d8*/ 	.word	0x00000001


	//----- nvinfo : EIATTR_CRS_STACK_SIZE
	.align		4
.L_1495:
        /*04dc*/ 	.byte	0x04, 0x1e
        /*04de*/ 	.short	(.L_1497 - .L_1496)
.L_1496:
        /*04e0*/ 	.word	0x00000000


	//----- nvinfo : EIATTR_CBANK_PARAM_SIZE
	.align		4
.L_1497:
        /*04e4*/ 	.byte	0x03, 0x19
        /*04e6*/ 	.short	0x0060


	//----- nvinfo : EIATTR_PARAM_CBANK
	.align		4
        /*04e8*/ 	.byte	0x04, 0x0a
        /*04ea*/ 	.short	(.L_1499 - .L_1498)
	.align		4
.L_1498:
        /*04ec*/ 	.word	index@(.nv.constant0._ZN13group_norm_v218gn_bwd_cuda_kernelI6__halfLi480ELi1ELi16ELi120ELi1024ELb1ELb1ELi16ELi960ELi960ELi4ELb1ELi2ELb0ELb0ELNS_15WgradSyncMethodE3ENS_16CompileConditionILi900EEEEEvPT_S6_S6_PKS5_S8_S8_S8_PKfflPfPj)
        /*04f0*/ 	.short	0x0210
        /*04f2*/ 	.short	0x0060


	//----- nvinfo : EIATTR_SW_WAR
	.align		4
.L_1499:
        /*04f4*/ 	.byte	0x04, 0x36
        /*04f6*/ 	.short	(.L_1501 - .L_1500)
.L_1500:
        /*04f8*/ 	.word	0x00000008
.L_1501:


//--------------------- .nv.info._ZN13group_norm_v218gn_bwd_cuda_kernelI6__halfLi480ELi1ELi16ELi120ELi1024ELb1ELb1ELi32ELi960ELi960ELi4ELb1ELi4ELb0ELb0ELNS_15WgradSyncMethodE3ENS_16CompileConditionILi900EEEEEvPT_S6_S6_PKS5_S8_S8_S8_PKfflPfPj --------------------------
	.section	.nv.info._ZN13group_norm_v218gn_bwd_cuda_kernelI6__halfLi480ELi1ELi16ELi120ELi1024ELb1ELb1ELi32ELi960ELi960ELi4ELb1ELi4ELb0ELb0ELNS_15WgradSyncMethodE3ENS_16CompileConditionILi900EEEEEvPT_S6_S6_PKS5_S8_S8_S8_PKfflPfPj,"",@"SHT_CUDA_INFO"
	.sectionflags	@""
	.align	4


	//----- nvinfo : EIATTR_CUDA_API_VERSION
	.align		4
        /*0000*/ 	.byte	0x04, 0x37
        /*0002*/ 	.short	(.L_1503 - .L_1502)
.L_1502:
        /*0004*/ 	.word	0x00000082


	//----- nvinfo : EIATTR_KPARAM_INFO
	.align		4
.L_1503:
        /*0008*/ 	.byte	0x04, 0x17
        /*000a*/ 	.short	(.L_1505 - .L_1504)
.L_1504:
        /*000c*/ 	.word	0x00000000
        /*0010*/ 	.short	0x000b
        /*0012*/ 	.short	0x0058
        /*0014*/ 	.byte	0x00, 0xf0, 0x21, 0x00


	//----- nvinfo : EIATTR_KPARAM_INFO
	.align		4
.L_1505:
        /*0018*/ 	.byte	0x04, 0x17
        /*001a*/ 	.short	(.L_1507 - .L_1506)
.L_1506:
        /*001c*/ 	.word	0x00000000
        /*0020*/ 	.short	0x000a
        /*0022*/ 	.short	0x0050
        /*0024*/ 	.byte	0x00, 0xf0, 0x21, 0x00


	//----- nvinfo : EIATTR_KPARAM_INFO
	.align		4
.L_1507:
        /*0028*/ 	.byte	0x04, 0x17
        /*002a*/ 	.short	(.L_1509 - .L_1508)
.L_1508:
        /*002c*/ 	.word	0x00000000
        /*0030*/ 	.short	0x0009
        /*0032*/ 	.short	0x0048
        /*0034*/ 	.byte	0x00, 0xf0, 0x21, 0x00


	//----- nvinfo : EIATTR_KPARAM_INFO
	.align		4
.L_1509:
        /*0038*/ 	.byte	0x04, 0x17
        /*003a*/ 	.short	(.L_1511 - .L_1510)
.L_1510:
        /*003c*/ 	.word	0x00000000
        /*0040*/ 	.short	0x0008
        /*0042*/ 	.short	0x0040
        /*0044*/ 	.byte	0x00, 0xf0, 0x11, 0x00


	//----- nvinfo : EIATTR_KPARAM_INFO
	.align		4
.L_1511:
        /*0048*/ 	.byte	0x04, 0x17
        /*004a*/ 	.short	(.L_1513 - .L_1512)
.L_1512:
        /*004c*/ 	.word	0x00000000
        /*0050*/ 	.short	0x0007
        /*0052*/ 	.short	0x0038
        /*0054*/ 	.byte	0x00, 0xf0, 0x21, 0x00


	//----- nvinfo : EIATTR_KPARAM_INFO
	.align		4
.L_1513:
        /*0058*/ 	.byte	0x04, 0x17
        /*005a*/ 	.short	(.L_1515 - .L_1514)
.L_1514:
        /*005c*/ 	.word	0x00000000
        /*0060*/ 	.short	0x0006
        /*0062*/ 	.short	0x0030
        /*0064*/ 	.byte	0x00, 0xf0, 0x21, 0x00


	//----- nvinfo : EIATTR_KPARAM_INFO
	.align		4
.L_1515:
        /*0068*/ 	.byte	0x04, 0x17
        /*006a*/ 	.short	(.L_1517 - .L_1516)
.L_1516:
        /*006c*/ 	.word	0x00000000
        /*0070*/ 	.short	0x0005
        /*0072*/ 	.short	0x0028
        /*0074*/ 	.byte	0x00, 0xf0, 0x21, 0x00


	//----- nvinfo : EIATTR_KPARAM_INFO
	.align		4
.L_1517:
        /*0078*/ 	.byte	0x04, 0x17
        /*007a*/ 	.short	(.L_1519 - .L_1518)
.L_1518:
        /*007c*/ 	.word	0x00000000
        /*0080*/ 	.short	0x0004
        /*0082*/ 	.short	0x0020
        /*0084*/ 	.byte	0x00, 0xf0, 0x21, 0x00


	//----- nvinfo : EIATTR_KPARAM_INFO
	.align		4
.L_1519:
        /*0088*/ 	.byte	0x04, 0x17
        /*008a*/ 	.short	(.L_1521 - .L_1520)
.L_1520:
        /*008c*/ 	.word	0x00000000
        /*0090*/ 	.short	0x0003
        /*0092*/ 	.short	0x0018
        /*0094*/ 	.byte	0x00, 0xf0, 0x21, 0x00


	//----- nvinfo : EIATTR_KPARAM_INFO
	.align		4
.L_1521:
        /*0098*/ 	.byte	0x04, 0x17
        /*009a*/ 	.short	(.L_1523 - .L_1522)
.L_1522:
        /*009c*/ 	.word	0x00000000
        /*00a0*/ 	.short	0x0002
        /*00a2*/ 	.short	0x0010
        /*00a4*/ 	.byte	0x00, 0xf0, 0x21, 0x00


	//----- nvinfo : EIATTR_KPARAM_INFO
	.align		4
.L_1523:
        /*00a8*/ 	.byte	0x04, 0x17
        /*00aa*/ 	.short	(.L_1525 - .L_1524)
.L_1524:
        /*00ac*/ 	.word	0x00000000
        /*00b0*/ 	.short	0x0001
        /*00b2*/ 	.short	0x0008
        /*00b4*/ 	.byte	0x00, 0xf0, 0x21, 0x00


	//----- nvinfo : EIATTR_KPARAM_INFO
	.align		4
.L_1525:
        /*00b8*/ 	.byte	0x04, 0x17
        /*00ba*/ 	.short	(.L_1527 - .L_1526)
.L_1526:
        /*00bc*/ 	.word	0x00000000
        /*00c0*/ 	.short	0x0000
        /*00c2*/ 	.short	0x0000
        /*00c4*/ 	.byte	0x00, 0xf0, 0x21, 0x00


	//----- nvinfo : EIATTR_SPARSE_MMA_MASK
	.align		4
.L_1527:
        /*00c8*/ 	.byte	0x03, 0x50
        /*00ca*/ 	.short	0x0000


	//----- nvinfo : EIATTR_MAXREG_COUNT
	.align		4
        /*00cc*/ 	.byte	0x03, 0x1b
        /*00ce*/ 	.short	0x0080


	//----- nvinfo : EIATTR_NUM_BARRIERS
	.align		4
        /*00d0*/ 	.byte	0x02, 0x4c
        /*00d2*/ 	.byte	0x01
	.zero		1


	//----- nvinfo : EIATTR_ANNOTATIONS
	.align		4
        /*00d4*/ 	.byte	0x04, 0x55
        /*00d6*/ 	.short	(.L_1529 - .L_1528)


	//   ....[0]....
.L_1528:
        /* <DEDUP_REMOVED lines=121> */


	//----- nvinfo : EIATTR_MERCURY_ISA_VERSION
	.align		4
.L_1529:
        /*0858*/ 	.byte	0x03, 0x5f
        /*085a*/ 	.short	0x0101


	//----- nvinfo : EIATTR_INT_WARP_WIDE_INSTR_OFFSETS
	.align		4
        /*085c*/ 	.byte	0x04, 0x31
        /*085e*/ 	.short	(.L_1531 - .L_1530)


	//   ....[0]....
.L_1530:
        /*0860*/ 	.word	0x000082e0


	//----- nvinfo : EIATTR_COOP_GROUP_MASK_REGIDS
	.align		4
.L_1531:
        /*0864*/ 	.byte	0x04, 0x29
        /*0866*/ 	.short	(.L_1533 - .L_1532)


	//   ....[0]....
.L_1532:
        /*0868*/ 	.word	0xffffffff


	//   ....[1]....
        /*086c*/ 	.word	0xffffffff


	//   ....[2]....
        /*0870*/ 	.word	0xffffffff


	//   ....[3]....
        /*0874*/ 	.word	0xffffffff


	//   ....[4]....
        /*0878*/ 	.word	0xffffffff


	//   ....[5]....
        /*087c*/ 	.word	0xffffffff


	//   ....[6]....
        /*0880*/ 	.word	0xffffffff


	//   ....[7]....
        /*0884*/ 	.word	0xffffffff


	//   ....[8]....
        /*0888*/ 	.word	0xffffffff


	//   ....[9]....
        /*088c*/ 	.word	0xffffffff


	//   ....[10]....
        /*0890*/ 	.word	0xffffffff


	//   ....[11]....
        /*0894*/ 	.word	0xffffffff


	//   ....[12]....
        /*0898*/ 	.word	0x05000019


	//   ....[13]....
        /*089c*/ 	.word	0x0500001e


	//   ....[14]....
        /*08a0*/ 	.word	0x05000020


	//   ....[15]....
        /*08a4*/ 	.word	0x0500001f


	//   ....[16]....
        /*08a8*/ 	.word	0x05000027


	//   ....[17]....
        /*08ac*/ 	.word	0x0500001a


	//   ....[18]....
        /*08b0*/ 	.word	0x0500001e


	//   ....[19]....
        /*08b4*/ 	.word	0x05000020


	//   ....[20]....
        /*08b8*/ 	.word	0x0500001e


	//   ....[21]....
        /*08bc*/ 	.word	0x05000020


	//   ....[22]....
        /*08c0*/ 	.word	0x05000019


	//   ....[23]....
        /*08c4*/ 	.word	0x0500001f


	//   ....[24]....
        /*08c8*/ 	.word	0x05000022


	//   ....[25]....
        /*08cc*/ 	.word	0x0500001e


	//   ....[26]....
        /*08d0*/ 	.word	0x05000023


	//   ....[27]....
        /*08d4*/ 	.word	0x05000019


	//   ....[28]....
        /*08d8*/ 	.word	0x0500001e


	//   ....[29]....
        /*08dc*/ 	.word	0x05000020


	//   ....[30]....
        /*08e0*/ 	.word	0x05000019


	//   ....[31]....
        /*08e4*/ 	.word	0x0500001f


	//   ....[32]....
        /*08e8*/ 	.word	0x05000022


	//   ....[33]....
        /*08ec*/ 	.word	0x0500001e


	//   ....[34]....
        /*08f0*/ 	.word	0x05000023


	//   ....[35]....
        /*08f4*/ 	.word	0x05000019


	//   ....[36]....
        /*08f8*/ 	.word	0x05000020


	//   ....[37]....
        /*08fc*/ 	.word	0x05000019


	//   ....[38]....
        /*0900*/ 	.word	0x0500001f


	//   ....[39]....
        /*0904*/ 	.word	0x0500001e


	//   ....[40]....
        /*0908*/ 	.word	0x05000022


	//   ....[41]....
        /*090c*/ 	.word	0x05000023


	//   ....[42]....
        /*0910*/ 	.word	0x05000019


	//   ....[43]....
        /*0914*/ 	.word	0x0500001e


	//   ....[44]....
        /*0918*/ 	.word	0x05000025


	//   ....[45]....
        /*091c*/ 	.word	0x05000022


	//   ....[46]....
        /*0920*/ 	.word	0x0500001f


	//   ....[47]....
        /*0924*/ 	.word	0x05000023


	//   ....[48]....
        /*0928*/ 	.word	0x05000024


	//   ....[49]....
        /*092c*/ 	.word	0x0500002b


	//   ....[50]....
        /*0930*/ 	.word	0x05000020


	//   ....[51]....
        /*0934*/ 	.word	0x0500001d


	//   ....[52]....
        /*0938*/ 	.word	0x05000019


	//   ....[53]....
        /*093c*/ 	.word	0x0500001c


	//   ....[54]....
        /*0940*/ 	.word	0x05000030


	//   ....[55]....
        /*0944*/ 	.word	0x0500001f


	//   ....[56]....
        /*0948*/ 	.word	0x0500002e


	//   ....[57]....
        /*094c*/ 	.word	0x05000032


	//   ....[58]....
        /*0950*/ 	.word	0x05000025


	//   ....[59]....
        /*0954*/ 	.word	0x05000026


	//   ....[60]....
        /*0958*/ 	.word	0x05000028


	//   ....[61]....
        /*095c*/ 	.word	0x0500002a


	//   ....[62]....
        /*0960*/ 	.word	0x05000027


	//   ....[63]....
        /*0964*/ 	.word	0x0500002c


	//   ....[64]....
        /*0968*/ 	.word	0x0500002e


	//   ....[65]....
        /*096c*/ 	.word	0x05000037


	//   ....[66]....
        /*0970*/ 	.word	0x05000024


	//   ....[67]....
        /*0974*/ 	.word	0x05000019


	//   ....[68]....
        /*0978*/ 	.word	0x05000019


	//   ....[69]....
        /*097c*/ 	.word	0x05000019


	//   ....[70]....
        /*0980*/ 	.word	0x05000019


	//   ....[71]....
        /*0984*/ 	.word	0x05000019


	//   ....[72]....
        /*0988*/ 	.word	0x05000019


	//   ....[73]....
        /*098c*/ 	.word	0x05000019


	//   ....[74]....
        /*0990*/ 	.word	0x05000019


	//   ....[75]....
        /*0994*/ 	.word	0x05000019


	//   ....[76]....
        /*0998*/ 	.word	0x05000019


	//   ....[77]....
        /*099c*/ 	.word	0x05000019


	//   ....[78]....
        /*09a0*/ 	.word	0x05000019


	//   ....[79]....
        /*09a4*/ 	.word	0x05000019


	//   ....[80]....
        /*09a8*/ 	.word	0x05000019


	//   ....[81]....
        /*09ac*/ 	.word	0x05000019


	//   ....[82]....
        /*09b0*/ 	.word	0x05000019


	//   ....[83]....
        /*09b4*/ 	.word	0x05000019


	//   ....[84]....
        /*09b8*/ 	.word	0x05000019


	//   ....[85]....
        /*09bc*/ 	.word	0x05000019


	//   ....[86]....
        /*09c0*/ 	.word	0x05000019


	//   ....[87]....
        /*09c4*/ 	.word	0x05000019


	//   ....[88]....
        /*09c8*/ 	.word	0x05000019


	//   ....[89]....
        /*09cc*/ 	.word	0x05000019


	//   ....[90]....
        /*09d0*/ 	.word	0x05000019


	//   ....[91]....
        /*09d4*/ 	.word	0x05000019


	//   ....[92]....
        /*09d8*/ 	.word	0x05000019


	//   ....[93]....
        /*09dc*/ 	.word	0x05000019


	//   ....[94]....
        /*09e0*/ 	.word	0x05000019


	//   ....[95]....
        /*09e4*/ 	.word	0x05000019


	//   ....[96]....
        /*09e8*/ 	.word	0x05000019


	//   ....[97]....
        /*09ec*/ 	.word	0x05000019


	//   ....[98]....
        /*09f0*/ 	.word	0x05000019


	//   ....[99]....
        /*09f4*/ 	.word	0x05000019


	//   ....[100]....
        /*09f8*/ 	.word	0x05000019


	//   ....[101]....
        /*09fc*/ 	.word	0x05000019


	//   ....[102]....
        /*0a00*/ 	.word	0x05000019


	//   ....[103]....
        /*0a04*/ 	.word	0x05000019


	//   ....[104]....
        /*0a08*/ 	.word	0x05000019


	//   ....[105]....
        /*0a0c*/ 	.word	0x05000019


	//   ....[106]....
        /*0a10*/ 	.word	0x05000019


	//   ....[107]....
        /*0a14*/ 	.word	0x05000019


	//   ....[108]....
        /*0a18*/ 	.word	0x05000019


	//   ....[109]....
        /*0a1c*/ 	.word	0x05000019


	//   ....[110]....
        /*0a20*/ 	.word	0x05000019


	//   ....[111]....
        /*0a24*/ 	.word	0x05000019


	//   ....[112]....
        /*0a28*/ 	.word	0x05000019


	//   ....[113]....
        /*0a2c*/ 	.word	0x05000019


	//   ....[114]....
        /*0a30*/ 	.word	0x05000019


	//   ....[115]....
        /*0a34*/ 	.word	0x05000019


	//   ....[116]....
        /*0a38*/ 	.word	0x05000019


	//   ....[117]....
        /*0a3c*/ 	.word	0x05000019


	//   ....[118]....
        /*0a40*/ 	.word	0x05000019


	//   ....[119]....
        /*0a44*/ 	.word	0x05000019


	//   ....[120]....
        /*0a48*/ 	.word	0x05000019


	//   ....[121]....
        /*0a4c*/ 	.word	0x05000019


	//   ....[122]....
        /*0a50*/ 	.word	0x05000019


	//   ....[123]....
        /*0a54*/ 	.word	0x05000019


	//----- nvinfo : EIATTR_COOP_GROUP_INSTR_OFFSETS
	.align		4
.L_1533:
        /*0a58*/ 	.byte	0x04, 0x28
        /*0a5a*/ 	.short	(.L_1535 - .L_1534)


	//   ....[0]....
.L_1534:
        /*0a5c*/ 	.word	0x00007e30


	//   ....[1]....
        /*0a60*/ 	.word	0x00007e40


	//   ....[2]....
        /*0a64*/ 	.word	0x000084c0


	//   ....[3]....
        /*0a68*/ 	.word	0x000084e0


	//   ....[4]....
        /*0a6c*/ 	.word	0x00008500


	//   ....[5]....
        /*0a70*/ 	.word	0x00008520


	//   ....[6]....
        /*0a74*/ 	.word	0x00008540


	//   ....[7]....
        /*0a78*/ 	.word	0x00008560


	//   ....[8]....
        /*0a7c*/ 	.word	0x00008580


	//   ....[9]....
        /*0a80*/ 	.word	0x000085a0


	//   ....[10]....
        /*0a84*/ 	.word	0x000085c0


	//   ....[11]....
        /*0a88*/ 	.word	0x000085e0


	//   ....[12]....
        /*0a8c*/ 	.word	0x0000b100


	//   ....[13]....
        /*0a90*/ 	.word	0x0000b130


	//   ....[14]....
        /*0a94*/ 	.word	0x0000b170


	//   ....[15]....
        /*0a98*/ 	.word	0x0000b180


	//   ....[16]....
        /*0a9c*/ 	.word	0x0000b1b0


	//   ....[17]....
        /*0aa0*/ 	.word	0x0000b1c0


	//   ....[18]....
        /*0aa4*/ 	.word	0x0000b1f0


	//   ....[19]....
        /*0aa8*/ 	.word	0x0000b200


	//   ....[20]....
        /*0aac*/ 	.word	0x0000b390


	//   ....[21]....
        /*0ab0*/ 	.word	0x0000b3c0


	//   ....[22]....
        /*0ab4*/ 	.word	0x0000b3f0


	//   ....[23]....
        /*0ab8*/ 	.word	0x0000b410


	//   ....[24]....
        /*0abc*/ 	.word	0x0000b440


	//   ....[25]....
        /*0ac0*/ 	.word	0x0000b450


	//   ....[26]....
        /*0ac4*/ 	.word	0x0000b480


	//   ....[27]....
        /*0ac8*/ 	.word	0x0000b490


	//   ....[28]....
        /*0acc*/ 	.word	0x0000b5c0


	//   ....[29]....
        /*0ad0*/ 	.word	0x0000b5f0


	//   ....[30]....
        /*0ad4*/ 	.word	0x0000b620


	//   ....[31]....
        /*0ad8*/ 	.word	0x0000b640


	//   ....[32]....
        /*0adc*/ 	.word	0x0000b670


	//   ....[33]....
        /*0ae0*/ 	.word	0x0000b680


	//   ....[34]....
        /*0ae4*/ 	.word	0x0000b6b0


	//   ....[35]....
        /*0ae8*/ 	.word	0x0000b6c0


	//   ....[36]....
        /*0aec*/ 	.word	0x0000b980


	//   ....[37]....
        /*0af0*/ 	.word	0x0000b9e0


	//   ....[38]....
        /*0af4*/ 	.word	0x0000ba20


	//   ....[39]....
        /*0af8*/ 	.word	0x0000ba60


	//   ....[40]....
        /*0afc*/ 	.word	0x0000baa0


	//   ....[41]....
        /*0b00*/ 	.word	0x0000bac0


	//   ....[42]....
        /*0b04*/ 	.word	0x0000bad0


	//   ....[43]....
        /*0b08*/ 	.word	0x0000baf0


	//   ....[44]....
        /*0b0c*/ 	.word	0x0000bb20


	//   ....[45]....
        /*0b10*/ 	.word	0x0000bb40


	//   ....[46]....
        /*0b14*/ 	.word	0x0000bb60


	//   ....[47]....
        /*0b18*/ 	.word	0x0000bb80


	//   ....[48]....
        /*0b1c*/ 	.word	0x0000bba0


	//   ....[49]....
        /*0b20*/ 	.word	0x0000bbd0


	//   ....[50]....
        /*0b24*/ 	.word	0x0000bc00


	//   ....[51]....
        /*0b28*/ 	.word	0x0000bc40


	//   ....[52]....
        /*0b2c*/ 	.word	0x0000bc60


	//   ....[53]....
        /*0b30*/ 	.word	0x0000bca0


	//   ....[54]....
        /*0b34*/ 	.word	0x0000bcc0


	//   ....[55]....
        /*0b38*/ 	.word	0x0000bd00


	//   ....[56]....
        /*0b3c*/ 	.word	0x0000bd20


	//   ....[57]....
        /*0b40*/ 	.word	0x0000bd40


	//   ....[58]....
        /*0b44*/ 	.word	0x0000bd70


	//   ....[59]....
        /*0b48*/ 	.word	0x0000bda0


	//   ....[60]....
        /*0b4c*/ 	.word	0x0000bde0


	//   ....[61]....
        /*0b50*/ 	.word	0x0000be20


	//   ....[62]....
        /*0b54*/ 	.word	0x0000be50


	//   ....[63]....
        /*0b58*/ 	.word	0x0000be80


	//   ....[64]....
        /*0b5c*/ 	.word	0x0000bea0


	//   ....[65]....
        /*0b60*/ 	.word	0x0000bec0


	//   ....[66]....
        /*0b64*/ 	.word	0x0000bfa0


	//   ....[67]....
        /*0b68*/ 	.word	0x0000c050


	//   ....[68]....
        /*0b6c*/ 	.word	0x0000c170


	//   ....[69]....
        /*0b70*/ 	.word	0x0000c1c0


	//   ....[70]....
        /*0b74*/ 	.word	0x0000c230


	//   ....[71]....
        /*0b78*/ 	.word	0x0000c290


	//   ....[72]....
        /*0b7c*/ 	.word	0x0000c300


	//   ....[73]....
        /*0b80*/ 	.word	0x0000c360


	//   ....[74]....
        /*0b84*/ 	.word	0x0000c3d0


	//   ....[75]....
        /*0b88*/ 	.word	0x0000c430


	//   ....[76]....
        /*0b8c*/ 	.word	0x0000c4d0


	//   ....[77]....
        /*0b90*/ 	.word	0x0000c560


	//   ....[78]....
        /*0b94*/ 	.word	0x0000c5d0


	//   ....[79]....
        /*0b98*/ 	.word	0x0000c630


	//   ....[80]....
        /*0b9c*/ 	.word	0x0000c6a0


	//   ....[81]....
        /*0ba0*/ 	.word	0x0000c700


	//   ....[82]....
        /*0ba4*/ 	.word	0x0000c770


	//   ....[83]....
        /*0ba8*/ 	.word	0x0000c7d0


	//   ....[84]....
        /*0bac*/ 	.word	0x0000c870


	//   ....[85]....
        /*0bb0*/ 	.word	0x0000c900


	//   ....[86]....
        /*0bb4*/ 	.word	0x0000c970


	//   ....[87]....
        /*0bb8*/ 	.word	0x0000c9d0


	//   ....[88]....
        /*0bbc*/ 	.word	0x0000ca40


	//   ....[89]....
        /*0bc0*/ 	.word	0x0000caa0


	//   ....[90]....
        /*0bc4*/ 	.word	0x0000cb10


	//   ....[91]....
        /*0bc8*/ 	.word	0x0000cb70


	//   ....[92]....
        /*0bcc*/ 	.word	0x0000cc10


	//   ....[93]....
        /*0bd0*/ 	.word	0x0000cce0


	//   ....[94]....
        /*0bd4*/ 	.word	0x0000cdb0


	//   ....[95]....
        /*0bd8*/ 	.word	0x0000ce00


	//   ....[96]....
        /*0bdc*/ 	.word	0x0000cea0


	//   ....[97]....
        /*0be0*/ 	.word	0x0000cef0


	//   ....[98]....
        /*0be4*/ 	.word	0x0000cfb0


	//   ....[99]....
        /*0be8*/ 	.word	0x0000d010


	//   ....[100]....
        /*0bec*/ 	.word	0x0000d0b0


	//   ....[101]....
        /*0bf0*/ 	.word	0x0000d130


	//   ....[102]....
        /*0bf4*/ 	.word	0x0000d1a0


	//   ....[103]....
        /*0bf8*/ 	.word	0x0000d200


	//   ....[104]....
        /*0bfc*/ 	.word	0x0000d270


	//   ....[105]....
        /*0c00*/ 	.word	0x0000d2d0


	//   ....[106]....
        /*0c04*/ 	.word	0x0000d3a0


	//   ....[107]....
        /*0c08*/ 	.word	0x0000d410


	//   ....[108]....
        /*0c0c*/ 	.word	0x0000d4c0


	//   ....[109]....
        /*0c10*/ 	.word	0x0000d530


	//   ....[110]....
        /*0c14*/ 	.word	0x0000d5a0


	//   ....[111]....
        /*0c18*/ 	.word	0x0000d600


	//   ....[112]....
        /*0c1c*/ 	.word	0x0000d670


	//   ....[113]....
        /*0c20*/ 	.word	0x0000d6d0


	//   ....[114]....
        /*0c24*/ 	.word	0x0000d740


	//   ....[115]....
        /*0c28*/ 	.word	0x0000d7a0


	//   ....[116]....
        /*0c2c*/ 	.word	0x0000d800


	//   ....[117]....
        /*0c30*/ 	.word	0x0000d850


	//   ....[118]....
        /*0c34*/ 	.word	0x0000d8c0


	//   ....[119]....
        /*0c38*/ 	.word	0x0000d920


	//   ....[120]....
        /*0c3c*/ 	.word	0x0000d990


	//   ....[121]....
        /*0c40*/ 	.word	0x0000d9f0


	//   ....[122]....
        /*0c44*/ 	.word	0x0000db40


	//   ....[123]....
        /*0c48*/ 	.word	0x0000dbf0


	//----- nvinfo : EIATTR_EXIT_INSTR_OFFSETS
	.align		4
.L_1535:
        /*0c4c*/ 	.byte	0x04, 0x1c
        /*0c4e*/ 	.short	(.L_1537 - .L_1536)


	//   ....[0]....
.L_1536:
        /*0c50*/ 	.word	0x0000a0e0


	//   ....[1]....
        /*0c54*/ 	.word	0x0000c110


	//----- nvinfo : EIATTR_MAX_THREADS
	.align		4
.L_1537:
        /*0c58*/ 	.byte	0x04, 0x05
        /*0c5a*/ 	.short	(.L_1539 - .L_1538)
.L_1538:
        /*0c5c*/ 	.word	0x000001e0
        /*0c60*/ 	.word	0x00000001
        /*0c64*/ 	.word	0x00000001


	//----- nvinfo : EIATTR_CRS_STACK_SIZE
	.align		4
.L_1539:
        /*0c68*/ 	.byte	0x04, 0x1e
        /*0c6a*/ 	.short	(.L_1541 - .L_1540)
.L_1540:
        /*0c6c*/ 	.word	0x00000000


	//----- nvinfo : EIATTR_CBANK_PARAM_SIZE
	.align		4
.L_1541:
        /*0c70*/ 	.byte	0x03, 0x19
        /*0c72*/ 	.short	0x0060


	//----- nvinfo : EIATTR_PARAM_CBANK
	.align		4
        /*0c74*/ 	.byte	0x04, 0x0a
        /*0c76*/ 	.short	(.L_1543 - .L_1542)
	.align		4
.L_1542:
        /*0c78*/ 	.word	index@(.nv.constant0._ZN13group_norm_v218gn_bwd_cuda_kernelI6__halfLi480ELi1ELi16ELi120ELi1024ELb1ELb1ELi32ELi960ELi960ELi4ELb1ELi4ELb0ELb0ELNS_15WgradSyncMethodE3ENS_16CompileConditionILi900EEEEEvPT_S6_S6_PKS5_S8_S8_S8_PKfflPfPj)
        /*0c7c*/ 	.short	0x0210
        /*0c7e*/ 	.short	0x0060


	//----- nvinfo : EIATTR_SW_WAR
	.align		4
.L_1543:
        /*0c80*/ 	.byte	0x04, 0x36
        /*0c82*/ 	.short	(.L_1545 - .L_1544)
.L_1544:
        /*0c84*/ 	.word	0x00000008
.L_1545:


//--------------------- .nv.info._ZN13group_norm_v218gn_bwd_cuda_kernelI6__halfLi480ELi2ELi16ELi120ELi1024ELb1ELb1ELi16ELi960ELi960ELi4ELb1ELi3ELb0ELb0ELNS_15WgradSyncMethodE2ENS_16CompileConditionILi900EEEEEvPT_S6_S6_PKS5_S8_S8_S8_PKfflPfPj --------------------------
	.section	.nv.info._ZN13group_norm_v218gn_bwd_cuda_kernelI6__halfLi480ELi2ELi16ELi120ELi1024ELb1ELb1ELi16ELi960ELi960ELi4ELb1ELi3ELb0ELb0ELNS_15WgradSyncMethodE2ENS_16CompileConditionILi900EEEEEvPT_S6_S6_PKS5_S8_S8_S8_PKfflPfPj,"",@"SHT_CUDA_INFO"
	.sectionflags	@""
	.align	4


	//----- nvinfo : EIATTR_CUDA_API_VERSION
	.align		4
        /*0000*/ 	.byte	0x04, 0x37
        /*0002*/ 	.short	(.L_1547 - .L_1546)
.L_1546:
        /*0004*/ 	.word	0x00000082


	//----- nvinfo : EIATTR_KPARAM_INFO
	.align		4
.L_1547:
        /*0008*/ 	.byte	0x04, 0x17
        /*000a*/ 	.short	(.L_1549 - .L_1548)
.L_1548:
        /*000c*/ 	.word	0x00000000
        /*0010*/ 	.short	0x000b
        /*0012*/ 	.short	0x0058
        /*0014*/ 	.byte	0x00, 0xf0, 0x21, 0x00


	//----- nvinfo : EIATTR_KPARAM_INFO
	.align		4
.L_1549:
        /*0018*/ 	.byte	0x04, 0x17
        /*001a*/ 	.short	(.L_1551 - .L_1550)
.L_1550:
        /*001c*/ 	.word	0x00000000
        /*0020*/ 	.short	0x000a
        /*0022*/ 	.short	0x0050
        /*0024*/ 	.byte	0x00, 0xf0, 0x21, 0x00


	//----- nvinfo : EIATTR_KPARAM_INFO
	.align		4
.L_1551:
        /*0028*/ 	.byte	0x04, 0x17
        /*002a*/ 	.short	(.L_1553 - .L_1552)
.L_1552:
        /*002c*/ 	.word	0x00000000
        /*0030*/ 	.short	0x0009
        /*0032*/ 	.short	0x0048
        /*0034*/ 	.byte	0x00, 0xf0, 0x21, 0x00


	//----- nvinfo : EIATTR_KPARAM_INFO
	.align		4
.L_1553:
        /*0038*/ 	.byte	0x04, 0x17
        /*003a*/ 	.short	(.L_1555 - .L_1554)
.L_1554:
        /*003c*/ 	.word	0x00000000
        /*0040*/ 	.short	0x0008
        /*0042*/ 	.short	0x0040
        /*0044*/ 	.byte	0x00, 0xf0, 0x11, 0x00


	//----- nvinfo : EIATTR_KPARAM_INFO
	.align		4
.L_1555:
        /*0048*/ 	.byte	0x04, 0x17
        /*004a*/ 	.short	(.L_1557 - .L_1556)
.L_1556:
        /*004c*/ 	.word	0x00000000
        /*0050*/ 	.short	0x0007
        /*0052*/ 	.short	0x0038
        /*0054*/ 	.byte	0x00, 0xf0, 0x21, 0x00


	//----- nvinfo : EIATTR_KPARAM_INFO
	.align		4
.L_1557:
        /*0058*/ 	.byte	0x04, 0x17
        /*005a*/ 	.short	(.L_1559 - .L_1558)
.L_1558:
        /*005c*/ 	.word	0x00000000
        /*0060*/ 	.short	0x0006
        /*0062*/ 	.short	0x0030
        /*0064*/ 	.byte	0x00, 0xf0, 0x21, 0x00


	//----- nvinfo : EIATTR_KPARAM_INFO
	.align		4
.L_1559:
        /*0068*/ 	.byte	0x04, 0x17
        /*006a*/ 	.short	(.L_1561 - .L_1560)
.L_1560:
        /*006c*/ 	.word	0x00000000
        /*0070*/ 	.short	0x0005
        /*0072*/ 	.short	0x0028
        /*0074*/ 	.byte	0x00, 0xf0, 0x21, 0x00


	//----- nvinfo : EIATTR_KPARAM_INFO
	.align		4
.L_1561:
        /*0078*/ 	.byte	0x04, 0x17
        /*007a*/ 	.short	(.L_1563 - .L_1562)
.L_1562:
        /*007c*/ 	.word	0x00000000
        /*0080*/ 	.short	0x0004
        /*0082*/ 	.short	0x0020
        /*0084*/ 	.byte	0x00, 0xf0, 0x21, 0x00


	//----- nvinfo : EIATTR_KPARAM_INFO
	.align		4
.L_1563:
        /*0088*/ 	.byte	0x04, 0x17
        /*008a*/ 	.short	(.L_1565 - .L_1564)
.L_1564:
        /*008c*/ 	.word	0x00000000
        /*0090*/ 	.short	0x0003
        /*0092*/ 	.short	0x0018
        /*0094*/ 	.byte	0x00, 0xf0, 0x21, 0x00


	//----- nvinfo : EIATTR_KPARAM_INFO
	.align		4
.L_1565:
        /*0098*/ 	.byte	0x04, 0x17
        /*009a*/ 	.short	(.L_1567 - .L_1566)
.L_1566:
        /*009c*/ 	.word	0x00000000
        /*00a0*/ 	.short	0x0002
        /*00a2*/ 	.short	0x0010
        /*00a4*/ 	.byte	0x00, 0xf0, 0x21, 0x00


	//----- nvinfo : EIATTR_KPARAM_INFO
	.align		4
.L_1567:
        /*00a8*/ 	.byte	0x04, 0x17
        /*00aa*/ 	.short	(.L_1569 - .L_1568)
.L_1568:
        /*00ac*/ 	.word	0x00000000
        /*00b0*/ 	.short	0x0001
        /*00b2*/ 	.short	0x0008
        /*00b4*/ 	.byte	0x00, 0xf0, 0x21, 0x00


	//----- nvinfo : EIATTR_KPARAM_INFO
	.align		4
.L_1569:
        /*00b8*/ 	.byte	0x04, 0x17
        /*00ba*/ 	.short	(.L_1571 - .L_1570)
.L_1570:
        /*00bc*/ 	.word	0x00000000
        /*00c0*/ 	.short	0x0000
        /*00c2*/ 	.short	0x0000
        /*00c4*/ 	.byte	0x00, 0xf0, 0x21, 0x00


	//----- nvinfo : EIATTR_SPARSE_MMA_MASK
	.align		4
.L_1571:
        /*00c8*/ 	.byte	0x03, 0x50
        /*00ca*/ 	.short	0x0000


	//----- nvinfo : EIATTR_MAXREG_COUNT
	.align		4
        /*00cc*/ 	.byte	0x03, 0x1b
        /*00ce*/ 	.short	0x0040


	//----- nvinfo : EIATTR_NUM_BARRIERS
	.align		4
        /*00d0*/ 	.byte	0x02, 0x4c
        /*00d2*/ 	.byte	0x01
	.zero		1


	//----- nvinfo : EIATTR_ANNOTATIONS
	.align		4
        /*00d4*/ 	.byte	0x04, 0x55
        /*00d6*/ 	.short	(.L_1573 - .L_1572)


	//   ....[0]....
.L_1572:
        /* <DEDUP_REMOVED lines=80> */


	//----- nvinfo : EIATTR_MERCURY_ISA_VERSION
	.align		4
.L_1573:
        /*05c8*/ 	.byte	0x03, 0x5f
        /*05ca*/ 	.short	0x0101


	//----- nvinfo : EIATTR_COOP_GROUP_MASK_REGIDS
	.align		4
        /*05cc*/ 	.byte	0x04, 0x29
        /*05ce*/ 	.short	(.L_1575 - .L_1574)


	//   ....[0]....
.L_1574:
        /*05d0*/ 	.word	0xffffffff


	//   ....[1]....
        /*05d4*/ 	.word	0xffffffff


	//   ....[2]....
        /*05d8*/ 	.word	0xffffffff


	//   ....[3]....
        /*05dc*/ 	.word	0xffffffff


	//   ....[4]....
        /*05e0*/ 	.word	0xffffffff


	//   ....[5]....
        /*05e4*/ 	.word	0xffffffff


	//   ....[6]....
        /*05e8*/ 	.word	0xffffffff


	//   ....[7]....
        /*05ec*/ 	.word	0xffffffff


	//   ....[8]....
        /*05f0*/ 	.word	0xffffffff


	//   ....[9]....
        /*05f4*/ 	.word	0xffffffff


	//   ....[10]....
        /*05f8*/ 	.word	0xffffffff


	//   ....[11]....
        /*05fc*/ 	.word	0xffffffff


	//   ....[12]....
        /*0600*/ 	.word	0x05000015


	//   ....[13]....
        /*0604*/ 	.word	0x05000014


	//   ....[14]....
        /*0608*/ 	.word	0x05000016


	//   ....[15]....
        /*060c*/ 	.word	0x05000017


	//   ....[16]....
        /*0610*/ 	.word	0x05000019


	//   ....[17]....
        /*0614*/ 	.word	0x05000018


	//   ....[18]....
        /*0618*/ 	.word	0x0500001a


	//   ....[19]....
        /*061c*/ 	.word	0x0500000f


	//   ....[20]....
        /*0620*/ 	.word	0x05000019


	//   ....[21]....
        /*0624*/ 	.word	0x05000018


	//   ....[22]....
        /*0628*/ 	.word	0x0500001a


	//   ....[23]....
        /*062c*/ 	.word	0x0500001b


	//   ....[24]....
        /*0630*/ 	.word	0x0500001d


	//   ....[25]....
        /*0634*/ 	.word	0x0500001c


	//   ....[26]....
        /*0638*/ 	.word	0x05000020


	//   ....[27]....
        /*063c*/ 	.word	0x0500000f


	//   ....[28]....
        /*0640*/ 	.word	0x05000019


	//   ....[29]....
        /*0644*/ 	.word	0x05000018


	//   ....[30]....
        /*0648*/ 	.word	0x0500001a


	//   ....[31]....
        /*064c*/ 	.word	0x0500001b


	//   ....[32]....
        /*0650*/ 	.word	0x0500001d


	//   ....[33]....
        /*0654*/ 	.word	0x0500001c


	//   ....[34]....
        /*0658*/ 	.word	0x05000020


	//   ....[35]....
        /*065c*/ 	.word	0x0500000f


	//   ....[36]....
        /*0660*/ 	.word	0x05000011


	//   ....[37]....
        /*0664*/ 	.word	0x0500001b


	//   ....[38]....
        /*0668*/ 	.word	0x0500001d


	//   ....[39]....
        /*066c*/ 	.word	0x05000010


	//   ....[40]....
        /*0670*/ 	.word	0x05000023


	//   ....[41]....
        /*0674*/ 	.word	0x0500001e


	//   ....[42]....
        /*0678*/ 	.word	0x05000026


	//   ....[43]....
        /*067c*/ 	.word	0x05000025


	//   ....[44]....
        /*0680*/ 	.word	0x0500001c


	//   ....[45]....
        /*0684*/ 	.word	0x05000016


	//   ....[46]....
        /*0688*/ 	.word	0x05000014


	//   ....[47]....
        /*068c*/ 	.word	0x05000017


	//   ....[48]....
        /*0690*/ 	.word	0x05000018


	//   ....[49]....
        /*0694*/ 	.word	0x0500001a


	//   ....[50]....
        /*0698*/ 	.word	0x0500001b


	//   ....[51]....
        /*069c*/ 	.word	0x05000011


	//   ....[52]....
        /*06a0*/ 	.word	0x05000029


	//   ....[53]....
        /*06a4*/ 	.word	0x05000013


	//   ....[54]....
        /*06a8*/ 	.word	0x05000014


	//   ....[55]....
        /*06ac*/ 	.word	0x05000012


	//   ....[56]....
        /*06b0*/ 	.word	0x05000015


	//   ....[57]....
        /*06b4*/ 	.word	0x05000017


	//   ....[58]....
        /*06b8*/ 	.word	0x05000018


	//   ....[59]....
        /*06bc*/ 	.word	0x0500000e


	//   ....[60]....
        /*06c0*/ 	.word	0x0500002b


	//   ....[61]....
        /*06c4*/ 	.word	0x05000020


	//   ....[62]....
        /*06c8*/ 	.word	0x05000022


	//   ....[63]....
        /*06cc*/ 	.word	0x05000021


	//   ....[64]....
        /*06d0*/ 	.word	0x05000027


	//   ....[65]....
        /*06d4*/ 	.word	0x05000028


	//   ....[66]....
        /*06d8*/ 	.word	0x05000023


	//   ....[67]....
        /*06dc*/ 	.word	0x0500001e


	//   ....[68]....
        /*06e0*/ 	.word	0x0500001a


	//   ....[69]....
        /*06e4*/ 	.word	0x0500001a


	//   ....[70]....
        /*06e8*/ 	.word	0x0500001a


	//   ....[71]....
        /*06ec*/ 	.word	0x0500001a


	//   ....[72]....
        /*06f0*/ 	.word	0x0500001a


	//   ....[73]....
        /*06f4*/ 	.word	0x0500001a


	//   ....[74]....
        /*06f8*/ 	.word	0x0500001a


	//   ....[75]....
        /*06fc*/ 	.word	0x0500001a


	//   ....[76]....
        /*0700*/ 	.word	0x0500001a


	//   ....[77]....
        /*0704*/ 	.word	0x0500001a


	//   ....[78]....
        /*0708*/ 	.word	0x0500001a


	//   ....[79]....
        /*070c*/ 	.word	0x0500001a


	//   ....[80]....
        /*0710*/ 	.word	0x0500001a


	//   ....[81]....
        /*0714*/ 	.word	0x0500001a


	//   ....[82]....
        /*0718*/ 	.word	0x0500001a


	//   ....[83]....
        /*071c*/ 	.word	0x0500001a


	//   ....[84]....
        /*0720*/ 	.word	0x0500001a


	//   ....[85]....
        /*0724*/ 	.word	0x0500001a


	//   ....[86]....
        /*0728*/ 	.word	0x0500001a


	//   ....[87]....
        /*072c*/ 	.word	0x0500001a


	//   ....[88]....
        /*0730*/ 	.word	0x0500001a


	//   ....[89]....
        /*0734*/ 	.word	0x0500001a


	//   ....[90]....
        /*0738*/ 	.word	0x0500001a


	//   ....[91]....
        /*073c*/ 	.word	0x0500001a


	//   ....[92]....
        /*0740*/ 	.word	0x0500001a


	//   ....[93]....
        /*0744*/ 	.word	0x0500001a


	//   ....[94]....
        /*0748*/ 	.word	0x0500001a


	//   ....[95]....
        /*074c*/ 	.word	0x0500001a


	//   ....[96]....
        /*0750*/ 	.word	0x0500001a


	//   ....[97]....
        /*0754*/ 	.word	0x0500001a


	//   ....[98]....
        /*0758*/ 	.word	0x0500001a


	//   ....[99]....
        /*075c*/ 	.word	0x0500001a


	//   ....[100]....
        /*0760*/ 	.word	0x0500001a


	//   ....[101]....
        /*0764*/ 	.word	0x0500001a


	//   ....[102]....
        /*0768*/ 	.word	0x0500001a


	//   ....[103]....
        /*076c*/ 	.word	0x0500001a


	//   ....[104]....
        /*0770*/ 	.word	0x0500001a


	//   ....[105]....
        /*0774*/ 	.word	0x0500001a


	//   ....[106]....
        /*0778*/ 	.word	0x0500001a


	//   ....[107]....
        /*077c*/ 	.word	0x0500001a


	//   ....[108]....
        /*0780*/ 	.word	0x0500001a


	//   ....[109]....
        /*0784*/ 	.word	0x0500001a


	//   ....[110]....
        /*0788*/ 	.word	0x0500001a


	//   ....[111]....
        /*078c*/ 	.word	0x0500001a


	//   ....[112]....
        /*0790*/ 	.word	0x0500001a


	//   ....[113]....
        /*0794*/ 	.word	0x0500001a


	//   ....[114]....
        /*0798*/ 	.word	0x0500001a


	//   ....[115]....
        /*079c*/ 	.word	0x0500001a


	//   ....[116]....
        /*07a0*/ 	.word	0x0500001a


	//   ....[117]....
        /*07a4*/ 	.word	0x0500001a


	//   ....[118]....
        /*07a8*/ 	.word	0x0500001a


	//   ....[119]....
        /*07ac*/ 	.word	0x0500001a


	//   ....[120]....
        /*07b0*/ 	.word	0x0500001a


	//   ....[121]....
        /*07b4*/ 	.word	0x0500001a


	//   ....[122]....
        /*07b8*/ 	.word	0x0500001a


	//   ....[123]....
        /*07bc*/ 	.word	0x0500001a


	//----- nvinfo : EIATTR_COOP_GROUP_INSTR_OFFSETS
	.align		4
.L_1575:
        /*07c0*/ 	.byte	0x04, 0x28
        /*07c2*/ 	.short	(.L_1577 - .L_1576)


	//   ....[0]....
.L_1576:
        /*07c4*/ 	.word	0x00004dc0


	//   ....[1]....
        /*07c8*/ 	.word	0x00004df0


	//   ....[2]....
        /*07cc*/ 	.word	0x00005430


	//   ....[3]....
        /*07d0*/ 	.word	0x00005440


	//   ....[4]....
        /*07d4*/ 	.word	0x00005470


	//   ....[5]....
        /*07d8*/ 	.word	0x00005480


	//   ....[6]....
        /*07dc*/ 	.word	0x000054b0


	//   ....[7]....
        /*07e0*/ 	.word	0x000054c0


	//   ....[8]....
        /*07e4*/ 	.word	0x000054f0


	//   ....[9]....
        /*07e8*/ 	.word	0x00005500


	//   ....[10]....
        /*07ec*/ 	.word	0x00005540


	//   ....[11]....
        /*07f0*/ 	.word	0x00005550


	//   ....[12]....
        /*07f4*/ 	.word	0x000072e0


	//   ....[13]....
        /*07f8*/ 	.word	0x00007310


	//   ....[14]....
        /*07fc*/ 	.word	0x00007360


	//   ....[15]....
        /*0800*/ 	.word	0x00007380


	//   ....[16]....
        /*0804*/ 	.word	0x000073b0


	//   ....[17]....
        /*0808*/ 	.word	0x000073c0


	//   ....[18]....
        /*080c*/ 	.word	0x000073f0


	//   ....[19]....
        /*0810*/ 	.word	0x00007400


	//   ....[20]....
        /*0814*/ 	.word	0x000075c0


	//   ....[21]....
        /*0818*/ 	.word	0x000075f0


	//   ....[22]....
        /*081c*/ 	.word	0x00007640


	//   ....[23]....
        /*0820*/ 	.word	0x00007660


	//   ....[24]....
        /*0824*/ 	.word	0x00007690


	//   ....[25]....
        /*0828*/ 	.word	0x000076a0


	//   ....[26]....
        /*082c*/ 	.word	0x000076d0


	//   ....[27]....
        /*0830*/ 	.word	0x000076e0


	//   ....[28]....
        /*0834*/ 	.word	0x00007850


	//   ....[29]....
        /*0838*/ 	.word	0x00007880


	//   ....[30]....
        /*083c*/ 	.word	0x000078d0


	//   ....[31]....
        /*0840*/ 	.word	0x000078f0


	//   ....[32]....
        /*0844*/ 	.word	0x00007920


	//   ....[33]....
        /*0848*/ 	.word	0x00007930


	//   ....[34]....
        /*084c*/ 	.word	0x00007960


	//   ....[35]....
        /*0850*/ 	.word	0x00007970


	//   ....[36]....
        /*0854*/ 	.word	0x00007c30


	//   ....[37]....
        /*0858*/ 	.word	0x00007c60


	//   ....[38]....
        /*085c*/ 	.word	0x00007d40


	//   ....[39]....
        /*0860*/ 	.word	0x00007d80


	//   ....[40]....
        /*0864*/ 	.word	0x00007db0


	//   ....[41]....
        /*0868*/ 	.word	0x00007de0


	//   ....[42]....
        /*086c*/ 	.word	0x00007e10


	//   ....[43]....
        /*0870*/ 	.word	0x00007e40


	//   ....[44]....
        /*0874*/ 	.word	0x00007e80


	//   ....[45]....
        /*0878*/ 	.word	0x00007eb0


	//   ....[46]....
        /*087c*/ 	.word	0x00007f50


	//   ....[47]....
        /*0880*/ 	.word	0x00007f70


	//   ....[48]....
        /*0884*/ 	.word	0x00007fa0


	//   ....[49]....
        /*0888*/ 	.word	0x00007fc0


	//   ....[50]....
        /*088c*/ 	.word	0x00007fe0


	//   ....[51]....
        /*0890*/ 	.word	0x00007ff0


	//   ....[52]....
        /*0894*/ 	.word	0x00008020


	//   ....[53]....
        /*0898*/ 	.word	0x00008050


	//   ....[54]....
        /*089c*/ 	.word	0x00008090


	//   ....[55]....
        /*08a0*/ 	.word	0x000080b0


	//   ....[56]....
        /*08a4*/ 	.word	0x000080e0


	//   ....[57]....
        /*08a8*/ 	.word	0x00008110


	//   ....[58]....
        /*08ac*/ 	.word	0x00008120


	//   ....[59]....
        /*08b0*/ 	.word	0x00008150


	//   ....[60]....
        /*08b4*/ 	.word	0x00008180


	//   ....[61]....
        /*08b8*/ 	.word	0x000081b0


	//   ....[62]....
        /*08bc*/ 	.word	0x000081e0


	//   ....[63]....
        /*08c0*/ 	.word	0x00008200


	//   ....[64]....
        /*08c4*/ 	.word	0x00008230


	//   ....[65]....
        /*08c8*/ 	.word	0x00008250


	//   ....[66]....
        /*08cc*/ 	.word	0x00008310


	//   ....[67]....
        /*08d0*/ 	.word	0x00008410


	//   ....[68]....
        /*08d4*/ 	.word	0x000085a0


	//   ....[69]....
        /*08d8*/ 	.word	0x000085f0


	//   ....[70]....
        /*08dc*/ 	.word	0x00008660


	//   ....[71]....
        /*08e0*/ 	.word	0x000086c0


	//   ....[72]....
        /*08e4*/ 	.word	0x00008730


	//   ....[73]....
        /*08e8*/ 	.word	0x00008790


	//   ....[74]....
        /*08ec*/ 	.word	0x00008800


	//   ....[75]....
        /*08f0*/ 	.word	0x00008860


	//   ....[76]....
        /*08f4*/ 	.word	0x00008900


	//   ....[77]....
        /*08f8*/ 	.word	0x00008990


	//   ....[78]....
        /*08fc*/ 	.word	0x00008a00


	//   ....[79]....
        /*0900*/ 	.word	0x00008a60


	//   ....[80]....
        /*0904*/ 	.word	0x00008ad0


	//   ....[81]....
        /*0908*/ 	.word	0x00008b30


	//   ....[82]....
        /*090c*/ 	.word	0x00008ba0


	//   ....[83]....
        /*0910*/ 	.word	0x00008c00


	//   ....[84]....
        /*0914*/ 	.word	0x00008ca0


	//   ....[85]....
        /*0918*/ 	.word	0x00008d30


	//   ....[86]....
        /*091c*/ 	.word	0x00008da0


	//   ....[87]....
        /*0920*/ 	.word	0x00008e00


	//   ....[88]....
        /*0924*/ 	.word	0x00008e70


	//   ....[89]....
        /*0928*/ 	.word	0x00008ed0


	//   ....[90]....
        /*092c*/ 	.word	0x00008f40


	//   ....[91]....
        /*0930*/ 	.word	0x00008fa0


	//   ....[92]....
        /*0934*/ 	.word	0x00009040


	//   ....[93]....
        /*0938*/ 	.word	0x000090f0


	//   ....[94]....
        /*093c*/ 	.word	0x00009200


	//   ....[95]....
        /*0940*/ 	.word	0x00009250


	//   ....[96]....
        /*0944*/ 	.word	0x00009320


	//   ....[97]....
        /*0948*/ 	.word	0x00009390


	//   ....[98]....
        /*094c*/ 	.word	0x00009420


	//   ....[99]....
        /*0950*/ 	.word	0x00009470


	//   ....[100]....
        /*0954*/ 	.word	0x000094e0


	//   ....[101]....
        /*0958*/ 	.word	0x00009540


	//   ....[102]....
        /*095c*/ 	.word	0x000095b0


	//   ....[103]....
        /*0960*/ 	.word	0x00009610


	//   ....[104]....
        /*0964*/ 	.word	0x00009680


	//   ....[105]....
        /*0968*/ 	.word	0x000096e0


	//   ....[106]....
        /*096c*/ 	.word	0x00009760


	//   ....[107]....
        /*0970*/ 	.word	0x000097d0


	//   ....[108]....
        /*0974*/ 	.word	0x00009840


	//   ....[109]....
        /*0978*/ 	.word	0x000098a0


	//   ....[110]....
        /*097c*/ 	.word	0x00009920


	//   ....[111]....
        /*0980*/ 	.word	0x000099a0


	//   ....[112]....
        /*0984*/ 	.word	0x00009a40


	//   ....[113]....
        /*0988*/ 	.word	0x00009ab0


	//   ....[114]....
        /*098c*/ 	.word	0x00009b40


	//   ....[115]....
        /*0990*/ 	.word	0x00009bd0


	//   ....[116]....
        /*0994*/ 	.word	0x00009c40


	//   ....[117]....
        /*0998*/ 	.word	0x00009ca0


	//   ....[118]....
        /*099c*/ 	.word	0x00009d10


	//   ....[119]....
        /*09a0*/ 	.word	0x00009d90


	//   ....[120]....
        /*09a4*/ 	.word	0x00009e50


	//   ....[121]....
        /*09a8*/ 	.word	0x00009f20


	//   ....[122]....
        /*09ac*/ 	.word	0x0000a000


	//   ....[123]....
        /*09b0*/ 	.word	0x0000a0b0


	//----- nvinfo : EIATTR_EXIT_INSTR_OFFSETS
	.align		4
.L_1577:
        /*09b4*/ 	.byte	0x04, 0x1c
        /*09b6*/ 	.short	(.L_1579 - .L_1578)


	//   ....[0]....
.L_1578:
        /*09b8*/ 	.word	0x00006410


	//   ....[1]....
        /*09bc*/ 	.word	0x00008540


	//----- nvinfo : EIATTR_MAX_THREADS
	.align		4
.L_1579:
        /*09c0*/ 	.byte	0x04, 0x05
        /*09c2*/ 	.short	(.L_1581 - .L_1580)
.L_1580:
        /*09c4*/ 	.word	0x000001e0
        /*09c8*/ 	.word	0x00000001
        /*09cc*/ 	.word	0x00000001


	//----- nvinfo : EIATTR_CRS_STACK_SIZE
	.align		4
.L_1581:
        /*09d0*/ 	.byte	0x04, 0x1e
        /*09d2*/ 	.short	(.L_1583 - .L_1582)
.L_1582:
        /*09d4*/ 	.word	0x00000000


	//----- nvinfo : EIATTR_CBANK_PARAM_SIZE
	.align		4
.L_1583:
        /*09d8*/ 	.byte	0x03, 0x19
        /*09da*/ 	.short	0x0060


	//----- nvinfo : EIATTR_PARAM_CBANK
	.align		4
        /*09dc*/ 	.byte	0x04, 0x0a
        /*09de*/ 	.short	(.L_1585 - .L_1584)
	.align		4
.L_1584:
        /*09e0*/ 	.word	index@(.nv.constant0._ZN13group_norm_v218gn_bwd_cuda_kernelI6__halfLi480ELi2ELi16ELi120ELi1024ELb1ELb1ELi16ELi960ELi960ELi4ELb1ELi3ELb0ELb0ELNS_15WgradSyncMethodE2ENS_16CompileConditionILi900EEEEEvPT_S6_S6_PKS5_S8_S8_S8_PKfflPfPj)
        /*09e4*/ 	.short	0x0210
        /*09e6*/ 	.short	0x0060


	//----- nvinfo : EIATTR_SW_WAR
	.align		4
.L_1585:
        /*09e8*/ 	.byte	0x04, 0x36
        /*09ea*/ 	.short	(.L_1587 - .L_1586)
.L_1586:
        /*09ec*/ 	.word	0x00000008
.L_1587:


//--------------------- .nv.info._ZN13group_norm_v218gn_bwd_cuda_kernelI6__halfLi480ELi2ELi16ELi120ELi1024ELb1ELb1ELi16ELi960ELi960ELi4ELb1ELi4ELb0ELb0ELNS_15WgradSyncMethodE3ENS_16CompileConditionILi900EEEEEvPT_S6_S6_PKS5_S8_S8_S8_PKfflPfPj --------------------------
	.section	.nv.info._ZN13group_norm_v218gn_bwd_cuda_kernelI6__halfLi480ELi2ELi16ELi120ELi1024ELb1ELb1ELi16ELi960ELi960ELi4ELb1ELi4ELb0ELb0ELNS_15WgradSyncMethodE3ENS_16CompileConditionILi900EEEEEvPT_S6_S6_PKS5_S8_S8_S8_PKfflPfPj,"",@"SHT_CUDA_INFO"
	.sectionflags	@""
	.align	4


	//----- nvinfo : EIATTR_CUDA_API_VERSION
	.align		4
        /*0000*/ 	.byte	0x04, 0x37
        /*0002*/ 	.short	(.L_1589 - .L_1588)
.L_1588:
        /*0004*/ 	.word	0x00000082


	//----- nvinfo : EIATTR_KPARAM_INFO
	.align		4
.L_1589:
        /*0008*/ 	.byte	0x04, 0x17
        /*000a*/ 	.short	(.L_1591 - .L_1590)
.L_1590:
        /*000c*/ 	.word	0x00000000
        /*0010*/ 	.short	0x000b
        /*0012*/ 	.short	0x0058
        /*0014*/ 	.byte	0x00, 0xf0, 0x21, 0x00


	//----- nvinfo : EIATTR_KPARAM_INFO
	.align		4
.L_1591:
        /*0018*/ 	.byte	0x04, 0x17
        /*001a*/ 	.short	(.L_1593 - .L_1592)
.L_1592:
        /*001c*/ 	.word	0x00000000
        /*0020*/ 	.short	0x000a
        /*0022*/ 	.short	0x0050
        /*0024*/ 	.byte	0x00, 0xf0, 0x21, 0x00


	//----- nvinfo : EIATTR_KPARAM_INFO
	.align		4
.L_1593:
        /*0028*/ 	.byte	0x04, 0x17
        /*002a*/ 	.short	(.L_1595 - .L_1594)
.L_1594:
        /*002c*/ 	.word	0x00000000
        /*0030*/ 	.short	0x0009
        /*0032*/ 	.short	0x0048
        /*0034*/ 	.byte	0x00, 0xf0, 0x21, 0x00


	//----- nvinfo : EIATTR_KPARAM_INFO
	.align		4
.L_1595:
        /*0038*/ 	.byte	0x04, 0x17
        /*003a*/ 	.short	(.L_1597 - .L_1596)
.L_1596:
        /*003c*/ 	.word	0x00000000
        /*0040*/ 	.short	0x0008
        /*0042*/ 	.short	0x0040
        /*0044*/ 	.byte	0x00, 0xf0, 0x11, 0x00


	//----- nvinfo : EIATTR_KPARAM_INFO
	.align		4
.L_1597:
        /*0048*/ 	.byte	0x04, 0x17
        /*004a*/ 	.short	(.L_1599 - .L_1598)
.L_1598:
        /*004c*/ 	.word	0x00000000
        /*0050*/ 	.short	0x0007
        /*0052*/ 	.short	0x0038
        /*0054*/ 	.byte	0x00, 0xf0, 0x21, 0x00


	//----- nvinfo : EIATTR_KPARAM_INFO
	.align		4
.L_1599:
        /*0058*/ 	.byte	0x04, 0x17
        /*005a*/ 	.short	(.L_1601 - .L_1600)
.L_1600:
        /*005c*/ 	.word	0x00000000
        /*0060*/ 	.short	0x0006
        /*0062*/ 	.short	0x0030
        /*0064*/ 	.byte	0x00, 0xf0, 0x21, 0x00


	//----- nvinfo : EIATTR_KPARAM_INFO
	.align		4
.L_1601:
        /*0068*/ 	.byte	0x04, 0x17
        /*006a*/ 	.short	(.L_1603 - .L_1602)
.L_1602:
        /*006c*/ 	.word	0x00000000
        /*0070*/ 	.short	0x0005
        /*0072*/ 	.short	0x0028
        /*0074*/ 	.byte	0x00, 0xf0, 0x21, 0x00


	//----- nvinfo : EIATTR_KPARAM_INFO
	.align		4
.L_1603:
        /*0078*/ 	.byte	0x04, 0x17
        /*007a*/ 	.short	(.L_1605 - .L_1604)
.L_1604:
        /*007c*/ 	.word	0x00000000
        /*0080*/ 	.short	0x0004
        /*0082*/ 	.short	0x0020
        /*0084*/ 	.byte	0x00, 0xf0, 0x21, 0x00


	//----- nvinfo : EIATTR_KPARAM_INFO
	.align		4
.L_1605:
        /*0088*/ 	.byte	0x04, 0x17
        /*008a*/ 	.short	(.L_1607 - .L_1606)
.L_1606:
        /*008c*/ 	.word	0x00000000
        /*0090*/ 	.short	0x0003
        /*0092*/ 	.short	0x0018
        /*0094*/ 	.byte	0x00, 0xf0, 0x21, 0x00


	//----- nvinfo : EIATTR_KPARAM_INFO
	.align		4
.L_1607:
        /*0098*/ 	.byte	0x04, 0x17
        /*009a*/ 	.short	(.L_1609 - .L_1608)
.L_1608:
        /*009c*/ 	.word	0x00000000
        /*00a0*/ 	.short	0x0002
        /*00a2*/ 	.short	0x0010
        /*00a4*/ 	.byte	0x00, 0xf0, 0x21, 0x00


	//----- nvinfo : EIATTR_KPARAM_INFO
	.align		4
.L_1609:
        /*00a8*/ 	.byte	0x04, 0x17
        /*00aa*/ 	.short	(.L_1611 - .L_1610)
.L_1610:
        /*00ac*/ 	.word	0x00000000
        /*00b0*/ 	.short	0x0001
        /*00b2*/ 	.short	0x0008
        /*00b4*/ 	.byte	0x00, 0xf0, 0x21, 0x00


	//----- nvinfo : EIATTR_KPARAM_INFO
	.align		4
.L_1611:
        /*00b8*/ 	.byte	0x04, 0x17
        /*00ba*/ 	.short	(.L_1613 - .L_1612)
.L_1612:
        /*00bc*/ 	.word	0x00000000
        /*00c0*/ 	.short	0x0000
        /*00c2*/ 	.short	0x0000
        /*00c4*/ 	.byte	0x00, 0xf0, 0x21, 0x00


	//----- nvinfo : EIATTR_SPARSE_MMA_MASK
	.align		4
.L_1613:
        /*00c8*/ 	.byte	0x03, 0x50
        /*00ca*/ 	.short	0x0000


	//----- nvinfo : EIATTR_MAXREG_COUNT
	.align		4
        /*00cc*/ 	.byte	0x03, 0x1b
        /*00ce*/ 	.short	0x0040


	//----- nvinfo : EIATTR_NUM_BARRIERS
	.align		4
        /*00d0*/ 	.byte	0x02, 0x4c
        /*00d2*/ 	.byte	0x01
	.zero		1


	//----- nvinfo : EIATTR_ANNOTATIONS
	.align		4
        /*00d4*/ 	.byte	0x04, 0x55
        /*00d6*/ 	.short	(.L_1615 - .L_1614)


	//   ....[0]....
.L_1614:
        /* <DEDUP_REMOVED lines=103> */


	//----- nvinfo : EIATTR_MERCURY_ISA_VERSION
	.align		4
.L_1615:
        /*0730*/ 	.byte	0x03, 0x5f
        /*0732*/ 	.short	0x0101


	//----- nvinfo : EIATTR_COOP_GROUP_MASK_REGIDS
	.align		4
        /*0734*/ 	.byte	0x04, 0x29
        /*0736*/ 	.short	(.L_1617 - .L_1616)


	//   ....[0]....
.L_1616:
        /*0738*/ 	.word	0xffffffff


	//   ....[1]....
        /*073c*/ 	.word	0xffffffff


	//   ....[2]....
        /*0740*/ 	.word	0xffffffff


	//   ....[3]....
        /*0744*/ 	.word	0xffffffff


	//   ....[4]....
        /*0748*/ 	.word	0xffffffff


	//   ....[5]....
        /*074c*/ 	.word	0xffffffff


	//   ....[6]....
        /*0750*/ 	.word	0xffffffff


	//   ....[7]....
        /*0754*/ 	.word	0xffffffff


	//   ....[8]....
        /*0758*/ 	.word	0xffffffff


	//   ....[9]....
        /*075c*/ 	.word	0xffffffff


	//   ....[10]....
        /*0760*/ 	.word	0xffffffff


	//   ....[11]....
        /*0764*/ 	.word	0xffffffff


	//   ....[12]....
        /*0768*/ 	.word	0x05000019


	//   ....[13]....
        /*076c*/ 	.word	0x05000018


	//   ....[14]....
        /*0770*/ 	.word	0x0500001a


	//   ....[15]....
        /*0774*/ 	.word	0x0500001b


	//   ....[16]....
        /*0778*/ 	.word	0x0500001d


	//   ....[17]....
        /*077c*/ 	.word	0x05000012


	//   ....[18]....
        /*0780*/ 	.word	0x0500001c


	//   ....[19]....
        /*0784*/ 	.word	0x05000013


	//   ....[20]....
        /*0788*/ 	.word	0x0500001d


	//   ....[21]....
        /*078c*/ 	.word	0x0500001c


	//   ....[22]....
        /*0790*/ 	.word	0x0500001e


	//   ....[23]....
        /*0794*/ 	.word	0x0500001f


	//   ....[24]....
        /*0798*/ 	.word	0x05000021


	//   ....[25]....
        /*079c*/ 	.word	0x05000020


	//   ....[26]....
        /*07a0*/ 	.word	0x05000022


	//   ....[27]....
        /*07a4*/ 	.word	0x05000017


	//   ....[28]....
        /*07a8*/ 	.word	0x0500001d


	//   ....[29]....
        /*07ac*/ 	.word	0x0500001c


	//   ....[30]....
        /*07b0*/ 	.word	0x0500001e


	//   ....[31]....
        /*07b4*/ 	.word	0x0500001f


	//   ....[32]....
        /*07b8*/ 	.word	0x05000021


	//   ....[33]....
        /*07bc*/ 	.word	0x05000020


	//   ....[34]....
        /*07c0*/ 	.word	0x05000022


	//   ....[35]....
        /*07c4*/ 	.word	0x05000017


	//   ....[36]....
        /*07c8*/ 	.word	0x05000021


	//   ....[37]....
        /*07cc*/ 	.word	0x0500001e


	//   ....[38]....
        /*07d0*/ 	.word	0x05000023


	//   ....[39]....
        /*07d4*/ 	.word	0x0500001c


	//   ....[40]....
        /*07d8*/ 	.word	0x05000020


	//   ....[41]....
        /*07dc*/ 	.word	0x0500002b


	//   ....[42]....
        /*07e0*/ 	.word	0x05000020


	//   ....[43]....
        /*07e4*/ 	.word	0x0500001e


	//   ....[44]....
        /*07e8*/ 	.word	0x0500002a


	//   ....[45]....
        /*07ec*/ 	.word	0x05000014


	//   ....[46]....
        /*07f0*/ 	.word	0x0500002b


	//   ....[47]....
        /*07f4*/ 	.word	0x05000021


	//   ....[48]....
        /*07f8*/ 	.word	0x05000026


	//   ....[49]....
        /*07fc*/ 	.word	0x05000023


	//   ....[50]....
        /*0800*/ 	.word	0x0500001d


	//   ....[51]....
        /*0804*/ 	.word	0x05000014


	//   ....[52]....
        /*0808*/ 	.word	0x05000013


	//   ....[53]....
        /*080c*/ 	.word	0x05000021


	//   ....[54]....
        /*0810*/ 	.word	0x05000016


	//   ....[55]....
        /*0814*/ 	.word	0x05000017


	//   ....[56]....
        /*0818*/ 	.word	0x05000012


	//   ....[57]....
        /*081c*/ 	.word	0x0500002b


	//   ....[58]....
        /*0820*/ 	.word	0x05000024


	//   ....[59]....
        /*0824*/ 	.word	0x0500001b


	//   ....[60]....
        /*0828*/ 	.word	0x0500001a


	//   ....[61]....
        /*082c*/ 	.word	0x05000022


	//   ....[62]....
        /*0830*/ 	.word	0x05000016


	//   ....[63]....
        /*0834*/ 	.word	0x05000017


	//   ....[64]....
        /*0838*/ 	.word	0x05000029


	//   ....[65]....
        /*083c*/ 	.word	0x0500002b


	//   ....[66]....
        /*0840*/ 	.word	0x0500001d


	//   ....[67]....
        /*0844*/ 	.word	0x05000017


	//   ....[68]....
        /*0848*/ 	.word	0x0500001e


	//   ....[69]....
        /*084c*/ 	.word	0x0500001e


	//   ....[70]....
        /*0850*/ 	.word	0x0500001e


	//   ....[71]....
        /*0854*/ 	.word	0x0500001e


	//   ....[72]....
        /*0858*/ 	.word	0x0500001e


	//   ....[73]....
        /*085c*/ 	.word	0x0500001e


	//   ....[74]....
        /*0860*/ 	.word	0x0500001e


	//   ....[75]....
        /*0864*/ 	.word	0x0500001e


	//   ....[76]....
        /*0868*/ 	.word	0x0500001e


	//   ....[77]....
        /*086c*/ 	.word	0x0500001e


	//   ....[78]....
        /*0870*/ 	.word	0x0500001e


	//   ....[79]....
        /*0874*/ 	.word	0x0500001e


	//   ....[80]....
        /*0878*/ 	.word	0x0500001e


	//   ....[81]....
        /*087c*/ 	.word	0x0500001e


	//   ....[82]....
        /*0880*/ 	.word	0x0500001e


	//   ....[83]....
        /*0884*/ 	.word	0x0500001e


	//   ....[84]....
        /*0888*/ 	.word	0x0500001e


	//   ....[85]....
        /*088c*/ 	.word	0x0500001e


	//   ....[86]....
        /*0890*/ 	.word	0x0500001e


	//   ....[87]....
        /*0894*/ 	.word	0x0500001e


	//   ....[88]....
        /*0898*/ 	.word	0x0500001e


	//   ....[89]....
        /*089c*/ 	.word	0x0500001e


	//   ....[90]....
        /*08a0*/ 	.word	0x0500001e


	//   ....[91]....
        /*08a4*/ 	.word	0x0500001e


	//   ....[92]....
        /*08a8*/ 	.word	0x0500001e


	//   ....[93]....
        /*08ac*/ 	.word	0x0500001e


	//   ....[94]....
        /*08b0*/ 	.word	0x0500001e


	//   ....[95]....
        /*08b4*/ 	.word	0x0500001e


	//   ....[96]....
        /*08b8*/ 	.word	0x0500001e


	//   ....[97]....
        /*08bc*/ 	.word	0x0500001e


	//   ....[98]....
        /*08c0*/ 	.word	0x0500001e


	//   ....[99]....
        /*08c4*/ 	.word	0x0500001e


	//   ....[100]....
        /*08c8*/ 	.word	0x0500001e


	//   ....[101]....
        /*08cc*/ 	.word	0x0500001e


	//   ....[102]....
        /*08d0*/ 	.word	0x0500001e


	//   ....[103]....
        /*08d4*/ 	.word	0x0500001e


	//   ....[104]....
        /*08d8*/ 	.word	0x0500001e


	//   ....[105]....
        /*08dc*/ 	.word	0x0500001e


	//   ....[106]....
        /*08e0*/ 	.word	0x0500001e


	//   ....[107]....
        /*08e4*/ 	.word	0x0500001e


	//   ....[108]....
        /*08e8*/ 	.word	0x0500001e


	//   ....[109]....
        /*08ec*/ 	.word	0x0500001e


	//   ....[110]....
        /*08f0*/ 	.word	0x0500001e


	//   ....[111]....
        /*08f4*/ 	.word	0x0500001e


	//   ....[112]....
        /*08f8*/ 	.word	0x0500001e


	//   ....[113]....
        /*08fc*/ 	.word	0x0500001e


	//   ....[114]....
        /*0900*/ 	.word	0x0500001e


	//   ....[115]....
        /*0904*/ 	.word	0x0500001e


	//   ....[116]....
        /*0908*/ 	.word	0x0500001e


	//   ....[117]....
        /*090c*/ 	.word	0x0500001e


	//   ....[118]....
        /*0910*/ 	.word	0x0500001e


	//   ....[119]....
        /*0914*/ 	.word	0x0500001e


	//   ....[120]....
        /*0918*/ 	.word	0x0500001e


	//   ....[121]....
        /*091c*/ 	.word	0x0500001e


	//   ....[122]....
        /*0920*/ 	.word	0x0500001e


	//   ....[123]....
        /*0924*/ 	.word	0x0500001e


	//----- nvinfo : EIATTR_COOP_GROUP_INSTR_OFFSETS
	.align		4
.L_1617:
        /*0928*/ 	.byte	0x04, 0x28
        /*092a*/ 	.short	(.L_1619 - .L_1618)


	//   ....[0]....
.L_1618:
        /*092c*/ 	.word	0x00005090


	//   ....[1]....
        /*0930*/ 	.word	0x000050c0


	//   ....[2]....
        /*0934*/ 	.word	0x000057a0


	//   ....[3]....
        /*0938*/ 	.word	0x000057b0


	//   ....[4]....
        /*093c*/ 	.word	0x000057e0


	//   ....[5]....
        /*0940*/ 	.word	0x000057f0


	//   ....[6]....
        /*0944*/ 	.word	0x00005820


	//   ....[7]....
        /*0948*/ 	.word	0x00005830


	//   ....[8]....
        /*094c*/ 	.word	0x00005860


	//   ....[9]....
        /*0950*/ 	.word	0x00005870


	//   ....[10]....
        /*0954*/ 	.word	0x000058a0


	//   ....[11]....
        /*0958*/ 	.word	0x000058b0


	//   ....[12]....
        /*095c*/ 	.word	0x000077a0


	//   ....[13]....
        /*0960*/ 	.word	0x000077d0


	//   ....[14]....
        /*0964*/ 	.word	0x00007820


	//   ....[15]....
        /*0968*/ 	.word	0x00007840


	//   ....[16]....
        /*096c*/ 	.word	0x00007870


	//   ....[17]....
        /*0970*/ 	.word	0x00007880


	//   ....[18]....
        /*0974*/ 	.word	0x000078b0


	//   ....[19]....
        /*0978*/ 	.word	0x000078c0


	//   ....[20]....
        /*097c*/ 	.word	0x00007a40


	//   ....[21]....
        /*0980*/ 	.word	0x00007a70


	//   ....[22]....
        /*0984*/ 	.word	0x00007ac0


	//   ....[23]....
        /*0988*/ 	.word	0x00007ae0


	//   ....[24]....
        /*098c*/ 	.word	0x00007b10


	//   ....[25]....
        /*0990*/ 	.word	0x00007b20


	//   ....[26]....
        /*0994*/ 	.word	0x00007b50


	//   ....[27]....
        /*0998*/ 	.word	0x00007b60


	//   ....[28]....
        /*099c*/ 	.word	0x00007c80


	//   ....[29]....
        /*09a0*/ 	.word	0x00007cb0


	//   ....[30]....
        /*09a4*/ 	.word	0x00007d00


	//   ....[31]....
        /*09a8*/ 	.word	0x00007d20


	//   ....[32]....
        /*09ac*/ 	.word	0x00007d50


	//   ....[33]....
        /*09b0*/ 	.word	0x00007d60


	//   ....[34]....
        /*09b4*/ 	.word	0x00007d90


	//   ....[35]....
        /*09b8*/ 	.word	0x00007da0


	//   ....[36]....
        /*09bc*/ 	.word	0x00008060


	//   ....[37]....
        /*09c0*/ 	.word	0x00008100


	//   ....[38]....
        /*09c4*/ 	.word	0x00008130


	//   ....[39]....
        /*09c8*/ 	.word	0x00008160


	//   ....[40]....
        /*09cc*/ 	.word	0x00008170


	//   ....[41]....
        /*09d0*/ 	.word	0x00008180


	//   ....[42]....
        /*09d4*/ 	.word	0x00008190


	//   ....[43]....
        /*09d8*/ 	.word	0x00008240


	//   ....[44]....
        /*09dc*/ 	.word	0x00008280


	//   ....[45]....
        /*09e0*/ 	.word	0x000082a0


	//   ....[46]....
        /*09e4*/ 	.word	0x000082b0


	//   ....[47]....
        /*09e8*/ 	.word	0x000082c0


	//   ....[48]....
        /*09ec*/ 	.word	0x000082d0


	//   ....[49]....
        /*09f0*/ 	.word	0x000082e0


	//   ....[50]....
        /*09f4*/ 	.word	0x00008320


	//   ....[51]....
        /*09f8*/ 	.word	0x00008380


	//   ....[52]....
        /*09fc*/ 	.word	0x000083b0


	//   ....[53]....
        /*0a00*/ 	.word	0x000083e0


	//   ....[54]....
        /*0a04*/ 	.word	0x00008410


	//   ....[55]....
        /*0a08*/ 	.word	0x00008430


	//   ....[56]....
        /*0a0c*/ 	.word	0x00008440


	//   ....[57]....
        /*0a10*/ 	.word	0x00008450


	//   ....[58]....
        /*0a14*/ 	.word	0x00008480


	//   ....[59]....
        /*0a18*/ 	.word	0x000084e0


	//   ....[60]....
        /*0a1c*/ 	.word	0x00008510


	//   ....[61]....
        /*0a20*/ 	.word	0x00008530


	//   ....[62]....
        /*0a24*/ 	.word	0x00008570


	//   ....[63]....
        /*0a28*/ 	.word	0x00008590


	//   ....[64]....
        /*0a2c*/ 	.word	0x000085b0


	//   ....[65]....
        /*0a30*/ 	.word	0x000085c0


	//   ....[66]....
        /*0a34*/ 	.word	0x00008720


	//   ....[67]....
        /*0a38*/ 	.word	0x00008760


	//   ....[68]....
        /*0a3c*/ 	.word	0x00008890


	//   ....[69]....
        /*0a40*/ 	.word	0x000088e0


	//   ....[70]....
        /*0a44*/ 	.word	0x00008950


	//   ....[71]....
        /*0a48*/ 	.word	0x000089b0


	//   ....[72]....
        /*0a4c*/ 	.word	0x00008a20


	//   ....[73]....
        /*0a50*/ 	.word	0x00008a80


	//   ....[74]....
        /*0a54*/ 	.word	0x00008af0


	//   ....[75]....
        /*0a58*/ 	.word	0x00008b50


	//   ....[76]....
        /*0a5c*/ 	.word	0x00008bf0


	//   ....[77]....
        /*0a60*/ 	.word	0x00008c80


	//   ....[78]....
        /*0a64*/ 	.word	0x00008cf0


	//   ....[79]....
        /*0a68*/ 	.word	0x00008d50


	//   ....[80]....
        /*0a6c*/ 	.word	0x00008dc0


	//   ....[81]....
        /*0a70*/ 	.word	0x00008e20


	//   ....[82]....
        /*0a74*/ 	.word	0x00008e90


	//   ....[83]....
        /*0a78*/ 	.word	0x00008ef0


	//   ....[84]....
        /*0a7c*/ 	.word	0x00008f90


	//   ....[85]....
        /*0a80*/ 	.word	0x00009020


	//   ....[86]....
        /*0a84*/ 	.word	0x00009090


	//   ....[87]....
        /*0a88*/ 	.word	0x000090f0


	//   ....[88]....
        /*0a8c*/ 	.word	0x00009160


	//   ....[89]....
        /*0a90*/ 	.word	0x000091c0


	//   ....[90]....
        /*0a94*/ 	.word	0x00009230


	//   ....[91]....
        /*0a98*/ 	.word	0x00009290


	//   ....[92]....
        /*0a9c*/ 	.word	0x00009330


	//   ....[93]....
        /*0aa0*/ 	.word	0x000093e0


	//   ....[94]....
        /*0aa4*/ 	.word	0x000094b0


	//   ....[95]....
        /*0aa8*/ 	.word	0x00009500


	//   ....[96]....
        /*0aac*/ 	.word	0x00009590


	//   ....[97]....
        /*0ab0*/ 	.word	0x000095f0


	//   ....[98]....
        /*0ab4*/ 	.word	0x00009680


	//   ....[99]....
        /*0ab8*/ 	.word	0x000096d0


	//   ....[100]....
        /*0abc*/ 	.word	0x00009740


	//   ....[101]....
        /*0ac0*/ 	.word	0x000097a0


	//   ....[102]....
        /*0ac4*/ 	.word	0x00009860


	//   ....[103]....
        /*0ac8*/ 	.word	0x000098c0


	//   ....[104]....
        /*0acc*/ 	.word	0x00009950


	//   ....[105]....
        /*0ad0*/ 	.word	0x000099e0


	//   ....[106]....
        /*0ad4*/ 	.word	0x00009a60


	//   ....[107]....
        /*0ad8*/ 	.word	0x00009ac0


	//   ....[108]....
        /*0adc*/ 	.word	0x00009b30


	//   ....[109]....
        /*0ae0*/ 	.word	0x00009b90


	//   ....[110]....
        /*0ae4*/ 	.word	0x00009c40


	//   ....[111]....
        /*0ae8*/ 	.word	0x00009ca0


	//   ....[112]....
        /*0aec*/ 	.word	0x00009d60


	//   ....[113]....
        /*0af0*/ 	.word	0x00009db0


	//   ....[114]....
        /*0af4*/ 	.word	0x00009e20


	//   ....[115]....
        /*0af8*/ 	.word	0x00009e80


	//   ....[116]....
        /*0afc*/ 	.word	0x00009f10


	//   ....[117]....
        /*0b00*/ 	.word	0x00009fa0


	//   ....[118]....
        /*0b04*/ 	.word	0x0000a010


	//   ....[119]....
        /*0b08*/ 	.word	0x0000a070


	//   ....[120]....
        /*0b0c*/ 	.word	0x0000a100


	//   ....[121]....
        /*0b10*/ 	.word	0x0000a1c0


	//   ....[122]....
        /*0b14*/ 	.word	0x0000a250


	//   ....[123]....
        /*0b18*/ 	.word	0x0000a2b0


	//----- nvinfo : EIATTR_EXIT_INSTR_OFFSETS
	.align		4
.L_1619:
        /*0b1c*/ 	.byte	0x04, 0x1c
        /*0b1e*/ 	.short	(.L_1621 - .L_1620)


	//   ....[0]....
.L_1620:
        /*0b20*/ 	.word	0x000067a0


	//   ....[1]....
        /*0b24*/ 	.word	0x00008830


	//----- nvinfo : EIATTR_MAX_THREADS
	.align		4
.L_1621:
        /*0b28*/ 	.byte	0x04, 0x05
        /*0b2a*/ 	.short	(.L_1623 - .L_1622)
.L_1622:
        /*0b2c*/ 	.word	0x000001e0
        /*0b30*/ 	.word	0x00000001
        /*0b34*/ 	.word	0x00000001


	//----- nvinfo : EIATTR_CRS_STACK_SIZE
	.align		4
.L_1623:
        /*0b38*/ 	.byte	0x04, 0x1e
        /*0b3a*/ 	.short	(.L_1625 - .L_1624)
.L_1624:
        /*0b3c*/ 	.word	0x00000000


	//----- nvinfo : EIATTR_CBANK_PARAM_SIZE
	.align		4
.L_1625:
        /*0b40*/ 	.byte	0x03, 0x19
        /*0b42*/ 	.short	0x0060


	//----- nvinfo : EIATTR_PARAM_CBANK
	.align		4
        /*0b44*/ 	.byte	0x04, 0x0a
        /*0b46*/ 	.short	(.L_1627 - .L_1626)
	.align		4
.L_1626:
        /*0b48*/ 	.word	index@(.nv.constant0._ZN13group_norm_v218gn_bwd_cuda_kernelI6__halfLi480ELi2ELi16ELi120ELi1024ELb1ELb1ELi16ELi960ELi960ELi4ELb1ELi4ELb0ELb0ELNS_15WgradSyncMethodE3ENS_16CompileConditionILi900EEEEEvPT_S6_S6_PKS5_S8_S8_S8_PKfflPfPj)
        /*0b4c*/ 	.short	0x0210
        /*0b4e*/ 	.short	0x0060


	//----- nvinfo : EIATTR_SW_WAR
	.align		4
.L_1627:
        /*0b50*/ 	.byte	0x04, 0x36
        /*0b52*/ 	.short	(.L_1629 - .L_1628)
.L_1628:
        /*0b54*/ 	.word	0x00000008
.L_1629:


//--------------------- .nv.info._ZN13group_norm_v214gn_cuda_kernelI6__halfLi480ELi3ELi32ELi60ELi1024ELb0ELi8ELi960ELi960ELi4ELb1ELi2ELb0ELb0ENS_16CompileConditionILi900EEEEEvPT_PKS4_S7_S7_flPfS8_Pj --------------------------
	.section	.nv.info._ZN13group_norm_v214gn_cuda_kernelI6__halfLi480ELi3ELi32ELi60ELi1024ELb0ELi8ELi960ELi960ELi4ELb1ELi2ELb0ELb0ENS_16CompileConditionILi900EEEEEvPT_PKS4_S7_S7_flPfS8_Pj,"",@"SHT_CUDA_INFO"
	.sectionflags	@""
	.align	4


	//----- nvinfo : EIATTR_CUDA_API_VERSION
	.align		4
        /*0000*/ 	.byte	0x04, 0x37
        /*0002*/ 	.short	(.L_1631 - .L_1630)
.L_1630:
        /*0004*/ 	.word	0x00000082


	//----- nvinfo : EIATTR_KPARAM_INFO
	.align		4
.L_1631:
        /*0008*/ 	.byte	0x04, 0x17
        /*000a*/ 	.short	(.L_1633 - .L_1632)
.L_1632:
        /*000c*/ 	.word	0x00000000
        /*0010*/ 	.short	0x0008
        /*0012*/ 	.short	0x0040
        /*0014*/ 	.byte	0x00, 0xf0, 0x21, 0x00


	//----- nvinfo : EIATTR_KPARAM_INFO
	.align		4
.L_1633:
        /*0018*/ 	.byte	0x04, 0x17
        /*001a*/ 	.short	(.L_1635 - .L_1634)
.L_1634:
        /*001c*/ 	.word	0x00000000
        /*0020*/ 	.short	0x0007
        /*0022*/ 	.short	0x0038
        /*0024*/ 	.byte	0x00, 0xf0, 0x21, 0x00


	//----- nvinfo : EIATTR_KPARAM_INFO
	.align		4
.L_1635:
        /*0028*/ 	.byte	0x04, 0x17
        /*002a*/ 	.short	(.L_1637 - .L_1636)
.L_1636:
        /*002c*/ 	.word	0x00000000
        /*0030*/ 	.short	0x0006
        /*0032*/ 	.short	0x0030
        /*0034*/ 	.byte	0x00, 0xf0, 0x21, 0x00


	//----- nvinfo : EIATTR_KPARAM_INFO
	.align		4
.L_1637:
        /*0038*/ 	.byte	0x04, 0x17
        /*003a*/ 	.short	(.L_1639 - .L_1638)
.L_1638:
        /*003c*/ 	.word	0x00000000
        /*0040*/ 	.short	0x0005
        /*0042*/ 	.short	0x0028
        /*0044*/ 	.byte	0x00, 0xf0, 0x21, 0x00


	//----- nvinfo : EIATTR_KPARAM_INFO
	.align		4
.L_1639:
        /*0048*/ 	.byte	0x04, 0x17
        /*004a*/ 	.short	(.L_1641 - .L_1640)
.L_1640:
        /*004c*/ 	.word	0x00000000
        /*0050*/ 	.short	0x0004
        /*0052*/ 	.short	0x0020
        /*0054*/ 	.byte	0x00, 0xf0, 0x11, 0x00


	//----- nvinfo : EIATTR_KPARAM_INFO
	.align		4
.L_1641:
        /*0058*/ 	.byte	0x04, 0x17
        /*005a*/ 	.short	(.L_1643 - .L_1642)
.L_1642:
        /*005c*/ 	.word	0x00000000
        /*0060*/ 	.short	0x0003
        /*0062*/ 	.short	0x0018
        /*0064*/ 	.byte	0x00, 0xf0, 0x21, 0x00


	//----- nvinfo : EIATTR_KPARAM_INFO
	.align		4
.L_1643:
        /*0068*/ 	.byte	0x04, 0x17
        /*006a*/ 	.short	(.L_1645 - .L_1644)
.L_1644:
        /*006c*/ 	.word	0x00000000
        /*0070*/ 	.short	0x0002
        /*0072*/ 	.short	0x0010
        /*0074*/ 	.byte	0x00, 0xf0, 0x21, 0x00


	//----- nvinfo : EIATTR_KPARAM_INFO
	.align		4
.L_1645:
        /*0078*/ 	.byte	0x04, 0x17
        /*007a*/ 	.short	(.L_1647 - .L_1646)
.L_1646:
        /*007c*/ 	.word	0x00000000
        /*0080*/ 	.short	0x0001
        /*0082*/ 	.short	0x0008
        /*0084*/ 	.byte	0x00, 0xf0, 0x21, 0x00


	//----- nvinfo : EIATTR_KPARAM_INFO
	.align		4
.L_1647:
        /*0088*/ 	.byte	0x04, 0x17
        /*008a*/ 	.short	(.L_1649 - .L_1648)
.L_1648:
        /*008c*/ 	.word	0x00000000
        /*0090*/ 	.short	0x0000
        /*0092*/ 	.short	0x0000
        /*0094*/ 	.byte	0x00, 0xf0, 0x21, 0x00


	//----- nvinfo : EIATTR_SPARSE_MMA_MASK
	.align		4
.L_1649:
        /*0098*/ 	.byte	0x03, 0x50
        /*009a*/ 	.short	0x0000


	//----- nvinfo : EIATTR_MAXREG_COUNT
	.align		4
        /*009c*/ 	.byte	0x03, 0x1b
        /*009e*/ 	.short	0x0028


	//----- nvinfo : EIATTR_NUM_BARRIERS
	.align		4
        /*00a0*/ 	.byte	0x02, 0x4c
        /*00a2*/ 	.byte	0x01
	.zero		1


	//----- nvinfo : EIATTR_ANNOTATIONS
	.align		4
        /*00a4*/ 	.byte	0x04, 0x55
        /*00a6*/ 	.short	(.L_1651 - .L_1650)


	//   ....[0]....
.L_1650:
        /* <DEDUP_REMOVED lines=23> */


	//----- nvinfo : EIATTR_MERCURY_ISA_VERSION
	.align		4
.L_1651:
        /*0208*/ 	.byte	0x03, 0x5f
        /*020a*/ 	.short	0x0101


	//----- nvinfo : EIATTR_COOP_GROUP_MASK_REGIDS
	.align		4
        /*020c*/ 	.byte	0x04, 0x29
        /*020e*/ 	.short	(.L_1653 - .L_1652)


	//   ....[0]....
.L_1652:
        /*0210*/ 	.word	0xffffffff


	//   ....[1]....
        /*0214*/ 	.word	0xffffffff


	//   ....[2]....
        /*0218*/ 	.word	0xffffffff


	//   ....[3]....
        /*021c*/ 	.word	0xffffffff


	//   ....[4]....
        /*0220*/ 	.word	0xffffffff


	//   ....[5]....
        /*0224*/ 	.word	0xffffffff


	//   ....[6]....
        /*0228*/ 	.word	0xffffffff


	//   ....[7]....
        /*022c*/ 	.word	0xffffffff


	//   ....[8]....
        /*0230*/ 	.word	0xffffffff


	//   ....[9]....
        /*0234*/ 	.word	0xffffffff


	//----- nvinfo : EIATTR_COOP_GROUP_INSTR_OFFSETS
	.align		4
.L_1653:
        /*0238*/ 	.byte	0x04, 0x28
        /*023a*/ 	.short	(.L_1655 - .L_1654)


	//   ....[0]....
.L_1654:
        /*023c*/ 	.word	0x000011c0


	//   ....[1]....
        /*0240*/ 	.word	0x00001210


	//   ....[2]....
        /*0244*/ 	.word	0x00001790


	//   ....[3]....
        /*0248*/ 	.word	0x000017d0


	//   ....[4]....
        /*024c*/ 	.word	0x00001820


	//   ....[5]....
        /*0250*/ 	.word	0x00001830


	//   ....[6]....
        /*0254*/ 	.word	0x00001890


	//   ....[7]....
        /*0258*/ 	.word	0x000018a0


	//   ....[8]....
        /*025c*/ 	.word	0x000018d0


	//   ....[9]....
        /*0260*/ 	.word	0x000018e0


	//----- nvinfo : EIATTR_EXIT_INSTR_OFFSETS
	.align		4
.L_1655:
        /*0264*/ 	.byte	0x04, 0x1c
        /*0266*/ 	.short	(.L_1657 - .L_1656)


	//   ....[0]....
.L_1656:
        /*0268*/ 	.word	0x00000070


	//   ....[1]....
        /*026c*/ 	.word	0x000021a0


	//----- nvinfo : EIATTR_MAX_THREADS
	.align		4
.L_1657:
        /*0270*/ 	.byte	0x04, 0x05
        /*0272*/ 	.short	(.L_1659 - .L_1658)
.L_1658:
        /*0274*/ 	.word	0x000001e0
        /*0278*/ 	.word	0x00000001
        /*027c*/ 	.word	0x00000001


	//----- nvinfo : EIATTR_CRS_STACK_SIZE
	.align		4
.L_1659:
        /*0280*/ 	.byte	0x04, 0x1e
        /*0282*/ 	.short	(.L_1661 - .L_1660)
.L_1660:
        /*0284*/ 	.word	0x00000000


	//----- nvinfo : EIATTR_CBANK_PARAM_SIZE
	.align		4
.L_1661:
        /*0288*/ 	.byte	0x03, 0x19
        /*028a*/ 	.short	0x0048


	//----- nvinfo : EIATTR_PARAM_CBANK
	.align		4
        /*028c*/ 	.byte	0x04, 0x0a
        /*028e*/ 	.short	(.L_1663 - .L_1662)
	.align		4
.L_1662:
        /*0290*/ 	.word	index@(.nv.constant0._ZN13group_norm_v214gn_cuda_kernelI6__halfLi480ELi3ELi32ELi60ELi1024ELb0ELi8ELi960ELi960ELi4ELb1ELi2ELb0ELb0ENS_16CompileConditionILi900EEEEEvPT_PKS4_S7_S7_flPfS8_Pj)
        /*0294*/ 	.short	0x0210
        /*0296*/ 	.short	0x0048


	//----- nvinfo : EIATTR_SW_WAR
	.align		4
.L_1663:
        /*0298*/ 	.byte	0x04, 0x36
        /*029a*/ 	.short	(.L_1665 - .L_1664)
.L_1664:
        /*029c*/ 	.word	0x00000008
.L_1665:


//--------------------- .nv.info._ZN13group_norm_v214gn_cuda_kernelI6__halfLi480ELi1ELi32ELi60ELi1024ELb0ELi16ELi960ELi960ELi4ELb1ELi2ELb0ELb0ENS_16CompileConditionILi900EEEEEvPT_PKS4_S7_S7_flPfS8_Pj --------------------------
	.section	.nv.info._ZN13group_norm_v214gn_cuda_kernelI6__halfLi480ELi1ELi32ELi60ELi1024ELb0ELi16ELi960ELi960ELi4ELb1ELi2ELb0ELb0ENS_16CompileConditionILi900EEEEEvPT_PKS4_S7_S7_flPfS8_Pj,"",@"SHT_CUDA_INFO"
	.sectionflags	@""
	.align	4


	//----- nvinfo : EIATTR_CUDA_API_VERSION
	.align		4
        /*0000*/ 	.byte	0x04, 0x37
        /*0002*/ 	.short	(.L_1667 - .L_1666)
.L_1666:
        /*0004*/ 	.word	0x00000082


	//----- nvinfo : EIATTR_KPARAM_INFO
	.align		4
.L_1667:
        /*0008*/ 	.byte	0x04, 0x17
        /*000a*/ 	.short	(.L_1669 - .L_1668)
.L_1668:
        /*000c*/ 	.word	0x00000000
        /*0010*/ 	.short	0x0008
        /*0012*/ 	.short	0x0040
        /*0014*/ 	.byte	0x00, 0xf0, 0x21, 0x00


	//----- nvinfo : EIATTR_KPARAM_INFO
	.align		4
.L_1669:
        /*0018*/ 	.byte	0x04, 0x17
        /*001a*/ 	.short	(.L_1671 - .L_1670)
.L_1670:
        /*001c*/ 	.word	0x00000000
        /*0020*/ 	.short	0x0007
        /*0022*/ 	.short	0x0038
        /*0024*/ 	.byte	0x00, 0xf0, 0x21, 0x00


	//----- nvinfo : EIATTR_KPARAM_INFO
	.align		4
.L_1671:
        /*0028*/ 	.byte	0x04, 0x17
        /*002a*/ 	.short	(.L_1673 - .L_1672)
.L_1672:
        /*002c*/ 	.word	0x00000000
        /*0030*/ 	.short	0x0006
        /*0032*/ 	.short	0x0030
        /*0034*/ 	.byte	0x00, 0xf0, 0x21, 0x00


	//----- nvinfo : EIATTR_KPARAM_INFO
	.align		4
.L_1673:
        /*0038*/ 	.byte	0x04, 0x17
        /*003a*/ 	.short	(.L_1675 - .L_1674)
.L_1674:
        /*003c*/ 	.word	0x00000000
        /*0040*/ 	.short	0x0005
        /*0042*/ 	.short	0x0028
        /*0044*/ 	.byte	0x00, 0xf0, 0x21, 0x00


	//----- nvinfo : EIATTR_KPARAM_INFO
	.align		4
.L_1675:
        /*0048*/ 	.byte	0x04, 0x17
        /*004a*/ 	.short	(.L_1677 - .L_1676)
.L_1676:
        /*004c*/ 	.word	0x00000000
        /*0050*/ 	.short	0x0004
        /*0052*/ 	.short	0x0020
        /*0054*/ 	.byte	0x00, 0xf0, 0x11, 0x00


	//----- nvinfo : EIATTR_KPARAM_INFO
	.align		4
.L_1677:
        /*0058*/ 	.byte	0x04, 0x17
        /*005a*/ 	.short	(.L_1679 - .L_1678)
.L_1678:
        /*005c*/ 	.word	0x00000000
        /*0060*/ 	.short	0x0003
        /*0062*/ 	.short	0x0018
        /*0064*/ 	.byte	0x00, 0xf0, 0x21, 0x00


	//----- nvinfo : EIATTR_KPARAM_INFO
	.align		4
.L_1679:
        /*0068*/ 	.byte	0x04, 0x17
        /*006a*/ 	.short	(.L_1681 - .L_1680)
.L_1680:
        /*006c*/ 	.word	0x00000000
        /*0070*/ 	.short	0x0002
        /*0072*/ 	.short	0x0010
        /*0074*/ 	.byte	0x00, 0xf0, 0x21, 0x00


	//----- nvinfo : EIATTR_KPARAM_INFO
	.align		4
.L_1681:
        /*0078*/ 	.byte	0x04, 0x17
        /*007a*/ 	.short	(.L_1683 - .L_1682)
.L_1682:
        /*007c*/ 	.word	0x00000000
        /*0080*/ 	.short	0x0001
        /*0082*/ 	.short	0x0008
        /*0084*/ 	.byte	0x00, 0xf0, 0x21, 0x00


	//----- nvinfo : EIATTR_KPARAM_INFO
	.align		4
.L_1683:
        /*0088*/ 	.byte	0x04, 0x17
        /*008a*/ 	.short	(.L_1685 - .L_1684)
.L_1684:
        /*008c*/ 	.word	0x00000000
        /*0090*/ 	.short	0x0000
        /*0092*/ 	.short	0x0000
        /*0094*/ 	.byte	0x00, 0xf0, 0x21, 0x00


	//----- nvinfo : EIATTR_SPARSE_MMA_MASK
	.align		4
.L_1685:
        /*0098*/ 	.byte	0x03, 0x50
        /*009a*/ 	.short	0x0000


	//----- nvinfo : EIATTR_MAXREG_COUNT
	.align		4
        /*009c*/ 	.byte	0x03, 0x1b
        /*009e*/ 	.short	0x0080


	//----- nvinfo : EIATTR_NUM_BARRIERS
	.align		4
        /*00a0*/ 	.byte	0x02, 0x4c
        /*00a2*/ 	.byte	0x01
	.zero		1


	//----- nvinfo : EIATTR_MERCURY_ISA_VERSION
	.align		4
        /*00a4*/ 	.byte	0x03, 0x5f
        /*00a6*/ 	.short	0x0101


	//----- nvinfo : EIATTR_COOP_GROUP_MASK_REGIDS
	.align		4
        /*00a8*/ 	.byte	0x04, 0x29
        /*00aa*/ 	.short	(.L_1687 - .L_1686)


	//   ....[0]....
.L_1686:
        /*00ac*/ 	.word	0xffffffff


	//   ....[1]....
        /*00b0*/ 	.word	0xffffffff


	//   ....[2]....
        /*00b4*/ 	.word	0xffffffff


	//   ....[3]....
        /*00b8*/ 	.word	0xffffffff


	//   ....[4]....
        /*00bc*/ 	.word	0xffffffff


	//   ....[5]....
        /*00c0*/ 	.word	0xffffffff


	//   ....[6]....
        /*00c4*/ 	.word	0xffffffff


	//   ....[7]....
        /*00c8*/ 	.word	0xffffffff


	//   ....[8]....
        /*00cc*/ 	.word	0xffffffff


	//   ....[9]....
        /*00d0*/ 	.word	0xffffffff


	//----- nvinfo : EIATTR_COOP_GROUP_INSTR_OFFSETS
	.align		4
.L_1687:
        /*00d4*/ 	.byte	0x04, 0x28
        /*00d6*/ 	.short	(.L_1689 - .L_1688)


	//   ....[0]....
.L_1688:
        /*00d8*/ 	.word	0x00001500


	//   ....[1]....
        /*00dc*/ 	.word	0x00001530


	//   ....[2]....
        /*00e0*/ 	.word	0x000018a0


	//   ....[3]....
        /*00e4*/ 	.word	0x000018d0


	//   ....[4]....
        /*00e8*/ 	.word	0x00001900


	//   ....[5]....
        /*00ec*/ 	.word	0x00001910


	//   ....[6]....
        /*00f0*/ 	.word	0x00001940


	//   ....[7]....
        /*00f4*/ 	.word	0x00001950


	//   ....[8]....
        /*00f8*/ 	.word	0x00001980


	//   ....[9]....
        /*00fc*/ 	.word	0x00001990


	//----- nvinfo : EIATTR_EXIT_INSTR_OFFSETS
	.align		4
.L_1689:
        /*0100*/ 	.byte	0x04, 0x1c
        /*0102*/ 	.short	(.L_1691 - .L_1690)


	//   ....[0]....
.L_1690:
        /*0104*/ 	.word	0x00000060


	//   ....[1]....
        /*0108*/ 	.word	0x00002720


	//----- nvinfo : EIATTR_MAX_THREADS
	.align		4
.L_1691:
        /*010c*/ 	.byte	0x04, 0x05
        /*010e*/ 	.short	(.L_1693 - .L_1692)
.L_1692:
        /*0110*/ 	.word	0x000001e0
        /*0114*/ 	.word	0x00000001
        /*0118*/ 	.word	0x00000001


	//----- nvinfo : EIATTR_CRS_STACK_SIZE
	.align		4
.L_1693:
        /*011c*/ 	.byte	0x04, 0x1e
        /*011e*/ 	.short	(.L_1695 - .L_1694)
.L_1694:
        /*0120*/ 	.word	0x00000000


	//----- nvinfo : EIATTR_CBANK_PARAM_SIZE
	.align		4
.L_1695:
        /*0124*/ 	.byte	0x03, 0x19
        /*0126*/ 	.short	0x0048


	//----- nvinfo : EIATTR_PARAM_CBANK
	.align		4
        /*0128*/ 	.byte	0x04, 0x0a
        /*012a*/ 	.short	(.L_1697 - .L_1696)
	.align		4
.L_1696:
        /*012c*/ 	.word	index@(.nv.constant0._ZN13group_norm_v214gn_cuda_kernelI6__halfLi480ELi1ELi32ELi60ELi1024ELb0ELi16ELi960ELi960ELi4ELb1ELi2ELb0ELb0ENS_16CompileConditionILi900EEEEEvPT_PKS4_S7_S7_flPfS8_Pj)
        /*0130*/ 	.short	0x0210
        /*0132*/ 	.short	0x0048


	//----- nvinfo : EIATTR_SW_WAR
	.align		4
.L_1697:
        /*0134*/ 	.byte	0x04, 0x36
        /*0136*/ 	.short	(.L_1699 - .L_1698)
.L_1698:
        /*0138*/ 	.word	0x00000008
.L_1699:


//--------------------- .nv.info._ZN13group_norm_v214gn_cuda_kernelI6__halfLi480ELi3ELi32ELi60ELi1024ELb0ELi16ELi960ELi960ELi4ELb1ELi5ELb0ELb0ENS_16CompileConditionILi900EEEEEvPT_PKS4_S7_S7_flPfS8_Pj --------------------------
	.section	.nv.info._ZN13group_norm_v214gn_cuda_kernelI6__halfLi480ELi3ELi32ELi60ELi1024ELb0ELi16ELi960ELi960ELi4ELb1ELi5ELb0ELb0ENS_16CompileConditionILi900EEEEEvPT_PKS4_S7_S7_flPfS8_Pj,"",@"SHT_CUDA_INFO"
	.sectionflags	@""
	.align	4


	//----- nvinfo : EIATTR_CUDA_API_VERSION
	.align		4
        /*0000*/ 	.byte	0x04, 0x37
        /*0002*/ 	.short	(.L_1701 - .L_1700)
.L_1700:
        /*0004*/ 	.word	0x00000082


	//----- nvinfo : EIATTR_KPARAM_INFO
	.align		4
.L_1701:
        /*0008*/ 	.byte	0x04, 0x17
        /*000a*/ 	.short	(.L_1703 - .L_1702)
.L_1702:
        /*000c*/ 	.word	0x00000000
        /*0010*/ 	.short	0x0008
        /*0012*/ 	.short	0x0040
        /*0014*/ 	.byte	0x00, 0xf0, 0x21, 0x00


	//----- nvinfo : EIATTR_KPARAM_INFO
	.align		4
.L_1703:
        /*0018*/ 	.byte	0x04, 0x17
        /*001a*/ 	.short	(.L_1705 - .L_1704)
.L_1704:
        /*001c*/ 	.word	0x00000000
        /*0020*/ 	.short	0x0007
        /*0022*/ 	.short	0x0038
        /*0024*/ 	.byte	0x00, 0xf0, 0x21, 0x00


	//----- nvinfo : EIATTR_KPARAM_INFO
	.align		4
.L_1705:
        /*0028*/ 	.byte	0x04, 0x17
        /*002a*/ 	.short	(.L_1707 - .L_1706)
.L_1706:
        /*002c*/ 	.word	0x00000000
        /*0030*/ 	.short	0x0006
        /*0032*/ 	.short	0x0030
        /*0034*/ 	.byte	0x00, 0xf0, 0x21, 0x00


	//----- nvinfo : EIATTR_KPARAM_INFO
	.align		4
.L_1707:
        /*0038*/ 	.byte	0x04, 0x17
        /*003a*/ 	.short	(.L_1709 - .L_1708)
.L_1708:
        /*003c*/ 	.word	0x00000000
        /*0040*/ 	.short	0x0005
        /*0042*/ 	.short	0x0028
        /*0044*/ 	.byte	0x00, 0xf0, 0x21, 0x00


	//----- nvinfo : EIATTR_KPARAM_INFO
	.align		4
.L_1709:
        /*0048*/ 	.byte	0x04, 0x17
        /*004a*/ 	.short	(.L_1711 - .L_1710)
.L_1710:
        /*004c*/ 	.word	0x00000000
        /*0050*/ 	.short	0x0004
        /*0052*/ 	.short	0x0020
        /*0054*/ 	.byte	0x00, 0xf0, 0x11, 0x00


	//----- nvinfo : EIATTR_KPARAM_INFO
	.align		4
.L_1711:
        /*0058*/ 	.byte	0x04, 0x17
        /*005a*/ 	.short	(.L_1713 - .L_1712)
.L_1712:
        /*005c*/ 	.word	0x00000000
        /*0060*/ 	.short	0x0003
        /*0062*/ 	.short	0x0018
        /*0064*/ 	.byte	0x00, 0xf0, 0x21, 0x00


	//----- nvinfo : EIATTR_KPARAM_INFO
	.align		4
.L_1713:
        /*0068*/ 	.byte	0x04, 0x17
        /*006a*/ 	.short	(.L_1715 - .L_1714)
.L_1714:
        /*006c*/ 	.word	0x00000000
        /*0070*/ 	.short	0x0002
        /*0072*/ 	.short	0x0010
        /*0074*/ 	.byte	0x00, 0xf0, 0x21, 0x00


	//----- nvinfo : EIATTR_KPARAM_INFO
	.align		4
.L_1715:
        /*0078*/ 	.byte	0x04, 0x17
        /*007a*/ 	.short	(.L_1717 - .L_1716)
.L_1716:
        /*007c*/ 	.word	0x00000000
        /*0080*/ 	.short	0x0001
        /*0082*/ 	.short	0x0008
        /*0084*/ 	.byte	0x00, 0xf0, 0x21, 0x00


	//----- nvinfo : EIATTR_KPARAM_INFO
	.align		4
.L_1717:
        /*0088*/ 	.byte	0x04, 0x17
        /*008a*/ 	.short	(.L_1719 - .L_1718)
.L_1718:
        /*008c*/ 	.word	0x00000000
        /*0090*/ 	.short	0x0000
        /*0092*/ 	.short	0x0000
        /*0094*/ 	.byte	0x00, 0xf0, 0x21, 0x00


	//----- nvinfo : EIATTR_SPARSE_MMA_MASK
	.align		4
.L_1719:
        /*0098*/ 	.byte	0x03, 0x50
        /*009a*/ 	.short	0x0000


	//----- nvinfo : EIATTR_MAXREG_COUNT
	.align		4
        /*009c*/ 	.byte	0x03, 0x1b
        /*009e*/ 	.short	0x0028


	//----- nvinfo : EIATTR_NUM_BARRIERS
	.align		4
        /*00a0*/ 	.byte	0x02, 0x4c
        /*00a2*/ 	.byte	0x01
	.zero		1


	//----- nvinfo : EIATTR_ANNOTATIONS
	.align		4
        /*00a4*/ 	.byte	0x04, 0x55
        /*00a6*/ 	.short	(.L_1721 - .L_1720)


	//   ....[0]....
.L_1720:
        /* <DEDUP_REMOVED lines=38> */


	//----- nvinfo : EIATTR_MERCURY_ISA_VERSION
	.align		4
.L_1721:
        /*02f8*/ 	.byte	0x03, 0x5f
        /*02fa*/ 	.short	0x0101


	//----- nvinfo : EIATTR_COOP_GROUP_MASK_REGIDS
	.align		4
        /*02fc*/ 	.byte	0x04, 0x29
        /*02fe*/ 	.short	(.L_1723 - .L_1722)


	//   ....[0]....
.L_1722:
        /*0300*/ 	.word	0xffffffff


	//   ....[1]....
        /*0304*/ 	.word	0xffffffff


	//   ....[2]....
        /*0308*/ 	.word	0xffffffff


	//   ....[3]....
        /*030c*/ 	.word	0xffffffff


	//   ....[4]....
        /*0310*/ 	.word	0xffffffff


	//   ....[5]....
        /*0314*/ 	.word	0xffffffff


	//   ....[6]....
        /*0318*/ 	.word	0xffffffff


	//   ....[7]....
        /*031c*/ 	.word	0xffffffff


	//   ....[8]....
        /*0320*/ 	.word	0xffffffff


	//   ....[9]....
        /*0324*/ 	.word	0xffffffff


	//----- nvinfo : EIATTR_COOP_GROUP_INSTR_OFFSETS
	.align		4
.L_1723:
        /*0328*/ 	.byte	0x04, 0x28
        /*032a*/ 	.short	(.L_1725 - .L_1724)


	//   ....[0]....
.L_1724:
        /*032c*/ 	.word	0x00001660


	//   ....[1]....
        /*0330*/ 	.word	0x00001670


	//   ....[2]....
        /*0334*/ 	.word	0x00001b40


	//   ....[3]....
        /*0338*/ 	.word	0x00001b70


	//   ....[4]....
        /*033c*/ 	.word	0x00001ba0


	//   ....[5]....
        /*0340*/ 	.word	0x00001bb0


	//   ....[6]....
        /*0344*/ 	.word	0x00001be0


	//   ....[7]....
        /*0348*/ 	.word	0x00001bf0


	//   ....[8]....
        /*034c*/ 	.word	0x00001c20


	//   ....[9]....
        /*0350*/ 	.word	0x00001c30


	//----- nvinfo : EIATTR_EXIT_INSTR_OFFSETS
	.align		4
.L_1725:
        /*0354*/ 	.byte	0x04, 0x1c
        /*0356*/ 	.short	(.L_1727 - .L_1726)


	//   ....[0]....
.L_1726:
        /*0358*/ 	.word	0x00000090


	//   ....[1]....
        /*035c*/ 	.word	0x000031c0


	//----- nvinfo : EIATTR_MAX_THREADS
	.align		4
.L_1727:
        /*0360*/ 	.byte	0x04, 0x05
        /*0362*/ 	.short	(.L_1729 - .L_1728)
.L_1728:
        /*0364*/ 	.word	0x000001e0
        /*0368*/ 	.word	0x00000001
        /*036c*/ 	.word	0x00000001


	//----- nvinfo : EIATTR_CRS_STACK_SIZE
	.align		4
.L_1729:
        /*0370*/ 	.byte	0x04, 0x1e
        /*0372*/ 	.short	(.L_1731 - .L_1730)
.L_1730:
        /*0374*/ 	.word	0x00000000


	//----- nvinfo : EIATTR_CBANK_PARAM_SIZE
	.align		4
.L_1731:
        /*0378*/ 	.byte	0x03, 0x19
        /*037a*/ 	.short	0x0048


	//----- nvinfo : EIATTR_PARAM_CBANK
	.align		4
        /*037c*/ 	.byte	0x04, 0x0a
        /*037e*/ 	.short	(.L_1733 - .L_1732)
	.align		4
.L_1732:
        /*0380*/ 	.word	index@(.nv.constant0._ZN13group_norm_v214gn_cuda_kernelI6__halfLi480ELi3ELi32ELi60ELi1024ELb0ELi16ELi960ELi960ELi4ELb1ELi5ELb0ELb0ENS_16CompileConditionILi900EEEEEvPT_PKS4_S7_S7_flPfS8_Pj)
        /*0384*/ 	.short	0x0210
        /*0386*/ 	.short	0x0048


	//----- nvinfo : EIATTR_SW_WAR
	.align		4
.L_1733:
        /*0388*/ 	.byte	0x04, 0x36
        /*038a*/ 	.short	(.L_1735 - .L_1734)
.L_1734:
        /*038c*/ 	.word	0x00000008
.L_1735:


//--------------------- .nv.info._ZN13group_norm_v214gn_cuda_kernelI6__halfLi480ELi1ELi32ELi60ELi1024ELb0ELi32ELi960ELi960ELi4ELb1ELi4ELb0ELb0ENS_16CompileConditionILi900EEEEEvPT_PKS4_S7_S7_flPfS8_Pj --------------------------
	.section	.nv.info._ZN13group_norm_v214gn_cuda_kernelI6__halfLi480ELi1ELi32ELi60ELi1024ELb0ELi32ELi960ELi960ELi4ELb1ELi4ELb0ELb0ENS_16CompileConditionILi900EEEEEvPT_PKS4_S7_S7_flPfS8_Pj,"",@"SHT_CUDA_INFO"
	.sectionflags	@""
	.align	4


	//----- nvinfo : EIATTR_CUDA_API_VERSION
	.align		4
        /*0000*/ 	.byte	0x04, 0x37
        /*0002*/ 	.short	(.L_1737 - .L_1736)
.L_1736:
        /*0004*/ 	.word	0x00000082


	//----- nvinfo : EIATTR_KPARAM_INFO
	.align		4
.L_1737:
        /*0008*/ 	.byte	0x04, 0x17
        /*000a*/ 	.short	(.L_1739 - .L_1738)
.L_1738:
        /*000c*/ 	.word	0x00000000
        /*0010*/ 	.short	0x0008
        /*0012*/ 	.short	0x0040
        /*0014*/ 	.byte	0x00, 0xf0, 0x21, 0x00


	//----- nvinfo : EIATTR_KPARAM_INFO
	.align		4
.L_1739:
        /*0018*/ 	.byte	0x04, 0x17
        /*001a*/ 	.short	(.L_1741 - .L_1740)
.L_1740:
        /*001c*/ 	.word	0x00000000
        /*0020*/ 	.short	0x0007
        /*0022*/ 	.short	0x0038
        /*0024*/ 	.byte	0x00, 0xf0, 0x21, 0x00


	//----- nvinfo : EIATTR_KPARAM_INFO
	.align		4
.L_1741:
        /*0028*/ 	.byte	0x04, 0x17
        /*002a*/ 	.short	(.L_1743 - .L_1742)
.L_1742:
        /*002c*/ 	.word	0x00000000
        /*0030*/ 	.short	0x0006
        /*0032*/ 	.short	0x0030
        /*0034*/ 	.byte	0x00, 0xf0, 0x21, 0x00


	//----- nvinfo : EIATTR_KPARAM_INFO
	.align		4
.L_1743:
        /*0038*/ 	.byte	0x04, 0x17
        /*003a*/ 	.short	(.L_1745 - .L_1744)
.L_1744:
        /*003c*/ 	.word	0x00000000
        /*0040*/ 	.short	0x0005
        /*0042*/ 	.short	0x0028
        /*0044*/ 	.byte	0x00, 0xf0, 0x21, 0x00


	//----- nvinfo : EIATTR_KPARAM_INFO
	.align		4
.L_1745:
        /*0048*/ 	.byte	0x04, 0x17
        /*004a*/ 	.short	(.L_1747 - .L_1746)
.L_1746:
        /*004c*/ 	.word	0x00000000
        /*0050*/ 	.short	0x0004
        /*0052*/ 	.short	0x0020
        /*0054*/ 	.byte	0x00, 0xf0, 0x11, 0x00


	//----- nvinfo : EIATTR_KPARAM_INFO
	.align		4
.L_1747:
        /*0058*/ 	.byte	0x04, 0x17
        /*005a*/ 	.short	(.L_1749 - .L_1748)
.L_1748:
        /*005c*/ 	.word	0x00000000
        /*0060*/ 	.short	0x0003
        /*0062*/ 	.short	0x0018
        /*0064*/ 	.byte	0x00, 0xf0, 0x21, 0x00


	//----- nvinfo : EIATTR_KPARAM_INFO
	.align		4
.L_1749:
        /*0068*/ 	.byte	0x04, 0x17
        /*006a*/ 	.short	(.L_1751 - .L_1750)
.L_1750:
        /*006c*/ 	.word	0x00000000
        /*0070*/ 	.short	0x0002
        /*0072*/ 	.short	0x0010
        /*0074*/ 	.byte	0x00, 0xf0, 0x21, 0x00


	//----- nvinfo : EIATTR_KPARAM_INFO
	.align		4
.L_1751:
        /*0078*/ 	.byte	0x04, 0x17
        /*007a*/ 	.short	(.L_1753 - .L_1752)
.L_1752:
        /*007c*/ 	.word	0x00000000
        /*0080*/ 	.short	0x0001
        /*0082*/ 	.short	0x0008
        /*0084*/ 	.byte	0x00, 0xf0, 0x21, 0x00


	//----- nvinfo : EIATTR_KPARAM_INFO
	.align		4
.L_1753:
        /*0088*/ 	.byte	0x04, 0x17
        /*008a*/ 	.short	(.L_1755 - .L_1754)
.L_1754:
        /*008c*/ 	.word	0x00000000
        /*0090*/ 	.short	0x0000
        /*0092*/ 	.short	0x0000
        /*0094*/ 	.byte	0x00, 0xf0, 0x21, 0x00


	//----- nvinfo : EIATTR_SPARSE_MMA_MASK
	.align		4
.L_1755:
        /*0098*/ 	.byte	0x03, 0x50
        /*009a*/ 	.short	0x0000


	//----- nvinfo : EIATTR_MAXREG_COUNT
	.align		4
        /*009c*/ 	.byte	0x03, 0x1b
        /*009e*/ 	.short	0x0080


	//----- nvinfo : EIATTR_NUM_BARRIERS
	.align		4
        /*00a0*/ 	.byte	0x02, 0x4c
        /*00a2*/ 	.byte	0x01
	.zero		1


	//----- nvinfo : EIATTR_ANNOTATIONS
	.align		4
        /*00a4*/ 	.byte	0x04, 0x55
        /*00a6*/ 	.short	(.L_1757 - .L_1756)


	//   ....[0]....
.L_1756:
        /*00a8*/ 	.word	0x00000001
        /*00ac*/ 	.byte	0xb0, 0x02, 0x00, 0x00, 0x01, 0x00, 0x00, 0x00, 0x50, 0x03, 0x00, 0x00, 0x01, 0x00, 0x00, 0x00
        /*00bc*/ 	.byte	0x50, 0x04, 0x00, 0x00, 0x01, 0x00, 0x00, 0x00, 0xb0, 0x07, 0x00, 0x00, 0x01, 0x00, 0x00, 0x00
        /*00cc*/ 	.byte	0x80, 0x1e, 0x00, 0x00, 0x01, 0x00, 0x00, 0x00, 0x60, 0x24, 0x00, 0x00


	//----- nvinfo : EIATTR_MERCURY_ISA_VERSION
	.align		4
.L_1757:
        /*00d8*/ 	.byte	0x03, 0x5f
        /*00da*/ 	.short	0x0101


	//----- nvinfo : EIATTR_COOP_GROUP_MASK_REGIDS
	.align		4
        /*00dc*/ 	.byte	0x04, 0x29
        /*00de*/ 	.short	(.L_1759 - .L_1758)


	//   ....[0]....
.L_1758:
        /*00e0*/ 	.word	0xffffffff


	//   ....[1]....
        /*00e4*/ 	.word	0xffffffff


	//   ....[2]....
        /*00e8*/ 	.word	0xffffffff


	//   ....[3]....
        /*00ec*/ 	.word	0xffffffff


	//   ....[4]....
        /*00f0*/ 	.word	0xffffffff


	//   ....[5]....
        /*00f4*/ 	.word	0xffffffff


	//   ....[6]....
        /*00f8*/ 	.word	0xffffffff


	//   ....[7]....
        /*00fc*/ 	.word	0xffffffff


	//   ....[8]....
        /*0100*/ 	.word	0xffffffff


	//   ....[9]....
        /*0104*/ 	.word	0xffffffff


	//----- nvinfo : EIATTR_COOP_GROUP_INSTR_OFFSETS
	.align		4
.L_1759:
        /*0108*/ 	.byte	0x04, 0x28
        /*010a*/ 	.short	(.L_1761 - .L_1760)


	//   ....[0]....
.L_1760:
        /*010c*/ 	.word	0x00001e50


	//   ....[1]....
        /*0110*/ 	.word	0x00001eb0


	//   ....[2]....
        /*0114*/ 	.word	0x000021f0


	//   ....[3]....
        /*0118*/ 	.word	0x00002200


	//   ....[4]....
        /*011c*/ 	.word	0x00002220


	//   ....[5]....
        /*0120*/ 	.word	0x00002240


	//   ....[6]....
        /*0124*/ 	.word	0x00002260


	//   ....[7]....
        /*0128*/ 	.word	0x00002280


	//   ....[8]....
        /*012c*/ 	.word	0x000022a0


	//   ....[9]....
        /*0130*/ 	.word	0x000022c0


	//----- nvinfo : EIATTR_EXIT_INSTR_OFFSETS
	.align		4
.L_1761:
        /*0134*/ 	.byte	0x04, 0x1c
        /*0136*/ 	.short	(.L_1763 - .L_1762)


	//   ....[0]....
.L_1762:
        /*0138*/ 	.word	0x00000080


	//   ....[1]....
        /*013c*/ 	.word	0x00003bc0


	//----- nvinfo : EIATTR_MAX_THREADS
	.align		4
.L_1763:
        /*0140*/ 	.byte	0x04, 0x05
        /*0142*/ 	.short	(.L_1765 - .L_1764)
.L_1764:
        /*0144*/ 	.word	0x000001e0
        /*0148*/ 	.word	0x00000001
        /*014c*/ 	.word	0x00000001


	//----- nvinfo : EIATTR_CRS_STACK_SIZE
	.align		4
.L_1765:
        /*0150*/ 	.byte	0x04, 0x1e
        /*0152*/ 	.short	(.L_1767 - .L_1766)
.L_1766:
        /*0154*/ 	.word	0x00000000


	//----- nvinfo : EIATTR_CBANK_PARAM_SIZE
	.align		4
.L_1767:
        /*0158*/ 	.byte	0x03, 0x19
        /*015a*/ 	.short	0x0048


	//----- nvinfo : EIATTR_PARAM_CBANK
	.align		4
        /*015c*/ 	.byte	0x04, 0x0a
        /*015e*/ 	.short	(.L_1769 - .L_1768)
	.align		4
.L_1768:
        /*0160*/ 	.word	index@(.nv.constant0._ZN13group_norm_v214gn_cuda_kernelI6__halfLi480ELi1ELi32ELi60ELi1024ELb0ELi32ELi960ELi960ELi4ELb1ELi4ELb0ELb0ENS_16CompileConditionILi900EEEEEvPT_PKS4_S7_S7_flPfS8_Pj)
        /*0164*/ 	.short	0x0210
        /*0166*/ 	.short	0x0048


	//----- nvinfo : EIATTR_SW_WAR
	.align		4
.L_1769:
        /*0168*/ 	.byte	0x04, 0x36
        /*016a*/ 	.short	(.L_1771 - .L_1770)
.L_1770:
        /*016c*/ 	.word	0x00000008
.L_1771:


//--------------------- .nv.info._ZN13group_norm_v214gn_cuda_kernelI6__halfLi480ELi1ELi32ELi60ELi1024ELb0ELi64ELi960ELi960ELi4ELb1ELi9ELb0ELb0ENS_16CompileConditionILi900EEEEEvPT_PKS4_S7_S7_flPfS8_Pj --------------------------
	.section	.nv.info._ZN13group_norm_v214gn_cuda_kernelI6__halfLi480ELi1ELi32ELi60ELi1024ELb0ELi64ELi960ELi960ELi4ELb1ELi9ELb0ELb0ENS_16CompileConditionILi900EEEEEvPT_PKS4_S7_S7_flPfS8_Pj,"",@"SHT_CUDA_INFO"
	.sectionflags	@""
	.align	4


	//----- nvinfo : EIATTR_CUDA_API_VERSION
	.align		4
        /*0000*/ 	.byte	0x04, 0x37
        /*0002*/ 	.short	(.L_1773 - .L_1772)
.L_1772:
        /*0004*/ 	.word	0x00000082


	//----- nvinfo : EIATTR_KPARAM_INFO
	.align		4
.L_1773:
        /*0008*/ 	.byte	0x04, 0x17
        /*000a*/ 	.short	(.L_1775 - .L_1774)
.L_1774:
        /*000c*/ 	.word	0x00000000
        /*0010*/ 	.short	0x0008
        /*0012*/ 	.short	0x0040
        /*0014*/ 	.byte	0x00, 0xf0, 0x21, 0x00


	//----- nvinfo : EIATTR_KPARAM_INFO
	.align		4
.L_1775:
        /*0018*/ 	.byte	0x04, 0x17
        /*001a*/ 	.short	(.L_1777 - .L_1776)
.L_1776:
        /*001c*/ 	.word	0x00000000
        /*0020*/ 	.short	0x0007
        /*0022*/ 	.short	0x0038
        /*0024*/ 	.byte	0x00, 0xf0, 0x21, 0x00


	//----- nvinfo : EIATTR_KPARAM_INFO
	.align		4
.L_1777:
        /*0028*/ 	.byte	0x04, 0x17
        /*002a*/ 	.short	(.L_1779 - .L_1778)
.L_1778:
        /*002c*/ 	.word	0x00000000
        /*0030*/ 	.short	0x0006
        /*0032*/ 	.short	0x0030
        /*0034*/ 	.byte	0x00, 0xf0, 0x21, 0x00


	//----- nvinfo : EIATTR_KPARAM_INFO
	.align		4
.L_1779:
        /*0038*/ 	.byte	0x04, 0x17
        /*003a*/ 	.short	(.L_1781 - .L_1780)
.L_1780:
        /*003c*/ 	.word	0x00000000
        /*0040*/ 	.short	0x0005
        /*0042*/ 	.short	0x0028
        /*0044*/ 	.byte	0x00, 0xf0, 0x21, 0x00


	//----- nvinfo : EIATTR_KPARAM_INFO
	.align		4
.L_1781:
        /*0048*/ 	.byte	0x04, 0x17
        /*004a*/ 	.short	(.L_1783 - .L_1782)
.L_1782:
        /*004c*/ 	.word	0x00000000
        /*0050*/ 	.short	0x0004
        /*0052*/ 	.short	0x0020
        /*0054*/ 	.byte	0x00, 0xf0, 0x11, 0x00


	//----- nvinfo : EIATTR_KPARAM_INFO
	.align		4
.L_1783:
        /*0058*/ 	.byte	0x04, 0x17
        /*005a*/ 	.short	(.L_1785 - .L_1784)
.L_1784:
        /*005c*/ 	.word	0x00000000
        /*0060*/ 	.short	0x0003
        /*0062*/ 	.short	0x0018
        /*0064*/ 	.byte	0x00, 0xf0, 0x21, 0x00


	//----- nvinfo : EIATTR_KPARAM_INFO
	.align		4
.L_1785:
        /*0068*/ 	.byte	0x04, 0x17
        /*006a*/ 	.short	(.L_1787 - .L_1786)
.L_1786:
        /*006c*/ 	.word	0x00000000
        /*0070*/ 	.short	0x0002
        /*0072*/ 	.short	0x0010
        /*0074*/ 	.byte	0x00, 0xf0, 0x21, 0x00


	//----- nvinfo : EIATTR_KPARAM_INFO
	.align		4
.L_1787:
        /*0078*/ 	.byte	0x04, 0x17
        /*007a*/ 	.short	(.L_1789 - .L_1788)
.L_1788:
        /*007c*/ 	.word	0x00000000
        /*0080*/ 	.short	0x0001
        /*0082*/ 	.short	0x0008
        /*0084*/ 	.byte	0x00, 0xf0, 0x21, 0x00


	//----- nvinfo : EIATTR_KPARAM_INFO
	.align		4
.L_1789:
        /*0088*/ 	.byte	0x04, 0x17
        /*008a*/ 	.short	(.L_1791 - .L_1790)
.L_1790:
        /*008c*/ 	.word	0x00000000
        /*0090*/ 	.short	0x0000
        /*0092*/ 	.short	0x0000
        /*0094*/ 	.byte	0x00, 0xf0, 0x21, 0x00


	//----- nvinfo : EIATTR_SPARSE_MMA_MASK
	.align		4
.L_1791:
        /*0098*/ 	.byte	0x03, 0x50
        /*009a*/ 	.short	0x0000


	//----- nvinfo : EIATTR_MAXREG_COUNT
	.align		4
        /*009c*/ 	.byte	0x03, 0x1b
        /*009e*/ 	.short	0x0080


	//----- nvinfo : EIATTR_NUM_BARRIERS
	.align		4
        /*00a0*/ 	.byte	0x02, 0x4c
        /*00a2*/ 	.byte	0x01
	.zero		1


	//----- nvinfo : EIATTR_ANNOTATIONS
	.align		4
        /*00a4*/ 	.byte	0x04, 0x55
        /*00a6*/ 	.short	(.L_1793 - .L_1792)


	//   ....[0]....
.L_1792:
        /* <DEDUP_REMOVED lines=165> */


	//----- nvinfo : EIATTR_MERCURY_ISA_VERSION
	.align		4
.L_1793:
        /*0ae0*/ 	.byte	0x03, 0x5f
        /*0ae2*/ 	.short	0x0101


	//----- nvinfo : EIATTR_COOP_GROUP_MASK_REGIDS
	.align		4
        /*0ae4*/ 	.byte	0x04, 0x29
        /*0ae6*/ 	.short	(.L_1795 - .L_1794)


	//   ....[0]....
.L_1794:
        /*0ae8*/ 	.word	0xffffffff


	//   ....[1]....
        /*0aec*/ 	.word	0xffffffff


	//   ....[2]....
        /*0af0*/ 	.word	0xffffffff


	//   ....[3]....
        /*0af4*/ 	.word	0xffffffff


	//   ....[4]....
        /*0af8*/ 	.word	0xffffffff


	//   ....[5]....
        /*0afc*/ 	.word	0xffffffff


	//   ....[6]....
        /*0b00*/ 	.word	0xffffffff


	//   ....[7]....
        /*0b04*/ 	.word	0xffffffff


	//   ....[8]....
        /*0b08*/ 	.word	0xffffffff


	//   ....[9]....
        /*0b0c*/ 	.word	0xffffffff


	//----- nvinfo : EIATTR_COOP_GROUP_INSTR_OFFSETS
	.align		4
.L_1795:
        /*0b10*/ 	.byte	0x04, 0x28
        /*0b12*/ 	.short	(.L_1797 - .L_1796)


	//   ....[0]....
.L_1796:
        /*0b14*/ 	.word	0x000035a0


	//   ....[1]....
        /*0b18*/ 	.word	0x000035d0


	//   ....[2]....
        /*0b1c*/ 	.word	0x000038e0


	//   ....[3]....
        /*0b20*/ 	.word	0x000038f0


	//   ....[4]....
        /*0b24*/ 	.word	0x00003910


	//   ....[5]....
        /*0b28*/ 	.word	0x00003930


	//   ....[6]....
        /*0b2c*/ 	.word	0x00003950


	//   ....[7]....
        /*0b30*/ 	.word	0x00003970


	//   ....[8]....
        /*0b34*/ 	.word	0x000039a0


	//   ....[9]....
        /*0b38*/ 	.word	0x000039d0


	//----- nvinfo : EIATTR_EXIT_INSTR_OFFSETS
	.align		4
.L_1797:
        /*0b3c*/ 	.byte	0x04, 0x1c
        /*0b3e*/ 	.short	(.L_1799 - .L_1798)


	//   ....[0]....
.L_1798:
        /*0b40*/ 	.word	0x00000090


	//   ....[1]....
        /*0b44*/ 	.word	0x00007e60


	//----- nvinfo : EIATTR_MAX_THREADS
	.align		4
.L_1799:
        /*0b48*/ 	.byte	0x04, 0x05
        /*0b4a*/ 	.short	(.L_1801 - .L_1800)
.L_1800:
        /*0b4c*/ 	.word	0x000001e0
        /*0b50*/ 	.word	0x00000001
        /*0b54*/ 	.word	0x00000001


	//----- nvinfo : EIATTR_CRS_STACK_SIZE
	.align		4
.L_1801:
        /*0b58*/ 	.byte	0x04, 0x1e
        /*0b5a*/ 	.short	(.L_1803 - .L_1802)
.L_1802:
        /*0b5c*/ 	.word	0x00000000


	//----- nvinfo : EIATTR_CBANK_PARAM_SIZE
	.align		4
.L_1803:
        /*0b60*/ 	.byte	0x03, 0x19
        /*0b62*/ 	.short	0x0048


	//----- nvinfo : EIATTR_PARAM_CBANK
	.align		4
        /*0b64*/ 	.byte	0x04, 0x0a
        /*0b66*/ 	.short	(.L_1805 - .L_1804)
	.align		4
.L_1804:
        /*0b68*/ 	.word	index@(.nv.constant0._ZN13group_norm_v214gn_cuda_kernelI6__halfLi480ELi1ELi32ELi60ELi1024ELb0ELi64ELi960ELi960ELi4ELb1ELi9ELb0ELb0ENS_16CompileConditionILi900EEEEEvPT_PKS4_S7_S7_flPfS8_Pj)
        /*0b6c*/ 	.short	0x0210
        /*0b6e*/ 	.short	0x0048


	//----- nvinfo : EIATTR_SW_WAR
	.align		4
.L_1805:
        /*0b70*/ 	.byte	0x04, 0x36
        /*0b72*/ 	.short	(.L_1807 - .L_1806)
.L_1806:
        /*0b74*/ 	.word	0x00000008
.L_1807:


//--------------------- .nv.info._ZN13group_norm_v214gn_cuda_kernelI6__halfLi480ELi2ELi32ELi60ELi1024ELb0ELi32ELi960ELi960ELi4ELb1ELi7ELb0ELb0ENS_16CompileConditionILi900EEEEEvPT_PKS4_S7_S7_flPfS8_Pj --------------------------
	.section	.nv.info._ZN13group_norm_v214gn_cuda_kernelI6__halfLi480ELi2ELi32ELi60ELi1024ELb0ELi32ELi960ELi960ELi4ELb1ELi7ELb0ELb0ENS_16CompileConditionILi900EEEEEvPT_PKS4_S7_S7_flPfS8_Pj,"",@"SHT_CUDA_INFO"
	.sectionflags	@""
	.align	4


	//----- nvinfo : EIATTR_CUDA_API_VERSION
	.align		4
        /*0000*/ 	.byte	0x04, 0x37
        /*0002*/ 	.short	(.L_1809 - .L_1808)
.L_1808:
        /*0004*/ 	.word	0x00000082


	//----- nvinfo : EIATTR_KPARAM_INFO
	.align		4
.L_1809:
        /*0008*/ 	.byte	0x04, 0x17
        /*000a*/ 	.short	(.L_1811 - .L_1810)
.L_1810:
        /*000c*/ 	.word	0x00000000
        /*0010*/ 	.short	0x0008
        /*0012*/ 	.short	0x0040
        /*0014*/ 	.byte	0x00, 0xf0, 0x21, 0x00


	//----- nvinfo : EIATTR_KPARAM_INFO
	.align		4
.L_1811:
        /*0018*/ 	.byte	0x04, 0x17
        /*001a*/ 	.short	(.L_1813 - .L_1812)
.L_1812:
        /*001c*/ 	.word	0x00000000
        /*0020*/ 	.short	0x0007
        /*0022*/ 	.short	0x0038
        /*0024*/ 	.byte	0x00, 0xf0, 0x21, 0x00


	//----- nvinfo : EIATTR_KPARAM_INFO
	.align		4
.L_1813:
        /*0028*/ 	.byte	0x04, 0x17
        /*002a*/ 	.short	(.L_1815 - .L_1814)
.L_1814:
        /*002c*/ 	.word	0x00000000
        /*0030*/ 	.short	0x0006
        /*0032*/ 	.short	0x0030
        /*0034*/ 	.byte	0x00, 0xf0, 0x21, 0x00


	//----- nvinfo : EIATTR_KPARAM_INFO
	.align		4
.L_1815:
        /*0038*/ 	.byte	0x04, 0x17
        /*003a*/ 	.short	(.L_1817 - .L_1816)
.L_1816:
        /*003c*/ 	.word	0x00000000
        /*0040*/ 	.short	0x0005
        /*0042*/ 	.short	0x0028
        /*0044*/ 	.byte	0x00, 0xf0, 0x21, 0x00


	//----- nvinfo : EIATTR_KPARAM_INFO
	.align		4
.L_1817:
        /*0048*/ 	.byte	0x04, 0x17
        /*004a*/ 	.short	(.L_1819 - .L_1818)
.L_1818:
        /*004c*/ 	.word	0x00000000
        /*0050*/ 	.short	0x0004
        /*0052*/ 	.short	0x0020
        /*0054*/ 	.byte	0x00, 0xf0, 0x11, 0x00


	//----- nvinfo : EIATTR_KPARAM_INFO
	.align		4
.L_1819:
        /*0058*/ 	.byte	0x04, 0x17
        /*005a*/ 	.short	(.L_1821 - .L_1820)
.L_1820:
        /*005c*/ 	.word	0x00000000
        /*0060*/ 	.short	0x0003
        /*0062*/ 	.short	0x0018
        /*0064*/ 	.byte	0x00, 0xf0, 0x21, 0x00


	//----- nvinfo : EIATTR_KPARAM_INFO
	.align		4
.L_1821:
        /*0068*/ 	.byte	0x04, 0x17
        /*006a*/ 	.short	(.L_1823 - .L_1822)
.L_1822:
        /*006c*/ 	.word	0x00000000
        /*0070*/ 	.short	0x0002
        /*0072*/ 	.short	0x0010
        /*0074*/ 	.byte	0x00, 0xf0, 0x21, 0x00


	//----- nvinfo : EIATTR_KPARAM_INFO
	.align		4
.L_1823:
        /*0078*/ 	.byte	0x04, 0x17
        /*007a*/ 	.short	(.L_1825 - .L_1824)
.L_1824:
        /*007c*/ 	.word	0x00000000
        /*0080*/ 	.short	0x0001
        /*0082*/ 	.short	0x0008
        /*0084*/ 	.byte	0x00, 0xf0, 0x21, 0x00


	//----- nvinfo : EIATTR_KPARAM_INFO
	.align		4
.L_1825:
        /*0088*/ 	.byte	0x04, 0x17
        /*008a*/ 	.short	(.L_1827 - .L_1826)
.L_1826:
        /*008c*/ 	.word	0x00000000
        /*0090*/ 	.short	0x0000
        /*0092*/ 	.short	0x0000
        /*0094*/ 	.byte	0x00, 0xf0, 0x21, 0x00


	//----- nvinfo : EIATTR_SPARSE_MMA_MASK
	.align		4
.L_1827:
        /*0098*/ 	.byte	0x03, 0x50
        /*009a*/ 	.short	0x0000


	//----- nvinfo : EIATTR_MAXREG_COUNT
	.align		4
        /*009c*/ 	.byte	0x03, 0x1b
        /*009e*/ 	.short	0x0040


	//----- nvinfo : EIATTR_NUM_BARRIERS
	.align		4
        /*00a0*/ 	.byte	0x02, 0x4c
        /*00a2*/ 	.byte	0x01
	.zero		1


	//----- nvinfo : EIATTR_ANNOTATIONS
	.align		4
        /*00a4*/ 	.byte	0x04, 0x55
        /*00a6*/ 	.short	(.L_1829 - .L_1828)


	//   ....[0]....
.L_1828:
        /* <DEDUP_REMOVED lines=94> */


	//----- nvinfo : EIATTR_MERCURY_ISA_VERSION
	.align		4
.L_1829:
        /*0678*/ 	.byte	0x03, 0x5f
        /*067a*/ 	.short	0x0101


	//----- nvinfo : EIATTR_COOP_GROUP_MASK_REGIDS
	.align		4
        /*067c*/ 	.byte	0x04, 0x29
        /*067e*/ 	.short	(.L_1831 - .L_1830)


	//   ....[0]....
.L_1830:
        /*0680*/ 	.word	0xffffffff


	//   ....[1]....
        /*0684*/ 	.word	0xffffffff


	//   ....[2]....
        /*0688*/ 	.word	0xffffffff


	//   ....[3]....
        /*068c*/ 	.word	0xffffffff


	//   ....[4]....
        /*0690*/ 	.word	0xffffffff


	//   ....[5]....
        /*0694*/ 	.word	0xffffffff


	//   ....[6]....
        /*0698*/ 	.word	0xffffffff


	//   ....[7]....
        /*069c*/ 	.word	0xffffffff


	//   ....[8]....
        /*06a0*/ 	.word	0xffffffff


	//   ....[9]....
        /*06a4*/ 	.word	0xffffffff


	//----- nvinfo : EIATTR_COOP_GROUP_INSTR_OFFSETS
	.align		4
.L_1831:
        /*06a8*/ 	.byte	0x04, 0x28
        /*06aa*/ 	.short	(.L_1833 - .L_1832)


	//   ....[0]....
.L_1832:
        /*06ac*/ 	.word	0x00002190


	//   ....[1]....
        /*06b0*/ 	.word	0x000021c0


	//   ....[2]....
        /*06b4*/ 	.word	0x000025d0


	//   ....[3]....
        /*06b8*/ 	.word	0x000025e0


	//   ....[4]....
        /*06bc*/ 	.word	0x00002610


	//   ....[5]....
        /*06c0*/ 	.word	0x00002620


	//   ....[6]....
        /*06c4*/ 	.word	0x00002650


	//   ....[7]....
        /*06c8*/ 	.word	0x00002660


	//   ....[8]....
        /*06cc*/ 	.word	0x00002690


	//   ....[9]....
        /*06d0*/ 	.word	0x000026a0


	//----- nvinfo : EIATTR_EXIT_INSTR_OFFSETS
	.align		4
.L_1833:
        /*06d4*/ 	.byte	0x04, 0x1c
        /*06d6*/ 	.short	(.L_1835 - .L_1834)


	//   ....[0]....
.L_1834:
        /*06d8*/ 	.word	0x00000090


	//   ....[1]....
        /*06dc*/ 	.word	0x00004ce0


	//----- nvinfo : EIATTR_MAX_THREADS
	.align		4
.L_1835:
        /*06e0*/ 	.byte	0x04, 0x05
        /*06e2*/ 	.short	(.L_1837 - .L_1836)
.L_1836:
        /*06e4*/ 	.word	0x000001e0
        /*06e8*/ 	.word	0x00000001
        /*06ec*/ 	.word	0x00000001


	//----- nvinfo : EIATTR_CRS_STACK_SIZE
	.align		4
.L_1837:
        /*06f0*/ 	.byte	0x04, 0x1e
        /*06f2*/ 	.short	(.L_1839 - .L_1838)
.L_1838:
        /*06f4*/ 	.word	0x00000000


	//----- nvinfo : EIATTR_CBANK_PARAM_SIZE
	.align		4
.L_1839:
        /*06f8*/ 	.byte	0x03, 0x19
        /*06fa*/ 	.short	0x0048


	//----- nvinfo : EIATTR_PARAM_CBANK
	.align		4
        /*06fc*/ 	.byte	0x04, 0x0a
        /*06fe*/ 	.short	(.L_1841 - .L_1840)
	.align		4
.L_1840:
        /*0700*/ 	.word	index@(.nv.constant0._ZN13group_norm_v214gn_cuda_kernelI6__halfLi480ELi2ELi32ELi60ELi1024ELb0ELi32ELi960ELi960ELi4ELb1ELi7ELb0ELb0ENS_16CompileConditionILi900EEEEEvPT_PKS4_S7_S7_flPfS8_Pj)
        /*0704*/ 	.short	0x0210
        /*0706*/ 	.short	0x0048


	//----- nvinfo : EIATTR_SW_WAR
	.align		4
.L_1841:
        /*0708*/ 	.byte	0x04, 0x36
        /*070a*/ 	.short	(.L_1843 - .L_1842)
.L_1842:
        /*070c*/ 	.word	0x00000008
.L_1843:


//--------------------- .nv.info._ZN13group_norm_v214gn_cuda_kernelI6__halfLi480ELi2ELi32ELi60ELi1024ELb0ELi32ELi960ELi960ELi4ELb1ELi9ELb0ELb0ENS_16CompileConditionILi900EEEEEvPT_PKS4_S7_S7_flPfS8_Pj --------------------------
	.section	.nv.info._ZN13group_norm_v214gn_cuda_kernelI6__halfLi480ELi2ELi32ELi60ELi1024ELb0ELi32ELi960ELi960ELi4ELb1ELi9ELb0ELb0ENS_16CompileConditionILi900EEEEEvPT_PKS4_S7_S7_flPfS8_Pj,"",@"SHT_CUDA_INFO"
	.sectionflags	@""
	.align	4


	//----- nvinfo : EIATTR_CUDA_API_VERSION
	.align		4
        /*0000*/ 	.byte	0x04, 0x37
        /*0002*/ 	.short	(.L_1845 - .L_1844)
.L_1844:
        /*0004*/ 	.word	0x00000082


	//----- nvinfo : EIATTR_KPARAM_INFO
	.align		4
.L_1845:
        /*0008*/ 	.byte	0x04, 0x17
        /*000a*/ 	.short	(.L_1847 - .L_1846)
.L_1846:
        /*000c*/ 	.word	0x00000000
        /*0010*/ 	.short	0x0008
        /*0012*/ 	.short	0x0040
        /*0014*/ 	.byte	0x00, 0xf0, 0x21, 0x00


	//----- nvinfo : EIATTR_KPARAM_INFO
	.align		4
.L_1847:
        /*0018*/ 	.byte	0x04, 0x17
        /*001a*/ 	.short	(.L_1849 - .L_1848)
.L_1848:
        /*001c*/ 	.word	0x00000000
        /*0020*/ 	.short	0x0007
        /*0022*/ 	.short	0x0038
        /*0024*/ 	.byte	0x00, 0xf0, 0x21, 0x00


	//----- nvinfo : EIATTR_KPARAM_INFO
	.align		4
.L_1849:
        /*0028*/ 	.byte	0x04, 0x17
        /*002a*/ 	.short	(.L_1851 - .L_1850)
.L_1850:
        /*002c*/ 	.word	0x00000000
        /*0030*/ 	.short	0x0006
        /*0032*/ 	.short	0x0030
        /*0034*/ 	.byte	0x00, 0xf0, 0x21, 0x00


	//----- nvinfo : EIATTR_KPARAM_INFO
	.align		4
.L_1851:
        /*0038*/ 	.byte	0x04, 0x17
        /*003a*/ 	.short	(.L_1853 - .L_1852)
.L_1852:
        /*003c*/ 	.word	0x00000000
        /*0040*/ 	.short	0x0005
        /*0042*/ 	.short	0x0028
        /*0044*/ 	.byte	0x00, 0xf0, 0x21, 0x00


	//----- nvinfo : EIATTR_KPARAM_INFO
	.align		4
.L_1853:
        /*0048*/ 	.byte	0x04, 0x17
        /*004a*/ 	.short	(.L_1855 - .L_1854)
.L_1854:
        /*004c*/ 	.word	0x00000000
        /*0050*/ 	.short	0x0004
        /*0052*/ 	.short	0x0020
        /*0054*/ 	.byte	0x00, 0xf0, 0x11, 0x00


	//----- nvinfo : EIATTR_KPARAM_INFO
	.align		4
.L_1855:
        /*0058*/ 	.byte	0x04, 0x17
        /*005a*/ 	.short	(.L_1857 - .L_1856)
.L_1856:
        /*005c*/ 	.word	0x00000000
        /*0060*/ 	.short	0x0003
        /*0062*/ 	.short	0x0018
        /*0064*/ 	.byte	0x00, 0xf0, 0x21, 0x00


	//----- nvinfo : EIATTR_KPARAM_INFO
	.align		4
.L_1857:
        /*0068*/ 	.byte	0x04, 0x17
        /*006a*/ 	.short	(.L_1859 - .L_1858)
.L_1858:
        /*006c*/ 	.word	0x00000000
        /*0070*/ 	.short	0x0002
        /*0072*/ 	.short	0x0010
        /*0074*/ 	.byte	0x00, 0xf0, 0x21, 0x00


	//----- nvinfo : EIATTR_KPARAM_INFO
	.align		4
.L_1859:
        /*0078*/ 	.byte	0x04, 0x17
        /*007a*/ 	.short	(.L_1861 - .L_1860)
.L_1860:
        /*007c*/ 	.word	0x00000000
        /*0080*/ 	.short	0x0001
        /*0082*/ 	.short	0x0008
        /*0084*/ 	.byte	0x00, 0xf0, 0x21, 0x00


	//----- nvinfo : EIATTR_KPARAM_INFO
	.align		4
.L_1861:
        /*0088*/ 	.byte	0x04, 0x17
        /*008a*/ 	.short	(.L_1863 - .L_1862)
.L_1862:
        /*008c*/ 	.word	0x00000000
        /*0090*/ 	.short	0x0000
        /*0092*/ 	.short	0x0000
        /*0094*/ 	.byte	0x00, 0xf0, 0x21, 0x00


	//----- nvinfo : EIATTR_SPARSE_MMA_MASK
	.align		4
.L_1863:
        /*0098*/ 	.byte	0x03, 0x50
        /*009a*/ 	.short	0x0000


	//----- nvinfo : EIATTR_MAXREG_COUNT
	.align		4
        /*009c*/ 	.byte	0x03, 0x1b
        /*009e*/ 	.short	0x0040


	//----- nvinfo : EIATTR_NUM_BARRIERS
	.align		4
        /*00a0*/ 	.byte	0x02, 0x4c
        /*00a2*/ 	.byte	0x01
	.zero		1


	//----- nvinfo : EIATTR_ANNOTATIONS
	.align		4
        /*00a4*/ 	.byte	0x04, 0x55
        /*00a6*/ 	.short	(.L_1865 - .L_1864)


	//   ....[0]....
.L_1864:
        /* <DEDUP_REMOVED lines=94> */


	//----- nvinfo : EIATTR_MERCURY_ISA_VERSION
	.align		4
.L_1865:
        /*0678*/ 	.byte	0x03, 0x5f
        /*067a*/ 	.short	0x0101


	//----- nvinfo : EIATTR_COOP_GROUP_MASK_REGIDS
	.align		4
        /*067c*/ 	.byte	0x04, 0x29
        /*067e*/ 	.short	(.L_1867 - .L_1866)


	//   ....[0]....
.L_1866:
        /*0680*/ 	.word	0xffffffff


	//   ....[1]....
        /*0684*/ 	.word	0xffffffff


	//   ....[2]....
        /*0688*/ 	.word	0xffffffff


	//   ....[3]....
        /*068c*/ 	.word	0xffffffff


	//   ....[4]....
        /*0690*/ 	.word	0xffffffff


	//   ....[5]....
        /*0694*/ 	.word	0xffffffff


	//   ....[6]....
        /*0698*/ 	.word	0xffffffff


	//   ....[7]....
        /*069c*/ 	.word	0xffffffff


	//   ....[8]....
        /*06a0*/ 	.word	0xffffffff


	//   ....[9]....
        /*06a4*/ 	.word	0xffffffff


	//----- nvinfo : EIATTR_COOP_GROUP_INSTR_OFFSETS
	.align		4
.L_1867:
        /*06a8*/ 	.byte	0x04, 0x28
        /*06aa*/ 	.short	(.L_1869 - .L_1868)


	//   ....[0]....
.L_1868:
        /*06ac*/ 	.word	0x00002190


	//   ....[1]....
        /*06b0*/ 	.word	0x000021c0


	//   ....[2]....
        /*06b4*/ 	.word	0x000025d0


	//   ....[3]....
        /*06b8*/ 	.word	0x000025e0


	//   ....[4]....
        /*06bc*/ 	.word	0x00002610


	//   ....[5]....
        /*06c0*/ 	.word	0x00002620


	//   ....[6]....
        /*06c4*/ 	.word	0x00002650


	//   ....[7]....
        /*06c8*/ 	.word	0x00002660


	//   ....[8]....
        /*06cc*/ 	.word	0x00002690


	//   ....[9]....
        /*06d0*/ 	.word	0x000026a0


	//----- nvinfo : EIATTR_EXIT_INSTR_OFFSETS
	.align		4
.L_1869:
        /*06d4*/ 	.byte	0x04, 0x1c
        /*06d6*/ 	.short	(.L_1871 - .L_1870)


	//   ....[0]....
.L_1870:
        /*06d8*/ 	.word	0x00000090


	//   ....[1]....
        /*06dc*/ 	.word	0x00004ce0


	//----- nvinfo : EIATTR_MAX_THREADS
	.align		4
.L_1871:
        /*06e0*/ 	.byte	0x04, 0x05
        /*06e2*/ 	.short	(.L_1873 - .L_1872)
.L_1872:
        /*06e4*/ 	.word	0x000001e0
        /*06e8*/ 	.word	0x00000001
        /*06ec*/ 	.word	0x00000001


	//----- nvinfo : EIATTR_CRS_STACK_SIZE
	.align		4
.L_1873:
        /*06f0*/ 	.byte	0x04, 0x1e
        /*06f2*/ 	.short	(.L_1875 - .L_1874)
.L_1874:
        /*06f4*/ 	.word	0x00000000


	//----- nvinfo : EIATTR_CBANK_PARAM_SIZE
	.align		4
.L_1875:
        /*06f8*/ 	.byte	0x03, 0x19
        /*06fa*/ 	.short	0x0048


	//----- nvinfo : EIATTR_PARAM_CBANK
	.align		4
        /*06fc*/ 	.byte	0x04, 0x0a
        /*06fe*/ 	.short	(.L_1877 - .L_1876)
	.align		4
.L_1876:
        /*0700*/ 	.word	index@(.nv.constant0._ZN13group_norm_v214gn_cuda_kernelI6__halfLi480ELi2ELi32ELi60ELi1024ELb0ELi32ELi960ELi960ELi4ELb1ELi9ELb0ELb0ENS_16CompileConditionILi900EEEEEvPT_PKS4_S7_S7_flPfS8_Pj)
        /*0704*/ 	.short	0x0210
        /*0706*/ 	.short	0x0048


	//----- nvinfo : EIATTR_SW_WAR
	.align		4
.L_1877:
        /*0708*/ 	.byte	0x04, 0x36
        /*070a*/ 	.short	(.L_1879 - .L_1878)
.L_1878:
        /*070c*/ 	.word	0x00000008
.L_1879:


//--------------------- .nv.info._ZN13group_norm_v214gn_cuda_kernelI6__halfLi480ELi3ELi16ELi120ELi1024ELb1ELi8ELi960ELi960ELi4ELb1ELi2ELb0ELb0ENS_16CompileConditionILi900EEEEEvPT_PKS4_S7_S7_flPfS8_Pj --------------------------
	.section	.nv.info._ZN13group_norm_v214gn_cuda_kernelI6__halfLi480ELi3ELi16ELi120ELi1024ELb1ELi8ELi960ELi960ELi4ELb1ELi2ELb0ELb0ENS_16CompileConditionILi900EEEEEvPT_PKS4_S7_S7_flPfS8_Pj,"",@"SHT_CUDA_INFO"
	.sectionflags	@""
	.align	4


	//----- nvinfo : EIATTR_CUDA_API_VERSION
	.align		4
        /*0000*/ 	.byte	0x04, 0x37
        /*0002*/ 	.short	(.L_1881 - .L_1880)
.L_1880:
        /*0004*/ 	.word	0x00000082


	//----- nvinfo : EIATTR_KPARAM_INFO
	.align		4
.L_1881:
        /*0008*/ 	.byte	0x04, 0x17
        /*000a*/ 	.short	(.L_1883 - .L_1882)
.L_1882:
        /*000c*/ 	.word	0x00000000
        /*0010*/ 	.short	0x0008
        /*0012*/ 	.short	0x0040
        /*0014*/ 	.byte	0x00, 0xf0, 0x21, 0x00


	//----- nvinfo : EIATTR_KPARAM_INFO
	.align		4
.L_1883:
        /*0018*/ 	.byte	0x04, 0x17
        /*001a*/ 	.short	(.L_1885 - .L_1884)
.L_1884:
        /*001c*/ 	.word	0x00000000
        /*0020*/ 	.short	0x0007
        /*0022*/ 	.short	0x0038
        /*0024*/ 	.byte	0x00, 0xf0, 0x21, 0x00


	//----- nvinfo : EIATTR_KPARAM_INFO
	.align		4
.L_1885:
        /*0028*/ 	.byte	0x04, 0x17
        /*002a*/ 	.short	(.L_1887 - .L_1886)
.L_1886:
        /*002c*/ 	.word	0x00000000
        /*0030*/ 	.short	0x0006
        /*0032*/ 	.short	0x0030
        /*0034*/ 	.byte	0x00, 0xf0, 0x21, 0x00


	//----- nvinfo : EIATTR_KPARAM_INFO
	.align		4
.L_1887:
        /*0038*/ 	.byte	0x04, 0x17
        /*003a*/ 	.short	(.L_1889 - .L_1888)
.L_1888:
        /*003c*/ 	.word	0x00000000
        /*0040*/ 	.short	0x0005
        /*0042*/ 	.short	0x0028
        /*0044*/ 	.byte	0x00, 0xf0, 0x21, 0x00


	//----- nvinfo : EIATTR_KPARAM_INFO
	.align		4
.L_1889:
        /*0048*/ 	.byte	0x04, 0x17
        /*004a*/ 	.short	(.L_1891 - .L_1890)
.L_1890:
        /*004c*/ 	.word	0x00000000
        /*0050*/ 	.short	0x0004
        /*0052*/ 	.short	0x0020
        /*0054*/ 	.byte	0x00, 0xf0, 0x11, 0x00


	//----- nvinfo : EIATTR_KPARAM_INFO
	.align		4
.L_1891:
        /*0058*/ 	.byte	0x04, 0x17
        /*005a*/ 	.short	(.L_1893 - .L_1892)
.L_1892:
        /*005c*/ 	.word	0x00000000
        /*0060*/ 	.short	0x0003
        /*0062*/ 	.short	0x0018
        /*0064*/ 	.byte	0x00, 0xf0, 0x21, 0x00


	//----- nvinfo : EIATTR_KPARAM_INFO
	.align		4
.L_1893:
        /*0068*/ 	.byte	0x04, 0x17
        /*006a*/ 	.short	(.L_1895 - .L_1894)
.L_1894:
        /*006c*/ 	.word	0x00000000
        /*0070*/ 	.short	0x0002
        /*0072*/ 	.short	0x0010
        /*0074*/ 	.byte	0x00, 0xf0, 0x21, 0x00


	//----- nvinfo : EIATTR_KPARAM_INFO
	.align		4
.L_1895:
        /*0078*/ 	.byte	0x04, 0x17
        /*007a*/ 	.short	(.L_1897 - .L_1896)
.L_1896:
        /*007c*/ 	.word	0x00000000
        /*0080*/ 	.short	0x0001
        /*0082*/ 	.short	0x0008
        /*0084*/ 	.byte	0x00, 0xf0, 0x21, 0x00


	//----- nvinfo : EIATTR_KPARAM_INFO
	.align		4
.L_1897:
        /*0088*/ 	.byte	0x04, 0x17
        /*008a*/ 	.short	(.L_1899 - .L_1898)
.L_1898:
        /*008c*/ 	.word	0x00000000
        /*0090*/ 	.short	0x0000
        /*0092*/ 	.short	0x0000
        /*0094*/ 	.byte	0x00, 0xf0, 0x21, 0x00


	//----- nvinfo : EIATTR_SPARSE_MMA_MASK
	.align		4
.L_1899:
        /*0098*/ 	.byte	0x03, 0x50
        /*009a*/ 	.short	0x0000


	//----- nvinfo : EIATTR_MAXREG_COUNT
	.align		4
        /*009c*/ 	.byte	0x03, 0x1b
        /*009e*/ 	.short	0x0028


	//----- nvinfo : EIATTR_NUM_BARRIERS
	.align		4
        /*00a0*/ 	.byte	0x02, 0x4c
        /*00a2*/ 	.byte	0x01
	.zero		1


	//----- nvinfo : EIATTR_ANNOTATIONS
	.align		4
        /*00a4*/ 	.byte	0x04, 0x55
        /*00a6*/ 	.short	(.L_1901 - .L_1900)


	//   ....[0]....
.L_1900:
        /* <DEDUP_REMOVED lines=35> */


	//----- nvinfo : EIATTR_MERCURY_ISA_VERSION
	.align		4
.L_1901:
        /*02c8*/ 	.byte	0x03, 0x5f
        /*02ca*/ 	.short	0x0101


	//----- nvinfo : EIATTR_COOP_GROUP_MASK_REGIDS
	.align		4
        /*02cc*/ 	.byte	0x04, 0x29
        /*02ce*/ 	.short	(.L_1903 - .L_1902)


	//   ....[0]....
.L_1902:
        /*02d0*/ 	.word	0xffffffff


	//   ....[1]....
        /*02d4*/ 	.word	0xffffffff


	//   ....[2]....
        /*02d8*/ 	.word	0xffffffff


	//   ....[3]....
        /*02dc*/ 	.word	0xffffffff


	//   ....[4]....
        /*02e0*/ 	.word	0xffffffff


	//   ....[5]....
        /*02e4*/ 	.word	0xffffffff


	//   ....[6]....
        /*02e8*/ 	.word	0xffffffff


	//   ....[7]....
        /*02ec*/ 	.word	0xffffffff


	//   ....[8]....
        /*02f0*/ 	.word	0xffffffff


	//   ....[9]....
        /*02f4*/ 	.word	0xffffffff


	//   ....[10]....
        /*02f8*/ 	.word	0xffffffff


	//   ....[11]....
        /*02fc*/ 	.word	0xffffffff


	//----- nvinfo : EIATTR_COOP_GROUP_INSTR_OFFSETS
	.align		4
.L_1903:
        /*0300*/ 	.byte	0x04, 0x28
        /*0302*/ 	.short	(.L_1905 - .L_1904)


	//   ....[0]....
.L_1904:
        /*0304*/ 	.word	0x00001a10


	//   ....[1]....
        /*0308*/ 	.word	0x00001a70


	//   ....[2]....
        /*030c*/ 	.word	0x00001ed0


	//   ....[3]....
        /*0310*/ 	.word	0x00001f40


	//   ....[4]....
        /*0314*/ 	.word	0x00001f70


	//   ....[5]....
        /*0318*/ 	.word	0x00001f90


	//   ....[6]....
        /*031c*/ 	.word	0x00001fb0


	//   ....[7]....
        /*0320*/ 	.word	0x00001fd0


	//   ....[8]....
        /*0324*/ 	.word	0x00001ff0


	//   ....[9]....
        /*0328*/ 	.word	0x00002010


	//   ....[10]....
        /*032c*/ 	.word	0x00002030


	//   ....[11]....
        /*0330*/ 	.word	0x00002050


	//----- nvinfo : EIATTR_EXIT_INSTR_OFFSETS
	.align		4
.L_1905:
        /*0334*/ 	.byte	0x04, 0x1c
        /*0336*/ 	.short	(.L_1907 - .L_1906)


	//   ....[0]....
.L_1906:
        /*0338*/ 	.word	0x00000070


	//   ....[1]....
        /*033c*/ 	.word	0x00002df0


	//----- nvinfo : EIATTR_MAX_THREADS
	.align		4
.L_1907:
        /*0340*/ 	.byte	0x04, 0x05
        /*0342*/ 	.short	(.L_1909 - .L_1908)
.L_1908:
        /*0344*/ 	.word	0x000001e0
        /*0348*/ 	.word	0x00000001
        /*034c*/ 	.word	0x00000001


	//----- nvinfo : EIATTR_CRS_STACK_SIZE
	.align		4
.L_1909:
        /*0350*/ 	.byte	0x04, 0x1e
        /*0352*/ 	.short	(.L_1911 - .L_1910)
.L_1910:
        /*0354*/ 	.word	0x00000000


	//----- nvinfo : EIATTR_CBANK_PARAM_SIZE
	.align		4
.L_1911:
        /*0358*/ 	.byte	0x03, 0x19
        /*035a*/ 	.short	0x0048


	//----- nvinfo : EIATTR_PARAM_CBANK
	.align		4
        /*035c*/ 	.byte	0x04, 0x0a
        /*035e*/ 	.short	(.L_1913 - .L_1912)
	.align		4
.L_1912:
        /*0360*/ 	.word	index@(.nv.constant0._ZN13group_norm_v214gn_cuda_kernelI6__halfLi480ELi3ELi16ELi120ELi1024ELb1ELi8ELi960ELi960ELi4ELb1ELi2ELb0ELb0ENS_16CompileConditionILi900EEEEEvPT_PKS4_S7_S7_flPfS8_Pj)
        /*0364*/ 	.short	0x0210
        /*0366*/ 	.short	0x0048


	//----- nvinfo : EIATTR_SW_WAR
	.align		4
.L_1913:
        /*0368*/ 	.byte	0x04, 0x36
        /*036a*/ 	.short	(.L_1915 - .L_1914)
.L_1914:
        /*036c*/ 	.word	0x00000008
.L_1915:


//--------------------- .nv.info._ZN13group_norm_v214gn_cuda_kernelI6__halfLi480ELi1ELi16ELi120ELi1024ELb1ELi16ELi960ELi960ELi4ELb1ELi2ELb0ELb0ENS_16CompileConditionILi900EEEEEvPT_PKS4_S7_S7_flPfS8_Pj --------------------------
	.section	.nv.info._ZN13group_norm_v214gn_cuda_kernelI6__halfLi480ELi1ELi16ELi120ELi1024ELb1ELi16ELi960ELi960ELi4ELb1ELi2ELb0ELb0ENS_16CompileConditionILi900EEEEEvPT_PKS4_S7_S7_flPfS8_Pj,"",@"SHT_CUDA_INFO"
	.sectionflags	@""
	.align	4


	//----- nvinfo : EIATTR_CUDA_API_VERSION
	.align		4
        /*0000*/ 	.byte	0x04, 0x37
        /*0002*/ 	.short	(.L_1917 - .L_1916)
.L_1916:
        /*0004*/ 	.word	0x00000082


	//----- nvinfo : EIATTR_KPARAM_INFO
	.align		4
.L_1917:
        /*0008*/ 	.byte	0x04, 0x17
        /*000a*/ 	.short	(.L_1919 - .L_1918)
.L_1918:
        /*000c*/ 	.word	0x00000000
        /*0010*/ 	.short	0x0008
        /*0012*/ 	.short	0x0040
        /*0014*/ 	.byte	0x00, 0xf0, 0x21, 0x00


	//----- nvinfo : EIATTR_KPARAM_INFO
	.align		4
.L_1919:
        /*0018*/ 	.byte	0x04, 0x17
        /*001a*/ 	.short	(.L_1921 - .L_1920)
.L_1920:
        /*001c*/ 	.word	0x00000000
        /*0020*/ 	.short	0x0007
        /*0022*/ 	.short	0x0038
        /*0024*/ 	.byte	0x00, 0xf0, 0x21, 0x00


	//----- nvinfo : EIATTR_KPARAM_INFO
	.align		4
.L_1921:
        /*0028*/ 	.byte	0x04, 0x17
        /*002a*/ 	.short	(.L_1923 - .L_1922)
.L_1922:
        /*002c*/ 	.word	0x00000000
        /*0030*/ 	.short	0x0006
        /*0032*/ 	.short	0x0030
        /*0034*/ 	.byte	0x00, 0xf0, 0x21, 0x00


	//----- nvinfo : EIATTR_KPARAM_INFO
	.align		4
.L_1923:
        /*0038*/ 	.byte	0x04, 0x17
        /*003a*/ 	.short	(.L_1925 - .L_1924)
.L_1924:
        /*003c*/ 	.word	0x00000000
        /*0040*/ 	.short	0x0005
        /*0042*/ 	.short	0x0028
        /*0044*/ 	.byte	0x00, 0xf0, 0x21, 0x00


	//----- nvinfo : EIATTR_KPARAM_INFO
	.align		4
.L_1925:
        /*0048*/ 	.byte	0x04, 0x17
        /*004a*/ 	.short	(.L_1927 - .L_1926)
.L_1926:
        /*004c*/ 	.word	0x00000000
        /*0050*/ 	.short	0x0004
        /*0052*/ 	.short	0x0020
        /*0054*/ 	.byte	0x00, 0xf0, 0x11, 0x00


	//----- nvinfo : EIATTR_KPARAM_INFO
	.align		4
.L_1927:
        /*0058*/ 	.byte	0x04, 0x17
        /*005a*/ 	.short	(.L_1929 - .L_1928)
.L_1928:
        /*005c*/ 	.word	0x00000000
        /*0060*/ 	.short	0x0003
        /*0062*/ 	.short	0x0018
        /*0064*/ 	.byte	0x00, 0xf0, 0x21, 0x00


	//----- nvinfo : EIATTR_KPARAM_INFO
	.align		4
.L_1929:
        /*0068*/ 	.byte	0x04, 0x17
        /*006a*/ 	.short	(.L_1931 - .L_1930)
.L_1930:
        /*006c*/ 	.word	0x00000000
        /*0070*/ 	.short	0x0002
        /*0072*/ 	.short	0x0010
        /*0074*/ 	.byte	0x00, 0xf0, 0x21, 0x00


	//----- nvinfo : EIATTR_KPARAM_INFO
	.align		4
.L_1931:
        /*0078*/ 	.byte	0x04, 0x17
        /*007a*/ 	.short	(.L_1933 - .L_1932)
.L_1932:
        /*007c*/ 	.word	0x00000000
        /*0080*/ 	.short	0x0001
        /*0082*/ 	.short	0x0008
        /*0084*/ 	.byte	0x00, 0xf0, 0x21, 0x00


	//----- nvinfo : EIATTR_KPARAM_INFO
	.align		4
.L_1933:
        /*0088*/ 	.byte	0x04, 0x17
        /*008a*/ 	.short	(.L_1935 - .L_1934)
.L_1934:
        /*008c*/ 	.word	0x00000000
        /*0090*/ 	.short	0x0000
        /*0092*/ 	.short	0x0000
        /*0094*/ 	.byte	0x00, 0xf0, 0x21, 0x00


	//----- nvinfo : EIATTR_SPARSE_MMA_MASK
	.align		4
.L_1935:
        /*0098*/ 	.byte	0x03, 0x50
        /*009a*/ 	.short	0x0000


	//----- nvinfo : EIATTR_MAXREG_COUNT
	.align		4
        /*009c*/ 	.byte	0x03, 0x1b
        /*009e*/ 	.short	0x0080


	//----- nvinfo : EIATTR_NUM_BARRIERS
	.align		4
        /*00a0*/ 	.byte	0x02, 0x4c
        /*00a2*/ 	.byte	0x01
	.zero		1


	//----- nvinfo : EIATTR_MERCURY_ISA_VERSION
	.align		4
        /*00a4*/ 	.byte	0x03, 0x5f
        /*00a6*/ 	.short	0x0101


	//----- nvinfo : EIATTR_COOP_GROUP_MASK_REGIDS
	.align		4
        /*00a8*/ 	.byte	0x04, 0x29
        /*00aa*/ 	.short	(.L_1937 - .L_1936)


	//   ....[0]....
.L_1936:
        /*00ac*/ 	.word	0xffffffff


	//   ....[1]....
        /*00b0*/ 	.word	0xffffffff


	//   ....[2]....
        /*00b4*/ 	.word	0xffffffff


	//   ....[3]....
        /*00b8*/ 	.word	0xffffffff


	//   ....[4]....
        /*00bc*/ 	.word	0xffffffff


	//   ....[5]....
        /*00c0*/ 	.word	0xffffffff


	//   ....[6]....
        /*00c4*/ 	.word	0xffffffff


	//   ....[7]....
        /*00c8*/ 	.word	0xffffffff


	//   ....[8]....
        /*00cc*/ 	.word	0xffffffff


	//   ....[9]....
        /*00d0*/ 	.word	0xffffffff


	//   ....[10]....
        /*00d4*/ 	.word	0xffffffff


	//   ....[11]....
        /*00d8*/ 	.word	0xffffffff


	//----- nvinfo : EIATTR_COOP_GROUP_INSTR_OFFSETS
	.align		4
.L_1937:
        /*00dc*/ 	.byte	0x04, 0x28
        /*00de*/ 	.short	(.L_1939 - .L_1938)


	//   ....[0]....
.L_1938:
        /*00e0*/ 	.word	0x00001b60


	//   ....[1]....
        /*00e4*/ 	.word	0x00001ba0


	//   ....[2]....
        /*00e8*/ 	.word	0x00001e60


	//   ....[3]....
        /*00ec*/ 	.word	0x00001e70


	//   ....[4]....
        /*00f0*/ 	.word	0x00001e90


	//   ....[5]....
        /*00f4*/ 	.word	0x00001eb0


	//   ....[6]....
        /*00f8*/ 	.word	0x00001ed0


	//   ....[7]....
        /*00fc*/ 	.word	0x00001ef0


	//   ....[8]....
        /*0100*/ 	.word	0x00001f10


	//   ....[9]....
        /*0104*/ 	.word	0x00001f30


	//   ....[10]....
        /*0108*/ 	.word	0x00001f50


	//   ....[11]....
        /*010c*/ 	.word	0x00001f70


	//----- nvinfo : EIATTR_EXIT_INSTR_OFFSETS
	.align		4
.L_1939:
        /*0110*/ 	.byte	0x04, 0x1c
        /*0112*/ 	.short	(.L_1941 - .L_1940)


	//   ....[0]....
.L_1940:
        /*0114*/ 	.word	0x00000060


	//   ....[1]....
        /*0118*/ 	.word	0x00003710


	//----- nvinfo : EIATTR_MAX_THREADS
	.align		4
.L_1941:
        /*011c*/ 	.byte	0x04, 0x05
        /*011e*/ 	.short	(.L_1943 - .L_1942)
.L_1942:
        /*0120*/ 	.word	0x000001e0
        /*0124*/ 	.word	0x00000001
        /*0128*/ 	.word	0x00000001


	//----- nvinfo : EIATTR_CRS_STACK_SIZE
	.align		4
.L_1943:
        /*012c*/ 	.byte	0x04, 0x1e
        /*012e*/ 	.short	(.L_1945 - .L_1944)
.L_1944:
        /*0130*/ 	.word	0x00000000


	//----- nvinfo : EIATTR_CBANK_PARAM_SIZE
	.align		4
.L_1945:
        /*0134*/ 	.byte	0x03, 0x19
        /*0136*/ 	.short	0x0048


	//----- nvinfo : EIATTR_PARAM_CBANK
	.align		4
        /*0138*/ 	.byte	0x04, 0x0a
        /*013a*/ 	.short	(.L_1947 - .L_1946)
	.align		4
.L_1946:
        /*013c*/ 	.word	index@(.nv.constant0._ZN13group_norm_v214gn_cuda_kernelI6__halfLi480ELi1ELi16ELi120ELi1024ELb1ELi16ELi960ELi960ELi4ELb1ELi2ELb0ELb0ENS_16CompileConditionILi900EEEEEvPT_PKS4_S7_S7_flPfS8_Pj)
        /*0140*/ 	.short	0x0210
        /*0142*/ 	.short	0x0048


	//----- nvinfo : EIATTR_SW_WAR
	.align		4
.L_1947:
        /*0144*/ 	.byte	0x04, 0x36
        /*0146*/ 	.short	(.L_1949 - .L_1948)
.L_1948:
        /*0148*/ 	.word	0x00000008
.L_1949:


//--------------------- .nv.info._ZN13group_norm_v214gn_cuda_kernelI6__halfLi480ELi3ELi16ELi120ELi1024ELb1ELi16ELi960ELi960ELi4ELb1ELi5ELb0ELb0ENS_16CompileConditionILi900EEEEEvPT_PKS4_S7_S7_flPfS8_Pj --------------------------
	.section	.nv.info._ZN13group_norm_v214gn_cuda_kernelI6__halfLi480ELi3ELi16ELi120ELi1024ELb1ELi16ELi960ELi960ELi4ELb1ELi5ELb0ELb0ENS_16CompileConditionILi900EEEEEvPT_PKS4_S7_S7_flPfS8_Pj,"",@"SHT_CUDA_INFO"
	.sectionflags	@""
	.align	4


	//----- nvinfo : EIATTR_CUDA_API_VERSION
	.align		4
        /*0000*/ 	.byte	0x04, 0x37
        /*0002*/ 	.short	(.L_1951 - .L_1950)
.L_1950:
        /*0004*/ 	.word	0x00000082


	//----- nvinfo : EIATTR_KPARAM_INFO
	.align		4
.L_1951:
        /*0008*/ 	.byte	0x04, 0x17
        /*000a*/ 	.short	(.L_1953 - .L_1952)
.L_1952:
        /*000c*/ 	.word	0x00000000
        /*0010*/ 	.short	0x0008
        /*0012*/ 	.short	0x0040
        /*0014*/ 	.byte	0x00, 0xf0, 0x21, 0x00


	//----- nvinfo : EIATTR_KPARAM_INFO
	.align		4
.L_1953:
        /*0018*/ 	.byte	0x04, 0x17
        /*001a*/ 	.short	(.L_1955 - .L_1954)
.L_1954:
        /*001c*/ 	.word	0x00000000
        /*0020*/ 	.short	0x0007
        /*0022*/ 	.short	0x0038
        /*0024*/ 	.byte	0x00, 0xf0, 0x21, 0x00


	//----- nvinfo : EIATTR_KPARAM_INFO
	.align		4
.L_1955:
        /*0028*/ 	.byte	0x04, 0x17
        /*002a*/ 	.short	(.L_1957 - .L_1956)
.L_1956:
        /*002c*/ 	.word	0x00000000
        /*0030*/ 	.short	0x0006
        /*0032*/ 	.short	0x0030
        /*0034*/ 	.byte	0x00, 0xf0, 0x21, 0x00


	//----- nvinfo : EIATTR_KPARAM_INFO
	.align		4
.L_1957:
        /*0038*/ 	.byte	0x04, 0x17
        /*003a*/ 	.short	(.L_1959 - .L_1958)
.L_1958:
        /*003c*/ 	.word	0x00000000
        /*0040*/ 	.short	0x0005
        /*0042*/ 	.short	0x0028
        /*0044*/ 	.byte	0x00, 0xf0, 0x21, 0x00


	//----- nvinfo : EIATTR_KPARAM_INFO
	.align		4
.L_1959:
        /*0048*/ 	.byte	0x04, 0x17
        /*004a*/ 	.short	(.L_1961 - .L_1960)
.L_1960:
        /*004c*/ 	.word	0x00000000
        /*0050*/ 	.short	0x0004
        /*0052*/ 	.short	0x0020
        /*0054*/ 	.byte	0x00, 0xf0, 0x11, 0x00


	//----- nvinfo : EIATTR_KPARAM_INFO
	.align		4
.L_1961:
        /*0058*/ 	.byte	0x04, 0x17
        /*005a*/ 	.short	(.L_1963 - .L_1962)
.L_1962:
        /*005c*/ 	.word	0x00000000
        /*0060*/ 	.short	0x0003
        /*0062*/ 	.short	0x0018
        /*0064*/ 	.byte	0x00, 0xf0, 0x21, 0x00


	//----- nvinfo : EIATTR_KPARAM_INFO
	.align		4
.L_1963:
        /*0068*/ 	.byte	0x04, 0x17
        /*006a*/ 	.short	(.L_1965 - .L_1964)
.L_1964:
        /*006c*/ 	.word	0x00000000
        /*0070*/ 	.short	0x0002
        /*0072*/ 	.short	0x0010
        /*0074*/ 	.byte	0x00, 0xf0, 0x21, 0x00


	//----- nvinfo : EIATTR_KPARAM_INFO
	.align		4
.L_1965:
        /*0078*/ 	.byte	0x04, 0x17
        /*007a*/ 	.short	(.L_1967 - .L_1966)
.L_1966:
        /*007c*/ 	.word	0x00000000
        /*0080*/ 	.short	0x0001
        /*0082*/ 	.short	0x0008
        /*0084*/ 	.byte	0x00, 0xf0, 0x21, 0x00


	//----- nvinfo : EIATTR_KPARAM_INFO
	.align		4
.L_1967:
        /*0088*/ 	.byte	0x04, 0x17
        /*008a*/ 	.short	(.L_1969 - .L_1968)
.L_1968:
        /*008c*/ 	.word	0x00000000
        /*0090*/ 	.short	0x0000
        /*0092*/ 	.short	0x0000
        /*0094*/ 	.byte	0x00, 0xf0, 0x21, 0x00


	//----- nvinfo : EIATTR_SPARSE_MMA_MASK
	.align		4
.L_1969:
        /*0098*/ 	.byte	0x03, 0x50
        /*009a*/ 	.short	0x0000


	//----- nvinfo : EIATTR_MAXREG_COUNT
	.align		4
        /*009c*/ 	.byte	0x03, 0x1b
        /*009e*/ 	.short	0x0028


	//----- nvinfo : EIATTR_NUM_BARRIERS
	.align		4
        /*00a0*/ 	.byte	0x02, 0x4c
        /*00a2*/ 	.byte	0x01
	.zero		1


	//----- nvinfo : EIATTR_ANNOTATIONS
	.align		4
        /*00a4*/ 	.byte	0x04, 0x55
        /*00a6*/ 	.short	(.L_1971 - .L_1970)


	//   ....[0]....
.L_1970:
        /* <DEDUP_REMOVED lines=46> */


	//----- nvinfo : EIATTR_MERCURY_ISA_VERSION
	.align		4
.L_1971:
        /*0378*/ 	.byte	0x03, 0x5f
        /*037a*/ 	.short	0x0101


	//----- nvinfo : EIATTR_COOP_GROUP_MASK_REGIDS
	.align		4
        /*037c*/ 	.byte	0x04, 0x29
        /*037e*/ 	.short	(.L_1973 - .L_1972)


	//   ....[0]....
.L_1972:
        /*0380*/ 	.word	0xffffffff


	//   ....[1]....
        /*0384*/ 	.word	0xffffffff


	//   ....[2]....
        /*0388*/ 	.word	0xffffffff


	//   ....[3]....
        /*038c*/ 	.word	0xffffffff


	//   ....[4]....
        /*0390*/ 	.word	0xffffffff


	//   ....[5]....
        /*0394*/ 	.word	0xffffffff


	//   ....[6]....
        /*0398*/ 	.word	0xffffffff


	//   ....[7]....
        /*039c*/ 	.word	0xffffffff


	//   ....[8]....
        /*03a0*/ 	.word	0xffffffff


	//   ....[9]....
        /*03a4*/ 	.word	0xffffffff


	//   ....[10]....
        /*03a8*/ 	.word	0xffffffff


	//   ....[11]....
        /*03ac*/ 	.word	0xffffffff


	//----- nvinfo : EIATTR_COOP_GROUP_INSTR_OFFSETS
	.align		4
.L_1973:
        /*03b0*/ 	.byte	0x04, 0x28
        /*03b2*/ 	.short	(.L_1975 - .L_1974)


	//   ....[0]....
.L_1974:
        /*03b4*/ 	.word	0x00001f60


	//   ....[1]....
        /*03b8*/ 	.word	0x00001f70


	//   ....[2]....
        /*03bc*/ 	.word	0x00002390


	//   ....[3]....
        /*03c0*/ 	.word	0x000023a0


	//   ....[4]....
        /*03c4*/ 	.word	0x000023d0


	//   ....[5]....
        /*03c8*/ 	.word	0x000023e0


	//   ....[6]....
        /*03cc*/ 	.word	0x00002410


	//   ....[7]....
        /*03d0*/ 	.word	0x00002420


	//   ....[8]....
        /*03d4*/ 	.word	0x00002450


	//   ....[9]....
        /*03d8*/ 	.word	0x00002460


	//   ....[10]....
        /*03dc*/ 	.word	0x00002490


	//   ....[11]....
        /*03e0*/ 	.word	0x000024a0


	//----- nvinfo : EIATTR_EXIT_INSTR_OFFSETS
	.align		4
.L_1975:
        /*03e4*/ 	.byte	0x04, 0x1c
        /*03e6*/ 	.short	(.L_1977 - .L_1976)


	//   ....[0]....
.L_1976:
        /*03e8*/ 	.word	0x00000090


	//   ....[1]....
        /*03ec*/ 	.word	0x000043c0


	//----- nvinfo : EIATTR_MAX_THREADS
	.align		4
.L_1977:
        /*03f0*/ 	.byte	0x04, 0x05
        /*03f2*/ 	.short	(.L_1979 - .L_1978)
.L_1978:
        /*03f4*/ 	.word	0x000001e0
        /*03f8*/ 	.word	0x00000001
        /*03fc*/ 	.word	0x00000001


	//----- nvinfo : EIATTR_CRS_STACK_SIZE
	.align		4
.L_1979:
        /*0400*/ 	.byte	0x04, 0x1e
        /*0402*/ 	.short	(.L_1981 - .L_1980)
.L_1980:
        /*0404*/ 	.word	0x00000000


	//----- nvinfo : EIATTR_CBANK_PARAM_SIZE
	.align		4
.L_1981:
        /*0408*/ 	.byte	0x03, 0x19
        /*040a*/ 	.short	0x0048


	//----- nvinfo : EIATTR_PARAM_CBANK
	.align		4
        /*040c*/ 	.byte	0x04, 0x0a
        /*040e*/ 	.short	(.L_1983 - .L_1982)
	.align		4
.L_1982:
        /*0410*/ 	.word	index@(.nv.constant0._ZN13group_norm_v214gn_cuda_kernelI6__halfLi480ELi3ELi16ELi120ELi1024ELb1ELi16ELi960ELi960ELi4ELb1ELi5ELb0ELb0ENS_16CompileConditionILi900EEEEEvPT_PKS4_S7_S7_flPfS8_Pj)
        /*0414*/ 	.short	0x0210
        /*0416*/ 	.short	0x0048


	//----- nvinfo : EIATTR_SW_WAR
	.align		4
.L_1983:
        /*0418*/ 	.byte	0x04, 0x36
        /*041a*/ 	.short	(.L_1985 - .L_1984)
.L_1984:
        /*041c*/ 	.word	0x00000008
.L_1985:


//--------------------- .nv.info._ZN13group_norm_v214gn_cuda_kernelI6__halfLi480ELi1ELi16ELi120ELi1024ELb1ELi32ELi960ELi960ELi4ELb1ELi4ELb0ELb0ENS_16CompileConditionILi900EEEEEvPT_PKS4_S7_S7_flPfS8_Pj --------------------------
	.section	.nv.info._ZN13group_norm_v214gn_cuda_kernelI6__halfLi480ELi1ELi16ELi120ELi1024ELb1ELi32ELi960ELi960ELi4ELb1ELi4ELb0ELb0ENS_16CompileConditionILi900EEEEEvPT_PKS4_S7_S7_flPfS8_Pj,"",@"SHT_CUDA_INFO"
	.sectionflags	@""
	.align	4


	//----- nvinfo : EIATTR_CUDA_API_VERSION
	.align		4
        /*0000*/ 	.byte	0x04, 0x37
        /*0002*/ 	.short	(.L_1987 - .L_1986)
.L_1986:
        /*0004*/ 	.word	0x00000082


	//----- nvinfo : EIATTR_KPARAM_INFO
	.align		4
.L_1987:
        /*0008*/ 	.byte	0x04, 0x17
        /*000a*/ 	.short	(.L_1989 - .L_1988)
.L_1988:
        /*000c*/ 	.word	0x00000000
        /*0010*/ 	.short	0x0008
        /*0012*/ 	.short	0x0040
        /*0014*/ 	.byte	0x00, 0xf0, 0x21, 0x00


	//----- nvinfo : EIATTR_KPARAM_INFO
	.align		4
.L_1989:
        /*0018*/ 	.byte	0x04, 0x17
        /*001a*/ 	.short	(.L_1991 - .L_1990)
.L_1990:
        /*001c*/ 	.word	0x00000000
        /*0020*/ 	.short	0x0007
        /*0022*/ 	.short	0x0038
        /*0024*/ 	.byte	0x00, 0xf0, 0x21, 0x00


	//----- nvinfo : EIATTR_KPARAM_INFO
	.align		4
.L_1991:
        /*0028*/ 	.byte	0x04, 0x17
        /*002a*/ 	.short	(.L_1993 - .L_1992)
.L_1992:
        /*002c*/ 	.word	0x00000000
        /*0030*/ 	.short	0x0006
        /*0032*/ 	.short	0x0030
        /*0034*/ 	.byte	0x00, 0xf0, 0x21, 0x00


	//----- nvinfo : EIATTR_KPARAM_INFO
	.align		4
.L_1993:
        /*0038*/ 	.byte	0x04, 0x17
        /*003a*/ 	.short	(.L_1995 - .L_1994)
.L_1994:
        /*003c*/ 	.word	0x00000000
        /*0040*/ 	.short	0x0005
        /*0042*/ 	.short	0x0028
        /*0044*/ 	.byte	0x00, 0xf0, 0x21, 0x00


	//----- nvinfo : EIATTR_KPARAM_INFO
	.align		4
.L_1995:
        /*0048*/ 	.byte	0x04, 0x17
        /*004a*/ 	.short	(.L_1997 - .L_1996)
.L_1996:
        /*004c*/ 	.word	0x00000000
        /*0050*/ 	.short	0x0004
        /*0052*/ 	.short	0x0020
        /*0054*/ 	.byte	0x00, 0xf0, 0x11, 0x00


	//----- nvinfo : EIATTR_KPARAM_INFO
	.align		4
.L_1997:
        /*0058*/ 	.byte	0x04, 0x17
        /*005a*/ 	.short	(.L_1999 - .L_1998)
.L_1998:
        /*005c*/ 	.word	0x00000000
        /*0060*/ 	.short	0x0003
        /*0062*/ 	.short	0x0018
        /*0064*/ 	.byte	0x00, 0xf0, 0x21, 0x00


	//----- nvinfo : EIATTR_KPARAM_INFO
	.align		4
.L_1999:
        /*0068*/ 	.byte	0x04, 0x17
        /*006a*/ 	.short	(.L_2001 - .L_2000)
.L_2000:
        /*006c*/ 	.word	0x00000000
        /*0070*/ 	.short	0x0002
        /*0072*/ 	.short	0x0010
        /*0074*/ 	.byte	0x00, 0xf0, 0x21, 0x00


	//----- nvinfo : EIATTR_KPARAM_INFO
	.align		4
.L_2001:
        /*0078*/ 	.byte	0x04, 0x17
        /*007a*/ 	.short	(.L_2003 - .L_2002)
.L_2002:
        /*007c*/ 	.word	0x00000000
        /*0080*/ 	.short	0x0001
        /*0082*/ 	.short	0x0008
        /*0084*/ 	.byte	0x00, 0xf0, 0x21, 0x00


	//----- nvinfo : EIATTR_KPARAM_INFO
	.align		4
.L_2003:
        /*0088*/ 	.byte	0x04, 0x17
        /*008a*/ 	.short	(.L_2005 - .L_2004)
.L_2004:
        /*008c*/ 	.word	0x00000000
        /*0090*/ 	.short	0x0000
        /*0092*/ 	.short	0x0000
        /*0094*/ 	.byte	0x00, 0xf0, 0x21, 0x00


	//----- nvinfo : EIATTR_SPARSE_MMA_MASK
	.align		4
.L_2005:
        /*0098*/ 	.byte	0x03, 0x50
        /*009a*/ 	.short	0x0000


	//----- nvinfo : EIATTR_MAXREG_COUNT
	.align		4
        /*009c*/ 	.byte	0x03, 0x1b
        /*009e*/ 	.short	0x0080


	//----- nvinfo : EIATTR_NUM_BARRIERS
	.align		4
        /*00a0*/ 	.byte	0x02, 0x4c
        /*00a2*/ 	.byte	0x01
	.zero		1


	//----- nvinfo : EIATTR_ANNOTATIONS
	.align		4
        /*00a4*/ 	.byte	0x04, 0x55
        /*00a6*/ 	.short	(.L_2007 - .L_2006)


	//   ....[0]....
.L_2006:
        /* <DEDUP_REMOVED lines=21> */


	//----- nvinfo : EIATTR_MERCURY_ISA_VERSION
	.align		4
.L_2007:
        /*01e8*/ 	.byte	0x03, 0x5f
        /*01ea*/ 	.short	0x0101


	//----- nvinfo : EIATTR_INT_WARP_WIDE_INSTR_OFFSETS
	.align		4
        /*01ec*/ 	.byte	0x04, 0x31
        /*01ee*/ 	.short	(.L_2009 - .L_2008)


	//   ....[0]....
.L_2008:
        /*01f0*/ 	.word	0x000027a0


	//----- nvinfo : EIATTR_COOP_GROUP_MASK_REGIDS
	.align		4
.L_2009:
        /*01f4*/ 	.byte	0x04, 0x29
        /*01f6*/ 	.short	(.L_2011 - .L_2010)


	//   ....[0]....
.L_2010:
        /*01f8*/ 	.word	0xffffffff


	//   ....[1]....
        /*01fc*/ 	.word	0xffffffff


	//   ....[2]....
        /*0200*/ 	.word	0xffffffff


	//   ....[3]....
        /*0204*/ 	.word	0xffffffff


	//   ....[4]....
        /*0208*/ 	.word	0xffffffff


	//   ....[5]....
        /*020c*/ 	.word	0xffffffff


	//   ....[6]....
        /*0210*/ 	.word	0xffffffff


	//   ....[7]....
        /*0214*/ 	.word	0xffffffff


	//   ....[8]....
        /*0218*/ 	.word	0xffffffff


	//   ....[9]....
        /*021c*/ 	.word	0xffffffff


	//   ....[10]....
        /*0220*/ 	.word	0xffffffff


	//   ....[11]....
        /*0224*/ 	.word	0xffffffff


	//----- nvinfo : EIATTR_COOP_GROUP_INSTR_OFFSETS
	.align		4
.L_2011:
        /*0228*/ 	.byte	0x04, 0x28
        /*022a*/ 	.short	(.L_2013 - .L_2012)


	//   ....[0]....
.L_2012:
        /*022c*/ 	.word	0x000027b0


	//   ....[1]....
        /*0230*/ 	.word	0x000027d0


	//   ....[2]....
        /*0234*/ 	.word	0x00002b10


	//   ....[3]....
        /*0238*/ 	.word	0x00002bb0


	//   ....[4]....
        /*023c*/ 	.word	0x00002bf0


	//   ....[5]....
        /*0240*/ 	.word	0x00002c10


	//   ....[6]....
        /*0244*/ 	.word	0x00002c30


	//   ....[7]....
        /*0248*/ 	.word	0x00002c50


	//   ....[8]....
        /*024c*/ 	.word	0x00002c70


	//   ....[9]....
        /*0250*/ 	.word	0x00002c90


	//   ....[10]....
        /*0254*/ 	.word	0x00002cb0


	//   ....[11]....
        /*0258*/ 	.word	0x00002cd0


	//----- nvinfo : EIATTR_EXIT_INSTR_OFFSETS
	.align		4
.L_2013:
        /*025c*/ 	.byte	0x04, 0x1c
        /*025e*/ 	.short	(.L_2015 - .L_2014)


	//   ....[0]....
.L_2014:
        /*0260*/ 	.word	0x00000080


	//   ....[1]....
        /*0264*/ 	.word	0x00005910


	//----- nvinfo : EIATTR_MAX_THREADS
	.align		4
.L_2015:
        /*0268*/ 	.byte	0x04, 0x05
        /*026a*/ 	.short	(.L_2017 - .L_2016)
.L_2016:
        /*026c*/ 	.word	0x000001e0
        /*0270*/ 	.word	0x00000001
        /*0274*/ 	.word	0x00000001


	//----- nvinfo : EIATTR_CRS_STACK_SIZE
	.align		4
.L_2017:
        /*0278*/ 	.byte	0x04, 0x1e
        /*027a*/ 	.short	(.L_2019 - .L_2018)
.L_2018:
        /*027c*/ 	.word	0x00000000


	//----- nvinfo : EIATTR_CBANK_PARAM_SIZE
	.align		4
.L_2019:
        /*0280*/ 	.byte	0x03, 0x19
        /*0282*/ 	.short	0x0048


	//----- nvinfo : EIATTR_PARAM_CBANK
	.align		4
        /*0284*/ 	.byte	0x04, 0x0a
        /*0286*/ 	.short	(.L_2021 - .L_2020)
	.align		4
.L_2020:
        /*0288*/ 	.word	index@(.nv.constant0._ZN13group_norm_v214gn_cuda_kernelI6__halfLi480ELi1ELi16ELi120ELi1024ELb1ELi32ELi960ELi960ELi4ELb1ELi4ELb0ELb0ENS_16CompileConditionILi900EEEEEvPT_PKS4_S7_S7_flPfS8_Pj)
        /*028c*/ 	.short	0x0210
        /*028e*/ 	.short	0x0048


	//----- nvinfo : EIATTR_SW_WAR
	.align		4
.L_2021:
        /*0290*/ 	.byte	0x04, 0x36
        /*0292*/ 	.short	(.L_2023 - .L_2022)
.L_2022:
        /*0294*/ 	.word	0x00000008
.L_2023:


//--------------------- .nv.info._ZN13group_norm_v214gn_cuda_kernelI6__halfLi480ELi1ELi16ELi120ELi1024ELb1ELi64ELi960ELi960ELi4ELb1ELi9ELb0ELb0ENS_16CompileConditionILi900EEEEEvPT_PKS4_S7_S7_flPfS8_Pj --------------------------
	.section	.nv.info._ZN13group_norm_v214gn_cuda_kernelI6__halfLi480ELi1ELi16ELi120ELi1024ELb1ELi64ELi960ELi960ELi4ELb1ELi9ELb0ELb0ENS_16CompileConditionILi900EEEEEvPT_PKS4_S7_S7_flPfS8_Pj,"",@"SHT_CUDA_INFO"
	.sectionflags	@""
	.align	4


	//----- nvinfo : EIATTR_CUDA_API_VERSION
	.align		4
        /*0000*/ 	.byte	0x04, 0x37
        /*0002*/ 	.short	(.L_2025 - .L_2024)
.L_2024:
        /*0004*/ 	.word	0x00000082


	//----- nvinfo : EIATTR_KPARAM_INFO
	.align		4
.L_2025:
        /*0008*/ 	.byte	0x04, 0x17
        /*000a*/ 	.short	(.L_2027 - .L_2026)
.L_2026:
        /*000c*/ 	.word	0x00000000
        /*0010*/ 	.short	0x0008
        /*0012*/ 	.short	0x0040
        /*0014*/ 	.byte	0x00, 0xf0, 0x21, 0x00


	//----- nvinfo : EIATTR_KPARAM_INFO
	.align		4
.L_2027:
        /*0018*/ 	.byte	0x04, 0x17
        /*001a*/ 	.short	(.L_2029 - .L_2028)
.L_2028:
        /*001c*/ 	.word	0x00000000
        /*0020*/ 	.short	0x0007
        /*0022*/ 	.short	0x0038
        /*0024*/ 	.byte	0x00, 0xf0, 0x21, 0x00


	//----- nvinfo : EIATTR_KPARAM_INFO
	.align		4
.L_2029:
        /*0028*/ 	.byte	0x04, 0x17
        /*002a*/ 	.short	(.L_2031 - .L_2030)
.L_2030:
        /*002c*/ 	.word	0x00000000
        /*0030*/ 	.short	0x0006
        /*0032*/ 	.short	0x0030
        /*0034*/ 	.byte	0x00, 0xf0, 0x21, 0x00


	//----- nvinfo : EIATTR_KPARAM_INFO
	.align		4
.L_2031:
        /*0038*/ 	.byte	0x04, 0x17
        /*003a*/ 	.short	(.L_2033 - .L_2032)
.L_2032:
        /*003c*/ 	.word	0x00000000
        /*0040*/ 	.short	0x0005
        /*0042*/ 	.short	0x0028
        /*0044*/ 	.byte	0x00, 0xf0, 0x21, 0x00


	//----- nvinfo : EIATTR_KPARAM_INFO
	.align		4
.L_2033:
        /*0048*/ 	.byte	0x04, 0x17
        /*004a*/ 	.short	(.L_2035 - .L_2034)
.L_2034:
        /*004c*/ 	.word	0x00000000
        /*0050*/ 	.short	0x0004
        /*0052*/ 	.short	0x0020
        /*0054*/ 	.byte	0x00, 0xf0, 0x11, 0x00


	//----- nvinfo : EIATTR_KPARAM_INFO
	.align		4
.L_2035:
        /*0058*/ 	.byte	0x04, 0x17
        /*005a*/ 	.short	(.L_2037 - .L_2036)
.L_2036:
        /*005c*/ 	.word	0x00000000
        /*0060*/ 	.short	0x0003
        /*0062*/ 	.short	0x0018
        /*0064*/ 	.byte	0x00, 0xf0, 0x21, 0x00


	//----- nvinfo : EIATTR_KPARAM_INFO
	.align		4
.L_2037:
        /*0068*/ 	.byte	0x04, 0x17
        /*006a*/ 	.short	(.L_2039 - .L_2038)
.L_2038:
        /*006c*/ 	.word	0x00000000
        /*0070*/ 	.short	0x0002
        /*0072*/ 	.short	0x0010
        /*0074*/ 	.byte	0x00, 0xf0, 0x21, 0x00


	//----- nvinfo : EIATTR_KPARAM_INFO
	.align		4
.L_2039:
        /*0078*/ 	.byte	0x04, 0x17
        /*007a*/ 	.short	(.L_2041 - .L_2040)
.L_2040:
        /*007c*/ 	.word	0x00000000
        /*0080*/ 	.short	0x0001
        /*0082*/ 	.short	0x0008
        /*0084*/ 	.byte	0x00, 0xf0, 0x21, 0x00


	//----- nvinfo : EIATTR_KPARAM_INFO
	.align		4
.L_2041:
        /*0088*/ 	.byte	0x04, 0x17
        /*008a*/ 	.short	(.L_2043 - .L_2042)
.L_2042:
        /*008c*/ 	.word	0x00000000
        /*0090*/ 	.short	0x0000
        /*0092*/ 	.short	0x0000
        /*0094*/ 	.byte	0x00, 0xf0, 0x21, 0x00


	//----- nvinfo : EIATTR_SPARSE_MMA_MASK
	.align		4
.L_2043:
        /*0098*/ 	.byte	0x03, 0x50
        /*009a*/ 	.short	0x0000


	//----- nvinfo : EIATTR_MAXREG_COUNT
	.align		4
        /*009c*/ 	.byte	0x03, 0x1b
        /*009e*/ 	.short	0x0080


	//----- nvinfo : EIATTR_NUM_BARRIERS
	.align		4
        /*00a0*/ 	.byte	0x02, 0x4c
        /*00a2*/ 	.byte	0x01
	.zero		1


	//----- nvinfo : EIATTR_ANNOTATIONS
	.align		4
        /*00a4*/ 	.byte	0x04, 0x55
        /*00a6*/ 	.short	(.L_2045 - .L_2044)


	//   ....[0]....
.L_2044:
        /* <DEDUP_REMOVED lines=209> */


	//----- nvinfo : EIATTR_MERCURY_ISA_VERSION
	.align		4
.L_2045:
        /*0da8*/ 	.byte	0x03, 0x5f
        /*0daa*/ 	.short	0x0101


	//----- nvinfo : EIATTR_COOP_GROUP_MASK_REGIDS
	.align		4
        /*0dac*/ 	.byte	0x04, 0x29
        /*0dae*/ 	.short	(.L_2047 - .L_2046)


	//   ....[0]....
.L_2046:
        /*0db0*/ 	.word	0xffffffff


	//   ....[1]....
        /*0db4*/ 	.word	0xffffffff


	//   ....[2]....
        /*0db8*/ 	.word	0xffffffff


	//   ....[3]....
        /*0dbc*/ 	.word	0xffffffff


	//   ....[4]....
        /*0dc0*/ 	.word	0xffffffff


	//   ....[5]....
        /*0dc4*/ 	.word	0xffffffff


	//   ....[6]....
        /*0dc8*/ 	.word	0xffffffff


	//   ....[7]....
        /*0dcc*/ 	.word	0xffffffff


	//   ....[8]....
        /*0dd0*/ 	.word	0xffffffff


	//   ....[9]....
        /*0dd4*/ 	.word	0xffffffff


	//----- nvinfo : EIATTR_COOP_GROUP_INSTR_OFFSETS
	.align		4
.L_2047:
        /*0dd8*/ 	.byte	0x04, 0x28
        /*0dda*/ 	.short	(.L_2049 - .L_2048)


	//   ....[0]....
.L_2048:
        /*0ddc*/ 	.word	0x00003db0


	//   ....[1]....
        /*0de0*/ 	.word	0x00003dc0


	//   ....[2]....
        /*0de4*/ 	.word	0x00004120


	//   ....[3]....
        /*0de8*/ 	.word	0x00004130


	//   ....[4]....
        /*0dec*/ 	.word	0x00004160


	//   ....[5]....
        /*0df0*/ 	.word	0x00004170


	//   ....[6]....
        /*0df4*/ 	.word	0x000041a0


	//   ....[7]....
        /*0df8*/ 	.word	0x000041b0


	//   ....[8]....
        /*0dfc*/ 	.word	0x000041f0


	//   ....[9]....
        /*0e00*/ 	.word	0x00004200


	//----- nvinfo : EIATTR_EXIT_INSTR_OFFSETS
	.align		4
.L_2049:
        /*0e04*/ 	.byte	0x04, 0x1c
        /*0e06*/ 	.short	(.L_2051 - .L_2050)


	//   ....[0]....
.L_2050:
        /*0e08*/ 	.word	0x00000090


	//   ....[1]....
        /*0e0c*/ 	.word	0x0000b370


	//----- nvinfo : EIATTR_MAX_THREADS
	.align		4
.L_2051:
        /*0e10*/ 	.byte	0x04, 0x05
        /*0e12*/ 	.short	(.L_2053 - .L_2052)
.L_2052:
        /*0e14*/ 	.word	0x000001e0
        /*0e18*/ 	.word	0x00000001
        /*0e1c*/ 	.word	0x00000001


	//----- nvinfo : EIATTR_CRS_STACK_SIZE
	.align		4
.L_2053:
        /*0e20*/ 	.byte	0x04, 0x1e
        /*0e22*/ 	.short	(.L_2055 - .L_2054)
.L_2054:
        /*0e24*/ 	.word	0x00000000


	//----- nvinfo : EIATTR_CBANK_PARAM_SIZE
	.align		4
.L_2055:
        /*0e28*/ 	.byte	0x03, 0x19
        /*0e2a*/ 	.short	0x0048


	//----- nvinfo : EIATTR_PARAM_CBANK
	.align		4
        /*0e2c*/ 	.byte	0x04, 0x0a
        /*0e2e*/ 	.short	(.L_2057 - .L_2056)
	.align		4
.L_2056:
        /*0e30*/ 	.word	index@(.nv.constant0._ZN13group_norm_v214gn_cuda_kernelI6__halfLi480ELi1ELi16ELi120ELi1024ELb1ELi64ELi960ELi960ELi4ELb1ELi9ELb0ELb0ENS_16CompileConditionILi900EEEEEvPT_PKS4_S7_S7_flPfS8_Pj)
        /*0e34*/ 	.short	0x0210
        /*0e36*/ 	.short	0x0048


	//----- nvinfo : EIATTR_SW_WAR
	.align		4
.L_2057:
        /*0e38*/ 	.byte	0x04, 0x36
        /*0e3a*/ 	.short	(.L_2059 - .L_2058)
.L_2058:
        /*0e3c*/ 	.word	0x00000008
.L_2059:


//--------------------- .nv.info._ZN13group_norm_v214gn_cuda_kernelI6__halfLi480ELi2ELi16ELi120ELi1024ELb1ELi32ELi960ELi960ELi4ELb1ELi7ELb0ELb0ENS_16CompileConditionILi900EEEEEvPT_PKS4_S7_S7_flPfS8_Pj --------------------------
	.section	.nv.info._ZN13group_norm_v214gn_cuda_kernelI6__halfLi480ELi2ELi16ELi120ELi1024ELb1ELi32ELi960ELi960ELi4ELb1ELi7ELb0ELb0ENS_16CompileConditionILi900EEEEEvPT_PKS4_S7_S7_flPfS8_Pj,"",@"SHT_CUDA_INFO"
	.sectionflags	@""
	.align	4


	//----- nvinfo : EIATTR_CUDA_API_VERSION
	.align		4
        /*0000*/ 	.byte	0x04, 0x37
        /*0002*/ 	.short	(.L_2061 - .L_2060)
.L_2060:
        /*0004*/ 	.word	0x00000082


	//----- nvinfo : EIATTR_KPARAM_INFO
	.align		4
.L_2061:
        /*0008*/ 	.byte	0x04, 0x17
        /*000a*/ 	.short	(.L_2063 - .L_2062)
.L_2062:
        /*000c*/ 	.word	0x00000000
        /*0010*/ 	.short	0x0008
        /*0012*/ 	.short	0x0040
        /*0014*/ 	.byte	0x00, 0xf0, 0x21, 0x00


	//----- nvinfo : EIATTR_KPARAM_INFO
	.align		4
.L_2063:
        /*0018*/ 	.byte	0x04, 0x17
        /*001a*/ 	.short	(.L_2065 - .L_2064)
.L_2064:
        /*001c*/ 	.word	0x00000000
        /*0020*/ 	.short	0x0007
        /*0022*/ 	.short	0x0038
        /*0024*/ 	.byte	0x00, 0xf0, 0x21, 0x00


	//----- nvinfo : EIATTR_KPARAM_INFO
	.align		4
.L_2065:
        /*0028*/ 	.byte	0x04, 0x17
        /*002a*/ 	.short	(.L_2067 - .L_2066)
.L_2066:
        /*002c*/ 	.word	0x00000000
        /*0030*/ 	.short	0x0006
        /*0032*/ 	.short	0x0030
        /*0034*/ 	.byte	0x00, 0xf0, 0x21, 0x00


	//----- nvinfo : EIATTR_KPARAM_INFO
	.align		4
.L_2067:
        /*0038*/ 	.byte	0x04, 0x17
        /*003a*/ 	.short	(.L_2069 - .L_2068)
.L_2068:
        /*003c*/ 	.word	0x00000000
        /*0040*/ 	.short	0x0005
        /*0042*/ 	.short	0x0028
        /*0044*/ 	.byte	0x00, 0xf0, 0x21, 0x00


	//----- nvinfo : EIATTR_KPARAM_INFO
	.align		4
.L_2069:
        /*0048*/ 	.byte	0x04, 0x17
        /*004a*/ 	.short	(.L_2071 - .L_2070)
.L_2070:
        /*004c*/ 	.word	0x00000000
        /*0050*/ 	.short	0x0004
        /*0052*/ 	.short	0x0020
        /*0054*/ 	.byte	0x00, 0xf0, 0x11, 0x00


	//----- nvinfo : EIATTR_KPARAM_INFO
	.align		4
.L_2071:
        /*0058*/ 	.byte	0x04, 0x17
        /*005a*/ 	.short	(.L_2073 - .L_2072)
.L_2072:
        /*005c*/ 	.word	0x00000000
        /*0060*/ 	.short	0x0003
        /*0062*/ 	.short	0x0018
        /*0064*/ 	.byte	0x00, 0xf0, 0x21, 0x00


	//----- nvinfo : EIATTR_KPARAM_INFO
	.align		4
.L_2073:
        /*0068*/ 	.byte	0x04, 0x17
        /*006a*/ 	.short	(.L_2075 - .L_2074)
.L_2074:
        /*006c*/ 	.word	0x00000000
        /*0070*/ 	.short	0x0002
        /*0072*/ 	.short	0x0010
        /*0074*/ 	.byte	0x00, 0xf0, 0x21, 0x00


	//----- nvinfo : EIATTR_KPARAM_INFO
	.align		4
.L_2075:
        /*0078*/ 	.byte	0x04, 0x17
        /*007a*/ 	.short	(.L_2077 - .L_2076)
.L_2076:
        /*007c*/ 	.word	0x00000000
        /*0080*/ 	.short	0x0001
        /*0082*/ 	.short	0x0008
        /*0084*/ 	.byte	0x00, 0xf0, 0x21, 0x00


	//----- nvinfo : EIATTR_KPARAM_INFO
	.align		4
.L_2077:
        /*0088*/ 	.byte	0x04, 0x17
        /*008a*/ 	.short	(.L_2079 - .L_2078)
.L_2078:
        /*008c*/ 	.word	0x00000000
        /*0090*/ 	.short	0x0000
        /*0092*/ 	.short	0x0000
        /*0094*/ 	.byte	0x00, 0xf0, 0x21, 0x00


	//----- nvinfo : EIATTR_SPARSE_MMA_MASK
	.align		4
.L_2079:
        /*0098*/ 	.byte	0x03, 0x50
        /*009a*/ 	.short	0x0000


	//----- nvinfo : EIATTR_MAXREG_COUNT
	.align		4
        /*009c*/ 	.byte	0x03, 0x1b
        /*009e*/ 	.short	0x0040


	//----- nvinfo : EIATTR_NUM_BARRIERS
	.align		4
        /*00a0*/ 	.byte	0x02, 0x4c
        /*00a2*/ 	.byte	0x01
	.zero		1


	//----- nvinfo : EIATTR_ANNOTATIONS
	.align		4
        /*00a4*/ 	.byte	0x04, 0x55
        /*00a6*/ 	.short	(.L_2081 - .L_2080)


	//   ....[0]....
.L_2080:
        /* <DEDUP_REMOVED lines=115> */


	//----- nvinfo : EIATTR_MERCURY_ISA_VERSION
	.align		4
.L_2081:
        /*07c0*/ 	.byte	0x03, 0x5f
        /*07c2*/ 	.short	0x0101


	//----- nvinfo : EIATTR_COOP_GROUP_MASK_REGIDS
	.align		4
        /*07c4*/ 	.byte	0x04, 0x29
        /*07c6*/ 	.short	(.L_2083 - .L_2082)


	//   ....[0]....
.L_2082:
        /*07c8*/ 	.word	0xffffffff


	//   ....[1]....
        /*07cc*/ 	.word	0xffffffff


	//   ....[2]....
        /*07d0*/ 	.word	0xffffffff


	//   ....[3]....
        /*07d4*/ 	.word	0xffffffff


	//   ....[4]....
        /*07d8*/ 	.word	0xffffffff


	//   ....[5]....
        /*07dc*/ 	.word	0xffffffff


	//   ....[6]....
        /*07e0*/ 	.word	0xffffffff


	//   ....[7]....
        /*07e4*/ 	.word	0xffffffff


	//   ....[8]....
        /*07e8*/ 	.word	0xffffffff


	//   ....[9]....
        /*07ec*/ 	.word	0xffffffff


	//   ....[10]....
        /*07f0*/ 	.word	0xffffffff


	//   ....[11]....
        /*07f4*/ 	.word	0xffffffff


	//----- nvinfo : EIATTR_COOP_GROUP_INSTR_OFFSETS
	.align		4
.L_2083:
        /*07f8*/ 	.byte	0x04, 0x28
        /*07fa*/ 	.short	(.L_2085 - .L_2084)


	//   ....[0]....
.L_2084:
        /*07fc*/ 	.word	0x000029b0


	//   ....[1]....
        /*0800*/ 	.word	0x000029e0


	//   ....[2]....
        /*0804*/ 	.word	0x00002db0


	//   ....[3]....
        /*0808*/ 	.word	0x00002dd0


	//   ....[4]....
        /*080c*/ 	.word	0x00002df0


	//   ....[5]....
        /*0810*/ 	.word	0x00002e10


	//   ....[6]....
        /*0814*/ 	.word	0x00002e30


	//   ....[7]....
        /*0818*/ 	.word	0x00002e50


	//   ....[8]....
        /*081c*/ 	.word	0x00002e70


	//   ....[9]....
        /*0820*/ 	.word	0x00002e90


	//   ....[10]....
        /*0824*/ 	.word	0x00002eb0


	//   ....[11]....
        /*0828*/ 	.word	0x00002ed0


	//----- nvinfo : EIATTR_EXIT_INSTR_OFFSETS
	.align		4
.L_2085:
        /*082c*/ 	.byte	0x04, 0x1c
        /*082e*/ 	.short	(.L_2087 - .L_2086)


	//   ....[0]....
.L_2086:
        /*0830*/ 	.word	0x00000090


	//   ....[1]....
        /*0834*/ 	.word	0x00006a50


	//----- nvinfo : EIATTR_MAX_THREADS
	.align		4
.L_2087:
        /*0838*/ 	.byte	0x04, 0x05
        /*083a*/ 	.short	(.L_2089 - .L_2088)
.L_2088:
        /*083c*/ 	.word	0x000001e0
        /*0840*/ 	.word	0x00000001
        /*0844*/ 	.word	0x00000001


	//----- nvinfo : EIATTR_CRS_STACK_SIZE
	.align		4
.L_2089:
        /*0848*/ 	.byte	0x04, 0x1e
        /*084a*/ 	.short	(.L_2091 - .L_2090)
.L_2090:
        /*084c*/ 	.word	0x00000000


	//----- nvinfo : EIATTR_CBANK_PARAM_SIZE
	.align		4
.L_2091:
        /*0850*/ 	.byte	0x03, 0x19
        /*0852*/ 	.short	0x0048


	//----- nvinfo : EIATTR_PARAM_CBANK
	.align		4
        /*0854*/ 	.byte	0x04, 0x0a
        /*0856*/ 	.short	(.L_2093 - .L_2092)
	.align		4
.L_2092:
        /*0858*/ 	.word	index@(.nv.constant0._ZN13group_norm_v214gn_cuda_kernelI6__halfLi480ELi2ELi16ELi120ELi1024ELb1ELi32ELi960ELi960ELi4ELb1ELi7ELb0ELb0ENS_16CompileConditionILi900EEEEEvPT_PKS4_S7_S7_flPfS8_Pj)
        /*085c*/ 	.short	0x0210
        /*085e*/ 	.short	0x0048


	//----- nvinfo : EIATTR_SW_WAR
	.align		4
.L_2093:
        /*0860*/ 	.byte	0x04, 0x36
        /*0862*/ 	.short	(.L_2095 - .L_2094)
.L_2094:
        /*0864*/ 	.word	0x00000008
.L_2095:


//--------------------- .nv.info._ZN13group_norm_v214gn_cuda_kernelI6__halfLi480ELi2ELi16ELi120ELi1024ELb1ELi32ELi960ELi960ELi4ELb1ELi9ELb0ELb0ENS_16CompileConditionILi900EEEEEvPT_PKS4_S7_S7_flPfS8_Pj --------------------------
	.section	.nv.info._ZN13group_norm_v214gn_cuda_kernelI6__halfLi480ELi2ELi16ELi120ELi1024ELb1ELi32ELi960ELi960ELi4ELb1ELi9ELb0ELb0ENS_16CompileConditionILi900EEEEEvPT_PKS4_S7_S7_flPfS8_Pj,"",@"SHT_CUDA_INFO"
	.sectionflags	@""
	.align	4


	//----- nvinfo : EIATTR_CUDA_API_VERSION
	.align		4
        /*0000*/ 	.byte	0x04, 0x37
        /*0002*/ 	.short	(.L_2097 - .L_2096)
.L_2096:
        /*0004*/ 	.word	0x00000082


	//----- nvinfo : EIATTR_KPARAM_INFO
	.align		4
.L_2097:
        /*0008*/ 	.byte	0x04, 0x17
        /*000a*/ 	.short	(.L_2099 - .L_2098)
.L_2098:
        /*000c*/ 	.word	0x00000000
        /*0010*/ 	.short	0x0008
        /*0012*/ 	.short	0x0040
        /*0014*/ 	.byte	0x00, 0xf0, 0x21, 0x00


	//----- nvinfo : EIATTR_KPARAM_INFO
	.align		4
.L_2099:
        /*0018*/ 	.byte	0x04, 0x17
        /*001a*/ 	.short	(.L_2101 - .L_2100)
.L_2100:
        /*001c*/ 	.word	0x00000000
        /*0020*/ 	.short	0x0007
        /*0022*/ 	.short	0x0038
        /*0024*/ 	.byte	0x00, 0xf0, 0x21, 0x00


	//----- nvinfo : EIATTR_KPARAM_INFO
	.align		4
.L_2101:
        /*0028*/ 	.byte	0x04, 0x17
        /*002a*/ 	.short	(.L_2103 - .L_2102)
.L_2102:
        /*002c*/ 	.word	0x00000000
        /*0030*/ 	.short	0x0006
        /*0032*/ 	.short	0x0030
        /*0034*/ 	.byte	0x00, 0xf0, 0x21, 0x00


	//----- nvinfo : EIATTR_KPARAM_INFO
	.align		4
.L_2103:
        /*0038*/ 	.byte	0x04, 0x17
        /*003a*/ 	.short	(.L_2105 - .L_2104)
.L_2104:
        /*003c*/ 	.word	0x00000000
        /*0040*/ 	.short	0x0005
        /*0042*/ 	.short	0x0028
        /*0044*/ 	.byte	0x00, 0xf0, 0x21, 0x00


	//----- nvinfo : EIATTR_KPARAM_INFO
	.align		4
.L_2105:
        /*0048*/ 	.byte	0x04, 0x17
        /*004a*/ 	.short	(.L_2107 - .L_2106)
.L_2106:
        /*004c*/ 	.word	0x00000000
        /*0050*/ 	.short	0x0004
        /*0052*/ 	.short	0x0020
        /*0054*/ 	.byte	0x00, 0xf0, 0x11, 0x00


	//----- nvinfo : EIATTR_KPARAM_INFO
	.align		4
.L_2107:
        /*0058*/ 	.byte	0x04, 0x17
        /*005a*/ 	.short	(.L_2109 - .L_2108)
.L_2108:
        /*005c*/ 	.word	0x00000000
        /*0060*/ 	.short	0x0003
        /*0062*/ 	.short	0x0018
        /*0064*/ 	.byte	0x00, 0xf0, 0x21, 0x00


	//----- nvinfo : EIATTR_KPARAM_INFO
	.align		4
.L_2109:
        /*0068*/ 	.byte	0x04, 0x17
        /*006a*/ 	.short	(.L_2111 - .L_2110)
.L_2110:
        /*006c*/ 	.word	0x00000000
        /*0070*/ 	.short	0x0002
        /*0072*/ 	.short	0x0010
        /*0074*/ 	.byte	0x00, 0xf0, 0x21, 0x00


	//----- nvinfo : EIATTR_KPARAM_INFO
	.align		4
.L_2111:
        /*0078*/ 	.byte	0x04, 0x17
        /*007a*/ 	.short	(.L_2113 - .L_2112)
.L_2112:
        /*007c*/ 	.word	0x00000000
        /*0080*/ 	.short	0x0001
        /*0082*/ 	.short	0x0008
        /*0084*/ 	.byte	0x00, 0xf0, 0x21, 0x00


	//----- nvinfo : EIATTR_KPARAM_INFO
	.align		4
.L_2113:
        /*0088*/ 	.byte	0x04, 0x17
        /*008a*/ 	.short	(.L_2115 - .L_2114)
.L_2114:
        /*008c*/ 	.word	0x00000000
        /*0090*/ 	.short	0x0000
        /*0092*/ 	.short	0x0000
        /*0094*/ 	.byte	0x00, 0xf0, 0x21, 0x00


	//----- nvinfo : EIATTR_SPARSE_MMA_MASK
	.align		4
.L_2115:
        /*0098*/ 	.byte	0x03, 0x50
        /*009a*/ 	.short	0x0000


	//----- nvinfo : EIATTR_MAXREG_COUNT
	.align		4
        /*009c*/ 	.byte	0x03, 0x1b
        /*009e*/ 	.short	0x0040


	//----- nvinfo : EIATTR_NUM_BARRIERS
	.align		4
        /*00a0*/ 	.byte	0x02, 0x4c
        /*00a2*/ 	.byte	0x01
	.zero		1


	//----- nvinfo : EIATTR_ANNOTATIONS
	.align		4
        /*00a4*/ 	.byte	0x04, 0x55
        /*00a6*/ 	.short	(.L_2117 - .L_2116)


	//   ....[0]....
.L_2116:
        /* <DEDUP_REMOVED lines=115> */


	//----- nvinfo : EIATTR_MERCURY_ISA_VERSION
	.align		4
.L_2117:
        /*07c0*/ 	.byte	0x03, 0x5f
        /*07c2*/ 	.short	0x0101


	//----- nvinfo : EIATTR_COOP_GROUP_MASK_REGIDS
	.align		4
        /*07c4*/ 	.byte	0x04, 0x29
        /*07c6*/ 	.short	(.L_2119 - .L_2118)


	//   ....[0]....
.L_2118:
        /*07c8*/ 	.word	0xffffffff


	//   ....[1]....
        /*07cc*/ 	.word	0xffffffff


	//   ....[2]....
        /*07d0*/ 	.word	0xffffffff


	//   ....[3]....
        /*07d4*/ 	.word	0xffffffff


	//   ....[4]....
        /*07d8*/ 	.word	0xffffffff


	//   ....[5]....
        /*07dc*/ 	.word	0xffffffff


	//   ....[6]....
        /*07e0*/ 	.word	0xffffffff


	//   ....[7]....
        /*07e4*/ 	.word	0xffffffff


	//   ....[8]....
        /*07e8*/ 	.word	0xffffffff


	//   ....[9]....
        /*07ec*/ 	.word	0xffffffff


	//   ....[10]....
        /*07f0*/ 	.word	0xffffffff


	//   ....[11]....
        /*07f4*/ 	.word	0xffffffff


	//----- nvinfo : EIATTR_COOP_GROUP_INSTR_OFFSETS
	.align		4
.L_2119:
        /*07f8*/ 	.byte	0x04, 0x28
        /*07fa*/ 	.short	(.L_2121 - .L_2120)


	//   ....[0]....
.L_2120:
        /*07fc*/ 	.word	0x000029b0


	//   ....[1]....
        /*0800*/ 	.word	0x000029e0


	//   ....[2]....
        /*0804*/ 	.word	0x00002db0


	//   ....[3]....
        /*0808*/ 	.word	0x00002dd0


	//   ....[4]....
        /*080c*/ 	.word	0x00002df0


	//   ....[5]....
        /*0810*/ 	.word	0x00002e10


	//   ....[6]....
        /*0814*/ 	.word	0x00002e30


	//   ....[7]....
        /*0818*/ 	.word	0x00002e50


	//   ....[8]....
        /*081c*/ 	.word	0x00002e70


	//   ....[9]....
        /*0820*/ 	.word	0x00002e90


	//   ....[10]....
        /*0824*/ 	.word	0x00002eb0


	//   ....[11]....
        /*0828*/ 	.word	0x00002ed0


	//----- nvinfo : EIATTR_EXIT_INSTR_OFFSETS
	.align		4
.L_2121:
        /*082c*/ 	.byte	0x04, 0x1c
        /*082e*/ 	.short	(.L_2123 - .L_2122)


	//   ....[0]....
.L_2122:
        /*0830*/ 	.word	0x00000090


	//   ....[1]....
        /*0834*/ 	.word	0x00006a50


	//----- nvinfo : EIATTR_MAX_THREADS
	.align		4
.L_2123:
        /*0838*/ 	.byte	0x04, 0x05
        /*083a*/ 	.short	(.L_2125 - .L_2124)
.L_2124:
        /*083c*/ 	.word	0x000001e0
        /*0840*/ 	.word	0x00000001
        /*0844*/ 	.word	0x00000001


	//----- nvinfo : EIATTR_CRS_STACK_SIZE
	.align		4
.L_2125:
        /*0848*/ 	.byte	0x04, 0x1e
        /*084a*/ 	.short	(.L_2127 - .L_2126)
.L_2126:
        /*084c*/ 	.word	0x00000000


	//----- nvinfo : EIATTR_CBANK_PARAM_SIZE
	.align		4
.L_2127:
        /*0850*/ 	.byte	0x03, 0x19
        /*0852*/ 	.short	0x0048


	//----- nvinfo : EIATTR_PARAM_CBANK
	.align		4
        /*0854*/ 	.byte	0x04, 0x0a
        /*0856*/ 	.short	(.L_2129 - .L_2128)
	.align		4
.L_2128:
        /*0858*/ 	.word	index@(.nv.constant0._ZN13group_norm_v214gn_cuda_kernelI6__halfLi480ELi2ELi16ELi120ELi1024ELb1ELi32ELi960ELi960ELi4ELb1ELi9ELb0ELb0ENS_16CompileConditionILi900EEEEEvPT_PKS4_S7_S7_flPfS8_Pj)
        /*085c*/ 	.short	0x0210
        /*085e*/ 	.short	0x0048


	//----- nvinfo : EIATTR_SW_WAR
	.align		4
.L_2129:
        /*0860*/ 	.byte	0x04, 0x36
        /*0862*/ 	.short	(.L_2131 - .L_2130)
.L_2130:
        /*0864*/ 	.word	0x00000008
.L_2131:


//--------------------- .nv.callgraph             --------------------------
	.section	.nv.callgraph,"",@"SHT_CUDA_CALLGRAPH"
	.align	4
	.sectionentsize	8
	.align		4
        /*0000*/ 	.word	0x00000000
	.align		4
        /*0004*/ 	.word	0xffffffff
	.align		4
        /*0008*/ 	.word	0x00000000
	.align		4
        /*000c*/ 	.word	0xfffffffe
	.align		4
        /*0010*/ 	.word	0x00000000
	.align		4
        /*0014*/ 	.word	0xfffffffd
	.align		4
        /*0018*/ 	.word	0x00000000
	.align		4
        /*001c*/ 	.word	0xfffffffc


//--------------------- .text._ZN13group_norm_v218gn_bwd_cuda_kernelI13__nv_bfloat16Li480ELi3ELi32ELi60ELi1024ELb0ELb1ELi8ELi960ELi960ELi4ELb1ELi2ELb0ELb0ELNS_15WgradSyncMethodE3ENS_16CompileConditionILi900EEEEEvPT_S6_S6_PKS5_S8_S8_S8_PKfflPfPj --------------------------
	.section	.text._ZN13group_norm_v218gn_bwd_cuda_kernelI13__nv_bfloat16Li480ELi3ELi32ELi60ELi1024ELb0ELb1ELi8ELi960ELi960ELi4ELb1ELi2ELb0ELb0ELNS_15WgradSyncMethodE3ENS_16CompileConditionILi900EEEEEvPT_S6_S6_PKS5_S8_S8_S8_PKfflPfPj,"ax",@progbits
	.align	128
        .global         _ZN13group_norm_v218gn_bwd_cuda_kernelI13__nv_bfloat16Li480ELi3ELi32ELi60ELi1024ELb0ELb1ELi8ELi960ELi960ELi4ELb1ELi2ELb0ELb0ELNS_15WgradSyncMethodE3ENS_16CompileConditionILi900EEEEEvPT_S6_S6_PKS5_S8_S8_S8_PKfflPfPj
        .type           _ZN13group_norm_v218gn_bwd_cuda_kernelI13__nv_bfloat16Li480ELi3ELi32ELi60ELi1024ELb0ELb1ELi8ELi960ELi960ELi4ELb1ELi2ELb0ELb0ELNS_15WgradSyncMethodE3ENS_16CompileConditionILi900EEEEEvPT_S6_S6_PKS5_S8_S8_S8_PKfflPfPj,@function
        .size           _ZN13group_norm_v218gn_bwd_cuda_kernelI13__nv_bfloat16Li480ELi3ELi32ELi60ELi1024ELb0ELb1ELi8ELi960ELi960ELi4ELb1ELi2ELb0ELb0ELNS_15WgradSyncMethodE3ENS_16CompileConditionILi900EEEEEvPT_S6_S6_PKS5_S8_S8_S8_PKfflPfPj,(.L_x_2228 - _ZN13group_norm_v218gn_bwd_cuda_kernelI13__nv_bfloat16Li480ELi3ELi32ELi60ELi1024ELb0ELb1ELi8ELi960ELi960ELi4ELb1ELi2ELb0ELb0ELNS_15WgradSyncMethodE3ENS_16CompileConditionILi900EEEEEvPT_S6_S6_PKS5_S8_S8_S8_PKfflPfPj)
        .other          _ZN13group_norm_v218gn_bwd_cuda_kernelI13__nv_bfloat16Li480ELi3ELi32ELi60ELi1024ELb0ELb1ELi8ELi960ELi960ELi4ELb1ELi2ELb0ELb0ELNS_15WgradSyncMethodE3ENS_16CompileConditionILi900EEEEEvPT_S6_S6_PKS5_S8_S8_S8_PKfflPfPj,@"STO_CUDA_ENTRY STV_DEFAULT"
_ZN13group_norm_v218gn_bwd_cuda_kernelI13__nv_bfloat16Li480ELi3ELi32ELi60ELi1024ELb0ELb1ELi8ELi960ELi960ELi4ELb1ELi2ELb0ELb0ELNS_15WgradSyncMethodE3ENS_16CompileConditionILi900EEEEEvPT_S6_S6_PKS5_S8_S8_S8_PKfflPfPj:
.text._ZN13group_norm_v218gn_bwd_cuda_kernelI13__nv_bfloat16Li480ELi3ELi32ELi60ELi1024ELb0ELb1ELi8ELi960ELi960ELi4ELb1ELi2ELb0ELb0ELNS_15WgradSyncMethodE3ENS_16CompileConditionILi900EEEEEvPT_S6_S6_PKS5_S8_S8_S8_PKfflPfPj:
[----:B------:R-:W0:Y:S08]  /*0000*/  LDC R1, c[0x0][0x28] ;  /* 0x00000a00ff017b82 */ /* 0x000e300000000800 */
[----:B------:R-:W1:Y:S01]  /*0010*/  S2UR UR6, SR_CTAID.Y ;  /* 0x00000000000679c3 */ /* 0x000e620000002600 */
[----:B------:R-:W-:Y:S01]  /*0020*/  ULDC.64 UR4, c[0x0][0x258] ;  /* 0x0000960000047ab9 */ /* 0x000fe20000000a00 */
[----:B------:R-:W-:Y:S01]  /*0030*/  ULDC.64 UR12, c[0x0][0x208] ;  /* 0x00008200000c7ab9 */ /* 0x000fe20000000a00 */
[----:B------:R-:W-:Y:S01]  /*0040*/  USHF.L.U32 UR16, UR4, 0x1, URZ ;  /* 0x0000000104107899 */ /* 0x000fe2000800063f */
[----:B0-----:R-:W-:Y:S01]  /*0050*/  IADD3 R1, R1, -0xd0, RZ ;  /* 0xffffff3001017810 */ /* 0x001fe20007ffe0ff */
[----:B------:R-:W-:-:S03]  /*0060*/  USHF.L.U64.HI UR7, UR4, 0x1, UR5 ;  /* 0x0000000104077899 */ /* 0x000fc60008010205 */
[----:B------:R-:W0:Y:S01]  /*0070*/  S2UR UR17, SR_CTAID.X ;  /* 0x00000000001179c3 */ /* 0x000e220000002500 */
[----:B------:R-:W-:Y:S01]  /*0080*/  UMOV UR5, URZ ;  /* 0x0000003f00057c82 */ /* 0x000fe20008000000 */
[----:B-1----:R-:W-:Y:S02]  /*0090*/  UISETP.GT.U32.AND UP0, UPT, UR16, UR6, UPT ;  /* 0x000000061000728c */ /* 0x002fe4000bf04070 */
[----:B------:R-:W-:Y:S02]  /*00a0*/  UMOV UR9, UR6 ;  /* 0x0000000600097c82 */ /* 0x000fe40008000000 */
[----:B------:R-:W-:-:S06]  /*00b0*/  UISETP.GT.AND.EX UP0, UPT, UR7, URZ, UPT, UP0 ;  /* 0x0000003f0700728c */ /* 0x000fcc000bf04300 */
[----:B------:R-:W-:-:S13]  /*00c0*/  PLOP3.LUT P0, PT, PT, PT, UP0, 0x80, 0x0 ;  /* 0x000000000000781c */ /* 0x000fda0003f0f008 */
[----:B0-----:R-:W-:Y:S05]  /*00d0*/  @P0 BRA `(.L_x_0) ;  /* 0x00000000006c0947 */ /* 0x001fea0003800000 */
[----:B------:R-:W0:Y:S01]  /*00e0*/  S2R R0, SR_TID.X ;  /* 0x0000000000007919 */ /* 0x000e220000002100 */
[----:B------:R-:W-:Y:S01]  /*00f0*/  BAR.SYNC.DEFER_BLOCKING 0x0 ;  /* 0x0000000000007b1d */ /* 0x000fe20000010000 */
[----:B0-----:R-:W-:-:S13]  /*0100*/  ISETP.NE.AND P0, PT, R0, RZ, PT ;  /* 0x000000ff0000720c */ /* 0x001fda0003f05270 */
[----:B------:R-:W-:Y:S05]  /*0110*/  @P0 BRA `(.L_x_1) ;  /* 0x0000000000500947 */ /* 0x000fea0003800000 */
[----:B------:R-:W0:Y:S01]  /*0120*/  LDC.64 R2, c[0x0][0x268] ;  /* 0x00009a00ff027b82 */ /* 0x000e220000000a00 */
[----:B------:R-:W-:Y:S01]  /*0130*/  USHF.R.U32.HI UR8, URZ, 0x1, UR9 ;  /* 0x000000013f087899 */ /* 0x000fe20008011609 */
[----:B------:R-:W-:Y:S01]  /*0140*/  IMAD.MOV.U32 R5, RZ, RZ, 0x7fffff81 ;  /* 0x7fffff81ff057424 */ /* 0x000fe200078e00ff */
[----:B------:R-:W-:-:S04]  /*0150*/  ULOP3.LUT UR4, UR6, 0x1, URZ, 0xc0, !UPT ;  /* 0x0000000106047892 */ /* 0x000fc8000f8ec03f */
[----:B------:R-:W-:Y:S01]  /*0160*/  ULOP3.LUT UR4, UR4, 0x2, URZ, 0xfc, !UPT ;  /* 0x0000000204047892 */ /* 0x000fe2000f8efc3f */
[----:B------:R-:W-:-:S05]  /*0170*/  IMAD R0, RZ, RZ, -UR8 ;  /* 0x80000008ff007e24 */ /* 0x000fca000f8e02ff */
[----:B------:R-:W-:Y:S02]  /*0180*/  MOV R7, UR4 ;  /* 0x0000000400077c02 */ /* 0x000fe40008000f00 */
[----:B------:R-:W-:-:S04]  /*0190*/  ISETP.NE.AND P0, PT, R0, UR17, PT ;  /* 0x0000001100007c0c */ /* 0x000fc8000bf05270 */
[----:B------:R-:W-:Y:S01]  /*01a0*/  SEL R5, R5, 0x1, !P0 ;  /* 0x0000000105057807 */ /* 0x000fe20004000000 */
[----:B0-----:R-:W-:Y:S01]  /*01b0*/  IMAD.WIDE.U32 R2, R7, 0x4, R2 ;  /* 0x0000000407027825 */ /* 0x001fe200078e0002 */
[----:B------:R-:W-:Y:S06]  /*01c0*/  MEMBAR.ALL.GPU ;  /* 0x0000000000007992 */ /* 0x000fec000000a000 */
[----:B------:R-:W-:-:S00]  /*01d0*/  ERRBAR ;  /* 0x00000000000079ab */ /* 0x000fc00000000000 */
[----:B------:R-:W-:Y:S06]  /*01e0*/  CGAERRBAR ;  /* 0x00000000000075ab */ /* 0x000fec0000000000 */
[----:B------:R0:W5:Y:S02]  /*01f0*/  ATOM.E.ADD.STRONG.GPU PT, R5, desc[UR12][R2.64], R5 ;  /* 0x000000050205798a */ /* 0x00016400081ee1cc */
.L_x_2:
[----:B------:R-:W2:Y:S04]  /*0200*/  LD.E.STRONG.GPU R0, desc[UR12][R2.64] ;  /* 0x0000000c02007980 */ /* 0x000ea8000c10f900 */
[----:B--2---:R-:W-:Y:S01]  /*0210*/  CCTL.IVALL ;  /* 0x00000000ff00798f */ /* 0x004fe20002000000 */
[----:B------:R-:W-:Y:S05]  /*0220*/  YIELD ;  /* 0x0000000000007946 */ /* 0x000fea0003800000 */
[----:B-----5:R-:W-:-:S04]  /*0230*/  LOP3.LUT R0, R0, R5, RZ, 0x3c, !PT ;  /* 0x0000000500007212 */ /* 0x020fc800078e3cff */
[----:B------:R-:W-:-:S13]  /*0240*/  ISETP.GT.AND P0, PT, R0, -0x1, PT ;  /* 0xffffffff0000780c */ /* 0x000fda0003f04270 */
[----:B------:R-:W-:Y:S05]  /*0250*/  @P0 BRA `(.L_x_2) ;  /* 0xfffffffc00e80947 */ /* 0x000fea000383ffff */
.L_x_1:
[----:B------:R-:W-:Y:S05]  /*0260*/  WARPSYNC.ALL ;  /* 0x0000000000007948 */ /* 0x000fea0003800000 */
[----:B------:R-:W-:Y:S06]  /*0270*/  BAR.SYNC.DEFER_BLOCKING 0x0 ;  /* 0x0000000000007b1d */ /* 0x000fec0000010000 */
[----:B------:R-:W-:Y:S05]  /*0280*/  BRA `(.L_x_3) ;  /* 0x0000003800ac7947 */ /* 0x000fea0003800000 */
.L_x_0:
[----:B------:R-:W0:Y:S01]  /*0290*/  S2R R9, SR_TID.X ;  /* 0x0000000000097919 */ /* 0x000e220000002100 */
[----:B------:R-:W1:Y:S01]  /*02a0*/  S2UR UR8, SR_CgaCtaId ;  /* 0x00000000000879c3 */ /* 0x000e620000008800 */
[----:B------:R-:W-:Y:S01]  /*02b0*/  UMOV UR4, 0x400 ;  /* 0x0000040000047882 */ /* 0x000fe20000000000 */
[----:B------:R-:W-:Y:S01]  /*02c0*/  CS2R R26, SRZ ;  /* 0x00000000001a7805 */ /* 0x000fe2000001ff00 */
[----:B------:R-:W-:Y:S01]  /*02d0*/  UIADD3 UR4, UR4, 0x3c00, URZ ;  /* 0x00003c0004047890 */ /* 0x000fe2000fffe03f */
[----:B------:R-:W-:-:S03]  /*02e0*/  CS2R R24, SRZ ;  /* 0x0000000000187805 */ /* 0x000fc6000001ff00 */
[----:B-1----:R-:W-:-:S03]  /*02f0*/  ULEA UR8, UR8, UR4, 0x18 ;  /* 0x0000000408087291 */ /* 0x002fc6000f8ec03f */
[----:B------:R-:W-:Y:S01]  /*0300*/  UMOV UR4, URZ ;  /* 0x0000003f00047c82 */ /* 0x000fe20008000000 */
[----:B0-----:R-:W-:Y:S02]  /*0310*/  IADD3 R4, R9, 0x1e0, RZ ;  /* 0x000001e009047810 */ /* 0x001fe40007ffe0ff */
[----:B------:R-:W-:Y:S02]  /*0320*/  SHF.R.S32.HI R0, RZ, 0x1f, R9 ;  /* 0x0000001fff007819 */ /* 0x000fe40000011409 */
[----:B------:R-:W-:Y:S02]  /*0330*/  SHF.R.S32.HI R5, RZ, 0x1f, R4 ;  /* 0x0000001fff057819 */ /* 0x000fe40000011404 */
[----:B------:R-:W-:Y:S02]  /*0340*/  LEA.HI R2, R0, R9, RZ, 0x2 ;  /* 0x0000000900027211 */ /* 0x000fe400078f10ff */
[----:B------:R-:W-:Y:S02]  /*0350*/  LEA.HI R3, R5, R4, RZ, 0x2 ;  /* 0x0000000405037211 */ /* 0x000fe400078f10ff */
[----:B------:R-:W-:-:S02]  /*0360*/  SHF.R.S32.HI R6, RZ, 0x2, R2 ;  /* 0x00000002ff067819 */ /* 0x000fc40000011402 */
[----:B------:R-:W-:Y:S02]  /*0370*/  SHF.R.S32.HI R8, RZ, 0x2, R3 ;  /* 0x00000002ff087819 */ /* 0x000fe40000011403 */
[----:B------:R-:W-:Y:S01]  /*0380*/  LOP3.LUT R7, R3, 0xfffffffc, RZ, 0xc0, !PT ;  /* 0xfffffffc03077812 */ /* 0x000fe200078ec0ff */
[----:B------:R-:W-:Y:S01]  /*0390*/  VIADD R3, R6, 0xf0 ;  /* 0x000000f006037836 */ /* 0x000fe20000000000 */
[----:B------:R-:W-:Y:S01]  /*03a0*/  LEA.HI R6, R5, R4, RZ, 0x4 ;  /* 0x0000000405067211 */ /* 0x000fe200078f20ff */
[----:B------:R-:W-:Y:S01]  /*03b0*/  VIADD R5, R8, 0xf0 ;  /* 0x000000f008057836 */ /* 0x000fe20000000000 */
[----:B------:R-:W-:Y:S01]  /*03c0*/  IADD3 R7, R4, -R7, RZ ;  /* 0x8000000704077210 */ /* 0x000fe20007ffe0ff */
[----:B------:R0:W-:Y:S01]  /*03d0*/  STL [R1+0x78], R8 ;  /* 0x0000780801007387 */ /* 0x0001e20000100800 */
[----:B------:R-:W-:Y:S02]  /*03e0*/  SHF.R.S32.HI R4, RZ, 0x1f, R3 ;  /* 0x0000001fff047819 */ /* 0x000fe40000011403 */
[----:B------:R-:W-:-:S02]  /*03f0*/  LEA.HI R0, R0, R9, RZ, 0x4 ;  /* 0x0000000900007211 */ /* 0x000fc400078f20ff */
[----:B------:R-:W-:Y:S02]  /*0400*/  LOP3.LUT R2, R2, 0xfffffffc, RZ, 0xc0, !PT ;  /* 0xfffffffc02027812 */ /* 0x000fe400078ec0ff */
[----:B------:R-:W-:Y:S02]  /*0410*/  LEA.HI R4, R4, R3, RZ, 0x2 ;  /* 0x0000000304047211 */ /* 0x000fe400078f10ff */
[----:B------:R-:W-:Y:S02]  /*0420*/  SHF.R.U32.HI R3, RZ, 0x4, R0 ;  /* 0x00000004ff037819 */ /* 0x000fe40000011600 */
[----:B0-----:R-:W-:Y:S02]  /*0430*/  SHF.R.S32.HI R8, RZ, 0x1f, R5 ;  /* 0x0000001fff087819 */ /* 0x001fe40000011405 */
[----:B------:R-:W-:Y:S02]  /*0440*/  IADD3 R2, -R2, R9, RZ ;  /* 0x0000000902027210 */ /* 0x000fe40007ffe1ff */
[----:B------:R-:W-:-:S02]  /*0450*/  LEA.HI R8, R8, R5, RZ, 0x2 ;  /* 0x0000000508087211 */ /* 0x000fc400078f10ff */
[----:B------:R-:W-:Y:S02]  /*0460*/  SHF.R.U32.HI R5, RZ, 0x2, R4 ;  /* 0x00000002ff057819 */ /* 0x000fe40000011604 */
[C---:B------:R-:W-:Y:S02]  /*0470*/  LOP3.LUT R3, R2.reuse, 0x3, R3, 0x78, !PT ;  /* 0x0000000302037812 */ /* 0x040fe400078e7803 */
[----:B------:R-:W-:Y:S02]  /*0480*/  LOP3.LUT R0, R2, 0x3, R5, 0x78, !PT ;  /* 0x0000000302007812 */ /* 0x000fe400078e7805 */
[----:B------:R-:W-:Y:S01]  /*0490*/  SHF.R.U32.HI R6, RZ, 0x4, R6 ;  /* 0x00000004ff067819 */ /* 0x000fe20000011606 */
[----:B------:R-:W-:Y:S01]  /*04a0*/  STL [R1+0x88], R3 ;  /* 0x0000880301007387 */ /* 0x000fe20000100800 */
[----:B------:R-:W-:Y:S02]  /*04b0*/  SHF.R.U32.HI R8, RZ, 0x2, R8 ;  /* 0x00000002ff087819 */ /* 0x000fe40000011608 */
[C---:B------:R-:W-:Y:S01]  /*04c0*/  LOP3.LUT R2, R7.reuse, 0x3, R6, 0x78, !PT ;  /* 0x0000000307027812 */ /* 0x040fe200078e7806 */
[----:B------:R0:W-:Y:S04]  /*04d0*/  STL [R1+0x84], R0 ;  /* 0x0000840001007387 */ /* 0x0001e80000100800 */
[----:B------:R1:W-:Y:S01]  /*04e0*/  STL [R1+0x80], R2 ;  /* 0x0000800201007387 */ /* 0x0003e20000100800 */
[----:B0-----:R-:W-:-:S05]  /*04f0*/  LOP3.LUT R0, R7, 0x3, R8, 0x78, !PT ;  /* 0x0000000307007812 */ /* 0x001fca00078e7808 */
[----:B------:R1:W-:Y:S04]  /*0500*/  STL [R1+0x7c], R0 ;  /* 0x00007c0001007387 */ /* 0x0003e80000100800 */
[----:B------:R1:W-:Y:S04]  /*0510*/  STL [R1+0x28], RZ ;  /* 0x000028ff01007387 */ /* 0x0003e80000100800 */
[----:B------:R1:W-:Y:S04]  /*0520*/  STL [R1+0x30], RZ ;  /* 0x000030ff01007387 */ /* 0x0003e80000100800 */
[----:B------:R1:W-:Y:S04]  /*0530*/  STL [R1+0x24], RZ ;  /* 0x000024ff01007387 */ /* 0x0003e80000100800 */
[----:B------:R1:W-:Y:S02]  /*0540*/  STL [R1+0x2c], RZ ;  /* 0x00002cff01007387 */ /* 0x0003e40000100800 */
.L_x_19:
[----:B-12---:R-:W0:Y:S01]  /*0550*/  S2R R0, SR_TID.X ;  /* 0x0000000000007919 */ /* 0x006e220000002100 */
[----:B------:R-:W-:Y:S01]  /*0560*/  ULOP3.LUT UR10, UR9, 0x1, URZ, 0xc0, !UPT ;  /* 0x00000001090a7892 */ /* 0x000fe2000f8ec03f */
[----:B------:R-:W1:Y:S01]  /*0570*/  LDC.64 R20, c[0x0][0x238] ;  /* 0x00008e00ff147b82 */ /* 0x000e620000000a00 */
[----:B------:R-:W-:Y:S02]  /*0580*/  USHF.R.U64 UR11, UR9, 0x1, UR5 ;  /* 0x00000001090b7899 */ /* 0x000fe40008001205 */
[----:B------:R-:W-:Y:S02]  /*0590*/  UIMAD UR15, UR10, 0x3c0, URZ ;  /* 0x000003c00a0f78a4 */ /* 0x000fe4000f8e023f */
[----:B------:R-:W-:Y:S02]  /*05a0*/  USHF.L.U32 UR10, UR17, 0x3, URZ ;  /* 0x00000003110a7899 */ /* 0x000fe4000800063f */
[----:B------:R-:W-:Y:S01]  /*05b0*/  USHF.R.U32.HI UR14, URZ, 0x1, UR5 ;  /* 0x000000013f0e7899 */ /* 0x000fe20008011605 */
[----:B------:R-:W-:Y:S01]  /*05c0*/  IMAD.U32 R9, RZ, RZ, UR11 ;  /* 0x0000000bff097e24 */ /* 0x000fe2000f8e00ff */
[----:B------:R-:W-:Y:S01]  /*05d0*/  ULOP3.LUT UR10, UR10, 0x3f8, URZ, 0xc0, !UPT ;  /* 0x000003f80a0a7892 */ /* 0x000fe2000f8ec03f */
[----:B------:R-:W-:-:S03]  /*05e0*/  ULDC.64 UR18, c[0x0][0x248] ;  /* 0x0000920000127ab9 */ /* 0x000fc60000000a00 */
[----:B------:R-:W-:Y:S02]  /*05f0*/  IMAD.U32 R8, RZ, RZ, UR14 ;  /* 0x0000000eff087e24 */ /* 0x000fe4000f8e00ff */
[----:B0-----:R-:W-:-:S05]  /*0600*/  IMAD.WIDE.U32 R2, R0, -0x77777777, RZ ;  /* 0x8888888900027825 */ /* 0x001fca00078e00ff */
[----:B------:R-:W-:-:S05]  /*0610*/  SHF.R.U32.HI R33, RZ, 0x7, R3 ;  /* 0x00000007ff217819 */ /* 0x000fca0000011603 */
[C---:B------:R-:W-:Y:S01]  /*0620*/  IMAD R28, R33.reuse, -0xf0, R0 ;  /* 0xffffff10211c7824 */ /* 0x040fe200078e0200 */
[----:B------:R-:W-:Y:S01]  /*0630*/  IADD3 R0, R33, UR10, RZ ;  /* 0x0000000a21007c10 */ /* 0x000fe2000fffe0ff */
[----:B------:R-:W-:-:S03]  /*0640*/  UIMAD UR10, UR14, 0x1e0000, URZ ;  /* 0x001e00000e0a78a4 */ /* 0x000fc6000f8e023f */
[----:B------:R-:W-:Y:S01]  /*0650*/  LEA R4, R28, UR15, 0x2 ;  /* 0x0000000f1c047c11 */ /* 0x000fe2000f8e10ff */
[----:B------:R-:W-:-:S03]  /*0660*/  IMAD R0, R0, 0x780, RZ ;  /* 0x0000078000007824 */ /* 0x000fc600078e02ff */
[----:B------:R-:W-:Y:S01]  /*0670*/  SHF.R.S32.HI R5, RZ, 0x1f, R4 ;  /* 0x0000001fff057819 */ /* 0x000fe20000011404 */
[----:B------:R-:W-:-:S05]  /*0680*/  IMAD.WIDE.U32 R2, R4, -0x77777777, RZ ;  /* 0x8888888904027825 */ /* 0x000fca00078e00ff */
[----:B------:R-:W-:Y:S01]  /*0690*/  SHF.R.U32.HI R6, RZ, 0x5, R3 ;  /* 0x00000005ff067819 */ /* 0x000fe20000011603 */
[----:B------:R-:W-:-:S03]  /*06a0*/  IMAD.WIDE.U32 R2, R9, 0x1e0000, R4 ;  /* 0x001e000009027825 */ /* 0x000fc600078e0004 */
[----:B------:R-:W-:Y:S01]  /*06b0*/  LEA R7, P0, R9, R6, 0x5 ;  /* 0x0000000609077211 */ /* 0x000fe200078028ff */
[----:B------:R0:W-:Y:S01]  /*06c0*/  STL [R1+0x74], R6 ;  /* 0x0000740601007387 */ /* 0x0001e20000100800 */
[----:B------:R-:W-:Y:S01]  /*06d0*/  IADD3 R3, R3, UR10, RZ ;  /* 0x0000000a03037c10 */ /* 0x000fe2000fffe0ff */
[----:B------:R-:W-:Y:S01]  /*06e0*/  ULDC.64 UR10, c[0x0][0x230] ;  /* 0x00008c00000a7ab9 */ /* 0x000fe20000000a00 */
[----:B------:R-:W-:Y:S02]  /*06f0*/  LEA.HI.X R8, R9, RZ, R8, 0x5, P0 ;  /* 0x000000ff09087211 */ /* 0x000fe400000f2c08 */
[C---:B------:R-:W-:Y:S02]  /*0700*/  LEA R22, P0, R7.reuse, UR18, 0x3 ;  /* 0x0000001207167c11 */ /* 0x040fe4000f8018ff */
[----:B------:R-:W-:Y:S02]  /*0710*/  IADD3 R5, P1, R0, R2, RZ ;  /* 0x0000000200057210 */ /* 0x000fe40007f3e0ff */
[----:B------:R-:W-:Y:S01]  /*0720*/  LEA.HI.X R23, R7, UR19, R8, 0x3, P0 ;  /* 0x0000001307177c11 */ /* 0x000fe200080f1c08 */
[----:B------:R-:W-:Y:S01]  /*0730*/  ULDC.64 UR18, c[0x0][0x228] ;  /* 0x00008a0000127ab9 */ /* 0x000fe20000000a00 */
[----:B------:R-:W-:Y:S01]  /*0740*/  SHF.L.U32 R11, R5, 0x1, RZ ;  /* 0x00000001050b7819 */ /* 0x000fe200000006ff */
[----:B0-----:R-:W-:-:S03]  /*0750*/  IMAD.X R6, RZ, RZ, R3, P1 ;  /* 0x000000ffff067224 */ /* 0x001fc600008e0603 */
[----:B------:R-:W2:Y:S01]  /*0760*/  LDG.E.64.CONSTANT R22, desc[UR12][R22.64] ;  /* 0x0000000c16167981 */ /* 0x000ea2000c1e9b00 */
[----:B------:R-:W-:Y:S02]  /*0770*/  IADD3 R18, P0, R11, UR10, RZ ;  /* 0x0000000a0b127c10 */ /* 0x000fe4000ff1e0ff */
[----:B------:R-:W-:Y:S02]  /*0780*/  SHF.L.U64.HI R10, R5, 0x1, R6 ;  /* 0x00000001050a7819 */ /* 0x000fe40000010206 */
[----:B------:R-:W-:Y:S02]  /*0790*/  IADD3 R16, P1, R11, UR18, RZ ;  /* 0x000000120b107c10 */ /* 0x000fe4000ff3e0ff */
[C---:B------:R-:W-:Y:S02]  /*07a0*/  IADD3.X R19, R10.reuse, UR11, RZ, P0, !PT ;  /* 0x0000000b0a137c10 */ /* 0x040fe400087fe4ff */
[----:B------:R-:W-:Y:S01]  /*07b0*/  IADD3.X R17, R10, UR19, RZ, P1, !PT ;  /* 0x000000130a117c10 */ /* 0x000fe20008ffe4ff */
[----:B-1----:R-:W-:-:S03]  /*07c0*/  IMAD.WIDE R20, R4, 0x2, R20 ;  /* 0x0000000204147825 */ /* 0x002fc600078e0214 */
[----:B------:R-:W3:Y:S04]  /*07d0*/  LDG.E.64.CONSTANT R18, desc[UR12][R18.64] ;  /* 0x0000000c12127981 */ /* 0x000ee8000c1e9b00 */
[----:B------:R-:W4:Y:S01]  /*07e0*/  LDG.E.64.CONSTANT R16, desc[UR12][R16.64] ;  /* 0x0000000c10107981 */ /* 0x000f22000c1e9b00 */
[----:B------:R-:W-:-:S03]  /*07f0*/  VIADD R5, R0, 0xf00 ;  /* 0x00000f0000057836 */ /* 0x000fc60000000000 */
[----:B------:R-:W4:Y:S02]  /*0800*/  LDG.E.64.CONSTANT R20, desc[UR12][R20.64] ;  /* 0x0000000c14147981 */ /* 0x000f24000c1e9b00 */
[----:B------:R-:W-:-:S04]  /*0810*/  IADD3 R5, P0, R5, R2, RZ ;  /* 0x0000000205057210 */ /* 0x000fc80007f1e0ff */
[----:B------:R-:W-:Y:S01]  /*0820*/  IADD3.X R4, RZ, R3, RZ, P0, !PT ;  /* 0x00000003ff047210 */ /* 0x000fe200007fe4ff */
[----:B------:R-:W-:-:S03]  /*0830*/  IMAD.SHL.U32 R7, R5, 0x2, RZ ;  /* 0x0000000205077824 */ /* 0x000fc600078e00ff */
[----:B------:R-:W-:Y:S02]  /*0840*/  SHF.L.U64.HI R6, R5, 0x1, R4 ;  /* 0x0000000105067819 */ /* 0x000fe40000010204 */
[C---:B------:R-:W-:Y:S02]  /*0850*/  IADD3 R14, P0, R7.reuse, UR10, RZ ;  /* 0x0000000a070e7c10 */ /* 0x040fe4000ff1e0ff */
[----:B------:R-:W-:Y:S02]  /*0860*/  IADD3 R12, P1, R7, UR18, RZ ;  /* 0x00000012070c7c10 */ /* 0x000fe4000ff3e0ff */
[C---:B------:R-:W-:Y:S02]  /*0870*/  IADD3.X R15, R6.reuse, UR11, RZ, P0, !PT ;  /* 0x0000000b060f7c10 */ /* 0x040fe400087fe4ff */
[----:B------:R-:W-:-:S04]  /*0880*/  IADD3.X R13, R6, UR19, RZ, P1, !PT ;  /* 0x00000013060d7c10 */ /* 0x000fc80008ffe4ff */
[----:B------:R-:W4:Y:S04]  /*0890*/  LDG.E.64.CONSTANT R14, desc[UR12][R14.64] ;  /* 0x0000000c0e0e7981 */ /* 0x000f28000c1e9b00 */
[----:B------:R-:W4:Y:S01]  /*08a0*/  LDG.E.64.CONSTANT R12, desc[UR12][R12.64] ;  /* 0x0000000c0c0c7981 */ /* 0x000f22000c1e9b00 */
[----:B------:R-:W-:-:S04]  /*08b0*/  IADD3 R4, R0, 0x1e00, RZ ;  /* 0x00001e0000047810 */ /* 0x000fc80007ffe0ff */
[----:B------:R-:W-:Y:S01]  /*08c0*/  IADD3 R4, P0, R4, R2, RZ ;  /* 0x0000000204047210 */ /* 0x000fe20007f1e0ff */
[----:B------:R-:W-:Y:S04]  /*08d0*/  STL [R1+0x70], R10 ;  /* 0x0000700a01007387 */ /* 0x000fe80000100800 */
[----:B------:R-:W-:Y:S01]  /*08e0*/  STL [R1+0x5c], R11 ;  /* 0x00005c0b01007387 */ /* 0x000fe20000100800 */
[----:B------:R-:W-:-:S03]  /*08f0*/  IMAD.X R5, RZ, RZ, R3, P0 ;  /* 0x000000ffff057224 */ /* 0x000fc600000e0603 */
[----:B------:R0:W-:Y:S01]  /*0900*/  STL [R1+0x68], R7 ;  /* 0x0000680701007387 */ /* 0x0001e20000100800 */
[----:B------:R-:W-:-:S03]  /*0910*/  VIADD R0, R0, 0x2d00 ;  /* 0x00002d0000007836 */ /* 0x000fc60000000000 */
[----:B------:R1:W-:Y:S01]  /*0920*/  STL [R1+0x6c], R6 ;  /* 0x00006c0601007387 */ /* 0x0003e20000100800 */
[C---:B0-----:R-:W-:Y:S02]  /*0930*/  SHF.L.U32 R7, R4.reuse, 0x1, RZ ;  /* 0x0000000104077819 */ /* 0x041fe400000006ff */
[----:B-1----:R-:W-:Y:S02]  /*0940*/  SHF.L.U64.HI R6, R4, 0x1, R5 ;  /* 0x0000000104067819 */ /* 0x002fe40000010205 */
[----:B------:R-:W-:-:S04]  /*0950*/  IADD3 R10, P0, R7, UR10, RZ ;  /* 0x0000000a070a7c10 */ /* 0x000fc8000ff1e0ff */
[----:B------:R-:W-:Y:S02]  /*0960*/  IADD3.X R11, R6, UR11, RZ, P0, !PT ;  /* 0x0000000b060b7c10 */ /* 0x000fe400087fe4ff */
[----:B------:R-:W-:Y:S02]  /*0970*/  IADD3 R0, P0, R0, R2, RZ ;  /* 0x0000000200007210 */ /* 0x000fe40007f1e0ff */
[----:B------:R-:W-:Y:S01]  /*0980*/  IADD3 R8, P1, R7, UR18, RZ ;  /* 0x0000001207087c10 */ /* 0x000fe2000ff3e0ff */
[----:B------:R-:W-:Y:S02]  /*0990*/  STL [R1+0x60], R7 ;  /* 0x0000600701007387 */ /* 0x000fe40000100800 */
[----:B------:R-:W-:Y:S01]  /*09a0*/  IMAD.SHL.U32 R4, R0, 0x2, RZ ;  /* 0x0000000200047824 */ /* 0x000fe200078e00ff */
[----:B------:R-:W-:Y:S01]  /*09b0*/  IADD3.X R3, RZ, R3, RZ, P0, !PT ;  /* 0x00000003ff037210 */ /* 0x000fe200007fe4ff */
[----:B------:R0:W-:Y:S01]  /*09c0*/  STL [R1+0x64], R6 ;  /* 0x0000640601007387 */ /* 0x0001e20000100800 */
[----:B------:R-:W-:-:S02]  /*09d0*/  IADD3.X R9, R6, UR19, RZ, P1, !PT ;  /* 0x0000001306097c10 */ /* 0x000fc40008ffe4ff */
[----:B------:R-:W-:Y:S01]  /*09e0*/  SHF.L.U64.HI R29, R0, 0x1, R3 ;  /* 0x00000001001d7819 */ /* 0x000fe20000010203 */
[----:B------:R1:W-:Y:S01]  /*09f0*/  STL [R1+0x54], R4 ;  /* 0x0000540401007387 */ /* 0x0003e20000100800 */
[----:B------:R-:W-:-:S03]  /*0a00*/  HFMA2.MMA R37, -RZ, RZ, 0, 1.430511474609375e-06 ;  /* 0x00000018ff257435 */ /* 0x000fc600000001ff */
[----:B------:R-:W4:Y:S01]  /*0a10*/  LDG.E.64.CONSTANT R10, desc[UR12][R10.64] ;  /* 0x0000000c0a0a7981 */ /* 0x000f22000c1e9b00 */
[C---:B0-----:R-:W-:Y:S01]  /*0a20*/  IADD3 R6, P0, R4.reuse, UR10, RZ ;  /* 0x0000000a04067c10 */ /* 0x041fe2000ff1e0ff */
[----:B------:R-:W-:Y:S02]  /*0a30*/  ULDC UR10, c[0x0][0x250] ;  /* 0x00009400000a7ab9 */ /* 0x000fe40000000800 */
[----:B------:R-:W4:Y:S01]  /*0a40*/  LDG.E.64.CONSTANT R8, desc[UR12][R8.64] ;  /* 0x0000000c08087981 */ /* 0x000f22000c1e9b00 */
[----:B-1----:R-:W-:-:S03]  /*0a50*/  IADD3 R4, P1, R4, UR18, RZ ;  /* 0x0000001204047c10 */ /* 0x002fc6000ff3e0ff */
[----:B------:R0:W-:Y:S01]  /*0a60*/  STL [R1+0x58], R29 ;  /* 0x0000581d01007387 */ /* 0x0001e20000100800 */
[C---:B------:R-:W-:Y:S02]  /*0a70*/  IADD3.X R7, R29.reuse, UR11, RZ, P0, !PT ;  /* 0x0000000b1d077c10 */ /* 0x040fe400087fe4ff */
[----:B------:R-:W-:Y:S01]  /*0a80*/  IADD3.X R5, R29, UR19, RZ, P1, !PT ;  /* 0x000000131d057c10 */ /* 0x000fe20008ffe4ff */
[----:B------:R-:W-:-:S03]  /*0a90*/  IMAD R28, R28, R37, UR8 ;  /* 0x000000081c1c7e24 */ /* 0x000fc6000f8e0225 */
[----:B------:R-:W4:Y:S04]  /*0aa0*/  LDG.E.64.CONSTANT R6, desc[UR12][R6.64] ;  /* 0x0000000c06067981 */ /* 0x000f28000c1e9b00 */
[----:B------:R-:W4:Y:S01]  /*0ab0*/  LDG.E.64.CONSTANT R4, desc[UR12][R4.64] ;  /* 0x0000000c04047981 */ /* 0x000f22000c1e9b00 */
[----:B--2---:R-:W-:-:S06]  /*0ac0*/  FADD.FTZ R0, R23, UR10 ;  /* 0x0000000a17007e21 */ /* 0x004fcc0008010000 */
[----:B------:R-:W1:Y:S01]  /*0ad0*/  MUFU.RSQ R0, R0 ;  /* 0x0000000000007308 */ /* 0x000e620000001400 */
[C---:B---3--:R-:W-:Y:S01]  /*0ae0*/  PRMT R34, R18.reuse, 0x7632, R34 ;  /* 0x0000763212227816 */ /* 0x048fe20000000022 */
[----:B0-----:R-:W-:Y:S01]  /*0af0*/  IMAD.U32 R29, R18, 0x10000, RZ ;  /* 0x00010000121d7824 */ /* 0x001fe200078e00ff */
[----:B----4-:R-:W-:-:S03]  /*0b00*/  SHF.L.U32 R3, R16, 0x10, RZ ;  /* 0x0000001010037819 */ /* 0x010fc600000006ff */
[----:B------:R-:W-:Y:S01]  /*0b10*/  FADD.FTZ R29, -R22, R29 ;  /* 0x0000001d161d7221 */ /* 0x000fe20000010100 */
[----:B------:R-:W-:Y:S01]  /*0b20*/  PRMT R31, R16, 0x7632, R31 ;  /* 0x00007632101f7816 */ /* 0x000fe2000000001f */
[----:B------:R-:W-:Y:S01]  /*0b30*/  STL [R1+0x90], R20 ;  /* 0x0000901401007387 */ /* 0x000fe20000100800 */
[C---:B------:R-:W-:Y:S02]  /*0b40*/  PRMT R23, R20.reuse, 0x7632, R23 ;  /* 0x0000763214177816 */ /* 0x040fe40000000017 */
[----:B------:R-:W-:Y:S01]  /*0b50*/  SHF.L.U32 R2, R20, 0x10, RZ ;  /* 0x0000001014027819 */ /* 0x000fe200000006ff */
[----:B------:R1:W-:Y:S01]  /*0b60*/  STL [R1+0x94], R18 ;  /* 0x0000941201007387 */ /* 0x0003e20000100800 */
[----:B------:R-:W-:-:S03]  /*0b70*/  SHF.L.U32 R34, R34, 0x10, RZ ;  /* 0x0000001022227819 */ /* 0x000fc600000006ff */
[----:B------:R0:W-:Y:S01]  /*0b80*/  STL [R1+0x98], R16 ;  /* 0x0000981001007387 */ /* 0x0001e20000100800 */
[----:B------:R-:W-:Y:S01]  /*0b90*/  SHF.L.U32 R31, R31, 0x10, RZ ;  /* 0x000000101f1f7819 */ /* 0x000fe200000006ff */
[----:B------:R-:W-:Y:S02]  /*0ba0*/  IMAD.U32 R23, R23, 0x10000, RZ ;  /* 0x0001000017177824 */ /* 0x000fe400078e00ff */
[----:B------:R-:W-:Y:S01]  /*0bb0*/  FADD.FTZ R34, -R22, R34 ;  /* 0x0000002216227221 */ /* 0x000fe20000010100 */
[----:B------:R2:W-:Y:S01]  /*0bc0*/  STL [R1+0x18], R3 ;  /* 0x0000180301007387 */ /* 0x0005e20000100800 */
[----:B-1----:R-:W-:Y:S01]  /*0bd0*/  FMUL.FTZ R18, R0, R29 ;  /* 0x0000001d00127220 */ /* 0x002fe20000410000 */
[----:B0-----:R-:W-:-:S04]  /*0be0*/  IMAD.MOV.U32 R16, RZ, RZ, R3 ;  /* 0x000000ffff107224 */ /* 0x001fc800078e0003 */
[----:B--2---:R-:W-:Y:S01]  /*0bf0*/  FMUL.FTZ R3, R16, R2 ;  /* 0x0000000210037220 */ /* 0x004fe20000410000 */
[----:B------:R-:W-:Y:S01]  /*0c00*/  FMUL.FTZ R32, R31, R23 ;  /* 0x000000171f207220 */ /* 0x000fe20000410000 */
[----:B------:R-:W-:Y:S02]  /*0c10*/  FMUL.FTZ R34, R0, R34 ;  /* 0x0000002200227220 */ /* 0x000fe40000410000 */
[----:B------:R-:W-:Y:S01]  /*0c20*/  FFMA.FTZ R3, R18, R3, RZ ;  /* 0x0000000312037223 */ /* 0x000fe200000100ff */
[----:B------:R-:W-:Y:S01]  /*0c30*/  IMAD.MOV.U32 R20, RZ, RZ, R33 ;  /* 0x000000ffff147224 */ /* 0x000fe200078e0021 */
[----:B------:R0:W-:Y:S01]  /*0c40*/  STL [R1+0x44], R18 ;  /* 0x0000441201007387 */ /* 0x0001e20000100800 */
[----:B------:R-:W-:Y:S02]  /*0c50*/  IMAD.U32 R33, R19, 0x10000, RZ ;  /* 0x0001000013217824 */ /* 0x000fe400078e00ff */
[----:B------:R-:W-:Y:S01]  /*0c60*/  FFMA.FTZ R32, R34, R32, R3 ;  /* 0x0000002022207223 */ /* 0x000fe20000010003 */
[----:B------:R-:W-:Y:S01]  /*0c70*/  SHF.L.U32 R3, R21, 0x10, RZ ;  /* 0x0000001015037819 */ /* 0x000fe200000006ff */
[----:B------:R-:W-:Y:S01]  /*0c80*/  STL [R1+0x9c], R21 ;  /* 0x00009c1501007387 */ /* 0x000fe20000100800 */
[----:B------:R-:W-:Y:S01]  /*0c90*/  PRMT R36, R19, 0x7632, R36 ;  /* 0x0000763213247816 */ /* 0x000fe20000000024 */
[----:B------:R-:W-:Y:S01]  /*0ca0*/  FADD.FTZ R33, -R22, R33 ;  /* 0x0000002116217221 */ /* 0x000fe20000010100 */
[----:B0-----:R-:W-:Y:S01]  /*0cb0*/  SHF.L.U32 R18, R17, 0x10, RZ ;  /* 0x0000001011127819 */ /* 0x001fe200000006ff */
[----:B------:R-:W-:Y:S01]  /*0cc0*/  STL [R1+0xa0], R19 ;  /* 0x0000a01301007387 */ /* 0x000fe20000100800 */
[----:B------:R-:W-:-:S02]  /*0cd0*/  PRMT R29, R21, 0x7632, R29 ;  /* 0x00007632151d7816 */ /* 0x000fc4000000001d */
[----:B------:R-:W-:Y:S01]  /*0ce0*/  PRMT R30, R17, 0x7632, R30 ;  /* 0x00007632111e7816 */ /* 0x000fe2000000001e */
[----:B------:R-:W-:Y:S01]  /*0cf0*/  STL [R1+0xa4], R17 ;  /* 0x0000a41101007387 */ /* 0x000fe20000100800 */
[----:B------:R-:W-:Y:S01]  /*0d00*/  SHF.L.U32 R36, R36, 0x10, RZ ;  /* 0x0000001024247819 */ /* 0x000fe200000006ff */
[----:B------:R-:W-:Y:S02]  /*0d10*/  FMUL.FTZ R35, R18, R3 ;  /* 0x0000000312237220 */ /* 0x000fe40000410000 */
[----:B------:R0:W-:Y:S01]  /*0d20*/  STL [R1+0x20], R18 ;  /* 0x0000201201007387 */ /* 0x0001e20000100800 */
[----:B------:R-:W-:Y:S02]  /*0d30*/  IMAD.U32 R29, R29, 0x10000, RZ ;  /* 0x000100001d1d7824 */ /* 0x000fe400078e00ff */
[----:B------:R-:W-:Y:S02]  /*0d40*/  IMAD.U32 R30, R30, 0x10000, RZ ;  /* 0x000100001e1e7824 */ /* 0x000fe400078e00ff */
[----:B0-----:R-:W-:Y:S01]  /*0d50*/  FMUL.FTZ R18, R0, R33 ;  /* 0x0000002100127220 */ /* 0x001fe20000410000 */
[----:B------:R-:W-:-:S03]  /*0d60*/  FADD.FTZ R33, -R22, R36 ;  /* 0x0000002416217221 */ /* 0x000fc60000010100 */
[----:B------:R-:W-:Y:S01]  /*0d70*/  FFMA.FTZ R32, R18, R35, R32 ;  /* 0x0000002312207223 */ /* 0x000fe20000010020 */
[----:B------:R-:W-:Y:S02]  /*0d80*/  IMAD.U32 R35, R14, 0x10000, RZ ;  /* 0x000100000e237824 */ /* 0x000fe400078e00ff */
[----:B------:R-:W-:Y:S01]  /*0d90*/  FMUL.FTZ R36, R30, R29 ;  /* 0x0000001d1e247220 */ /* 0x000fe20000410000 */
[----:B------:R-:W-:Y:S01]  /*0da0*/  FMUL.FTZ R33, R0, R33 ;  /* 0x0000002100217220 */ /* 0x000fe20000410000 */
[----:B------:R0:W-:Y:S01]  /*0db0*/  STL [R1+0x50], R18 ;  /* 0x0000501201007387 */ /* 0x0001e20000100800 */
[----:B------:R-:W-:Y:S01]  /*0dc0*/  FADD.FTZ R35, -R22, R35 ;  /* 0x0000002316237221 */ /* 0x000fe20000010100 */
[----:B------:R-:W-:Y:S01]  /*0dd0*/  PRMT R17, R12, 0x7632, R17 ;  /* 0x000076320c117816 */ /* 0x000fe20000000011 */
[----:B------:R-:W-:Y:S01]  /*0de0*/  FFMA.FTZ R32, R33, R36, R32 ;  /* 0x0000002421207223 */ /* 0x000fe20000010020 */
[----:B------:R1:W-:Y:S01]  /*0df0*/  STL [R1+0xa8], R14 ;  /* 0x0000a80e01007387 */ /* 0x0003e20000100800 */
[----:B------:R-:W-:-:S03]  /*0e00*/  PRMT R36, R14, 0x7632, R36 ;  /* 0x000076320e247816 */ /* 0x000fc60000000024 */
[----:B------:R2:W-:Y:S01]  /*0e10*/  STL [R1+0xac], R12 ;  /* 0x0000ac0c01007387 */ /* 0x0005e20000100800 */
[----:B0-----:R-:W-:Y:S01]  /*0e20*/  SHF.L.U32 R18, R12, 0x10, RZ ;  /* 0x000000100c127819 */ /* 0x001fe200000006ff */
[----:B-1----:R-:W-:-:S04]  /*0e30*/  IMAD R14, R20, 0x8, R28 ;  /* 0x00000008140e7824 */ /* 0x002fc800078e021c */
[----:B------:R-:W-:Y:S01]  /*0e40*/  FMUL.FTZ R37, R2, R18 ;  /* 0x0000001202257220 */ /* 0x000fe20000410000 */
[----:B--2---:R-:W-:Y:S01]  /*0e50*/  FMUL.FTZ R12, R0, R35 ;  /* 0x00000023000c7220 */ /* 0x004fe20000410000 */
[----:B------:R-:W-:Y:S04]  /*0e60*/  STL [R1+0x14], R18 ;  /* 0x0000141201007387 */ /* 0x000fe80000100800 */
[----:B------:R-:W-:Y:S01]  /*0e70*/  STL [R1+0x4c], R12 ;  /* 0x00004c0c01007387 */ /* 0x000fe20000100800 */
[----:B------:R-:W-:-:S03]  /*0e80*/  FFMA.FTZ R32, R12, R37, R32 ;  /* 0x000000250c207223 */ /* 0x000fc60000010020 */
[----:B------:R-:W-:Y:S04]  /*0e90*/  STL [R1+0x1c], R14 ;  /* 0x00001c0e01007387 */ /* 0x000fe80000100800 */
[----:B------:R0:W-:Y:S04]  /*0ea0*/  STL [R1+0xbc], R12 ;  /* 0x0000bc0c01007387 */ /* 0x0001e80000100800 */
[----:B0-----:R-:W2:Y:S01]  /*0eb0*/  LDL R12, [R1+0x20] ;  /* 0x00002000010c7983 */ /* 0x001ea20000100800 */
[----:B------:R-:W-:Y:S01]  /*0ec0*/  FFMA.FTZ R16, R16, R2, RZ ;  /* 0x0000000210107223 */ /* 0x000fe200000100ff */
[----:B------:R-:W-:-:S03]  /*0ed0*/  FFMA.FTZ R26, R34, R31, R26 ;  /* 0x0000001f221a7223 */ /* 0x000fc6000001001a */
[C---:B------:R-:W-:Y:S01]  /*0ee0*/  FFMA.FTZ R28, R31.reuse, R23, R16 ;  /* 0x000000171f1c7223 */ /* 0x040fe20000010010 */
[----:B------:R-:W-:Y:S01]  /*0ef0*/  FADD.FTZ R16, R31, R27 ;  /* 0x0000001b1f107221 */ /* 0x000fe20000010000 */
[--C-:B------:R-:W-:Y:S01]  /*0f00*/  FADD.FTZ R27, R30, R25.reuse ;  /* 0x000000191e1b7221 */ /* 0x100fe20000010000 */
[C---:B------:R-:W-:Y:S01]  /*0f10*/  SHF.L.U32 R34, R15.reuse, 0x10, RZ ;  /* 0x000000100f227819 */ /* 0x040fe200000006ff */
[----:B------:R0:W-:Y:S01]  /*0f20*/  STL [R1+0xb0], R15 ;  /* 0x0000b00f01007387 */ /* 0x0001e20000100800 */
[----:B------:R-:W-:-:S03]  /*0f30*/  PRMT R25, R15, 0x7632, R25 ;  /* 0x000076320f197816 */ /* 0x000fc60000000019 */
[----:B0-----:R-:W3:Y:S01]  /*0f40*/  LDL R15, [R1+0x14] ;  /* 0x00001400010f7983 */ /* 0x001ee20000100800 */
[----:B------:R-:W-:Y:S01]  /*0f50*/  IMAD.U32 R36, R36, 0x10000, RZ ;  /* 0x0001000024247824 */ /* 0x000fe200078e00ff */
[----:B------:R-:W-:-:S03]  /*0f60*/  SHF.L.U32 R35, R17, 0x10, RZ ;  /* 0x0000001011237819 */ /* 0x000fc600000006ff */
[C---:B------:R-:W-:Y:S01]  /*0f70*/  FADD.FTZ R36, -R22.reuse, R36 ;  /* 0x0000002416247221 */ /* 0x040fe20000010100 */
[----:B------:R-:W-:Y:S02]  /*0f80*/  IMAD.U32 R14, R13, 0x10000, RZ ;  /* 0x000100000d0e7824 */ /* 0x000fe400078e00ff */
[----:B------:R-:W-:Y:S01]  /*0f90*/  FMUL.FTZ R37, R23, R35 ;  /* 0x0000002317257220 */ /* 0x000fe20000410000 */
[----:B------:R-:W-:Y:S01]  /*0fa0*/  FADD.FTZ R34, -R22, R34 ;  /* 0x0000002216227221 */ /* 0x000fe20000010100 */
[C---:B------:R-:W-:Y:S01]  /*0fb0*/  FMUL.FTZ R36, R0.reuse, R36 ;  /* 0x0000002400247220 */ /* 0x040fe20000410000 */
[----:B------:R-:W-:Y:S02]  /*0fc0*/  FMUL.FTZ R31, R3, R14 ;  /* 0x0000000e031f7220 */ /* 0x000fe40000410000 */
[----:B------:R-:W-:Y:S01]  /*0fd0*/  FMUL.FTZ R17, R0, R34 ;  /* 0x0000002200117220 */ /* 0x000fe20000410000 */
[----:B------:R-:W-:-:S04]  /*0fe0*/  FFMA.FTZ R32, R36, R37, R32 ;  /* 0x0000002524207223 */ /* 0x000fc80000010020 */
[----:B------:R-:W-:Y:S01]  /*0ff0*/  FFMA.FTZ R32, R17, R31, R32 ;  /* 0x0000001f11207223 */ /* 0x000fe20000010020 */
[----:B------:R-:W-:Y:S01]  /*1000*/  SHF.L.U32 R31, R10, 0x10, RZ ;  /* 0x000000100a1f7819 */ /* 0x000fe200000006ff */
[----:B------:R-:W-:Y:S01]  /*1010*/  STL [R1+0xb4], R13 ;  /* 0x0000b40d01007387 */ /* 0x000fe20000100800 */
[----:B------:R-:W-:-:S03]  /*1020*/  IMAD.U32 R19, R8, 0x10000, RZ ;  /* 0x0001000008137824 */ /* 0x000fc600078e00ff */
[----:B------:R-:W-:Y:S01]  /*1030*/  FADD.FTZ R31, -R22, R31 ;  /* 0x0000001f161f7221 */ /* 0x000fe20000010100 */
[----:B------:R-:W-:Y:S03]  /*1040*/  STL [R1+0x10], R14 ;  /* 0x0000100e01007387 */ /* 0x000fe60000100800 */
[----:B------:R-:W-:Y:S01]  /*1050*/  FMUL.FTZ R21, R0, R31 ;  /* 0x0000001f00157220 */ /* 0x000fe20000410000 */
[--C-:B------:R-:W-:Y:S01]  /*1060*/  FFMA.FTZ R36, R36, R35, R26.reuse ;  /* 0x0000002324247223 */ /* 0x100fe2000001001a */
[----:B------:R-:W-:Y:S01]  /*1070*/  PRMT R26, R10, 0x7632, R26 ;  /* 0x000076320a1a7816 */ /* 0x000fe2000000001a */
[----:B------:R-:W-:Y:S01]  /*1080*/  FFMA.FTZ R24, R33, R30, R24 ;  /* 0x0000001e21187223 */ /* 0x000fe20000010018 */
[----:B------:R-:W-:Y:S02]  /*1090*/  PRMT R33, R13, 0x7632, R33 ;  /* 0x000076320d217816 */ /* 0x000fe40000000021 */
[----:B------:R-:W-:-:S05]  /*10a0*/  SHF.L.U32 R25, R25, 0x10, RZ ;  /* 0x0000001019197819 */ /* 0x000fca00000006ff */
[----:B------:R-:W-:-:S04]  /*10b0*/  FADD.FTZ R25, -R22, R25 ;  /* 0x0000001916197221 */ /* 0x000fc80000010100 */
[----:B------:R-:W-:Y:S01]  /*10c0*/  FMUL.FTZ R25, R0, R25 ;  /* 0x0000001900197220 */ /* 0x000fe20000410000 */
[----:B--2---:R-:W-:Y:S04]  /*10d0*/  STL [R1+0xc0], R12 ;  /* 0x0000c00c01007387 */ /* 0x004fe80000100800 */
[----:B------:R-:W-:Y:S04]  /*10e0*/  STL [R1+0x48], R17 ;  /* 0x0000481101007387 */ /* 0x000fe80000100800 */
[----:B------:R-:W-:Y:S04]  /*10f0*/  STL [R1+0xb8], R17 ;  /* 0x0000b81101007387 */ /* 0x000fe80000100800 */
[----:B------:R0:W-:Y:S04]  /*1100*/  STL [R1+0xc4], R10 ;  /* 0x0000c40a01007387 */ /* 0x0001e80000100800 */
[----:B------:R1:W-:Y:S04]  /*1110*/  STL [R1+0xc8], R8 ;  /* 0x0000c80801007387 */ /* 0x0003e80000100800 */
[----:B------:R-:W-:Y:S04]  /*1120*/  STL [R1+0x8], R19 ;  /* 0x0000081301007387 */ /* 0x000fe80000100800 */
[----:B------:R-:W-:Y:S04]  /*1130*/  STL [R1+0x40], R21 ;  /* 0x0000401501007387 */ /* 0x000fe80000100800 */
[----:B0-----:R-:W2:Y:S01]  /*1140*/  LDL.LU R10, [R1+0x1c] ;  /* 0x00001c00010a7983 */ /* 0x001ea20000300800 */
[----:B------:R-:W-:Y:S01]  /*1150*/  FFMA.FTZ R37, R12, R3, R28 ;  /* 0x000000030c257223 */ /* 0x000fe2000001001c */
[----:B------:R-:W-:Y:S01]  /*1160*/  IMAD.U32 R28, R33, 0x10000, RZ ;  /* 0x00010000211c7824 */ /* 0x000fe200078e00ff */
[----:B------:R-:W-:Y:S01]  /*1170*/  SHF.L.U32 R34, R26, 0x10, RZ ;  /* 0x000000101a227819 */ /* 0x000fe200000006ff */
[----:B------:R-:W4:Y:S01]  /*1180*/  LDL.LU R12, [R1+0x24] ;  /* 0x00002400010c7983 */ /* 0x000f220000300800 */
[----:B------:R-:W-:Y:S01]  /*1190*/  FFMA.FTZ R30, R30, R29, R37 ;  /* 0x0000001d1e1e7223 */ /* 0x000fe20000010025 */
[-C--:B------:R-:W-:Y:S01]  /*11a0*/  FMUL.FTZ R33, R29, R28.reuse ;  /* 0x0000001c1d217220 */ /* 0x080fe20000410000 */
[----:B------:R-:W-:-:S03]  /*11b0*/  FFMA.FTZ R13, R25, R28, R24 ;  /* 0x0000001c190d7223 */ /* 0x000fc60000010018 */
[----:B------:R-:W-:Y:S01]  /*11c0*/  FFMA.FTZ R32, R25, R33, R32 ;  /* 0x0000002119207223 */ /* 0x000fe20000010020 */
[----:B---3--:R-:W-:Y:S01]  /*11d0*/  FFMA.FTZ R25, R2, R15, R30 ;  /* 0x0000000f02197223 */ /* 0x008fe2000001001e */
[----:B------:R-:W-:-:S03]  /*11e0*/  FADD.FTZ R24, R16, R35 ;  /* 0x0000002310187221 */ /* 0x000fc60000010000 */
[----:B------:R-:W-:Y:S01]  /*11f0*/  FFMA.FTZ R35, R23, R35, R25 ;  /* 0x0000002317237223 */ /* 0x000fe20000010019 */
[----:B------:R-:W-:-:S03]  /*1200*/  PRMT R33, R8, 0x7632, R33 ;  /* 0x0000763208217816 */ /* 0x000fc60000000021 */
[----:B------:R-:W-:Y:S01]  /*1210*/  FFMA.FTZ R35, R3, R14, R35 ;  /* 0x0000000e03237223 */ /* 0x000fe20000010023 */
[----:B------:R-:W-:Y:S01]  /*1220*/  FADD.FTZ R31, -R22, R34 ;  /* 0x00000022161f7221 */ /* 0x000fe20000010100 */
[----:B------:R-:W-:Y:S01]  /*1230*/  FMUL.FTZ R37, R2, R19 ;  /* 0x0000001302257220 */ /* 0x000fe20000410000 */
[----:B------:R-:W-:Y:S01]  /*1240*/  IMAD.U32 R26, R33, 0x10000, RZ ;  /* 0x00010000211a7824 */ /* 0x000fe200078e00ff */
[----:B------:R-:W-:Y:S01]  /*1250*/  SHF.L.U32 R34, R11, 0x10, RZ ;  /* 0x000000100b227819 */ /* 0x000fe200000006ff */
[----:B------:R-:W-:Y:S01]  /*1260*/  FFMA.FTZ R35, R29, R28, R35 ;  /* 0x0000001c1d237223 */ /* 0x000fe20000010023 */
[----:B------:R-:W-:Y:S01]  /*1270*/  PRMT R33, R11, 0x7632, R33 ;  /* 0x000076320b217816 */ /* 0x000fe20000000021 */
[----:B------:R-:W-:Y:S01]  /*1280*/  FMUL.FTZ R31, R0, R31 ;  /* 0x0000001f001f7220 */ /* 0x000fe20000410000 */
[----:B------:R-:W-:Y:S01]  /*1290*/  FFMA.FTZ R32, R21, R37, R32 ;  /* 0x0000002515207223 */ /* 0x000fe20000010020 */
[----:B------:R-:W-:Y:S01]  /*12a0*/  FMUL.FTZ R30, R23, R26 ;  /* 0x0000001a171e7220 */ /* 0x000fe20000410000 */
[----:B------:R-:W-:Y:S01]  /*12b0*/  FFMA.FTZ R35, R2, R19, R35 ;  /* 0x0000001302237223 */ /* 0x000fe20000010023 */
[C---:B------:R-:W-:Y:S01]  /*12c0*/  PRMT R25, R9.reuse, 0x7632, R25 ;  /* 0x0000763209197816 */ /* 0x040fe20000000019 */
[----:B------:R-:W-:-:S02]  /*12d0*/  IMAD.U32 R37, R9, 0x10000, RZ ;  /* 0x0001000009257824 */ /* 0x000fc400078e00ff */
[----:B------:R-:W-:Y:S01]  /*12e0*/  FADD.FTZ R34, -R22, R34 ;  /* 0x0000002216227221 */ /* 0x000fe20000010100 */
[----:B------:R-:W-:Y:S01]  /*12f0*/  SHF.L.U32 R33, R33, 0x10, RZ ;  /* 0x0000001021217819 */ /* 0x000fe200000006ff */
[----:B-1----:R-:W-:Y:S01]  /*1300*/  FADD.FTZ R8, R27, R28 ;  /* 0x0000001c1b087221 */ /* 0x002fe20000010000 */
[C---:B------:R-:W-:Y:S01]  /*1310*/  FFMA.FTZ R17, R31.reuse, R26, R36 ;  /* 0x0000001a1f117223 */ /* 0x040fe20000010024 */
[----:B------:R-:W-:Y:S01]  /*1320*/  FFMA.FTZ R30, R31, R30, R32 ;  /* 0x0000001e1f1e7223 */ /* 0x000fe20000010020 */
[----:B------:R-:W-:Y:S01]  /*1330*/  FADD.FTZ R36, R24, R26 ;  /* 0x0000001a18247221 */ /* 0x000fe20000010000 */
[----:B------:R-:W-:Y:S01]  /*1340*/  FFMA.FTZ R28, R23, R26, R35 ;  /* 0x0000001a171c7223 */ /* 0x000fe20000010023 */
[----:B------:R-:W-:Y:S01]  /*1350*/  FMUL.FTZ R32, R3, R37 ;  /* 0x0000002503207220 */ /* 0x000fe20000410000 */
[----:B------:R-:W-:Y:S01]  /*1360*/  FMUL.FTZ R16, R0, R34 ;  /* 0x0000002200107220 */ /* 0x000fe20000410000 */
[----:B------:R-:W-:Y:S01]  /*1370*/  SHF.L.U32 R26, R6, 0x10, RZ ;  /* 0x00000010061a7819 */ /* 0x000fe200000006ff */
[----:B------:R-:W-:-:S02]  /*1380*/  IMAD.U32 R25, R25, 0x10000, RZ ;  /* 0x0001000019197824 */ /* 0x000fc400078e00ff */
[----:B------:R-:W-:Y:S01]  /*1390*/  FADD.FTZ R33, -R22, R33 ;  /* 0x0000002116217221 */ /* 0x000fe20000010100 */
[----:B------:R-:W-:Y:S01]  /*13a0*/  FFMA.FTZ R32, R16, R32, R30 ;  /* 0x0000002010207223 */ /* 0x000fe2000001001e */
[----:B------:R-:W-:Y:S01]  /*13b0*/  PRMT R35, R6, 0x7632, R35 ;  /* 0x0000763206237816 */ /* 0x000fe20000000023 */
[----:B------:R-:W-:Y:S01]  /*13c0*/  FMUL.FTZ R27, R29, R25 ;  /* 0x000000191d1b7220 */ /* 0x000fe20000410000 */
[----:B------:R-:W-:Y:S01]  /*13d0*/  FMUL.FTZ R30, R0, R33 ;  /* 0x00000021001e7220 */ /* 0x000fe20000410000 */
[----:B------:R-:W-:Y:S02]  /*13e0*/  IMAD.U32 R34, R4, 0x10000, RZ ;  /* 0x0001000004227824 */ /* 0x000fe400078e00ff */
[----:B------:R-:W-:Y:S01]  /*13f0*/  FFMA.FTZ R28, R3, R37, R28 ;  /* 0x00000025031c7223 */ /* 0x000fe2000001001c */
[----:B------:R-:W-:Y:S01]  /*1400*/  FADD.FTZ R26, -R22, R26 ;  /* 0x0000001a161a7221 */ /* 0x000fe20000010100 */
[----:B------:R-:W-:Y:S01]  /*1410*/  PRMT R33, R4, 0x7632, R33 ;  /* 0x0000763204217816 */ /* 0x000fe20000000021 */
[----:B------:R-:W-:Y:S01]  /*1420*/  FFMA.FTZ R27, R30, R27, R32 ;  /* 0x0000001b1e1b7223 */ /* 0x000fe20000010020 */
[----:B------:R-:W-:Y:S01]  /*1430*/  SHF.L.U32 R35, R35, 0x10, RZ ;  /* 0x0000001023237819 */ /* 0x000fe200000006ff */
[----:B------:R-:W-:Y:S01]  /*1440*/  FFMA.FTZ R28, R29, R25, R28 ;  /* 0x000000191d1c7223 */ /* 0x000fe2000001001c */
[----:B------:R-:W-:Y:S01]  /*1450*/  FMUL.FTZ R24, R2, R34 ;  /* 0x0000002202187220 */ /* 0x000fe20000410000 */
[----:B------:R-:W-:Y:S01]  /*1460*/  FMUL.FTZ R18, R0, R26 ;  /* 0x0000001a00127220 */ /* 0x000fe20000410000 */
[----:B------:R-:W-:-:S02]  /*1470*/  IMAD.U32 R33, R33, 0x10000, RZ ;  /* 0x0001000021217824 */ /* 0x000fc400078e00ff */
[----:B------:R-:W-:Y:S01]  /*1480*/  FFMA.FTZ R26, R2, R34, R28 ;  /* 0x00000022021a7223 */ /* 0x000fe2000001001c */
[----:B------:R-:W-:Y:S01]  /*1490*/  FADD.FTZ R35, -R22, R35 ;  /* 0x0000002316237221 */ /* 0x000fe20000010100 */
[----:B------:R-:W-:Y:S01]  /*14a0*/  FFMA.FTZ R27, R18, R24, R27 ;  /* 0x00000018121b7223 */ /* 0x000fe2000001001b */
[----:B------:R-:W-:Y:S01]  /*14b0*/  SHF.L.U32 R24, R7, 0x10, RZ ;  /* 0x0000001007187819 */ /* 0x000fe200000006ff */
[CC--:B------:R-:W-:Y:S01]  /*14c0*/  FFMA.FTZ R26, R23.reuse, R33.reuse, R26 ;  /* 0x00000021171a7223 */ /* 0x0c0fe2000001001a */
[----:B------:R-:W-:Y:S01]  /*14d0*/  FMUL.FTZ R23, R23, R33 ;  /* 0x0000002117177220 */ /* 0x000fe20000410000 */
[----:B------:R-:W-:Y:S01]  /*14e0*/  FMUL.FTZ R35, R0, R35 ;  /* 0x0000002300237220 */ /* 0x000fe20000410000 */
[----:B------:R-:W-:Y:S01]  /*14f0*/  PRMT R28, R7, 0x7632, R28 ;  /* 0x00007632071c7816 */ /* 0x000fe2000000001c */
[----:B------:R-:W-:Y:S02]  /*1500*/  FADD.FTZ R24, -R22, R24 ;  /* 0x0000001816187221 */ /* 0x000fe40000010100 */
[----:B------:R-:W-:Y:S01]  /*1510*/  FFMA.FTZ R27, R35, R23, R27 ;  /* 0x00000017231b7223 */ /* 0x000fe2000001001b */
[C---:B------:R-:W-:Y:S01]  /*1520*/  SHF.L.U32 R23, R5.reuse, 0x10, RZ ;  /* 0x0000001005177819 */ /* 0x040fe200000006ff */
[----:B------:R-:W-:Y:S01]  /*1530*/  FMUL.FTZ R20, R0, R24 ;  /* 0x0000001800147220 */ /* 0x000fe20000410000 */
[----:B------:R-:W-:Y:S01]  /*1540*/  PRMT R24, R5, 0x7632, R24 ;  /* 0x0000763205187816 */ /* 0x000fe20000000018 */
[----:B------:R-:W-:-:S02]  /*1550*/  IMAD.U32 R28, R28, 0x10000, RZ ;  /* 0x000100001c1c7824 */ /* 0x000fc400078e00ff */
[C---:B------:R-:W-:Y:S02]  /*1560*/  FMUL.FTZ R31, R3.reuse, R23 ;  /* 0x00000017031f7220 */ /* 0x040fe40000410000 */
[----:B------:R-:W-:Y:S01]  /*1570*/  FADD.FTZ R28, -R22, R28 ;  /* 0x0000001c161c7221 */ /* 0x000fe20000010100 */
[----:B------:R-:W-:Y:S02]  /*1580*/  IMAD.U32 R24, R24, 0x10000, RZ ;  /* 0x0001000018187824 */ /* 0x000fe400078e00ff */
[----:B------:R-:W-:Y:S01]  /*1590*/  FFMA.FTZ R27, R20, R31, R27 ;  /* 0x0000001f141b7223 */ /* 0x000fe2000001001b */
[----:B------:R-:W-:Y:S01]  /*15a0*/  FFMA.FTZ R26, R3, R23, R26 ;  /* 0x00000017031a7223 */ /* 0x000fe2000001001a */
[----:B------:R-:W-:Y:S01]  /*15b0*/  FMUL.FTZ R28, R0, R28 ;  /* 0x0000001c001c7220 */ /* 0x000fe20000410000 */
[CC--:B------:R-:W-:Y:S01]  /*15c0*/  FMUL.FTZ R31, R29.reuse, R24.reuse ;  /* 0x000000181d1f7220 */ /* 0x0c0fe20000410000 */
[----:B------:R-:W-:Y:S01]  /*15d0*/  STL [R1+0x3c], R16 ;  /* 0x00003c1001007387 */ /* 0x000fe20000100800 */
[----:B------:R-:W-:-:S02]  /*15e0*/  FFMA.FTZ R26, R29, R24, R26 ;  /* 0x000000181d1a7223 */ /* 0x000fc4000001001a */
[----:B------:R-:W-:Y:S01]  /*15f0*/  FFMA.FTZ R27, R28, R31, R27 ;  /* 0x0000001f1c1b7223 */ /* 0x000fe2000001001b */
[----:B------:R-:W3:Y:S01]  /*1600*/  LDL R32, [R1+0x50] ;  /* 0x0000500001207983 */ /* 0x000ee20000100800 */
[----:B------:R-:W-:-:S03]  /*1610*/  FFMA.FTZ R13, R30, R25, R13 ;  /* 0x000000191e0d7223 */ /* 0x000fc6000001000d */
[----:B------:R-:W-:Y:S01]  /*1620*/  STL [R1+0x38], R18 ;  /* 0x0000381201007387 */ /* 0x000fe20000100800 */
[----:B------:R-:W-:-:S03]  /*1630*/  FADD.FTZ R25, R8, R25 ;  /* 0x0000001908197221 */ /* 0x000fc60000010000 */
[----:B------:R-:W-:Y:S04]  /*1640*/  STL [R1+0x34], R20 ;  /* 0x0000341401007387 */ /* 0x000fe80000100800 */
[----:B------:R-:W3:Y:S04]  /*1650*/  LDL.LU R29, [R1+0x28] ;  /* 0x00002800011d7983 */ /* 0x000ee80000300800 */
[----:B------:R-:W3:Y:S04]  /*1660*/  LDL.LU R31, [R1+0x30] ;  /* 0x00003000011f7983 */ /* 0x000ee80000300800 */
[----:B------:R-:W4:Y:S04]  /*1670*/  LDL R30, [R1+0x44] ;  /* 0x00004400011e7983 */ /* 0x000f280000100800 */
[----:B------:R0:W5:Y:S04]  /*1680*/  LDL.LU R8, [R1+0xc8] ;  /* 0x0000c80001087983 */ /* 0x0001680000300800 */
[----:B--2---:R1:W-:Y:S04]  /*1690*/  STS.64 [R10], R26 ;  /* 0x0000001a0a007388 */ /* 0x0043e80000000a00 */
[----:B-1----:R0:W5:Y:S04]  /*16a0*/  LDL.LU R10, [R1+0xc4] ;  /* 0x0000c400010a7983 */ /* 0x0021680000300800 */
[----:B------:R-:W4:Y:S04]  /*16b0*/  LDL R26, [R1+0x18] ;  /* 0x00001800011a7983 */ /* 0x000f280000100800 */
[----:B------:R-:W2:Y:S01]  /*16c0*/  LDL.LU R27, [R1+0x2c] ;  /* 0x00002c00011b7983 */ /* 0x000ea20000300800 */
[----:B------:R-:W-:Y:S01]  /*16d0*/  FADD.FTZ R25, R25, R24 ;  /* 0x0000001819197221 */ /* 0x000fe20000010000 */
[----:B------:R-:W-:Y:S01]  /*16e0*/  UIADD3 UR11, UP0, UR9, 0x2, URZ ;  /* 0x00000002090b7890 */ /* 0x000fe2000ff1e03f */
[----:B------:R-:W-:Y:S01]  /*16f0*/  BAR.SYNC.DEFER_BLOCKING 0x0 ;  /* 0x0000000000007b1d */ /* 0x000fe20000010000 */
[----:B----4-:R-:W-:-:S05]  /*1700*/  FFMA.FTZ R30, R30, R26, R12 ;  /* 0x0000001a1e1e7223 */ /* 0x010fca000001000c */
[----:B------:R-:W4:Y:S01]  /*1710*/  LDL.LU R12, [R1+0xc0] ;  /* 0x0000c000010c7983 */ /* 0x000f220000300800 */
[----:B---3--:R-:W-:Y:S01]  /*1720*/  FADD.FTZ R29, R26, R29 ;  /* 0x0000001d1a1d7221 */ /* 0x008fe20000010000 */
[----:B------:R-:W-:Y:S01]  /*1730*/  FFMA.FTZ R26, R35, R33, R17 ;  /* 0x00000021231a7223 */ /* 0x000fe20000010011 */
[----:B----4-:R-:W-:Y:S01]  /*1740*/  FADD.FTZ R31, R12, R31 ;  /* 0x0000001f0c1f7221 */ /* 0x010fe20000010000 */
[----:B--2---:R-:W-:Y:S02]  /*1750*/  FFMA.FTZ R32, R32, R12, R27 ;  /* 0x0000000c20207223 */ /* 0x004fe4000001001b */
[----:B------:R-:W2:Y:S04]  /*1760*/  LDL.LU R12, [R1+0xbc] ;  /* 0x0000bc00010c7983 */ /* 0x000ea80000300800 */
[----:B------:R-:W3:Y:S01]  /*1770*/  LDL.LU R17, [R1+0xb8] ;  /* 0x0000b80001117983 */ /* 0x000ee20000300800 */
[----:B------:R-:W-:Y:S01]  /*1780*/  FADD.FTZ R29, R29, R15 ;  /* 0x0000000f1d1d7221 */ /* 0x000fe20000010000 */
[----:B------:R-:W-:Y:S01]  /*1790*/  FFMA.FTZ R24, R28, R24, R13 ;  /* 0x000000181c187223 */ /* 0x000fe2000001000d */
[----:B------:R-:W-:Y:S01]  /*17a0*/  FADD.FTZ R31, R31, R14 ;  /* 0x0000000e1f1f7221 */ /* 0x000fe20000010000 */
[----:B------:R0:W5:Y:S01]  /*17b0*/  LDL.LU R13, [R1+0xb4] ;  /* 0x0000b400010d7983 */ /* 0x0001620000300800 */
[----:B------:R-:W-:Y:S01]  /*17c0*/  FADD.FTZ R29, R29, R19 ;  /* 0x000000131d1d7221 */ /* 0x000fe20000010000 */
[----:B------:R-:W1:Y:S01]  /*17d0*/  S2R R35, SR_TID.X ;  /* 0x0000000000237919 */ /* 0x000e620000002100 */
[----:B------:R-:W-:Y:S01]  /*17e0*/  FADD.FTZ R31, R31, R37 ;  /* 0x000000251f1f7221 */ /* 0x000fe20000010000 */
[----:B------:R-:W-:Y:S01]  /*17f0*/  FADD.FTZ R27, R36, R33 ;  /* 0x00000021241b7221 */ /* 0x000fe20000010000 */
[----:B------:R-:W-:Y:S01]  /*1800*/  FADD.FTZ R33, R29, R34 ;  /* 0x000000221d217221 */ /* 0x000fe20000010000 */
[----:B------:R-:W-:Y:S01]  /*1810*/  UIADD3.X UR14, URZ, UR5, URZ, UP0, !UPT ;  /* 0x000000053f0e7290 */ /* 0x000fe200087fe43f */
[----:B------:R-:W-:Y:S01]  /*1820*/  FADD.FTZ R28, R31, R23 ;  /* 0x000000171f1c7221 */ /* 0x000fe20000010000 */
[----:B------:R-:W-:-:S04]  /*1830*/  UISETP.GE.U32.AND UP0, UPT, UR11, UR16, UPT ;  /* 0x000000100b00728c */ /* 0x000fc8000bf06070 */
[----:B------:R-:W-:-:S06]  /*1840*/  UISETP.GE.AND.EX UP0, UPT, UR14, UR7, UPT, UP0 ;  /* 0x000000070e00728c */ /* 0x000fcc000bf06300 */
[----:B------:R-:W-:Y:S02]  /*1850*/  PLOP3.LUT P0, PT, PT, PT, UP0, 0x80, 0x0 ;  /* 0x000000000000781c */ /* 0x000fe40003f0f008 */
[----:B-1----:R-:W-:Y:S01]  /*1860*/  ISETP.GT.U32.AND P1, PT, R35, 0x1f, PT ;  /* 0x0000001f2300780c */ /* 0x002fe20003f24070 */
[----:B--2---:R-:W-:Y:S02]  /*1870*/  FFMA.FTZ R30, R12, R15, R30 ;  /* 0x0000000f0c1e7223 */ /* 0x004fe4000001001e */
[----:B------:R0:W5:Y:S01]  /*1880*/  LDL.LU R15, [R1+0xb0] ;  /* 0x0000b000010f7983 */ /* 0x0001620000300800 */
[----:B---3--:R-:W-:Y:S01]  /*1890*/  FFMA.FTZ R32, R17, R14, R32 ;  /* 0x0000000e11207223 */ /* 0x008fe20000010020 */
[----:B------:R-:W-:Y:S02]  /*18a0*/  FFMA.FTZ R30, R21, R19, R30 ;  /* 0x00000013151e7223 */ /* 0x000fe4000001001e */
[----:B------:R0:W5:Y:S01]  /*18b0*/  LDL.LU R12, [R1+0xac] ;  /* 0x0000ac00010c7983 */ /* 0x0001620000300800 */
[----:B------:R-:W-:-:S03]  /*18c0*/  FFMA.FTZ R32, R16, R37, R32 ;  /* 0x0000002510207223 */ /* 0x000fc60000010020 */
[----:B------:R0:W5:Y:S01]  /*18d0*/  LDL.LU R14, [R1+0xa8] ;  /* 0x0000a800010e7983 */ /* 0x0001620000300800 */
[----:B------:R-:W-:-:S03]  /*18e0*/  FFMA.FTZ R30, R18, R34, R30 ;  /* 0x00000022121e7223 */ /* 0x000fc6000001001e */
[----:B------:R0:W5:Y:S01]  /*18f0*/  LDL.LU R17, [R1+0xa4] ;  /* 0x0000a40001117983 */ /* 0x0001620000300800 */
[----:B------:R-:W-:-:S03]  /*1900*/  FFMA.FTZ R29, R20, R23, R32 ;  /* 0x00000017141d7223 */ /* 0x000fc60000010020 */
[----:B------:R0:W5:Y:S04]  /*1910*/  LDL.LU R19, [R1+0xa0] ;  /* 0x0000a00001137983 */ /* 0x0001680000300800 */
[----:B------:R0:W5:Y:S04]  /*1920*/  LDL.LU R21, [R1+0x9c] ;  /* 0x00009c0001157983 */ /* 0x0001680000300800 */
[----:B------:R0:W5:Y:S04]  /*1930*/  LDL.LU R16, [R1+0x98] ;  /* 0x0000980001107983 */ /* 0x0001680000300800 */
[----:B------:R0:W5:Y:S04]  /*1940*/  LDL.LU R18, [R1+0x94] ;  /* 0x0000940001127983 */ /* 0x0001680000300800 */
[----:B------:R0:W5:Y:S04]  /*1950*/  LDL.LU R20, [R1+0x90] ;  /* 0x0000900001147983 */ /* 0x0001680000300800 */
[----:B------:R0:W-:Y:S04]  /*1960*/  STL [R1+0x28], R33 ;  /* 0x0000282101007387 */ /* 0x0001e80000100800 */
[----:B------:R0:W-:Y:S04]  /*1970*/  STL [R1+0x24], R30 ;  /* 0x0000241e01007387 */ /* 0x0001e80000100800 */
[----:B------:R0:W-:Y:S04]  /*1980*/  STL [R1+0x30], R28 ;  /* 0x0000301c01007387 */ /* 0x0001e80000100800 */
[----:B------:R0:W-:Y:S01]  /*1990*/  STL [R1+0x2c], R29 ;  /* 0x00002c1d01007387 */ /* 0x0001e20000100800 */
[----:B------:R-:W-:Y:S05]  /*19a0*/  @!P0 BRA `(.L_x_4) ;  /* 0x0000000400048947 */ /* 0x000fea0003800000 */
[----:B------:R1:W-:Y:S04]  /*19b0*/  STL.64 [R1+0x98], R4 ;  /* 0x0000980401007387 */ /* 0x0003e80000100a00 */
[----:B------:R-:W2:Y:S01]  /*19c0*/  LDL R36, [R1+0x88] ;  /* 0x0000880001247983 */ /* 0x000ea20000100800 */
[----:B-1----:R-:W-:Y:S01]  /*19d0*/  IMAD.MOV.U32 R5, RZ, RZ, R33 ;  /* 0x000000ffff057224 */ /* 0x002fe200078e0021 */
[----:B------:R-:W1:Y:S02]  /*19e0*/  S2UR UR10, SR_CgaCtaId ;  /* 0x00000000000a79c3 */ /* 0x000e640000008800 */
[----:B0-----:R-:W3:Y:S01]  /*19f0*/  LDL R33, [R1+0x84] ;  /* 0x0000840001217983 */ /* 0x001ee20000100800 */
[----:B------:R-:W-:Y:S01]  /*1a00*/  UMOV UR5, 0x400 ;  /* 0x0000040000057882 */ /* 0x000fe20000000000 */
[----:B------:R-:W-:-:S02]  /*1a10*/  MOV R4, R30 ;  /* 0x0000001e00047202 */ /* 0x000fc40000000f00 */
[----:B------:R0:W-:Y:S02]  /*1a20*/  STL.64 [R1+0x90], R2 ;  /* 0x0000900201007387 */ /* 0x0001e40000100a00 */
[----:B0-----:R-:W-:Y:S01]  /*1a30*/  IMAD.MOV.U32 R3, RZ, RZ, R28 ;  /* 0x000000ffff037224 */ /* 0x001fe200078e001c */
[----:B------:R-:W-:Y:S01]  /*1a40*/  SHF.L.U32 R28, R35, 0x1, RZ ;  /* 0x00000001231c7819 */ /* 0x000fe200000006ff */
[----:B-1----:R-:W-:Y:S01]  /*1a50*/  ULEA UR5, UR10, UR5, 0x18 ;  /* 0x000000050a057291 */ /* 0x002fe2000f8ec03f */
[----:B------:R-:W-:Y:S02]  /*1a60*/  MOV R2, R29 ;  /* 0x0000001d00027202 */ /* 0x000fe40000000f00 */
[----:B------:R-:W-:-:S03]  /*1a70*/  LOP3.LUT R28, R28, 0x18, RZ, 0xc0, !PT ;  /* 0x000000181c1c7812 */ /* 0x000fc600078ec0ff */
[----:B------:R-:W-:-:S05]  /*1a80*/  LEA R29, R35, UR5, 0x5 ;  /* 0x00000005231d7c11 */ /* 0x000fca000f8e28ff */
[----:B------:R-:W-:Y:S01]  /*1a90*/  IMAD.IADD R30, R29, 0x1, R28 ;  /* 0x000000011d1e7824 */ /* 0x000fe200078e021c */
[----:B------:R-:W-:-:S04]  /*1aa0*/  LOP3.LUT R31, R28, 0x8, RZ, 0x3c, !PT ;  /* 0x000000081c1f7812 */ /* 0x000fc800078e3cff */
[----:B------:R0:W-:Y:S01]  /*1ab0*/  STS.64 [R30], R4 ;  /* 0x000000041e007388 */ /* 0x0001e20000000a00 */
[C---:B------:R-:W-:Y:S02]  /*1ac0*/  IADD3 R31, R29.reuse, R31, RZ ;  /* 0x0000001f1d1f7210 */ /* 0x040fe40007ffe0ff */
[C---:B0-----:R-:W-:Y:S01]  /*1ad0*/  LOP3.LUT R30, R28.reuse, 0x10, RZ, 0x3c, !PT ;  /* 0x000000101c1e7812 */ /* 0x041fe200078e3cff */
[----:B------:R-:W-:Y:S01]  /*1ae0*/  USHF.R.U32.HI UR10, URZ, 0x1, UR6 ;  /* 0x000000013f0a7899 */ /* 0x000fe20008011606 */
[----:B------:R-:W-:Y:S01]  /*1af0*/  LOP3.LUT R28, R28, 0x18, RZ, 0x3c, !PT ;  /* 0x000000181c1c7812 */ /* 0x000fe200078e3cff */
[----:B------:R1:W5:Y:S01]  /*1b00*/  LDL.LU.64 R4, [R1+0x98] ;  /* 0x0000980001047983 */ /* 0x0003620000300a00 */
[----:B------:R-:W-:-:S03]  /*1b10*/  IADD3 R30, R29, R30, RZ ;  /* 0x0000001e1d1e7210 */ /* 0x000fc60007ffe0ff */
[----:B------:R-:W-:Y:S02]  /*1b20*/  IMAD.IADD R28, R29, 0x1, R28 ;  /* 0x000000011d1c7824 */ /* 0x000fe400078e021c */
[----:B------:R-:W0:Y:S01]  /*1b30*/  S2R R29, SR_TID.X ;  /* 0x00000000001d7919 */ /* 0x000e220000002100 */
[----:B------:R-:W-:Y:S04]  /*1b40*/  STS.64 [R31], R26 ;  /* 0x0000001a1f007388 */ /* 0x000fe80000000a00 */
[----:B------:R4:W-:Y:S04]  /*1b50*/  STS.64 [R30], R2 ;  /* 0x000000021e007388 */ /* 0x0009e80000000a00 */
[----:B------:R2:W-:Y:S01]  /*1b60*/  STS.64 [R28], R24 ;  /* 0x000000181c007388 */ /* 0x0005e20000000a00 */
[----:B------:R-:W-:Y:S01]  /*1b70*/  USHF.L.U32 UR10, UR10, 0x7, URZ ;  /* 0x000000070a0a7899 */ /* 0x000fe2000800063f */
[----:B----4-:R-:W4:Y:S01]  /*1b80*/  LDC.64 R2, c[0x0][0x260] ;  /* 0x00009800ff027b82 */ /* 0x010f220000000a00 */
[----:B0-----:R-:W-:-:S04]  /*1b90*/  SHF.R.S32.HI R32, RZ, 0x1f, R29 ;  /* 0x0000001fff207819 */ /* 0x001fc8000001141d */
[----:B------:R-:W-:-:S04]  /*1ba0*/  LEA.HI R32, R32, R29, RZ, 0x2 ;  /* 0x0000001d20207211 */ /* 0x000fc800078f10ff */
[----:B------:R-:W-:-:S04]  /*1bb0*/  SHF.R.S32.HI R32, RZ, 0x2, R32 ;  /* 0x00000002ff207819 */ /* 0x000fc80000011420 */
[----:B------:R-:W-:Y:S01]  /*1bc0*/  LEA R30, R32, UR5, 0x5 ;  /* 0x00000005201e7c11 */ /* 0x000fe2000f8e28ff */
[----:B------:R-:W-:-:S04]  /*1bd0*/  ULOP3.LUT UR10, UR10, 0xffffff80, UR17, 0xe2, !UPT ;  /* 0xffffff800a0a7892 */ /* 0x000fc8000f8ee211 */
[----:B------:R-:W-:-:S06]  /*1be0*/  UIMAD UR10, UR10, 0x780, UR15 ;  /* 0x000007800a0a78a4 */ /* 0x000fcc000f8e020f */
[----:B------:R-:W-:-:S05]  /*1bf0*/  VIADD R32, R35, UR10 ;  /* 0x0000000a23207c36 */ /* 0x000fca0008000000 */
[----:B------:R-:W-:Y:S02]  /*1c00*/  SHF.L.U32 R32, R32, 0x1, RZ ;  /* 0x0000000120207819 */ /* 0x000fe400000006ff */
[-C--:B--2---:R-:W-:Y:S01]  /*1c10*/  LEA R28, R36, R30.reuse, 0x3 ;  /* 0x0000001e241c7211 */ /* 0x084fe200078e18ff */
[----:B------:R-:W-:Y:S06]  /*1c20*/  BAR.SYNC.DEFER_BLOCKING 0x0 ;  /* 0x0000000000007b1d */ /* 0x000fec0000010000 */
[----:B------:R-:W2:Y:S01]  /*1c30*/  LDL R36, [R1+0x80] ;  /* 0x0000800001247983 */ /* 0x000ea20000100800 */
[----:B---3--:R-:W-:-:S03]  /*1c40*/  LEA R30, R33, R30, 0x3 ;  /* 0x0000001e211e7211 */ /* 0x008fc600078e18ff */
[----:B------:R-:W3:Y:S04]  /*1c50*/  LDL R33, [R1+0x7c] ;  /* 0x00007c0001217983 */ /* 0x000ee80000100800 */
[----:B------:R-:W0:Y:S04]  /*1c60*/  LDS.64 R28, [R28] ;  /* 0x000000001c1c7984 */ /* 0x000e280000000a00 */
[----:B------:R-:W1:Y:S01]  /*1c70*/  LDS.64 R30, [R30+0x1e00] ;  /* 0x001e00001e1e7984 */ /* 0x000e620000000a00 */
[----:B0-----:R-:W-:Y:S01]  /*1c80*/  FADD.FTZ R29, RZ, R29 ;  /* 0x0000001dff1d7221 */ /* 0x001fe20000010000 */
[----:B------:R-:W-:-:S03]  /*1c90*/  FADD.FTZ R28, RZ, R28 ;  /* 0x0000001cff1c7221 */ /* 0x000fc60000010000 */
[----:B-1----:R-:W-:Y:S01]  /*1ca0*/  FADD.FTZ R31, R29, R31 ;  /* 0x0000001f1d1f7221 */ /* 0x002fe20000010000 */
[----:B------:R-:W-:Y:S01]  /*1cb0*/  FADD.FTZ R30, R28, R30 ;  /* 0x0000001e1c1e7221 */ /* 0x000fe20000010000 */
[----:B----4-:R-:W-:-:S05]  /*1cc0*/  IMAD.WIDE.U32 R28, R32, 0x4, R2 ;  /* 0x00000004201c7825 */ /* 0x010fca00078e0002 */
[----:B------:R0:W-:Y:S04]  /*1cd0*/  STG.E.64 desc[UR12][R28.64+0x10000], R30 ;  /* 0x0100001e1c007986 */ /* 0x0001e8000c101b0c */
[----:B0-----:R-:W4:Y:S01]  /*1ce0*/  LDL R31, [R1+0x78] ;  /* 0x00007800011f7983 */ /* 0x001f220000100800 */
[----:B------:R-:W-:-:S05]  /*1cf0*/  IADD3 R28, R32, 0x3c0, RZ ;  /* 0x000003c0201c7810 */ /* 0x000fca0007ffe0ff */
[----:B------:R-:W-:Y:S02]  /*1d00*/  IMAD.WIDE.U32 R28, R28, 0x4, R2 ;  /* 0x000000041c1c7825 */ /* 0x000fe400078e0002 */
[----:B------:R1:W5:Y:S01]  /*1d10*/  LDL.LU.64 R2, [R1+0x90] ;  /* 0x0000900001027983 */ /* 0x0003620000300a00 */
[----:B----4-:R-:W-:-:S05]  /*1d20*/  LEA R32, R31, UR5, 0x5 ;  /* 0x000000051f207c11 */ /* 0x010fca000f8e28ff */
[----:B--2---:R-:W-:Y:S01]  /*1d30*/  IMAD R30, R36, 0x8, R32 ;  /* 0x00000008241e7824 */ /* 0x004fe200078e0220 */
[----:B---3--:R-:W-:-:S05]  /*1d40*/  LEA R32, R33, R32, 0x3 ;  /* 0x0000002021207211 */ /* 0x008fca00078e18ff */
[----:B------:R-:W0:Y:S04]  /*1d50*/  LDS.64 R30, [R30] ;  /* 0x000000001e1e7984 */ /* 0x000e280000000a00 */
[----:B------:R-:W2:Y:S01]  /*1d60*/  LDS.64 R32, [R32+0x1e00] ;  /* 0x001e000020207984 */ /* 0x000ea20000000a00 */
[----:B0-----:R-:W-:Y:S01]  /*1d70*/  FADD.FTZ R31, RZ, R31 ;  /* 0x0000001fff1f7221 */ /* 0x001fe20000010000 */
[----:B------:R-:W-:-:S03]  /*1d80*/  FADD.FTZ R30, RZ, R30 ;  /* 0x0000001eff1e7221 */ /* 0x000fc60000010000 */
[----:B--2---:R-:W-:Y:S01]  /*1d90*/  FADD.FTZ R33, R31, R33 ;  /* 0x000000211f217221 */ /* 0x004fe20000010000 */
[----:B------:R-:W-:-:S05]  /*1da0*/  FADD.FTZ R32, R30, R32 ;  /* 0x000000201e207221 */ /* 0x000fca0000010000 */
[----:B------:R1:W-:Y:S02]  /*1db0*/  STG.E.64 desc[UR12][R28.64+0x10000], R32 ;  /* 0x010000201c007986 */ /* 0x0003e4000c101b0c */
.L_x_4:
[----:B------:R-:W-:Y:S01]  /*1dc0*/  BSSY B0, `(.L_x_5) ;  /* 0x000009f000007945 */ /* 0x000fe20003800000 */
[----:B01----:R-:W-:-:S03]  /*1dd0*/  CS2R R28, SRZ ;  /* 0x00000000001c7805 */ /* 0x003fc6000001ff00 */
[----:B------:R-:W-:Y:S05]  /*1de0*/  @P1 BRA `(.L_x_6) ;  /* 0x0000000800701947 */ /* 0x000fea0003800000 */
[----:B------:R-:W-:Y:S01]  /*1df0*/  USHF.L.U32 UR5, UR9, 0x4, URZ ;  /* 0x0000000409057899 */ /* 0x000fe2000800063f */
[----:B------:R-:W-:Y:S01]  /*1e00*/  MOV R28, 0x3c ;  /* 0x0000003c001c7802 */ /* 0x000fe20000000f00 */
[----:B------:R-:W-:Y:S01]  /*1e10*/  IMAD.MOV.U32 R29, RZ, RZ, 0x18 ;  /* 0x00000018ff1d7424 */ /* 0x000fe200078e00ff */
[----:B------:R-:W-:Y:S01]  /*1e20*/  MOV R36, 0x18 ;  /* 0x0000001800247802 */ /* 0x000fe20000000f00 */
[----:B------:R-:W-:Y:S01]  /*1e30*/  ULOP3.LUT UR5, UR5, 0x10, URZ, 0xc0, !UPT ;  /* 0x0000001005057892 */ /* 0x000fe2000f8ec03f */
[----:B------:R-:W-:-:S05]  /*1e40*/  IMAD.SHL.U32 R33, R35, 0x8, RZ ;  /* 0x0000000823217824 */ /* 0x000fca00078e00ff */
[----:B------:R-:W-:Y:S02]  /*1e50*/  LEA.HI R32, R35, UR5, RZ, 0x1f ;  /* 0x0000000523207c11 */ /* 0x000fe4000f8ff8ff */
[----:B------:R-:W-:-:S03]  /*1e60*/  LOP3.LUT R33, R33, 0x8, RZ, 0xc0, !PT ;  /* 0x0000000821217812 */ /* 0x000fc600078ec0ff */
[----:B------:R-:W-:-:S05]  /*1e70*/  IMAD R32, R32, R28, -UR15 ;  /* 0x8000000f20207e24 */ /* 0x000fca000f8e021c */
[----:B------:R-:W-:-:S04]  /*1e80*/  SHF.R.S32.HI R28, RZ, 0x1f, R32 ;  /* 0x0000001fff1c7819 */ /* 0x000fc80000011420 */
[----:B------:R-:W-:-:S04]  /*1e90*/  LEA.HI R28, R28, R32, RZ, 0x2 ;  /* 0x000000201c1c7211 */ /* 0x000fc800078f10ff */
[----:B------:R-:W-:-:S05]  /*1ea0*/  SHF.R.S32.HI R28, RZ, 0x2, R28 ;  /* 0x00000002ff1c7819 */ /* 0x000fca000001141c */
[----:B------:R-:W-:Y:S01]  /*1eb0*/  IMAD R28, R28, R29, UR8 ;  /* 0x000000081c1c7e24 */ /* 0x000fe2000f8e021d */
[----:B------:R-:W-:-:S04]  /*1ec0*/  IADD3 R29, R32, 0x4, RZ ;  /* 0x00000004201d7810 */ /* 0x000fc80007ffe0ff */
[----:B------:R-:W-:Y:S02]  /*1ed0*/  SHF.R.S32.HI R30, RZ, 0x1f, R29 ;  /* 0x0000001fff1e7819 */ /* 0x000fe4000001141d */
[----:B------:R-:W-:Y:S02]  /*1ee0*/  IADD3 R28, R28, R33, RZ ;  /* 0x000000211c1c7210 */ /* 0x000fe40007ffe0ff */
[----:B------:R-:W-:Y:S01]  /*1ef0*/  LEA.HI R30, R30, R29, RZ, 0x2 ;  /* 0x0000001d1e1e7211 */ /* 0x000fe200078f10ff */
[----:B------:R-:W-:-:S03]  /*1f00*/  HFMA2.MMA R29, -RZ, RZ, 0, 1.430511474609375e-06 ;  /* 0x00000018ff1d7435 */ /* 0x000fc600000001ff */
[----:B------:R-:W-:-:S07]  /*1f10*/  SHF.R.S32.HI R30, RZ, 0x2, R30 ;  /* 0x00000002ff1e7819 */ /* 0x000fce000001141e */
[----:B------:R-:W-:Y:S02]  /*1f20*/  IMAD R30, R30, R29, UR8 ;  /* 0x000000081e1e7e24 */ /* 0x000fe4000f8e021d */
[----:B------:R-:W0:Y:S03]  /*1f30*/  LDS.64 R28, [R28] ;  /* 0x000000001c1c7984 */ /* 0x000e260000000a00 */
[----:B------:R-:W-:-:S06]  /*1f40*/  IADD3 R30, R33, R30, RZ ;  /* 0x0000001e211e7210 */ /* 0x000fcc0007ffe0ff */
[----:B------:R-:W1:Y:S01]  /*1f50*/  LDS.64 R30, [R30] ;  /* 0x000000001e1e7984 */ /* 0x000e620000000a00 */
[----:B0-----:R-:W-:Y:S01]  /*1f60*/  FADD.FTZ R28, RZ, R28 ;  /* 0x0000001cff1c7221 */ /* 0x001fe20000010000 */
[----:B------:R-:W-:-:S03]  /*1f70*/  FADD.FTZ R29, RZ, R29 ;  /* 0x0000001dff1d7221 */ /* 0x000fc60000010000 */
[----:B-1----:R-:W-:Y:S01]  /*1f80*/  FADD.FTZ R30, R28, R30 ;  /* 0x0000001e1c1e7221 */ /* 0x002fe20000010000 */
[----:B------:R-:W-:Y:S02]  /*1f90*/  VIADD R28, R32, 0x8 ;  /* 0x00000008201c7836 */ /* 0x000fe40000000000 */
[----:B------:R-:W-:-:S03]  /*1fa0*/  FADD.FTZ R31, R29, R31 ;  /* 0x0000001f1d1f7221 */ /* 0x000fc60000010000 */
[----:B------:R-:W-:-:S04]  /*1fb0*/  SHF.R.S32.HI R29, RZ, 0x1f, R28 ;  /* 0x0000001fff1d7819 */ /* 0x000fc8000001141c */
[----:B------:R-:W-:-:S04]  /*1fc0*/  LEA.HI R29, R29, R28, RZ, 0x2 ;  /* 0x0000001c1d1d7211 */ /* 0x000fc800078f10ff */
[----:B------:R-:W-:-:S05]  /*1fd0*/  SHF.R.S32.HI R29, RZ, 0x2, R29 ;  /* 0x00000002ff1d7819 */ /* 0x000fca000001141d */
[----:B------:R-:W-:-:S05]  /*1fe0*/  IMAD R29, R29, R36, UR8 ;  /* 0x000000081d1d7e24 */ /* 0x000fca000f8e0224 */
[----:B------:R-:W-:-:S06]  /*1ff0*/  IADD3 R29, R33, R29, RZ ;  /* 0x0000001d211d7210 */ /* 0x000fcc0007ffe0ff */
[----:B------:R-:W0:Y:S02]  /*2000*/  LDS.64 R28, [R29] ;  /* 0x000000001d1c7984 */ /* 0x000e240000000a00 */
[----:B0-----:R-:W-:Y:S01]  /*2010*/  FADD.FTZ R30, R30, R28 ;  /* 0x0000001c1e1e7221 */ /* 0x001fe20000010000 */
[----:B------:R-:W-:Y:S02]  /*2020*/  VIADD R28, R32, 0xc ;  /* 0x0000000c201c7836 */ /* 0x000fe40000000000 */
[----:B------:R-:W-:-:S03]  /*2030*/  FADD.FTZ R31, R31, R29 ;  /* 0x0000001d1f1f7221 */ /* 0x000fc60000010000 */
[----:B------:R-:W-:-:S04]  /*2040*/  SHF.R.S32.HI R29, RZ, 0x1f, R28 ;  /* 0x0000001fff1d7819 */ /* 0x000fc8000001141c */
[----:B------:R-:W-:Y:S01]  /*2050*/  LEA.HI R29, R29, R28, RZ, 0x2 ;  /* 0x0000001c1d1d7211 */ /* 0x000fe200078f10ff */
[----:B------:R-:W-:-:S03]  /*2060*/  HFMA2.MMA R28, -RZ, RZ, 0, 1.430511474609375e-06 ;  /* 0x00000018ff1c7435 */ /* 0x000fc600000001ff */
[----:B------:R-:W-:-:S07]  /*2070*/  SHF.R.S32.HI R29, RZ, 0x2, R29 ;  /* 0x00000002ff1d7819 */ /* 0x000fce000001141d */
[----:B------:R-:W-:-:S05]  /*2080*/  IMAD R29, R29, R28, UR8 ;  /* 0x000000081d1d7e24 */ /* 0x000fca000f8e021c */
[----:B------:R-:W-:-:S06]  /*2090*/  IADD3 R29, R33, R29, RZ ;  /* 0x0000001d211d7210 */ /* 0x000fcc0007ffe0ff */
[----:B------:R-:W0:Y:S02]  /*20a0*/  LDS.64 R28, [R29] ;  /* 0x000000001d1c7984 */ /* 0x000e240000000a00 */
[----:B0-----:R-:W-:Y:S01]  /*20b0*/  FADD.FTZ R30, R30, R28 ;  /* 0x0000001c1e1e7221 */ /* 0x001fe20000010000 */
[----:B------:R-:W-:Y:S02]  /*20c0*/  VIADD R28, R32, 0x10 ;  /* 0x00000010201c7836 */ /* 0x000fe40000000000 */
[----:B------:R-:W-:-:S03]  /*20d0*/  FADD.FTZ R31, R31, R29 ;  /* 0x0000001d1f1f7221 */ /* 0x000fc60000010000 */
[----:B------:R-:W-:-:S04]  /*20e0*/  SHF.R.S32.HI R29, RZ, 0x1f, R28 ;  /* 0x0000001fff1d7819 */ /* 0x000fc8000001141c */
[----:B------:R-:W-:Y:S02]  /*20f0*/  LEA.HI R29, R29, R28, RZ, 0x2 ;  /* 0x0000001c1d1d7211 */ /* 0x000fe400078f10ff */
[----:B------:R-:W-:Y:S02]  /*2100*/  MOV R28, 0x18 ;  /* 0x00000018001c7802 */ /* 0x000fe40000000f00 */
        /* <DEDUP_REMOVED lines=85> */
[C---:B------:R-:W-:Y:S02]  /*2660*/  VIADD R28, R32.reuse, 0x34 ;  /* 0x00000034201c7836 */ /* 0x040fe40000000000 */
[----:B------:R-:W-:Y:S01]  /*2670*/  FADD.FTZ R31, R31, R29 ;  /* 0x0000001d1f1f7221 */ /* 0x000fe20000010000 */
[----:B------:R-:W-:Y:S02]  /*2680*/  VIADD R32, R32, 0x38 ;  /* 0x0000003820207836 */ /* 0x000fe40000000000 */
        /* <DEDUP_REMOVED lines=8> */
[----:B------:R-:W-:Y:S01]  /*2710*/  SHF.R.S32.HI R28, RZ, 0x1f, R32 ;  /* 0x0000001fff1c7819 */ /* 0x000fe20000011420 */
[----:B------:R-:W-:Y:S01]  /*2720*/  FADD.FTZ R31, R31, R29 ;  /* 0x0000001d1f1f7221 */ /* 0x000fe20000010000 */
[----:B------:R-:W-:Y:S02]  /*2730*/  MOV R29, 0x18 ;  /* 0x00000018001d7802 */ /* 0x000fe40000000f00 */
[----:B------:R-:W-:-:S04]  /*2740*/  LEA.HI R28, R28, R32, RZ, 0x2 ;  /* 0x000000201c1c7211 */ /* 0x000fc800078f10ff */
[----:B------:R-:W-:-:S05]  /*2750*/  SHF.R.S32.HI R28, RZ, 0x2, R28 ;  /* 0x00000002ff1c7819 */ /* 0x000fca000001141c */
[----:B------:R-:W-:-:S05]  /*2760*/  IMAD R28, R28, R29, UR8 ;  /* 0x000000081c1c7e24 */ /* 0x000fca000f8e021d */
[----:B------:R-:W-:-:S06]  /*2770*/  IADD3 R28, R33, R28, RZ ;  /* 0x0000001c211c7210 */ /* 0x000fcc0007ffe0ff */
[----:B------:R-:W0:Y:S02]  /*2780*/  LDS.64 R28, [R28] ;  /* 0x000000001c1c7984 */ /* 0x000e240000000a00 */
[----:B0-----:R-:W-:Y:S01]  /*2790*/  FADD.FTZ R28, R30, R28 ;  /* 0x0000001c1e1c7221 */ /* 0x001fe20000010000 */
[----:B------:R-:W-:-:S07]  /*27a0*/  FADD.FTZ R29, R31, R29 ;  /* 0x0000001d1f1d7221 */ /* 0x000fce0000010000 */
.L_x_6:
[----:B------:R-:W-:Y:S05]  /*27b0*/  BSYNC B0 ;  /* 0x0000000000007941 */ /* 0x000fea0003800000 */
.L_x_5:
[----:B-----5:R-:W-:Y:S01]  /*27c0*/  PRMT R33, R20, 0x7632, R33 ;  /* 0x0000763214217816 */ /* 0x020fe20000000021 */
[----:B------:R-:W0:Y:S01]  /*27d0*/  SHFL.BFLY PT, R31, R28, 0x1, 0x1f ;  /* 0x0c201f001c1f7f89 */ /* 0x000e2200000e0000 */
[----:B------:R-:W-:Y:S01]  /*27e0*/  PRMT R32, R21, 0x7632, R32 ;  /* 0x0000763215207816 */ /* 0x000fe20000000020 */
[----:B------:R-:W-:Y:S01]  /*27f0*/  BSSY B0, `(.L_x_7) ;  /* 0x0000014000007945 */ /* 0x000fe20003800000 */
[----:B------:R-:W-:Y:S01]  /*2800*/  LOP3.LUT P1, RZ, R35, 0xffffffe1, RZ, 0xc0, !PT ;  /* 0xffffffe123ff7812 */ /* 0x000fe2000782c0ff */
[----:B------:R-:W1:Y:S04]  /*2810*/  SHFL.BFLY PT, R30, R29, 0x1, 0x1f ;  /* 0x0c201f001d1e7f89 */ /* 0x000e6800000e0000 */
[----:B------:R2:W-:Y:S04]  /*2820*/  STL.S16 [R1+0xc], R33 ;  /* 0x00000c2101007387 */ /* 0x0005e80000100600 */
[----:B------:R2:W-:Y:S01]  /*2830*/  STL.S16 [R1+0x4], R32 ;  /* 0x0000042001007387 */ /* 0x0005e20000100600 */
[----:B0-----:R-:W-:Y:S01]  /*2840*/  FADD.FTZ R20, R31, R28 ;  /* 0x0000001c1f147221 */ /* 0x001fe20000010000 */
[----:B-1----:R-:W-:-:S02]  /*2850*/  FADD.FTZ R21, R30, R29 ;  /* 0x0000001d1e157221 */ /* 0x002fc40000010000 */
[----:B--2---:R-:W-:Y:S05]  /*2860*/  @P1 BRA `(.L_x_8) ;  /* 0x0000000000301947 */ /* 0x004fea0003800000 */
[----:B------:R-:W-:Y:S01]  /*2870*/  SHF.R.U32.HI R29, RZ, 0x1, R35 ;  /* 0x00000001ff1d7819 */ /* 0x000fe20000011623 */
[----:B------:R-:W0:Y:S01]  /*2880*/  LDC.64 R30, c[0x0][0x260] ;  /* 0x00009800ff1e7b82 */ /* 0x000e220000000a00 */
[----:B------:R-:W-:Y:S01]  /*2890*/  ULDC UR5, c[0x0][0x10] ;  /* 0x0000040000057ab9 */ /* 0x000fe20000000800 */
[----:B------:R-:W-:Y:S01]  /*28a0*/  MOV R28, UR17 ;  /* 0x00000011001c7c02 */ /* 0x000fe20008000f00 */
[----:B------:R-:W-:Y:S01]  /*28b0*/  UIMAD UR5, UR5, UR4, UR6 ;  /* 0x00000004050572a4 */ /* 0x000fe2000f8e0206 */
[----:B------:R-:W-:-:S05]  /*28c0*/  IMAD.SHL.U32 R29, R29, 0x80, RZ ;  /* 0x000000801d1d7824 */ /* 0x000fca00078e00ff */
[----:B------:R-:W-:Y:S02]  /*28d0*/  LOP3.LUT R28, R29, 0xffffff80, R28, 0xe2, !PT ;  /* 0xffffff801d1c7812 */ /* 0x000fe400078ee21c */
[----:B------:R-:W-:-:S05]  /*28e0*/  MOV R29, UR5 ;  /* 0x00000005001d7c02 */ /* 0x000fca0008000f00 */
[----:B------:R-:W-:-:S05]  /*28f0*/  IMAD R28, R29, 0x800, R28 ;  /* 0x000008001d1c7824 */ /* 0x000fca00078e021c */
[----:B------:R-:W-:-:S05]  /*2900*/  SHF.L.U32 R28, R28, 0x1, RZ ;  /* 0x000000011c1c7819 */ /* 0x000fca00000006ff */
[----:B0-----:R-:W-:-:S05]  /*2910*/  IMAD.WIDE.U32 R28, R28, 0x4, R30 ;  /* 0x000000041c1c7825 */ /* 0x001fca00078e001e */
[----:B------:R0:W-:Y:S02]  /*2920*/  STG.E.64 desc[UR12][R28.64], R20 ;  /* 0x000000141c007986 */ /* 0x0001e4000c101b0c */
.L_x_8:
[----:B------:R-:W-:Y:S05]  /*2930*/  BSYNC B0 ;  /* 0x0000000000007941 */ /* 0x000fea0003800000 */
.L_x_7:
[----:B------:R-:W-:Y:S01]  /*2940*/  PRMT R18, R18, 0x7632, R18 ;  /* 0x0000763212127816 */ /* 0x000fe20000000012 */
[----:B------:R-:W-:Y:S01]  /*2950*/  UISETP.GE.U32.AND UP0, UPT, UR11, UR16, UPT ;  /* 0x000000100b00728c */ /* 0x000fe2000bf06070 */
[----:B------:R-:W-:Y:S02]  /*2960*/  PRMT R36, R19, 0x7632, R36 ;  /* 0x0000763213247816 */ /* 0x000fe40000000024 */
[----:B------:R-:W-:Y:S01]  /*2970*/  PRMT R35, R16, 0x7632, R35 ;  /* 0x0000763210237816 */ /* 0x000fe20000000023 */
[----:B------:R-:W-:Y:S01]  /*2980*/  UISETP.GE.AND.EX UP0, UPT, UR14, UR7, UPT, UP0 ;  /* 0x000000070e00728c */ /* 0x000fe2000bf06300 */
[----:B------:R1:W-:Y:S01]  /*2990*/  STL.S16 [R1], R18 ;  /* 0x0000001201007387 */ /* 0x0003e20000100600 */
[----:B------:R-:W-:Y:S02]  /*29a0*/  PRMT R33, R17, 0x7632, R33 ;  /* 0x0000763211217816 */ /* 0x000fe40000000021 */
[----:B------:R-:W-:Y:S02]  /*29b0*/  PRMT R32, R14, 0x7632, R32 ;  /* 0x000076320e207816 */ /* 0x000fe40000000020 */
[----:B------:R-:W-:-:S02]  /*29c0*/  PLOP3.LUT P1, PT, PT, PT, UP0, 0x80, 0x0 ;  /* 0x000000000000781c */ /* 0x000fc40003f2f008 */
[----:B------:R-:W-:Y:S02]  /*29d0*/  PRMT R31, R15, 0x7632, R31 ;  /* 0x000076320f1f7816 */ /* 0x000fe4000000001f */
[----:B------:R-:W-:Y:S02]  /*29e0*/  PRMT R30, R12, 0x7632, R30 ;  /* 0x000076320c1e7816 */ /* 0x000fe4000000001e */
[----:B0-----:R-:W-:Y:S02]  /*29f0*/  PRMT R29, R13, 0x7632, R29 ;  /* 0x000076320d1d7816 */ /* 0x001fe4000000001d */
[----:B------:R-:W-:Y:S02]  /*2a00*/  PRMT R28, R10, 0x7632, R28 ;  /* 0x000076320a1c7816 */ /* 0x000fe4000000001c */
[----:B------:R-:W-:Y:S02]  /*2a10*/  PRMT R20, R11, 0x7632, R20 ;  /* 0x000076320b147816 */ /* 0x000fe40000000014 */
[----:B------:R-:W-:-:S02]  /*2a20*/  PRMT R8, R8, 0x7632, R8 ;  /* 0x0000763208087816 */ /* 0x000fc40000000008 */
[----:B------:R-:W-:Y:S02]  /*2a30*/  PRMT R9, R9, 0x7632, R9 ;  /* 0x0000763209097816 */ /* 0x000fe40000000009 */
[----:B------:R-:W-:Y:S02]  /*2a40*/  PRMT R6, R6, 0x7632, R6 ;  /* 0x0000763206067816 */ /* 0x000fe40000000006 */
[----:B------:R-:W-:Y:S02]  /*2a50*/  PRMT R7, R7, 0x7632, R7 ;  /* 0x0000763207077816 */ /* 0x000fe40000000007 */
[----:B------:R-:W-:Y:S02]  /*2a60*/  PRMT R4, R4, 0x7632, R4 ;  /* 0x0000763204047816 */ /* 0x000fe40000000004 */
[----:B------:R-:W-:Y:S01]  /*2a70*/  PRMT R5, R5, 0x7632, R5 ;  /* 0x0000763205057816 */ /* 0x000fe20000000005 */
[----:B-1----:R-:W-:Y:S06]  /*2a80*/  @P1 BRA `(.L_x_9) ;  /* 0x00000000005c1947 */ /* 0x002fec0003800000 */
[----:B------:R-:W0:Y:S01]  /*2a90*/  S2R R21, SR_TID.X ;  /* 0x0000000000157919 */ /* 0x000e220000002100 */
[----:B------:R-:W-:Y:S01]  /*2aa0*/  BAR.SYNC.DEFER_BLOCKING 0x0 ;  /* 0x0000000000007b1d */ /* 0x000fe20000010000 */
[----:B0-----:R-:W-:-:S13]  /*2ab0*/  ISETP.NE.AND P1, PT, R21, RZ, PT ;  /* 0x000000ff1500720c */ /* 0x001fda0003f25270 */
[----:B------:R-:W-:Y:S05]  /*2ac0*/  @P1 BRA `(.L_x_10) ;  /* 0x0000000000401947 */ /* 0x000fea0003800000 */
[----:B------:R-:W0:Y:S01]  /*2ad0*/  LDC.64 R12, c[0x0][0x268] ;  /* 0x00009a00ff0c7b82 */ /* 0x000e220000000a00 */
[----:B------:R-:W-:Y:S02]  /*2ae0*/  MOV R10, UR6 ;  /* 0x00000006000a7c02 */ /* 0x000fe40008000f00 */
[----:B------:R-:W-:-:S03]  /*2af0*/  ISETP.NE.AND P1, PT, RZ, UR17, PT ;  /* 0x00000011ff007c0c */ /* 0x000fc6000bf25270 */
[----:B0-----:R-:W-:-:S04]  /*2b00*/  IMAD.WIDE.U32 R10, R10, 0x4, R12 ;  /* 0x000000040a0a7825 */ /* 0x001fc800078e000c */
[----:B------:R-:W-:-:S05]  /*2b10*/  IMAD.MOV.U32 R12, RZ, RZ, 0x7fffff81 ;  /* 0x7fffff81ff0c7424 */ /* 0x000fca00078e00ff */
[----:B------:R-:W-:Y:S01]  /*2b20*/  SEL R12, R12, 0x1, !P1 ;  /* 0x000000010c0c7807 */ /* 0x000fe20004800000 */
[----:B------:R-:W-:Y:S06]  /*2b30*/  MEMBAR.ALL.GPU ;  /* 0x0000000000007992 */ /* 0x000fec000000a000 */
[----:B------:R-:W-:-:S00]  /*2b40*/  ERRBAR ;  /* 0x00000000000079ab */ /* 0x000fc00000000000 */
[----:B------:R-:W-:Y:S06]  /*2b50*/  CGAERRBAR ;  /* 0x00000000000075ab */ /* 0x000fec0000000000 */
[----:B------:R0:W5:Y:S02]  /*2b60*/  ATOM.E.ADD.STRONG.GPU PT, R12, desc[UR12][R10.64], R12 ;  /* 0x0000000c0a0c798a */ /* 0x00016400081ee1cc */
.L_x_11:
[----:B------:R-:W2:Y:S04]  /*2b70*/  LD.E.STRONG.GPU R13, desc[UR12][R10.64] ;  /* 0x0000000c0a0d7980 */ /* 0x000ea8000c10f900 */
[----:B--2---:R-:W-:Y:S01]  /*2b80*/  CCTL.IVALL ;  /* 0x00000000ff00798f */ /* 0x004fe20002000000 */
[----:B------:R-:W-:Y:S05]  /*2b90*/  YIELD ;  /* 0x0000000000007946 */ /* 0x000fea0003800000 */
[----:B-----5:R-:W-:-:S04]  /*2ba0*/  LOP3.LUT R13, R13, R12, RZ, 0x3c, !PT ;  /* 0x0000000c0d0d7212 */ /* 0x020fc800078e3cff */
[----:B------:R-:W-:-:S13]  /*2bb0*/  ISETP.GT.AND P1, PT, R13, -0x1, PT ;  /* 0xffffffff0d00780c */ /* 0x000fda0003f24270 */
[----:B------:R-:W-:Y:S05]  /*2bc0*/  @P1 BRA `(.L_x_11) ;  /* 0xfffffffc00e81947 */ /* 0x000fea000383ffff */
.L_x_10:
[----:B------:R-:W-:Y:S05]  /*2bd0*/  WARPSYNC.ALL ;  /* 0x0000000000007948 */ /* 0x000fea0003800000 */
[----:B------:R-:W-:Y:S06]  /*2be0*/  BAR.SYNC.DEFER_BLOCKING 0x0 ;  /* 0x0000000000007b1d */ /* 0x000fec0000010000 */
[----:B------:R-:W-:Y:S05]  /*2bf0*/  BRA `(.L_x_12) ;  /* 0x0000000000687947 */ /* 0x000fea0003800000 */
.L_x_9:
[----:B------:R-:W0:Y:S01]  /*2c00*/  S2R R10, SR_TID.X ;  /* 0x00000000000a7919 */ /* 0x000e220000002100 */
[----:B------:R-:W-:Y:S01]  /*2c10*/  BAR.SYNC.DEFER_BLOCKING 0x0 ;  /* 0x0000000000007b1d */ /* 0x000fe20000010000 */
[----:B0-----:R-:W-:-:S13]  /*2c20*/  ISETP.NE.AND P1, PT, R10, RZ, PT ;  /* 0x000000ff0a00720c */ /* 0x001fda0003f25270 */
[----:B------:R-:W-:Y:S05]  /*2c30*/  @P1 BRA `(.L_x_13) ;  /* 0x0000000000501947 */ /* 0x000fea0003800000 */
[----:B------:R-:W0:Y:S01]  /*2c40*/  LDC.64 R12, c[0x0][0x268] ;  /* 0x00009a00ff0c7b82 */ /* 0x000e220000000a00 */
[----:B------:R-:W-:-:S06]  /*2c50*/  USHF.R.U32.HI UR5, URZ, 0x1, UR6 ;  /* 0x000000013f057899 */ /* 0x000fcc0008011606 */
[----:B------:R-:W-:Y:S01]  /*2c60*/  IADD3 R10, RZ, -UR5, RZ ;  /* 0x80000005ff0a7c10 */ /* 0x000fe2000fffe0ff */
[----:B------:R-:W-:-:S03]  /*2c70*/  ULOP3.LUT UR5, UR6, 0x1, URZ, 0xc0, !UPT ;  /* 0x0000000106057892 */ /* 0x000fc6000f8ec03f */
[----:B------:R-:W-:Y:S01]  /*2c80*/  ISETP.NE.AND P1, PT, R10, UR17, PT ;  /* 0x000000110a007c0c */ /* 0x000fe2000bf25270 */
[----:B------:R-:W-:-:S06]  /*2c90*/  ULOP3.LUT UR5, UR5, 0x2, URZ, 0xfc, !UPT ;  /* 0x0000000205057892 */ /* 0x000fcc000f8efc3f */
[----:B------:R-:W-:-:S05]  /*2ca0*/  MOV R10, UR5 ;  /* 0x00000005000a7c02 */ /* 0x000fca0008000f00 */
[----:B0-----:R-:W-:-:S04]  /*2cb0*/  IMAD.WIDE.U32 R10, R10, 0x4, R12 ;  /* 0x000000040a0a7825 */ /* 0x001fc800078e000c */
[----:B------:R-:W-:-:S05]  /*2cc0*/  IMAD.MOV.U32 R12, RZ, RZ, 0x7fffff81 ;  /* 0x7fffff81ff0c7424 */ /* 0x000fca00078e00ff */
[----:B------:R-:W-:Y:S01]  /*2cd0*/  SEL R12, R12, 0x1, !P1 ;  /* 0x000000010c0c7807 */ /* 0x000fe20004800000 */
[----:B------:R-:W-:Y:S06]  /*2ce0*/  MEMBAR.ALL.GPU ;  /* 0x0000000000007992 */ /* 0x000fec000000a000 */
[----:B------:R-:W-:-:S00]  /*2cf0*/  ERRBAR ;  /* 0x00000000000079ab */ /* 0x000fc00000000000 */
[----:B------:R-:W-:Y:S06]  /*2d00*/  CGAERRBAR ;  /* 0x00000000000075ab */ /* 0x000fec0000000000 */
[----:B------:R0:W5:Y:S02]  /*2d10*/  ATOM.E.ADD.STRONG.GPU PT, R12, desc[UR12][R10.64], R12 ;  /* 0x0000000c0a0c798a */ /* 0x00016400081ee1cc */
.L_x_14:
[----:B------:R-:W2:Y:S04]  /*2d20*/  LD.E.STRONG.GPU R13, desc[UR12][R10.64] ;  /* 0x0000000c0a0d7980 */ /* 0x000ea8000c10f900 */
[----:B--2---:R-:W-:Y:S01]  /*2d30*/  CCTL.IVALL ;  /* 0x00000000ff00798f */ /* 0x004fe20002000000 */
[----:B------:R-:W-:Y:S05]  /*2d40*/  YIELD ;  /* 0x0000000000007946 */ /* 0x000fea0003800000 */
[----:B-----5:R-:W-:-:S04]  /*2d50*/  LOP3.LUT R13, R13, R12, RZ, 0x3c, !PT ;  /* 0x0000000c0d0d7212 */ /* 0x020fc800078e3cff */
[----:B------:R-:W-:-:S13]  /*2d60*/  ISETP.GT.AND P1, PT, R13, -0x1, PT ;  /* 0xffffffff0d00780c */ /* 0x000fda0003f24270 */
[----:B------:R-:W-:Y:S05]  /*2d70*/  @P1 BRA `(.L_x_14) ;  /* 0xfffffffc00e81947 */ /* 0x000fea000383ffff */
.L_x_13:
[----:B------:R-:W-:Y:S05]  /*2d80*/  WARPSYNC.ALL ;  /* 0x0000000000007948 */ /* 0x000fea0003800000 */
[----:B------:R-:W-:Y:S06]  /*2d90*/  BAR.SYNC.DEFER_BLOCKING 0x0 ;  /* 0x0000000000007b1d */ /* 0x000fec0000010000 */
.L_x_12:
[----:B------:R-:W1:Y:S01]  /*2da0*/  S2R R12, SR_TID.X ;  /* 0x00000000000c7919 */ /* 0x000e620000002100 */
[----:B------:R-:W-:Y:S01]  /*2db0*/  BSSY B0, `(.L_x_15) ;  /* 0x0000037000007945 */ /* 0x000fe20003800000 */
[----:B0-----:R-:W-:Y:S02]  /*2dc0*/  CS2R R10, SRZ ;  /* 0x00000000000a7805 */ /* 0x001fe4000001ff00 */
[----:B-1----:R-:W-:-:S13]  /*2dd0*/  ISETP.GT.U32.AND P1, PT, R12, 0xff, PT ;  /* 0x000000ff0c00780c */ /* 0x002fda0003f24070 */
[----:B------:R-:W-:Y:S05]  /*2de0*/  @P1 BRA `(.L_x_16) ;  /* 0x0000000000cc1947 */ /* 0x000fea0003800000 */
[----:B------:R-:W-:Y:S01]  /*2df0*/  ULDC UR5, c[0x0][0x10] ;  /* 0x0000040000057ab9 */ /* 0x000fe20000000800 */
[----:B------:R0:W-:Y:S01]  /*2e00*/  STL.64 [R1+0x90], R2 ;  /* 0x0000900201007387 */ /* 0x0001e20000100a00 */
[----:B------:R-:W-:Y:S01]  /*2e10*/  UIMAD UR5, UR5, UR4, UR6 ;  /* 0x00000004050572a4 */ /* 0x000fe2000f8e0206 */
[C---:B------:R-:W-:Y:S02]  /*2e20*/  SHF.L.U32 R11, R12.reuse, 0x3, RZ ;  /* 0x000000030c0b7819 */ /* 0x040fe400000006ff */
[----:B------:R-:W-:Y:S02]  /*2e30*/  LOP3.LUT R12, R12, 0xf, RZ, 0xc0, !PT ;  /* 0x0000000f0c0c7812 */ /* 0x000fe400078ec0ff */
[----:B------:R-:W-:Y:S02]  /*2e40*/  LOP3.LUT R11, R11, 0x7fffff80, RZ, 0xc0, !PT ;  /* 0x7fffff800b0b7812 */ /* 0x000fe400078ec0ff */
[----:B------:R-:W-:Y:S01]  /*2e50*/  MOV R10, UR5 ;  /* 0x00000005000a7c02 */ /* 0x000fe20008000f00 */
[----:B0-----:R-:W0:Y:S04]  /*2e60*/  LDC.64 R2, c[0x0][0x260] ;  /* 0x00009800ff027b82 */ /* 0x001e280000000a00 */
[----:B------:R-:W-:-:S05]  /*2e70*/  IMAD R10, R10, 0x800, R11 ;  /* 0x000008000a0a7824 */ /* 0x000fca00078e020b */
[----:B------:R-:W-:-:S04]  /*2e80*/  IADD3 R10, R10, R12, RZ ;  /* 0x0000000c0a0a7210 */ /* 0x000fc80007ffe0ff */
[----:B------:R-:W-:-:S04]  /*2e90*/  SHF.L.U32 R18, R10, 0x1, RZ ;  /* 0x000000010a127819 */ /* 0x000fc800000006ff */
[C---:B------:R-:W-:Y:S01]  /*2ea0*/  IADD3 R14, R18.reuse, 0x40, RZ ;  /* 0x00000040120e7810 */ /* 0x040fe20007ffe0ff */
[C---:B------:R-:W-:Y:S01]  /*2eb0*/  VIADD R16, R18.reuse, 0x20 ;  /* 0x0000002012107836 */ /* 0x040fe20000000000 */
[C---:B------:R-:W-:Y:S01]  /*2ec0*/  IADD3 R10, R18.reuse, 0x60, RZ ;  /* 0x00000060120a7810 */ /* 0x040fe20007ffe0ff */
[----:B0-----:R-:W-:-:S04]  /*2ed0*/  IMAD.WIDE.U32 R12, R18, 0x4, R2 ;  /* 0x00000004120c7825 */ /* 0x001fc800078e0002 */
[--C-:B------:R-:W-:Y:S02]  /*2ee0*/  IMAD.WIDE.U32 R16, R16, 0x4, R2.reuse ;  /* 0x0000000410107825 */ /* 0x100fe400078e0002 */
[----:B------:R-:W2:Y:S02]  /*2ef0*/  LDG.E.64 R12, desc[UR12][R12.64] ;  /* 0x0000000c0c0c7981 */ /* 0x000ea4000c1e1b00 */
[--C-:B------:R-:W-:Y:S02]  /*2f00*/  IMAD.WIDE.U32 R14, R14, 0x4, R2.reuse ;  /* 0x000000040e0e7825 */ /* 0x100fe400078e0002 */
[----:B------:R-:W3:Y:S02]  /*2f10*/  LDG.E.64 R16, desc[UR12][R16.64] ;  /* 0x0000000c10107981 */ /* 0x000ee4000c1e1b00 */
[----:B------:R-:W-:Y:S02]  /*2f20*/  IMAD.WIDE.U32 R10, R10, 0x4, R2 ;  /* 0x000000040a0a7825 */ /* 0x000fe400078e0002 */
[----:B------:R-:W4:Y:S04]  /*2f30*/  LDG.E.64 R14, desc[UR12][R14.64] ;  /* 0x0000000c0e0e7981 */ /* 0x000f28000c1e1b00 */
[----:B------:R-:W4:Y:S01]  /*2f40*/  LDG.E.64 R10, desc[UR12][R10.64] ;  /* 0x0000000c0a0a7981 */ /* 0x000f22000c1e1b00 */
[----:B------:R-:W-:Y:S01]  /*2f50*/  IADD3 R19, R18, 0xc0, RZ ;  /* 0x000000c012137810 */ /* 0x000fe20007ffe0ff */
[----:B--2---:R-:W-:Y:S01]  /*2f60*/  FADD.FTZ R12, RZ, R12 ;  /* 0x0000000cff0c7221 */ /* 0x004fe20000010000 */
[----:B------:R-:W-:-:S03]  /*2f70*/  FADD.FTZ R13, RZ, R13 ;  /* 0x0000000dff0d7221 */ /* 0x000fc60000010000 */
[----:B---3--:R-:W-:Y:S01]  /*2f80*/  FADD.FTZ R12, R16, R12 ;  /* 0x0000000c100c7221 */ /* 0x008fe20000010000 */
[----:B------:R-:W-:-:S03]  /*2f90*/  FADD.FTZ R13, R17, R13 ;  /* 0x0000000d110d7221 */ /* 0x000fc60000010000 */
[----:B----4-:R-:W-:Y:S01]  /*2fa0*/  FADD.FTZ R12, R14, R12 ;  /* 0x0000000c0e0c7221 */ /* 0x010fe20000010000 */
[----:B------:R-:W-:Y:S02]  /*2fb0*/  VIADD R14, R18, 0x80 ;  /* 0x00000080120e7836 */ /* 0x000fe40000000000 */
[----:B------:R-:W-:Y:S01]  /*2fc0*/  FADD.FTZ R21, R15, R13 ;  /* 0x0000000d0f157221 */ /* 0x000fe20000010000 */
[----:B------:R-:W-:Y:S01]  /*2fd0*/  FADD.FTZ R10, R10, R12 ;  /* 0x0000000c0a0a7221 */ /* 0x000fe20000010000 */
[----:B------:R-:W-:Y:S01]  /*2fe0*/  IADD3 R12, R18, 0xa0, RZ ;  /* 0x000000a0120c7810 */ /* 0x000fe20007ffe0ff */
[----:B------:R-:W-:-:S04]  /*2ff0*/  IMAD.WIDE.U32 R14, R14, 0x4, R2 ;  /* 0x000000040e0e7825 */ /* 0x000fc800078e0002 */
[--C-:B------:R-:W-:Y:S02]  /*3000*/  IMAD.WIDE.U32 R12, R12, 0x4, R2.reuse ;  /* 0x000000040c0c7825 */ /* 0x100fe400078e0002 */
[----:B------:R-:W2:Y:S02]  /*3010*/  LDG.E.64 R14, desc[UR12][R14.64] ;  /* 0x0000000c0e0e7981 */ /* 0x000ea4000c1e1b00 */
[----:B------:R-:W-:Y:S02]  /*3020*/  VIADD R16, R18, 0xe0 ;  /* 0x000000e012107836 */ /* 0x000fe40000000000 */
[--C-:B------:R-:W-:Y:S01]  /*3030*/  IMAD.WIDE.U32 R18, R19, 0x4, R2.reuse ;  /* 0x0000000413127825 */ /* 0x100fe200078e0002 */
[----:B------:R-:W3:Y:S03]  /*3040*/  LDG.E.64 R12, desc[UR12][R12.64] ;  /* 0x0000000c0c0c7981 */ /* 0x000ee6000c1e1b00 */
[----:B------:R-:W-:-:S02]  /*3050*/  IMAD.WIDE.U32 R16, R16, 0x4, R2 ;  /* 0x0000000410107825 */ /* 0x000fc400078e0002 */
[----:B------:R-:W4:Y:S04]  /*3060*/  LDG.E.64 R18, desc[UR12][R18.64] ;  /* 0x0000000c12127981 */ /* 0x000f28000c1e1b00 */
[----:B------:R-:W4:Y:S04]  /*3070*/  LDG.E.64 R16, desc[UR12][R16.64] ;  /* 0x0000000c10107981 */ /* 0x000f28000c1e1b00 */
[----:B------:R0:W5:Y:S01]  /*3080*/  LDL.LU.64 R2, [R1+0x90] ;  /* 0x0000900001027983 */ /* 0x0001620000300a00 */
[----:B------:R-:W-:Y:S01]  /*3090*/  FADD.FTZ R11, R11, R21 ;  /* 0x000000150b0b7221 */ /* 0x000fe20000010000 */
[----:B--2---:R-:W-:-:S03]  /*30a0*/  FADD.FTZ R10, R14, R10 ;  /* 0x0000000a0e0a7221 */ /* 0x004fc60000010000 */
[----:B------:R-:W-:Y:S01]  /*30b0*/  FADD.FTZ R11, R15, R11 ;  /* 0x0000000b0f0b7221 */ /* 0x000fe20000010000 */
[----:B---3--:R-:W-:-:S03]  /*30c0*/  FADD.FTZ R10, R12, R10 ;  /* 0x0000000a0c0a7221 */ /* 0x008fc60000010000 */
[----:B------:R-:W-:Y:S01]  /*30d0*/  FADD.FTZ R11, R13, R11 ;  /* 0x0000000b0d0b7221 */ /* 0x000fe20000010000 */
[----:B----4-:R-:W-:-:S03]  /*30e0*/  FADD.FTZ R10, R18, R10 ;  /* 0x0000000a120a7221 */ /* 0x010fc60000010000 */
[----:B------:R-:W-:Y:S01]  /*30f0*/  FADD.FTZ R11, R19, R11 ;  /* 0x0000000b130b7221 */ /* 0x000fe20000010000 */
[----:B------:R-:W-:-:S03]  /*3100*/  FADD.FTZ R10, R16, R10 ;  /* 0x0000000a100a7221 */ /* 0x000fc60000010000 */
[----:B0-----:R-:W-:-:S07]  /*3110*/  FADD.FTZ R11, R17, R11 ;  /* 0x0000000b110b7221 */ /* 0x001fce0000010000 */
.L_x_16:
[----:B------:R-:W-:Y:S05]  /*3120*/  BSYNC B0 ;  /* 0x0000000000007941 */ /* 0x000fea0003800000 */
.L_x_15:
[----:B------:R-:W0:Y:S01]  /*3130*/  SHFL.BFLY PT, R12, R10, 0x8, 0x1f ;  /* 0x0d001f000a0c7f89 */ /* 0x000e2200000e0000 */
[----:B------:R-:W-:Y:S01]  /*3140*/  BSSY B0, `(.L_x_17) ;  /* 0x000001c000007945 */ /* 0x000fe20003800000 */
[----:B------:R-:W1:Y:S01]  /*3150*/  S2R R13, SR_TID.X ;  /* 0x00000000000d7919 */ /* 0x000e620000002100 */
[----:B0-----:R-:W-:Y:S02]  /*3160*/  FADD.FTZ R10, R12, R10 ;  /* 0x0000000a0c0a7221 */ /* 0x001fe40000010000 */
[----:B------:R-:W0:Y:S01]  /*3170*/  SHFL.BFLY PT, R12, R11, 0x8, 0x1f ;  /* 0x0d001f000b0c7f89 */ /* 0x000e2200000e0000 */
[----:B-1----:R-:W-:Y:S01]  /*3180*/  LOP3.LUT P1, RZ, R13, 0xffffff0f, RZ, 0xc0, !PT ;  /* 0xffffff0f0dff7812 */ /* 0x002fe2000782c0ff */
[----:B0-----:R-:W-:Y:S02]  /*3190*/  FADD.FTZ R11, R12, R11 ;  /* 0x0000000b0c0b7221 */ /* 0x001fe40000010000 */
[----:B------:R-:W0:Y:S02]  /*31a0*/  SHFL.BFLY PT, R12, R10, 0x4, 0x1f ;  /* 0x0c801f000a0c7f89 */ /* 0x000e2400000e0000 */
[----:B0-----:R-:W-:-:S02]  /*31b0*/  FADD.FTZ R10, R10, R12 ;  /* 0x0000000c0a0a7221 */ /* 0x001fc40000010000 */
[----:B------:R-:W0:Y:S02]  /*31c0*/  SHFL.BFLY PT, R12, R11, 0x4, 0x1f ;  /* 0x0c801f000b0c7f89 */ /* 0x000e2400000e0000 */
[----:B0-----:R-:W-:Y:S02]  /*31d0*/  FADD.FTZ R11, R11, R12 ;  /* 0x0000000c0b0b7221 */ /* 0x001fe40000010000 */
[----:B------:R-:W0:Y:S02]  /*31e0*/  SHFL.BFLY PT, R12, R10, 0x2, 0x1f ;  /* 0x0c401f000a0c7f89 */ /* 0x000e2400000e0000 */
[----:B0-----:R-:W-:Y:S02]  /*31f0*/  FADD.FTZ R10, R10, R12 ;  /* 0x0000000c0a0a7221 */ /* 0x001fe40000010000 */
[----:B------:R-:W0:Y:S02]  /*3200*/  SHFL.BFLY PT, R12, R11, 0x2, 0x1f ;  /* 0x0c401f000b0c7f89 */ /* 0x000e2400000e0000 */
[----:B0-----:R-:W-:-:S02]  /*3210*/  FADD.FTZ R11, R11, R12 ;  /* 0x0000000c0b0b7221 */ /* 0x001fc40000010000 */
[----:B------:R-:W0:Y:S02]  /*3220*/  SHFL.BFLY PT, R12, R10, 0x1, 0x1f ;  /* 0x0c201f000a0c7f89 */ /* 0x000e2400000e0000 */
[----:B0-----:R-:W-:Y:S02]  /*3230*/  FADD.FTZ R10, R10, R12 ;  /* 0x0000000c0a0a7221 */ /* 0x001fe40000010000 */
[----:B------:R-:W0:Y:S02]  /*3240*/  SHFL.BFLY PT, R12, R11, 0x1, 0x1f ;  /* 0x0c201f000b0c7f89 */ /* 0x000e2400000e0000 */
[----:B0-----:R-:W-:Y:S01]  /*3250*/  FADD.FTZ R11, R11, R12 ;  /* 0x0000000c0b0b7221 */ /* 0x001fe20000010000 */
[----:B------:R-:W-:Y:S06]  /*3260*/  @P1 BRA `(.L_x_18) ;  /* 0x0000000000241947 */ /* 0x000fec0003800000 */
[----:B------:R-:W0:Y:S01]  /*3270*/  S2UR UR10, SR_CgaCtaId ;  /* 0x00000000000a79c3 */ /* 0x000e220000008800 */
[----:B------:R-:W-:Y:S01]  /*3280*/  UMOV UR5, 0x400 ;  /* 0x0000040000057882 */ /* 0x000fe20000000000 */
[----:B------:R-:W-:Y:S01]  /*3290*/  SHF.R.U32.HI R12, RZ, 0x1, R13 ;  /* 0x00000001ff0c7819 */ /* 0x000fe2000001160d */
[----:B------:R-:W-:Y:S01]  /*32a0*/  UIADD3 UR5, UR5, 0x5280, URZ ;  /* 0x0000528005057890 */ /* 0x000fe2000fffe03f */
[----:B------:R-:W-:Y:S01]  /*32b0*/  FMUL.FTZ R11, R11, 1.6276042515528388321e-05 ;  /* 0x378888890b0b7820 */ /* 0x000fe20000410000 */
[----:B------:R-:W-:Y:S01]  /*32c0*/  FMUL.FTZ R10, R10, 1.6276042515528388321e-05 ;  /* 0x378888890a0a7820 */ /* 0x000fe20000410000 */
[----:B------:R-:W-:Y:S01]  /*32d0*/  LOP3.LUT R12, R12, 0x7ffffff8, RZ, 0xc0, !PT ;  /* 0x7ffffff80c0c7812 */ /* 0x000fe200078ec0ff */
[----:B0-----:R-:W-:-:S09]  /*32e0*/  ULEA UR5, UR10, UR5, 0x18 ;  /* 0x000000050a057291 */ /* 0x001fd2000f8ec03f */
[----:B------:R0:W-:Y:S03]  /*32f0*/  STS.64 [R12+UR5], R10 ;  /* 0x0000000a0c007988 */ /* 0x0001e60008000a05 */
.L_x_18:
[----:B------:R-:W-:Y:S05]  /*3300*/  BSYNC B0 ;  /* 0x0000000000007941 */ /* 0x000fea0003800000 */
.L_x_17:
[----:B0-----:R-:W2:Y:S01]  /*3310*/  LDL.LU R10, [R1+0x74] ;  /* 0x00007400010a7983 */ /* 0x001ea20000300800 */
[----:B------:R-:W0:Y:S01]  /*3320*/  S2UR UR10, SR_CgaCtaId ;  /* 0x00000000000a79c3 */ /* 0x000e220000008800 */
[----:B------:R-:W-:Y:S02]  /*3330*/  USHF.L.U32 UR5, UR9, 0x4, URZ ;  /* 0x0000000409057899 */ /* 0x000fe4000800063f */
[----:B------:R-:W3:Y:S01]  /*3340*/  LDL.LU R12, [R1] ;  /* 0x00000000010c7983 */ /* 0x000ee20000300800 */
[----:B------:R-:W-:Y:S01]  /*3350*/  IMAD.U32 R35, R35, 0x10000, RZ ;  /* 0x0001000023237824 */ /* 0x000fe200078e00ff */
[----:B------:R-:W-:Y:S01]  /*3360*/  SHF.L.U32 R8, R8, 0x10, RZ ;  /* 0x0000001008087819 */ /* 0x000fe200000006ff */
[----:B------:R-:W-:Y:S01]  /*3370*/  IMAD.U32 R30, R30, 0x10000, RZ ;  /* 0x000100001e1e7824 */ /* 0x000fe200078e00ff */
[----:B------:R-:W4:Y:S01]  /*3380*/  LDL.LU R13, [R1+0xc] ;  /* 0x00000c00010d7983 */ /* 0x000f220000300800 */
[----:B------:R-:W-:Y:S01]  /*3390*/  SHF.L.U32 R4, R4, 0x10, RZ ;  /* 0x0000001004047819 */ /* 0x000fe200000006ff */
[----:B------:R-:W-:Y:S01]  /*33a0*/  BAR.SYNC.DEFER_BLOCKING 0x0 ;  /* 0x0000000000007b1d */ /* 0x000fe20000010000 */
[----:B------:R-:W-:Y:S01]  /*33b0*/  SHF.L.U32 R36, R36, 0x10, RZ ;  /* 0x0000001024247819 */ /* 0x000fe200000006ff */
[----:B------:R-:W-:Y:S01]  /*33c0*/  IMAD.U32 R32, R32, 0x10000, RZ ;  /* 0x0001000020207824 */ /* 0x000fe200078e00ff */
[----:B------:R-:W-:Y:S01]  /*33d0*/  SHF.L.U32 R31, R31, 0x10, RZ ;  /* 0x000000101f1f7819 */ /* 0x000fe200000006ff */
[----:B------:R-:W-:Y:S01]  /*33e0*/  IMAD.U32 R20, R20, 0x10000, RZ ;  /* 0x0001000014147824 */ /* 0x000fe200078e00ff */
[----:B------:R-:W-:-:S02]  /*33f0*/  SHF.L.U32 R28, R28, 0x10, RZ ;  /* 0x000000101c1c7819 */ /* 0x000fc400000006ff */
[----:B------:R-:W-:Y:S01]  /*3400*/  SHF.L.U32 R6, R6, 0x10, RZ ;  /* 0x0000001006067819 */ /* 0x000fe200000006ff */
[----:B------:R-:W4:Y:S01]  /*3410*/  LDL.LU R14, [R1+0x18] ;  /* 0x00001800010e7983 */ /* 0x000f220000300800 */
[----:B------:R-:W-:Y:S01]  /*3420*/  SHF.L.U32 R7, R7, 0x10, RZ ;  /* 0x0000001007077819 */ /* 0x000fe200000006ff */
[----:B------:R-:W-:Y:S01]  /*3430*/  IMAD.U32 R33, R33, 0x10000, RZ ;  /* 0x0001000021217824 */ /* 0x000fe200078e00ff */
[----:B------:R-:W-:Y:S01]  /*3440*/  SHF.L.U32 R29, R29, 0x10, RZ ;  /* 0x000000101d1d7819 */ /* 0x000fe200000006ff */
[----:B------:R-:W4:Y:S01]  /*3450*/  LDL.LU R16, [R1+0x44] ;  /* 0x0000440001107983 */ /* 0x000f220000300800 */
[----:B------:R-:W-:Y:S01]  /*3460*/  UMOV UR9, 0x400 ;  /* 0x0000040000097882 */ /* 0x000fe20000000000 */
[----:B------:R-:W-:Y:S02]  /*3470*/  ULOP3.LUT UR5, UR5, 0x10, URZ, 0xc0, !UPT ;  /* 0x0000001005057892 */ /* 0x000fe4000f8ec03f */
[----:B------:R-:W4:Y:S01]  /*3480*/  LDL.LU R19, [R1+0x14] ;  /* 0x0000140001137983 */ /* 0x000f220000300800 */
[----:B------:R-:W-:Y:S01]  /*3490*/  UIADD3 UR9, UR9, 0x5280, URZ ;  /* 0x0000528009097890 */ /* 0x000fe2000fffe03f */
[----:B------:R-:W-:Y:S01]  /*34a0*/  SHF.L.U32 R5, R5, 0x10, RZ ;  /* 0x0000001005057819 */ /* 0x000fe200000006ff */
[----:B------:R-:W-:Y:S01]  /*34b0*/  IMAD.U32 R9, R9, 0x10000, RZ ;  /* 0x0001000009097824 */ /* 0x000fe200078e00ff */
[----:B------:R-:W4:Y:S01]  /*34c0*/  LDL.LU R15, [R1+0x8] ;  /* 0x00000800010f7983 */ /* 0x000f220000300800 */
[----:B0-----:R-:W-:Y:S01]  /*34d0*/  ULEA UR9, UR10, UR9, 0x18 ;  /* 0x000000090a097291 */ /* 0x001fe2000f8ec03f */
[----:B------:R-:W-:-:S02]  /*34e0*/  ULDC.64 UR18, c[0x0][0x210] ;  /* 0x0000840000127ab9 */ /* 0x000fc40000000a00 */
[----:B------:R-:W4:Y:S01]  /*34f0*/  LDL.LU R18, [R1+0x20] ;  /* 0x0000200001127983 */ /* 0x000f220000300800 */
[----:B--2---:R-:W-:-:S04]  /*3500*/  IADD3 R10, R10, -UR5, RZ ;  /* 0x800000050a0a7c10 */ /* 0x004fc8000fffe0ff */
[----:B------:R-:W-:Y:S02]  /*3510*/  LEA R10, R10, UR9, 0x3 ;  /* 0x000000090a0a7c11 */ /* 0x000fe4000f8e18ff */
[----:B---3--:R-:W-:Y:S02]  /*3520*/  SHF.L.U32 R12, R12, 0x10, RZ ;  /* 0x000000100c0c7819 */ /* 0x008fe400000006ff */
[----:B----4-:R-:W-:Y:S02]  /*3530*/  SHF.L.U32 R13, R13, 0x10, RZ ;  /* 0x000000100d0d7819 */ /* 0x010fe400000006ff */
[----:B------:R-:W0:Y:S01]  /*3540*/  LDS.64 R10, [R10] ;  /* 0x000000000a0a7984 */ /* 0x000e220000000a00 */
[----:B------:R-:W-:-:S04]  /*3550*/  FADD.FTZ R12, -R22, R12 ;  /* 0x0000000c160c7221 */ /* 0x000fc80000010100 */
[----:B------:R-:W-:Y:S01]  /*3560*/  FMUL.FTZ R12, R0, R12 ;  /* 0x0000000c000c7220 */ /* 0x000fe20000410000 */
[--C-:B0----5:R-:W-:Y:S01]  /*3570*/  FFMA.FTZ R14, R14, R2, -R10.reuse ;  /* 0x000000020e0e7223 */ /* 0x121fe2000001080a */
[----:B------:R-:W-:-:S03]  /*3580*/  FFMA.FTZ R35, R35, R13, -R10 ;  /* 0x0000000d23237223 */ /* 0x000fc6000001080a */
[----:B------:R-:W-:Y:S02]  /*3590*/  FFMA.FTZ R14, R16, -R11, R14 ;  /* 0x8000000b100e7223 */ /* 0x000fe4000001000e */
[----:B------:R-:W2:Y:S01]  /*35a0*/  LDL.LU R16, [R1+0x10] ;  /* 0x0000100001107983 */ /* 0x000ea20000300800 */
[----:B------:R-:W-:-:S03]  /*35b0*/  FFMA.FTZ R12, -R11, R12, R35 ;  /* 0x0000000c0b0c7223 */ /* 0x000fc60000010123 */
[----:B------:R-:W3:Y:S01]  /*35c0*/  LDL.LU R17, [R1+0x4] ;  /* 0x0000040001117983 */ /* 0x000ee20000300800 */
[C---:B------:R-:W-:Y:S01]  /*35d0*/  FMUL.FTZ R14, R0.reuse, R14 ;  /* 0x0000000e000e7220 */ /* 0x040fe20000410000 */
[----:B------:R-:W-:Y:S01]  /*35e0*/  FMUL.FTZ R12, R0, R12 ;  /* 0x0000000c000c7220 */ /* 0x000fe20000410000 */
[----:B------:R-:W-:-:S04]  /*35f0*/  FFMA.FTZ R30, R13, R30, -R10 ;  /* 0x0000001e0d1e7223 */ /* 0x000fc8000001080a */
[----:B------:R-:W-:Y:S01]  /*3600*/  F2FP.BF16.F32.PACK_AB R12, R12, R14 ;  /* 0x0000000e0c0c723e */ /* 0x000fe200000010ff */
[--C-:B------:R-:W-:Y:S02]  /*3610*/  FFMA.FTZ R14, R2, R19, -R10.reuse ;  /* 0x00000013020e7223 */ /* 0x100fe4000001080a */
[----:B------:R-:W4:Y:S01]  /*3620*/  LDL.LU R19, [R1+0x50] ;  /* 0x0000500001137983 */ /* 0x000f220000300800 */
[C-C-:B------:R-:W-:Y:S01]  /*3630*/  FFMA.FTZ R8, R13.reuse, R8, -R10.reuse ;  /* 0x000000080d087223 */ /* 0x140fe2000001080a */
[--C-:B------:R-:W-:Y:S01]  /*3640*/  FFMA.FTZ R4, R13, R4, -R10.reuse ;  /* 0x000000040d047223 */ /* 0x100fe2000001080a */
[--C-:B------:R-:W-:Y:S02]  /*3650*/  FFMA.FTZ R13, R18, R3, -R10.reuse ;  /* 0x00000003120d7223 */ /* 0x100fe4000001080a */
[----:B------:R-:W4:Y:S01]  /*3660*/  LDL.LU R18, [R1+0x4c] ;  /* 0x00004c0001127983 */ /* 0x000f220000300800 */
[C-C-:B------:R-:W-:Y:S01]  /*3670*/  FFMA.FTZ R15, R2.reuse, R15, -R10.reuse ;  /* 0x0000000f020f7223 */ /* 0x140fe2000001080a */
[--C-:B------:R-:W-:Y:S01]  /*3680*/  FFMA.FTZ R2, R2, R34, -R10.reuse ;  /* 0x0000002202027223 */ /* 0x100fe2000001080a */
[C---:B------:R-:W-:Y:S01]  /*3690*/  FFMA.FTZ R37, R3.reuse, R37, -R10 ;  /* 0x0000002503257223 */ /* 0x040fe2000001080a */
[----:B------:R-:W4:Y:S01]  /*36a0*/  LDL.LU R34, [R1+0x48] ;  /* 0x0000480001227983 */ /* 0x000f220000300800 */
[C---:B------:R-:W-:Y:S01]  /*36b0*/  FADD.FTZ R36, -R22.reuse, R36 ;  /* 0x0000002416247221 */ /* 0x040fe20000010100 */
[C---:B------:R-:W-:Y:S01]  /*36c0*/  FADD.FTZ R32, -R22.reuse, R32 ;  /* 0x0000002016207221 */ /* 0x040fe20000010100 */
[C---:B------:R-:W-:Y:S01]  /*36d0*/  FADD.FTZ R31, -R22.reuse, R31 ;  /* 0x0000001f161f7221 */ /* 0x040fe20000010100 */
[C---:B------:R-:W-:Y:S01]  /*36e0*/  FADD.FTZ R28, -R22.reuse, R28 ;  /* 0x0000001c161c7221 */ /* 0x040fe20000010100 */
[C---:B------:R-:W-:Y:S01]  /*36f0*/  FADD.FTZ R20, -R22.reuse, R20 ;  /* 0x0000001416147221 */ /* 0x040fe20000010100 */
[C---:B------:R-:W-:Y:S01]  /*3700*/  FADD.FTZ R6, -R22.reuse, R6 ;  /* 0x0000000616067221 */ /* 0x040fe20000010100 */
[----:B------:R-:W-:Y:S01]  /*3710*/  FADD.FTZ R7, -R22, R7 ;  /* 0x0000000716077221 */ /* 0x000fe20000010100 */
[C-C-:B--2---:R-:W-:Y:S01]  /*3720*/  FFMA.FTZ R16, R3.reuse, R16, -R10.reuse ;  /* 0x0000001003107223 */ /* 0x144fe2000001080a */
[----:B------:R-:W-:-:S02]  /*3730*/  FFMA.FTZ R3, R3, R23, -R10 ;  /* 0x0000001703037223 */ /* 0x000fc4000001080a */
[----:B------:R-:W2:Y:S01]  /*3740*/  LDL.LU R23, [R1+0x40] ;  /* 0x0000400001177983 */ /* 0x000ea20000300800 */
[----:B---3--:R-:W-:-:S03]  /*3750*/  SHF.L.U32 R17, R17, 0x10, RZ ;  /* 0x0000001011117819 */ /* 0x008fc600000006ff */
[----:B------:R-:W3:Y:S02]  /*3760*/  LDL.LU R22, [R1+0x3c] ;  /* 0x00003c0001167983 */ /* 0x000ee40000300800 */
[--C-:B------:R-:W-:Y:S01]  /*3770*/  FFMA.FTZ R33, R33, R17, -R10.reuse ;  /* 0x0000001121217223 */ /* 0x100fe2000001080a */
[C-C-:B------:R-:W-:Y:S01]  /*3780*/  FFMA.FTZ R29, R17.reuse, R29, -R10.reuse ;  /* 0x0000001d111d7223 */ /* 0x140fe2000001080a */
[C-C-:B------:R-:W-:Y:S01]  /*3790*/  FFMA.FTZ R9, R17.reuse, R9, -R10.reuse ;  /* 0x0000000911097223 */ /* 0x140fe2000001080a */
[----:B------:R-:W-:Y:S02]  /*37a0*/  FFMA.FTZ R5, R17, R5, -R10 ;  /* 0x0000000511057223 */ /* 0x000fe4000001080a */
[----:B------:R-:W3:Y:S04]  /*37b0*/  LDL.LU R10, [R1+0x38] ;  /* 0x00003800010a7983 */ /* 0x000ee80000300800 */
[----:B------:R-:W3:Y:S01]  /*37c0*/  LDL.LU R21, [R1+0x5c] ;  /* 0x00005c0001157983 */ /* 0x000ee20000300800 */
[----:B----4-:R-:W-:-:S03]  /*37d0*/  FFMA.FTZ R13, R19, -R11, R13 ;  /* 0x8000000b130d7223 */ /* 0x010fc6000001000d */
[----:B------:R-:W4:Y:S01]  /*37e0*/  LDL.LU R19, [R1+0x34] ;  /* 0x0000340001137983 */ /* 0x000f220000300800 */
[----:B------:R-:W-:-:S03]  /*37f0*/  FFMA.FTZ R14, R18, -R11, R14 ;  /* 0x8000000b120e7223 */ /* 0x000fc6000001000e */
[----:B------:R-:W4:Y:S01]  /*3800*/  LDL.LU R18, [R1+0x70] ;  /* 0x0000700001127983 */ /* 0x000f220000300800 */
[C---:B------:R-:W-:Y:S01]  /*3810*/  FMUL.FTZ R20, R0.reuse, R20 ;  /* 0x0000001400147220 */ /* 0x040fe20000410000 */
[----:B------:R-:W-:-:S03]  /*3820*/  FMUL.FTZ R6, R0, R6 ;  /* 0x0000000600067220 */ /* 0x000fc60000410000 */
[C---:B------:R-:W-:Y:S01]  /*3830*/  FFMA.FTZ R9, -R11.reuse, R20, R9 ;  /* 0x000000140b097223 */ /* 0x040fe20000010109 */
[----:B------:R-:W-:Y:S01]  /*3840*/  FFMA.FTZ R4, -R11, R6, R4 ;  /* 0x000000060b047223 */ /* 0x000fe20000010104 */
[-C--:B--2---:R-:W-:Y:S02]  /*3850*/  FFMA.FTZ R15, R23, -R11.reuse, R15 ;  /* 0x8000000b170f7223 */ /* 0x084fe4000001000f */
[----:B------:R-:W2:Y:S01]  /*3860*/  LDL.LU R23, [R1+0x68] ;  /* 0x0000680001177983 */ /* 0x000ea20000300800 */
[----:B---3--:R-:W-:-:S03]  /*3870*/  FFMA.FTZ R37, R22, -R11, R37 ;  /* 0x8000000b16257223 */ /* 0x008fc60000010025 */
[----:B------:R-:W3:Y:S01]  /*3880*/  LDL.LU R22, [R1+0x6c] ;  /* 0x00006c0001167983 */ /* 0x000ee20000300800 */
[-C--:B------:R-:W-:Y:S01]  /*3890*/  FFMA.FTZ R10, R10, -R11.reuse, R2 ;  /* 0x8000000b0a0a7223 */ /* 0x080fe20000010002 */
[----:B------:R-:W-:Y:S02]  /*38a0*/  IADD3 R2, P1, R21, UR18, RZ ;  /* 0x0000001215027c10 */ /* 0x000fe4000ff3e0ff */
[----:B------:R-:W3:Y:S01]  /*38b0*/  LDL.LU R21, [R1+0x60] ;  /* 0x0000600001157983 */ /* 0x000ee20000300800 */
[----:B----4-:R-:W-:-:S03]  /*38c0*/  FFMA.FTZ R6, R19, -R11, R3 ;  /* 0x8000000b13067223 */ /* 0x010fc60000010003 */
[----:B------:R-:W4:Y:S04]  /*38d0*/  LDL.LU R20, [R1+0x64] ;  /* 0x0000640001147983 */ /* 0x000f280000300800 */
[----:B------:R-:W4:Y:S01]  /*38e0*/  LDL.LU R19, [R1+0x54] ;  /* 0x0000540001137983 */ /* 0x000f220000300800 */
[----:B------:R-:W-:-:S03]  /*38f0*/  IADD3.X R3, R18, UR19, RZ, P1, !PT ;  /* 0x0000001312037c10 */ /* 0x000fc60008ffe4ff */
[----:B------:R-:W4:Y:S01]  /*3900*/  LDL.LU R18, [R1+0x58] ;  /* 0x0000580001127983 */ /* 0x000f220000300800 */
[C---:B------:R-:W-:Y:S01]  /*3910*/  FMUL.FTZ R36, R0.reuse, R36 ;  /* 0x0000002400247220 */ /* 0x040fe20000410000 */
[C---:B------:R-:W-:Y:S01]  /*3920*/  FMUL.FTZ R32, R0.reuse, R32 ;  /* 0x0000002000207220 */ /* 0x040fe20000410000 */
[C---:B------:R-:W-:Y:S01]  /*3930*/  FMUL.FTZ R31, R0.reuse, R31 ;  /* 0x0000001f001f7220 */ /* 0x040fe20000410000 */
[----:B------:R-:W-:Y:S01]  /*3940*/  FMUL.FTZ R7, R0, R7 ;  /* 0x0000000700077220 */ /* 0x000fe20000410000 */
[C---:B------:R-:W-:Y:S01]  /*3950*/  FFMA.FTZ R33, -R11.reuse, R36, R33 ;  /* 0x000000240b217223 */ /* 0x040fe20000010121 */
[C---:B------:R-:W-:Y:S01]  /*3960*/  FFMA.FTZ R30, -R11.reuse, R32, R30 ;  /* 0x000000200b1e7223 */ /* 0x040fe2000001011e */
[----:B------:R-:W-:Y:S01]  /*3970*/  FFMA.FTZ R16, R34, -R11, R16 ;  /* 0x8000000b22107223 */ /* 0x000fe20000010010 */
[C---:B------:R-:W-:Y:S01]  /*3980*/  FFMA.FTZ R29, -R11.reuse, R31, R29 ;  /* 0x0000001f0b1d7223 */ /* 0x040fe2000001011d */
[C---:B------:R-:W-:Y:S01]  /*3990*/  FMUL.FTZ R13, R0.reuse, R13 ;  /* 0x0000000d000d7220 */ /* 0x040fe20000410000 */
[C---:B------:R-:W-:Y:S01]  /*39a0*/  FMUL.FTZ R33, R0.reuse, R33 ;  /* 0x0000002100217220 */ /* 0x040fe20000410000 */
[----:B------:R-:W-:Y:S01]  /*39b0*/  FFMA.FTZ R5, -R11, R7, R5 ;  /* 0x000000070b057223 */ /* 0x000fe20000010105 */
[C---:B------:R-:W-:Y:S01]  /*39c0*/  FMUL.FTZ R28, R0.reuse, R28 ;  /* 0x0000001c001c7220 */ /* 0x040fe20000410000 */
[----:B------:R-:W-:Y:S01]  /*39d0*/  FMUL.FTZ R7, R0, R4 ;  /* 0x0000000400077220 */ /* 0x000fe20000410000 */
[----:B------:R-:W-:Y:S01]  /*39e0*/  PRMT R4, R12, 0x7632, R4 ;  /* 0x000076320c047816 */ /* 0x000fe20000000004 */
[C---:B------:R-:W-:Y:S01]  /*39f0*/  FMUL.FTZ R14, R0.reuse, R14 ;  /* 0x0000000e000e7220 */ /* 0x040fe20000410000 */
[C---:B------:R-:W-:Y:S01]  /*3a00*/  FMUL.FTZ R30, R0.reuse, R30 ;  /* 0x0000001e001e7220 */ /* 0x040fe20000410000 */
[C---:B------:R-:W-:Y:S01]  /*3a10*/  FMUL.FTZ R16, R0.reuse, R16 ;  /* 0x0000001000107220 */ /* 0x040fe20000410000 */
[----:B------:R-:W-:Y:S01]  /*3a20*/  FMUL.FTZ R29, R0, R29 ;  /* 0x0000001d001d7220 */ /* 0x000fe20000410000 */
[----:B------:R-:W-:Y:S01]  /*3a30*/  F2FP.BF16.F32.PACK_AB R13, R33, R13 ;  /* 0x0000000d210d723e */ /* 0x000fe200000010ff */
[----:B------:R-:W-:Y:S01]  /*3a40*/  FFMA.FTZ R8, -R11, R28, R8 ;  /* 0x0000001c0b087223 */ /* 0x000fe20000010108 */
[----:B------:R-:W-:Y:S01]  /*3a50*/  STG.E.U16 desc[UR12][R2.64+0x2], R4 ;  /* 0x0000020402007986 */ /* 0x000fe2000c10150c */
[----:B------:R-:W-:Y:S01]  /*3a60*/  F2FP.BF16.F32.PACK_AB R14, R30, R14 ;  /* 0x0000000e1e0e723e */ /* 0x000fe200000010ff */
[C---:B------:R-:W-:Y:S01]  /*3a70*/  FMUL.FTZ R15, R0.reuse, R15 ;  /* 0x0000000f000f7220 */ /* 0x040fe20000410000 */
[----:B------:R-:W-:Y:S01]  /*3a80*/  PRMT R11, R13, 0x7632, R11 ;  /* 0x000076320d0b7816 */ /* 0x000fe2000000000b */
[C---:B------:R-:W-:Y:S01]  /*3a90*/  FMUL.FTZ R8, R0.reuse, R8 ;  /* 0x0000000800087220 */ /* 0x040fe20000410000 */
[----:B------:R-:W-:Y:S01]  /*3aa0*/  F2FP.BF16.F32.PACK_AB R16, R29, R16 ;  /* 0x000000101d10723e */ /* 0x000fe200000010ff */
[C---:B------:R-:W-:Y:S01]  /*3ab0*/  FMUL.FTZ R37, R0.reuse, R37 ;  /* 0x0000002500257220 */ /* 0x040fe20000410000 */
[C---:B------:R-:W-:Y:S01]  /*3ac0*/  FMUL.FTZ R9, R0.reuse, R9 ;  /* 0x0000000900097220 */ /* 0x040fe20000410000 */
[C---:B------:R-:W-:Y:S01]  /*3ad0*/  FMUL.FTZ R10, R0.reuse, R10 ;  /* 0x0000000a000a7220 */ /* 0x040fe20000410000 */
[C---:B------:R-:W-:Y:S01]  /*3ae0*/  FMUL.FTZ R6, R0.reuse, R6 ;  /* 0x0000000600067220 */ /* 0x040fe20000410000 */
[----:B------:R-:W-:Y:S01]  /*3af0*/  FMUL.FTZ R0, R0, R5 ;  /* 0x0000000500007220 */ /* 0x000fe20000410000 */
[----:B------:R0:W-:Y:S01]  /*3b00*/  STG.E.U16 desc[UR12][R2.64], R12 ;  /* 0x0000000c02007986 */ /* 0x0001e2000c10150c */
[----:B------:R-:W-:-:S02]  /*3b10*/  PRMT R17, R14, 0x7632, R17 ;  /* 0x000076320e117816 */ /* 0x000fc40000000011 */
[----:B------:R-:W-:Y:S01]  /*3b20*/  F2FP.BF16.F32.PACK_AB R8, R8, R15 ;  /* 0x0000000f0808723e */ /* 0x000fe200000010ff */
[----:B------:R1:W-:Y:S01]  /*3b30*/  STG.E.U16 desc[UR12][R2.64+0x4], R13 ;  /* 0x0000040d02007986 */ /* 0x0003e2000c10150c */
[----:B------:R-:W-:-:S03]  /*3b40*/  F2FP.BF16.F32.PACK_AB R9, R9, R37 ;  /* 0x000000250909723e */ /* 0x000fc600000010ff */
[----:B------:R1:W-:Y:S01]  /*3b50*/  STG.E.U16 desc[UR12][R2.64+0x6], R11 ;  /* 0x0000060b02007986 */ /* 0x0003e2000c10150c */
[----:B0-----:R-:W-:Y:S02]  /*3b60*/  PRMT R12, R16, 0x7632, R12 ;  /* 0x00007632100c7816 */ /* 0x001fe4000000000c */
[----:B------:R-:W-:Y:S02]  /*3b70*/  F2FP.BF16.F32.PACK_AB R7, R7, R10 ;  /* 0x0000000a0707723e */ /* 0x000fe400000010ff */
[----:B-1----:R-:W-:Y:S02]  /*3b80*/  PRMT R13, R8, 0x7610, R13 ;  /* 0x00007610080d7816 */ /* 0x002fe4000000000d */
[----:B------:R-:W-:Y:S02]  /*3b90*/  F2FP.BF16.F32.PACK_AB R0, R0, R6 ;  /* 0x000000060000723e */ /* 0x000fe400000010ff */
[----:B------:R-:W-:Y:S01]  /*3ba0*/  PRMT R11, R9, 0x7632, R11 ;  /* 0x00007632090b7816 */ /* 0x000fe2000000000b */
[----:B------:R-:W-:Y:S01]  /*3bb0*/  ULOP3.LUT UR4, UR4, 0x1, URZ, 0x3c, !UPT ;  /* 0x0000000104047892 */ /* 0x000fe2000f8e3c3f */
[----:B------:R-:W-:Y:S01]  /*3bc0*/  UMOV UR5, UR14 ;  /* 0x0000000e00057c82 */ /* 0x000fe20008000000 */
[----:B------:R-:W-:Y:S01]  /*3bd0*/  UMOV UR9, UR11 ;  /* 0x0000000b00097c82 */ /* 0x000fe20008000000 */
[----:B--2---:R-:W-:-:S04]  /*3be0*/  IADD3 R4, P1, R23, UR18, RZ ;  /* 0x0000001217047c10 */ /* 0x004fc8000ff3e0ff */
[----:B---3--:R-:W-:-:S05]  /*3bf0*/  IADD3.X R5, R22, UR19, RZ, P1, !PT ;  /* 0x0000001316057c10 */ /* 0x008fca0008ffe4ff */
[----:B------:R-:W-:Y:S01]  /*3c00*/  STG.E.U16 desc[UR12][R4.64], R14 ;  /* 0x0000000e04007986 */ /* 0x000fe2000c10150c */
[----:B------:R-:W-:-:S03]  /*3c10*/  IADD3 R2, P1, R21, UR18, RZ ;  /* 0x0000001215027c10 */ /* 0x000fc6000ff3e0ff */
[----:B------:R-:W-:Y:S01]  /*3c20*/  STG.E.U16 desc[UR12][R4.64+0x2], R17 ;  /* 0x0000021104007986 */ /* 0x000fe2000c10150c */
[----:B----4-:R-:W-:-:S03]  /*3c30*/  IADD3.X R3, R20, UR19, RZ, P1, !PT ;  /* 0x0000001314037c10 */ /* 0x010fc60008ffe4ff */
[----:B------:R-:W-:Y:S04]  /*3c40*/  STG.E.U16 desc[UR12][R4.64+0x4], R16 ;  /* 0x0000041004007986 */ /* 0x000fe8000c10150c */
[----:B------:R0:W-:Y:S04]  /*3c50*/  STG.E.U16 desc[UR12][R4.64+0x6], R12 ;  /* 0x0000060c04007986 */ /* 0x0001e8000c10150c */
[----:B------:R-:W-:Y:S01]  /*3c60*/  STG.E.U16 desc[UR12][R2.64], R13 ;  /* 0x0000000d02007986 */ /* 0x000fe2000c10150c */
[----:B0-----:R-:W-:Y:S02]  /*3c70*/  PRMT R5, R8, 0x7632, R5 ;  /* 0x0000763208057816 */ /* 0x001fe40000000005 */
[----:B------:R-:W-:Y:S01]  /*3c80*/  IADD3 R8, P1, R19, UR18, RZ ;  /* 0x0000001213087c10 */ /* 0x000fe2000ff3e0ff */
[----:B------:R0:W-:Y:S01]  /*3c90*/  STG.E.U16 desc[UR12][R2.64+0x4], R9 ;  /* 0x0000040902007986 */ /* 0x0001e2000c10150c */
[----:B------:R-:W-:-:S03]  /*3ca0*/  PRMT R4, R7, 0x7632, R4 ;  /* 0x0000763207047816 */ /* 0x000fc60000000004 */
[----:B------:R-:W-:Y:S04]  /*3cb0*/  STG.E.U16 desc[UR12][R2.64+0x2], R5 ;  /* 0x0000020502007986 */ /* 0x000fe8000c10150c */
[----:B------:R1:W-:Y:S01]  /*3cc0*/  STG.E.U16 desc[UR12][R2.64+0x6], R11 ;  /* 0x0000060b02007986 */ /* 0x0003e2000c10150c */
[----:B0-----:R-:W-:Y:S02]  /*3cd0*/  IADD3.X R9, R18, UR19, RZ, P1, !PT ;  /* 0x0000001312097c10 */ /* 0x001fe40008ffe4ff */
[----:B-1----:R-:W-:-:S03]  /*3ce0*/  PRMT R3, R0, 0x7632, R3 ;  /* 0x0000763200037816 */ /* 0x002fc60000000003 */
[----:B------:R2:W-:Y:S04]  /*3cf0*/  STG.E.U16 desc[UR12][R8.64], R7 ;  /* 0x0000000708007986 */ /* 0x0005e8000c10150c */
[----:B------:R2:W-:Y:S04]  /*3d00*/  STG.E.U16 desc[UR12][R8.64+0x2], R4 ;  /* 0x0000020408007986 */ /* 0x0005e8000c10150c */
[----:B------:R2:W-:Y:S04]  /*3d10*/  STG.E.U16 desc[UR12][R8.64+0x4], R0 ;  /* 0x0000040008007986 */ /* 0x0005e8000c10150c */
[----:B------:R2:W-:Y:S01]  /*3d20*/  STG.E.U16 desc[UR12][R8.64+0x6], R3 ;  /* 0x0000060308007986 */ /* 0x0005e2000c10150c */
[----:B------:R-:W-:Y:S05]  /*3d30*/  @!P0 BRA `(.L_x_19) ;  /* 0xffffffc800048947 */ /* 0x000fea000383ffff */
.L_x_3:
[----:B------:R-:W-:Y:S02]  /*3d40*/  USHF.L.U32 UR10, UR6, 0x6, URZ ;  /* 0x00000006060a7899 */ /* 0x000fe4000800063f */
[----:B------:R-:W-:Y:S02]  /*3d50*/  ULOP3.LUT UR15, UR6, 0x1, URZ, 0xc0, !UPT ;  /* 0x00000001060f7892 */ /* 0x000fe4000f8ec03f */
[----:B------:R-:W-:Y:S02]  /*3d60*/  ULOP3.LUT UR10, UR10, 0x7ffff80, URZ, 0xc0, !UPT ;  /* 0x07ffff800a0a7892 */ /* 0x000fe4000f8ec03f */
[----:B------:R-:W-:Y:S02]  /*3d70*/  UIMAD UR11, UR15, 0x3c0, URZ ;  /* 0x000003c00f0b78a4 */ /* 0x000fe4000f8e023f */
[----:B------:R-:W-:Y:S02]  /*3d80*/  UIADD3 UR10, UR10, UR17, URZ ;  /* 0x000000110a0a7290 */ /* 0x000fe4000fffe03f */
[----:B------:R-:W-:-:S02]  /*3d90*/  UIADD3 UR14, UR11, 0x3c0, URZ ;  /* 0x000003c00b0e7890 */ /* 0x000fc4000fffe03f */
[----:B------:R-:W-:-:S04]  /*3da0*/  ULEA UR10, UR10, UR11, 0x5 ;  /* 0x0000000b0a0a7291 */ /* 0x000fc8000f8e283f */
[----:B------:R-:W-:-:S06]  /*3db0*/  UISETP.GE.AND UP0, UPT, UR10, UR14, UPT ;  /* 0x0000000e0a00728c */ /* 0x000fcc000bf06270 */
[----:B------:R-:W-:-:S13]  /*3dc0*/  PLOP3.LUT P0, PT, PT, PT, UP0, 0x80, 0x0 ;  /* 0x000000000000781c */ /* 0x000fda0003f0f008 */
[----:B------:R-:W-:Y:S05]  /*3dd0*/  @P0 EXIT ;  /* 0x000000000000094d */ /* 0x000fea0003800000 */
[----:B--2---:R-:W1:Y:S01]  /*3de0*/  LDC.64 R4, c[0x0][0x258] ;  /* 0x00009600ff047b82 */ /* 0x004e620000000a00 */
[----:B------:R-:W2:Y:S01]  /*3df0*/  S2R R37, SR_TID.X ;  /* 0x0000000000257919 */ /* 0x000ea20000002100 */
[----:B0-----:R-:W-:Y:S01]  /*3e00*/  HFMA2.MMA R3, -RZ, RZ, 0, 1.78813934326171875e-06 ;  /* 0x0000001eff037435 */ /* 0x001fe200000001ff */
[----:B-1----:R-:W-:Y:S02]  /*3e10*/  LOP3.LUT R13, RZ, R4, RZ, 0x33, !PT ;  /* 0x00000004ff0d7212 */ /* 0x002fe400078e33ff */
[----:B------:R-:W-:Y:S02]  /*3e20*/  LOP3.LUT R0, RZ, R5, RZ, 0x33, !PT ;  /* 0x00000005ff007212 */ /* 0x000fe400078e33ff */
[----:B------:R-:W-:-:S04]  /*3e30*/  ISETP.GT.U32.AND P0, PT, R13, -0x2, PT ;  /* 0xfffffffe0d00780c */ /* 0x000fc80003f04070 */
[C---:B------:R-:W-:Y:S02]  /*3e40*/  ISETP.GT.AND.EX P0, PT, R0.reuse, -0x1, PT, P0 ;  /* 0xffffffff0000780c */ /* 0x040fe40003f04300 */
[----:B--2---:R-:W-:Y:S02]  /*3e50*/  SHF.R.U32.HI R36, RZ, 0x5, R37 ;  /* 0x00000005ff247819 */ /* 0x004fe40000011625 */
[----:B------:R-:W-:Y:S02]  /*3e60*/  SEL R13, R13, 0xfffffffe, P0 ;  /* 0xfffffffe0d0d7807 */ /* 0x000fe40000000000 */
[----:B------:R-:W-:Y:S02]  /*3e70*/  SEL R0, R0, 0xffffffff, P0 ;  /* 0xffffffff00007807 */ /* 0x000fe40000000000 */
[C---:B------:R-:W-:Y:S02]  /*3e80*/  SHF.L.U32 R26, R13.reuse, 0x7, RZ ;  /* 0x000000070d1a7819 */ /* 0x040fe400000006ff */
[----:B------:R-:W-:Y:S01]  /*3e90*/  SHF.L.U64.HI R13, R13, 0x7, R0 ;  /* 0x000000070d0d7819 */ /* 0x000fe20000010200 */
[----:B------:R-:W-:Y:S01]  /*3ea0*/  IMAD.MOV.U32 R0, RZ, RZ, -0x1 ;  /* 0xffffffffff007424 */ /* 0x000fe200078e00ff */
[----:B------:R-:W-:-:S02]  /*3eb0*/  IADD3 R11, P0, P1, -R26, -0x81, -R36 ;  /* 0xffffff7f1a0b7810 */ /* 0x000fc4000791e924 */
[----:B------:R-:W-:Y:S02]  /*3ec0*/  SHF.R.U32.HI R2, RZ, 0x4, R37 ;  /* 0x00000004ff027819 */ /* 0x000fe40000011625 */
[----:B------:R-:W-:Y:S02]  /*3ed0*/  IADD3.X R15, ~R13, -0x1, R0, P0, P1 ;  /* 0xffffffff0d0f7810 */ /* 0x000fe400007e2500 */
[----:B------:R-:W-:Y:S02]  /*3ee0*/  VIADDMNMX.U32 R3, R2, R3, 0x20, !PT ;  /* 0x0000002002037446 */ /* 0x000fe40007800003 */
[----:B------:R-:W-:Y:S01]  /*3ef0*/  LOP3.LUT R0, RZ, R2, RZ, 0x33, !PT ;  /* 0x00000002ff007212 */ /* 0x000fe200078e33ff */
[----:B------:R-:W-:Y:S01]  /*3f00*/  IMAD.WIDE.U32 R6, R15, -0x77777777, RZ ;  /* 0x888888890f067825 */ /* 0x000fe200078e00ff */
[----:B------:R-:W-:-:S03]  /*3f10*/  IADD3 R35, P2, R36, 0x2d, RZ ;  /* 0x0000002d24237810 */ /* 0x000fc60007f5e0ff */
[----:B------:R-:W-:Y:S01]  /*3f20*/  IMAD.IADD R3, R3, 0x1, R0 ;  /* 0x0000000103037824 */ /* 0x000fe200078e0200 */
[----:B------:R-:W-:Y:S01]  /*3f30*/  IADD3.X R31, RZ, RZ, RZ, P2, !PT ;  /* 0x000000ffff1f7210 */ /* 0x000fe200017fe4ff */
[----:B------:R-:W-:-:S04]  /*3f40*/  IMAD.WIDE.U32 R8, P0, R11, -0x77777778, R6 ;  /* 0x888888880b087825 */ /* 0x000fc80007800006 */
[----:B------:R-:W-:Y:S01]  /*3f50*/  IMAD.WIDE.U32 R6, R11, -0x77777777, RZ ;  /* 0x888888890b067825 */ /* 0x000fe200078e00ff */
[----:B------:R-:W-:Y:S02]  /*3f60*/  IADD3.X R11, RZ, RZ, RZ, P0, !PT ;  /* 0x000000ffff0b7210 */ /* 0x000fe400007fe4ff */
[----:B------:R-:W-:Y:S02]  /*3f70*/  MOV R10, R9 ;  /* 0x00000009000a7202 */ /* 0x000fe40000000f00 */
[----:B------:R-:W-:Y:S01]  /*3f80*/  IADD3 RZ, P1, R7, R8, RZ ;  /* 0x0000000807ff7210 */ /* 0x000fe20007f3e0ff */
[----:B------:R-:W-:Y:S01]  /*3f90*/  IMAD.WIDE.U32 R6, R3, -0x77777777, RZ ;  /* 0x8888888903067825 */ /* 0x000fe200078e00ff */
[----:B------:R-:W-:-:S03]  /*3fa0*/  ISETP.LT.U32.AND P0, PT, R4, 0x1, PT ;  /* 0x000000010400780c */ /* 0x000fc60003f01070 */
[----:B------:R-:W-:Y:S01]  /*3fb0*/  IMAD.WIDE.U32.X R8, R15, -0x77777778, R10, P1 ;  /* 0x888888880f087825 */ /* 0x000fe200008e040a */
[----:B------:R-:W-:Y:S02]  /*3fc0*/  ISETP.LT.AND.EX P0, PT, R5, RZ, PT, P0 ;  /* 0x000000ff0500720c */ /* 0x000fe40003f01300 */
[----:B------:R-:W-:Y:S02]  /*3fd0*/  LEA.HI R0, R7, 0x1, RZ, 0x1c ;  /* 0x0000000107007811 */ /* 0x000fe400078fe0ff */
[----:B------:R-:W-:Y:S02]  /*3fe0*/  SHF.R.U64 R9, R8, 0x3, R9 ;  /* 0x0000000308097819 */ /* 0x000fe40000001209 */
[----:B------:R-:W-:Y:S02]  /*3ff0*/  SEL R10, R4, 0x1, P0 ;  /* 0x00000001040a7807 */ /* 0x000fe40000000000 */
[----:B------:R-:W-:Y:S01]  /*4000*/  SEL R7, R5, RZ, P0 ;  /* 0x000000ff05077207 */ /* 0x000fe20000000000 */
[----:B------:R-:W-:Y:S01]  /*4010*/  VIADD R9, R9, 0x1 ;  /* 0x0000000109097836 */ /* 0x000fe20000000000 */
[----:B------:R-:W-:-:S02]  /*4020*/  IADD3 R28, P0, R36, 0xf, RZ ;  /* 0x0000000f241c7810 */ /* 0x000fc40007f1e0ff */
[----:B------:R-:W-:Y:S02]  /*4030*/  IADD3 R30, P1, R36, 0x1e, RZ ;  /* 0x0000001e241e7810 */ /* 0x000fe40007f3e0ff */
[C---:B------:R-:W-:Y:S01]  /*4040*/  SHF.L.U64.HI R6, R10.reuse, 0x7, R7 ;  /* 0x000000070a067819 */ /* 0x040fe20000010207 */
[----:B------:R-:W-:Y:S01]  /*4050*/  IMAD.X R27, RZ, RZ, RZ, P0 ;  /* 0x000000ffff1b7224 */ /* 0x000fe200000e06ff */
[----:B------:R-:W-:Y:S02]  /*4060*/  MOV R4, UR10 ;  /* 0x0000000a00047c02 */ /* 0x000fe40008000f00 */
[----:B------:R-:W-:Y:S02]  /*4070*/  LOP3.LUT R5, R37, 0xf, RZ, 0xc0, !PT ;  /* 0x0000000f25057812 */ /* 0x000fe400078ec0ff */
[----:B------:R-:W-:Y:S02]  /*4080*/  IADD3.X R29, RZ, RZ, RZ, P1, !PT ;  /* 0x000000ffff1d7210 */ /* 0x000fe40000ffe4ff */
[----:B------:R-:W-:-:S02]  /*4090*/  SHF.L.U32 R7, R10, 0x7, RZ ;  /* 0x000000070a077819 */ /* 0x000fc400000006ff */
[----:B------:R-:W-:Y:S02]  /*40a0*/  LOP3.LUT R8, R0, 0x3, RZ, 0xc0, !PT ;  /* 0x0000000300087812 */ /* 0x000fe400078ec0ff */
[----:B------:R-:W-:-:S07]  /*40b0*/  LOP3.LUT R9, R9, 0x3, RZ, 0xc0, !PT ;  /* 0x0000000309097812 */ /* 0x000fce00078ec0ff */
.L_x_36:
[----:B------:R-:W-:Y:S01]  /*40c0*/  ISETP.GT.U32.AND P0, PT, R7, R36, PT ;  /* 0x000000240700720c */ /* 0x000fe20003f04070 */
[----:B------:R-:W-:Y:S01]  /*40d0*/  BSSY B0, `(.L_x_20) ;  /* 0x00000ac000007945 */ /* 0x000fe20003800000 */
[----:B0-----:R-:W-:Y:S02]  /*40e0*/  CS2R R24, SRZ ;  /* 0x0000000000187805 */ /* 0x001fe4000001ff00 */
[----:B------:R-:W-:-:S13]  /*40f0*/  ISETP.GT.AND.EX P0, PT, R6, RZ, PT, P0 ;  /* 0x000000ff0600720c */ /* 0x000fda0003f04300 */
[----:B-1234-:R-:W-:Y:S05]  /*4100*/  @!P0 BRA `(.L_x_21) ;  /* 0x0000000800a08947 */ /* 0x01efea0003800000 */
[----:B------:R-:W-:Y:S01]  /*4110*/  ISETP.NE.U32.AND P1, PT, R9, RZ, PT ;  /* 0x000000ff0900720c */ /* 0x000fe20003f25070 */
[----:B------:R-:W-:Y:S01]  /*4120*/  BSSY B1, `(.L_x_22) ;  /* 0x0000026000017945 */ /* 0x000fe20003800000 */
[----:B------:R-:W-:Y:S01]  /*4130*/  IADD3 R10, P2, P3, -R26, -0x81, -R36 ;  /* 0xffffff7f1a0a7810 */ /* 0x000fe20007b5e924 */
[----:B------:R-:W-:Y:S01]  /*4140*/  HFMA2.MMA R12, -RZ, RZ, 0, 0 ;  /* 0x00000000ff0c7435 */ /* 0x000fe200000001ff */
[----:B------:R-:W-:Y:S02]  /*4150*/  ISETP.NE.AND.EX P1, PT, RZ, RZ, PT, P1 ;  /* 0x000000ffff00720c */ /* 0x000fe40003f25310 */
[----:B------:R-:W-:Y:S02]  /*4160*/  CS2R R24, SRZ ;  /* 0x0000000000187805 */ /* 0x000fe4000001ff00 */
[----:B------:R-:W-:Y:S02]  /*4170*/  MOV R0, 0xffffffff ;  /* 0xffffffff00007802 */ /* 0x000fe40000000f00 */
[----:B------:R-:W-:-:S02]  /*4180*/  LOP3.LUT R11, R37, 0x1f, RZ, 0xc0, !PT ;  /* 0x0000001f250b7812 */ /* 0x000fc400078ec0ff */
[----:B------:R-:W-:Y:S02]  /*4190*/  ISETP.GE.U32.AND P0, PT, R10, 0x2d, PT ;  /* 0x0000002d0a00780c */ /* 0x000fe40003f06070 */
[----:B------:R-:W-:Y:S02]  /*41a0*/  IADD3.X R0, ~R13, -0x1, R0, P2, P3 ;  /* 0xffffffff0d007810 */ /* 0x000fe400017e6500 */
[----:B------:R-:W-:Y:S02]  /*41b0*/  IADD3 R10, P2, R11, R4, RZ ;  /* 0x000000040b0a7210 */ /* 0x000fe40007f5e0ff */
[----:B------:R-:W-:Y:S01]  /*41c0*/  ISETP.GE.U32.AND.EX P0, PT, R0, RZ, PT, P0 ;  /* 0x000000ff0000720c */ /* 0x000fe20003f06100 */
[----:B------:R-:W-:Y:S01]  /*41d0*/  IMAD.MOV.U32 R0, RZ, RZ, R36 ;  /* 0x000000ffff007224 */ /* 0x000fe200078e0024 */
[----:B------:R-:W-:Y:S01]  /*41e0*/  LEA.HI.X.SX32 R11, R4, RZ, 0x1, P2 ;  /* 0x000000ff040b7211 */ /* 0x000fe200010f0eff */
[----:B------:R-:W-:Y:S10]  /*41f0*/  @!P1 BRA `(.L_x_23) ;  /* 0x0000000000609947 */ /* 0x000ff40003800000 */
[----:B------:R-:W-:Y:S01]  /*4200*/  IMAD.WIDE.U32 R16, R36, 0x780, R10 ;  /* 0x0000078024107825 */ /* 0x000fe200078e000a */
[----:B------:R-:W-:Y:S02]  /*4210*/  ULDC.64 UR4, c[0x0][0x260] ;  /* 0x0000980000047ab9 */ /* 0x000fe40000000a00 */
[----:B------:R-:W-:-:S04]  /*4220*/  LEA R14, P1, R16, UR4, 0x3 ;  /* 0x00000004100e7c11 */ /* 0x000fc8000f8218ff */
[----:B------:R-:W-:-:S05]  /*4230*/  LEA.HI.X R15, R16, UR5, R17, 0x3, P1 ;  /* 0x00000005100f7c11 */ /* 0x000fca00088f1c11 */
[----:B------:R-:W2:Y:S01]  /*4240*/  LDG.E.64 R24, desc[UR12][R14.64+0x10000] ;  /* 0x0100000c0e187981 */ /* 0x000ea2000c1e1b00 */
[----:B------:R-:W-:Y:S01]  /*4250*/  ISETP.NE.U32.AND P1, PT, R9, 0x1, PT ;  /* 0x000000010900780c */ /* 0x000fe20003f25070 */
[----:B------:R-:W-:Y:S01]  /*4260*/  IMAD.MOV.U32 R12, RZ, RZ, R27 ;  /* 0x000000ffff0c7224 */ /* 0x000fe200078e001b */
[----:B------:R-:W-:Y:S02]  /*4270*/  MOV R0, R28 ;  /* 0x0000001c00007202 */ /* 0x000fe40000000f00 */
[----:B------:R-:W-:Y:S01]  /*4280*/  ISETP.NE.AND.EX P1, PT, RZ, RZ, PT, P1 ;  /* 0x000000ffff00720c */ /* 0x000fe20003f25310 */
[----:B--2---:R-:W-:Y:S01]  /*4290*/  FADD.FTZ R24, RZ, R24 ;  /* 0x00000018ff187221 */ /* 0x004fe20000010000 */
[----:B------:R-:W-:-:S11]  /*42a0*/  FADD.FTZ R25, RZ, R25 ;  /* 0x00000019ff197221 */ /* 0x000fd60000010000 */
[----:B------:R-:W-:Y:S05]  /*42b0*/  @!P1 BRA `(.L_x_23) ;  /* 0x0000000000309947 */ /* 0x000fea0003800000 */
[----:B------:R-:W-:Y:S01]  /*42c0*/  ISETP.NE.U32.AND P1, PT, R9, 0x2, PT ;  /* 0x000000020900780c */ /* 0x000fe20003f25070 */
[----:B------:R-:W2:Y:S03]  /*42d0*/  LDG.E.64 R16, desc[UR12][R14.64+0x48400] ;  /* 0x0484000c0e107981 */ /* 0x000ea6000c1e1b00 */
[----:B------:R-:W-:-:S13]  /*42e0*/  ISETP.NE.AND.EX P1, PT, RZ, RZ, PT, P1 ;  /* 0x000000ffff00720c */ /* 0x000fda0003f25310 */
[----:B------:R-:W3:Y:S01]  /*42f0*/  @P1 LDG.E.64 R14, desc[UR12][R14.64+0x80800] ;  /* 0x0808000c0e0e1981 */ /* 0x000ee2000c1e1b00 */
[----:B------:R-:W-:Y:S01]  /*4300*/  MOV R0, R30 ;  /* 0x0000001e00007202 */ /* 0x000fe20000000f00 */
[----:B------:R-:W-:Y:S01]  /*4310*/  @P1 IMAD.MOV.U32 R0, RZ, RZ, R35 ;  /* 0x000000ffff001224 */ /* 0x000fe200078e0023 */
[----:B------:R-:W-:Y:S02]  /*4320*/  MOV R12, R29 ;  /* 0x0000001d000c7202 */ /* 0x000fe40000000f00 */
[----:B------:R-:W-:Y:S01]  /*4330*/  @P1 MOV R12, R31 ;  /* 0x0000001f000c1202 */ /* 0x000fe20000000f00 */
[----:B--2---:R-:W-:Y:S01]  /*4340*/  FADD.FTZ R24, R24, R16 ;  /* 0x0000001018187221 */ /* 0x004fe20000010000 */
[----:B------:R-:W-:-:S03]  /*4350*/  FADD.FTZ R25, R25, R17 ;  /* 0x0000001119197221 */ /* 0x000fc60000010000 */
[----:B---3--:R-:W-:Y:S01]  /*4360*/  @P1 FADD.FTZ R24, R24, R14 ;  /* 0x0000000e18181221 */ /* 0x008fe20000010000 */
[----:B------:R-:W-:-:S07]  /*4370*/  @P1 FADD.FTZ R25, R25, R15 ;  /* 0x0000000f19191221 */ /* 0x000fce0000010000 */
.L_x_23:
[----:B------:R-:W-:Y:S05]  /*4380*/  BSYNC B1 ;  /* 0x0000000000017941 */ /* 0x000fea0003800000 */
.L_x_22:
[----:B------:R-:W-:Y:S05]  /*4390*/  @!P0 BRA `(.L_x_21) ;  /* 0x0000000400fc8947 */ /* 0x000fea0003800000 */
[----:B------:R-:W-:Y:S01]  /*43a0*/  IADD3 R14, P2, -R0, R7, RZ ;  /* 0x00000007000e7210 */ /* 0x000fe20007f5e1ff */
[----:B------:R-:W-:Y:S01]  /*43b0*/  IMAD R15, R12, 0xf00, RZ ;  /* 0x00000f000c0f7824 */ /* 0x000fe200078e02ff */
[C---:B------:R-:W-:Y:S01]  /*43c0*/  SHF.L.U64.HI R11, R10.reuse, 0x1, R11 ;  /* 0x000000010a0b7819 */ /* 0x040fe2000001020b */
[----:B------:R-:W-:Y:S01]  /*43d0*/  ULDC.64 UR4, c[0x0][0x260] ;  /* 0x0000980000047ab9 */ /* 0x000fe20000000a00 */
[----:B------:R-:W-:Y:S01]  /*43e0*/  SHF.L.U32 R10, R10, 0x1, RZ ;  /* 0x000000010a0a7819 */ /* 0x000fe200000006ff */
[----:B------:R-:W-:Y:S01]  /*43f0*/  BSSY B1, `(.L_x_24) ;  /* 0x0000046000017945 */ /* 0x000fe20003800000 */
[----:B------:R-:W-:Y:S02]  /*4400*/  ISETP.GT.U32.AND P1, PT, R14, 0xb4, PT ;  /* 0x000000b40e00780c */ /* 0x000fe40003f24070 */
[----:B------:R-:W-:Y:S01]  /*4410*/  IADD3.X R14, ~R12, R6, RZ, P2, !PT ;  /* 0x000000060c0e7210 */ /* 0x000fe200017fe5ff */
[----:B------:R-:W-:-:S03]  /*4420*/  IMAD.WIDE.U32 R10, R0, 0xf00, R10 ;  /* 0x00000f00000a7825 */ /* 0x000fc600078e000a */
[----:B------:R-:W-:Y:S01]  /*4430*/  ISETP.GT.AND.EX P1, PT, R14, RZ, PT, P1 ;  /* 0x000000ff0e00720c */ /* 0x000fe20003f24310 */
[----:B------:R-:W-:Y:S01]  /*4440*/  IMAD.IADD R11, R11, 0x1, R15 ;  /* 0x000000010b0b7824 */ /* 0x000fe200078e020f */
[----:B------:R-:W-:-:S04]  /*4450*/  LEA R18, P0, R10, UR4, 0x2 ;  /* 0x000000040a127c11 */ /* 0x000fc8000f8010ff */
[----:B------:R-:W-:Y:S02]  /*4460*/  LEA.HI.X R10, R10, UR5, R11, 0x2, P0 ;  /* 0x000000050a0a7c11 */ /* 0x000fe400080f140b */
[----:B------:R-:W-:-:S04]  /*4470*/  IADD3 R18, P0, R18, 0x80800, RZ ;  /* 0x0008080012127810 */ /* 0x000fc80007f1e0ff */
[----:B------:R-:W-:Y:S02]  /*4480*/  IADD3.X R19, RZ, R10, RZ, P0, !PT ;  /* 0x0000000aff137210 */ /* 0x000fe400007fe4ff */
[----:B------:R-:W-:Y:S01]  /*4490*/  PLOP3.LUT P0, PT, PT, PT, PT, 0x80, 0x0 ;  /* 0x000000000000781c */ /* 0x000fe20003f0f070 */
[----:B------:R-:W-:-:S12]  /*44a0*/  @!P1 BRA `(.L_x_25) ;  /* 0x0000000000e89947 */ /* 0x000fd80003800000 */
[----:B------:R-:W-:Y:S02]  /*44b0*/  IADD3 R11, P1, R7, -0xb4, RZ ;  /* 0xffffff4c070b7810 */ /* 0x000fe40007f3e0ff */
[----:B------:R-:W-:Y:S02]  /*44c0*/  PLOP3.LUT P0, PT, PT, PT, PT, 0x8, 0x0 ;  /* 0x000000000000781c */ /* 0x000fe40003f0e170 */
[----:B------:R-:W-:-:S11]  /*44d0*/  IADD3.X R10, R6, -0x1, RZ, P1, !PT ;  /* 0xffffffff060a7810 */ /* 0x000fd60000ffe4ff */
.L_x_26:
[----:B------:R-:W2:Y:S04]  /*44e0*/  LDG.E.64 R14, desc[UR12][R18.64+-0x70800] ;  /* 0xf8f8000c120e7981 */ /* 0x000ea8000c1e1b00 */
[----:B------:R-:W3:Y:S04]  /*44f0*/  LDG.E.64 R20, desc[UR12][R18.64+-0x38400] ;  /* 0xfc7c000c12147981 */ /* 0x000ee8000c1e1b00 */
[----:B------:R-:W4:Y:S04]  /*4500*/  LDG.E.64 R16, desc[UR12][R18.64] ;  /* 0x0000000c12107981 */ /* 0x000f28000c1e1b00 */
[----:B------:R-:W5:Y:S01]  /*4510*/  LDG.E.64 R22, desc[UR12][R18.64+0x38400] ;  /* 0x0384000c12167981 */ /* 0x000f62000c1e1b00 */
[----:B--2---:R-:W-:Y:S01]  /*4520*/  FADD.FTZ R33, R14, R24 ;  /* 0x000000180e217221 */ /* 0x004fe20000010000 */
[----:B------:R-:W-:-:S02]  /*4530*/  FADD.FTZ R32, R15, R25 ;  /* 0x000000190f207221 */ /* 0x000fc40000010000 */
[----:B------:R-:W2:Y:S01]  /*4540*/  LDG.E.64 R24, desc[UR12][R18.64+0x70800] ;  /* 0x0708000c12187981 */ /* 0x000ea2000c1e1b00 */
[----:B---3--:R-:W-:-:S03]  /*4550*/  FADD.FTZ R33, R33, R20 ;  /* 0x0000001421217221 */ /* 0x008fc60000010000 */
[----:B------:R-:W3:Y:S01]  /*4560*/  LDG.E.64 R14, desc[UR12][R18.64+0xa8c00] ;  /* 0x0a8c000c120e7981 */ /* 0x000ee2000c1e1b00 */
[----:B------:R-:W-:Y:S01]  /*4570*/  FADD.FTZ R32, R32, R21 ;  /* 0x0000001520207221 */ /* 0x000fe20000010000 */
[----:B----4-:R-:W-:Y:S02]  /*4580*/  FADD.FTZ R33, R33, R16 ;  /* 0x0000001021217221 */ /* 0x010fe40000010000 */
[----:B------:R-:W4:Y:S01]  /*4590*/  LDG.E.64 R20, desc[UR12][R18.64+0xe1000] ;  /* 0x0e10000c12147981 */ /* 0x000f22000c1e1b00 */
[----:B------:R-:W-:Y:S01]  /*45a0*/  FADD.FTZ R32, R32, R17 ;  /* 0x0000001120207221 */ /* 0x000fe20000010000 */
[----:B-----5:R-:W-:Y:S02]  /*45b0*/  FADD.FTZ R33, R33, R22 ;  /* 0x0000001621217221 */ /* 0x020fe40000010000 */
[----:B------:R-:W5:Y:S01]  /*45c0*/  LDG.E.64 R16, desc[UR12][R18.64+0x119400] ;  /* 0x1194000c12107981 */ /* 0x000f62000c1e1b00 */
[----:B------:R-:W-:-:S03]  /*45d0*/  FADD.FTZ R32, R32, R23 ;  /* 0x0000001720207221 */ /* 0x000fc60000010000 */
[----:B------:R-:W5:Y:S01]  /*45e0*/  LDG.E.64 R22, desc[UR12][R18.64+0x151800] ;  /* 0x1518000c12167981 */ /* 0x000f62000c1e1b00 */
[----:B--2---:R-:W-:Y:S01]  /*45f0*/  FADD.FTZ R33, R33, R24 ;  /* 0x0000001821217221 */ /* 0x004fe20000010000 */
[----:B------:R-:W-:Y:S02]  /*4600*/  FADD.FTZ R32, R32, R25 ;  /* 0x0000001920207221 */ /* 0x000fe40000010000 */
[----:B------:R-:W2:Y:S01]  /*4610*/  LDG.E.64 R24, desc[UR12][R18.64+0x1c2000] ;  /* 0x1c20000c12187981 */ /* 0x000ea2000c1e1b00 */
[----:B---3--:R-:W-:Y:S01]  /*4620*/  FADD.FTZ R33, R33, R14 ;  /* 0x0000000e21217221 */ /* 0x008fe20000010000 */
[----:B------:R-:W-:Y:S02]  /*4630*/  FADD.FTZ R32, R32, R15 ;  /* 0x0000000f20207221 */ /* 0x000fe40000010000 */
[----:B------:R-:W3:Y:S01]  /*4640*/  LDG.E.64 R14, desc[UR12][R18.64+0x189c00] ;  /* 0x189c000c120e7981 */ /* 0x000ee2000c1e1b00 */
[----:B----4-:R-:W-:Y:S01]  /*4650*/  FADD.FTZ R33, R33, R20 ;  /* 0x0000001421217221 */ /* 0x010fe20000010000 */
[----:B------:R-:W-:-:S02]  /*4660*/  FADD.FTZ R32, R32, R21 ;  /* 0x0000001520207221 */ /* 0x000fc40000010000 */
[----:B------:R-:W4:Y:S01]  /*4670*/  LDG.E.64 R20, desc[UR12][R18.64+0x1fa400] ;  /* 0x1fa4000c12147981 */ /* 0x000f22000c1e1b00 */
[----:B-----5:R-:W-:Y:S01]  /*4680*/  FADD.FTZ R33, R33, R16 ;  /* 0x0000001021217221 */ /* 0x020fe20000010000 */
[----:B------:R-:W-:Y:S02]  /*4690*/  FADD.FTZ R32, R32, R17 ;  /* 0x0000001120207221 */ /* 0x000fe40000010000 */
[----:B------:R-:W5:Y:S01]  /*46a0*/  LDG.E.64 R16, desc[UR12][R18.64+0x232800] ;  /* 0x2328000c12107981 */ /* 0x000f62000c1e1b00 */
[----:B------:R-:W-:Y:S01]  /*46b0*/  FADD.FTZ R33, R33, R22 ;  /* 0x0000001621217221 */ /* 0x000fe20000010000 */
[----:B------:R-:W-:Y:S02]  /*46c0*/  FADD.FTZ R32, R32, R23 ;  /* 0x0000001720207221 */ /* 0x000fe40000010000 */
[----:B------:R-:W5:Y:S01]  /*46d0*/  LDG.E.64 R22, desc[UR12][R18.64+0x2a3000] ;  /* 0x2a30000c12167981 */ /* 0x000f62000c1e1b00 */
[----:B------:R-:W-:Y:S01]  /*46e0*/  IADD3 R0, P1, R0, 0xf0, RZ ;  /* 0x000000f000007810 */ /* 0x000fe20007f3e0ff */
[----:B---3--:R-:W-:Y:S01]  /*46f0*/  FADD.FTZ R33, R33, R14 ;  /* 0x0000000e21217221 */ /* 0x008fe20000010000 */
[----:B------:R-:W-:-:S02]  /*4700*/  FADD.FTZ R32, R32, R15 ;  /* 0x0000000f20207221 */ /* 0x000fc40000010000 */
[----:B------:R-:W3:Y:S01]  /*4710*/  LDG.E.64 R14, desc[UR12][R18.64+0x26ac00] ;  /* 0x26ac000c120e7981 */ /* 0x000ee2000c1e1b00 */
[----:B--2---:R-:W-:Y:S01]  /*4720*/  FADD.FTZ R33, R33, R24 ;  /* 0x0000001821217221 */ /* 0x004fe20000010000 */
[----:B------:R-:W-:Y:S02]  /*4730*/  FADD.FTZ R32, R32, R25 ;  /* 0x0000001920207221 */ /* 0x000fe40000010000 */
[----:B------:R0:W2:Y:S01]  /*4740*/  LDG.E.64 R24, desc[UR12][R18.64+0x2db400] ;  /* 0x2db4000c12187981 */ /* 0x0000a2000c1e1b00 */
[----:B------:R-:W-:Y:S01]  /*4750*/  IMAD.X R12, RZ, RZ, R12, P1 ;  /* 0x000000ffff0c7224 */ /* 0x000fe200008e060c */
[----:B------:R-:W-:Y:S01]  /*4760*/  ISETP.GE.U32.AND P1, PT, R0, R11, PT ;  /* 0x0000000b0000720c */ /* 0x000fe20003f26070 */
[----:B----4-:R-:W-:Y:S01]  /*4770*/  FADD.FTZ R33, R33, R20 ;  /* 0x0000001421217221 */ /* 0x010fe20000010000 */
[----:B------:R-:W-:Y:S02]  /*4780*/  FADD.FTZ R32, R32, R21 ;  /* 0x0000001520207221 */ /* 0x000fe40000010000 */
[----:B------:R-:W-:Y:S01]  /*4790*/  ISETP.GE.AND.EX P1, PT, R12, R10, PT, P1 ;  /* 0x0000000a0c00720c */ /* 0x000fe20003f26310 */
[----:B-----5:R-:W-:Y:S01]  /*47a0*/  FADD.FTZ R33, R33, R16 ;  /* 0x0000001021217221 */ /* 0x020fe20000010000 */
[----:B------:R-:W-:Y:S01]  /*47b0*/  FADD.FTZ R32, R32, R17 ;  /* 0x0000001120207221 */ /* 0x000fe20000010000 */
[----:B0-----:R-:W-:-:S04]  /*47c0*/  IADD3 R18, P2, R18, 0x384000, RZ ;  /* 0x0038400012127810 */ /* 0x001fc80007f5e0ff */
[----:B------:R-:W-:Y:S01]  /*47d0*/  IADD3.X R19, RZ, R19, RZ, P2, !PT ;  /* 0x00000013ff137210 */ /* 0x000fe200017fe4ff */
[----:B---3--:R-:W-:Y:S01]  /*47e0*/  FADD.FTZ R33, R33, R14 ;  /* 0x0000000e21217221 */ /* 0x008fe20000010000 */
[----:B------:R-:W-:-:S03]  /*47f0*/  FADD.FTZ R32, R32, R15 ;  /* 0x0000000f20207221 */ /* 0x000fc60000010000 */
[----:B------:R-:W-:Y:S01]  /*4800*/  FADD.FTZ R33, R33, R22 ;  /* 0x0000001621217221 */ /* 0x000fe20000010000 */
[----:B------:R-:W-:-:S03]  /*4810*/  FADD.FTZ R32, R32, R23 ;  /* 0x0000001720207221 */ /* 0x000fc60000010000 */
[----:B--2---:R-:W-:Y:S01]  /*4820*/  FADD.FTZ R24, R33, R24 ;  /* 0x0000001821187221 */ /* 0x004fe20000010000 */
[----:B------:R-:W-:Y:S01]  /*4830*/  FADD.FTZ R25, R32, R25 ;  /* 0x0000001920197221 */ /* 0x000fe20000010000 */
[----:B------:R-:W-:Y:S06]  /*4840*/  @!P1 BRA `(.L_x_26) ;  /* 0xfffffffc00249947 */ /* 0x000fec000383ffff */
.L_x_25:
[----:B------:R-:W-:Y:S05]  /*4850*/  BSYNC B1 ;  /* 0x0000000000017941 */ /* 0x000fea0003800000 */
.L_x_24:
[----:B------:R-:W-:Y:S01]  /*4860*/  IADD3 R10, P2, -R0, R7, RZ ;  /* 0x00000007000a7210 */ /* 0x000fe20007f5e1ff */
[----:B------:R-:W-:Y:S03]  /*4870*/  BSSY B1, `(.L_x_27) ;  /* 0x0000022000017945 */ /* 0x000fe60003800000 */
[----:B------:R-:W-:Y:S02]  /*4880*/  ISETP.GT.U32.AND P1, PT, R10, 0x3c, PT ;  /* 0x0000003c0a00780c */ /* 0x000fe40003f24070 */
[----:B------:R-:W-:-:S04]  /*4890*/  IADD3.X R10, ~R12, R6, RZ, P2, !PT ;  /* 0x000000060c0a7210 */ /* 0x000fc800017fe5ff */
[----:B------:R-:W-:-:S13]  /*48a0*/  ISETP.GT.AND.EX P1, PT, R10, RZ, PT, P1 ;  /* 0x000000ff0a00720c */ /* 0x000fda0003f24310 */
[----:B------:R-:W-:Y:S05]  /*48b0*/  @!P1 BRA `(.L_x_28) ;  /* 0x0000000000749947 */ /* 0x000fea0003800000 */
[----:B------:R-:W2:Y:S04]  /*48c0*/  LDG.E.64 R14, desc[UR12][R18.64+-0x70800] ;  /* 0xf8f8000c120e7981 */ /* 0x000ea8000c1e1b00 */
[----:B------:R-:W3:Y:S04]  /*48d0*/  LDG.E.64 R10, desc[UR12][R18.64+-0x38400] ;  /* 0xfc7c000c120a7981 */ /* 0x000ee8000c1e1b00 */
[----:B------:R-:W4:Y:S04]  /*48e0*/  LDG.E.64 R22, desc[UR12][R18.64] ;  /* 0x0000000c12167981 */ /* 0x000f28000c1e1b00 */
[----:B------:R-:W5:Y:S04]  /*48f0*/  LDG.E.64 R20, desc[UR12][R18.64+0x38400] ;  /* 0x0384000c12147981 */ /* 0x000f68000c1e1b00 */
[----:B------:R-:W5:Y:S01]  /*4900*/  LDG.E.64 R16, desc[UR12][R18.64+0x70800] ;  /* 0x0708000c12107981 */ /* 0x000f62000c1e1b00 */
[----:B--2---:R-:W-:Y:S01]  /*4910*/  FADD.FTZ R33, R24, R14 ;  /* 0x0000000e18217221 */ /* 0x004fe20000010000 */
[----:B------:R-:W-:-:S04]  /*4920*/  FADD.FTZ R14, R25, R15 ;  /* 0x0000000f190e7221 */ /* 0x000fc80000010000 */
[----:B---3--:R-:W-:Y:S02]  /*4930*/  FADD.FTZ R24, R14, R11 ;  /* 0x0000000b0e187221 */ /* 0x008fe40000010000 */
[----:B------:R-:W2:Y:S01]  /*4940*/  LDG.E.64 R14, desc[UR12][R18.64+0xa8c00] ;  /* 0x0a8c000c120e7981 */ /* 0x000ea2000c1e1b00 */
[----:B------:R-:W-:-:S03]  /*4950*/  FADD.FTZ R33, R33, R10 ;  /* 0x0000000a21217221 */ /* 0x000fc60000010000 */
[----:B------:R-:W3:Y:S01]  /*4960*/  LDG.E.64 R10, desc[UR12][R18.64+0xe1000] ;  /* 0x0e10000c120a7981 */ /* 0x000ee2000c1e1b00 */
[----:B----4-:R-:W-:Y:S01]  /*4970*/  FADD.FTZ R33, R33, R22 ;  /* 0x0000001621217221 */ /* 0x010fe20000010000 */
[----:B------:R-:W-:Y:S02]  /*4980*/  FADD.FTZ R24, R24, R23 ;  /* 0x0000001718187221 */ /* 0x000fe40000010000 */
[----:B------:R0:W4:Y:S01]  /*4990*/  LDG.E.64 R22, desc[UR12][R18.64+0x119400] ;  /* 0x1194000c12167981 */ /* 0x000122000c1e1b00 */
[----:B-----5:R-:W-:Y:S01]  /*49a0*/  FADD.FTZ R33, R33, R20 ;  /* 0x0000001421217221 */ /* 0x020fe20000010000 */
[----:B------:R-:W-:-:S03]  /*49b0*/  FADD.FTZ R24, R24, R21 ;  /* 0x0000001518187221 */ /* 0x000fc60000010000 */
[----:B------:R-:W-:Y:S01]  /*49c0*/  FADD.FTZ R33, R33, R16 ;  /* 0x0000001021217221 */ /* 0x000fe20000010000 */
[----:B------:R-:W-:Y:S01]  /*49d0*/  FADD.FTZ R24, R24, R17 ;  /* 0x0000001118187221 */ /* 0x000fe20000010000 */
[----:B------:R-:W-:Y:S02]  /*49e0*/  IADD3 R0, P2, R0, 0x78, RZ ;  /* 0x0000007800007810 */ /* 0x000fe40007f5e0ff */
[----:B0-----:R-:W-:Y:S02]  /*49f0*/  IADD3 R18, P1, R18, 0x1c2000, RZ ;  /* 0x001c200012127810 */ /* 0x001fe40007f3e0ff */
[----:B------:R-:W-:Y:S02]  /*4a00*/  PLOP3.LUT P0, PT, PT, PT, PT, 0x8, 0x0 ;  /* 0x000000000000781c */ /* 0x000fe40003f0e170 */
[----:B------:R-:W-:Y:S01]  /*4a10*/  IADD3.X R12, RZ, R12, RZ, P2, !PT ;  /* 0x0000000cff0c7210 */ /* 0x000fe200017fe4ff */
[----:B------:R-:W-:Y:S02]  /*4a20*/  IMAD.X R19, RZ, RZ, R19, P1 ;  /* 0x000000ffff137224 */ /* 0x000fe400008e0613 */
[----:B--2---:R-:W-:Y:S01]  /*4a30*/  FADD.FTZ R33, R33, R14 ;  /* 0x0000000e21217221 */ /* 0x004fe20000010000 */
[----:B------:R-:W-:-:S03]  /*4a40*/  FADD.FTZ R24, R24, R15 ;  /* 0x0000000f18187221 */ /* 0x000fc60000010000 */
[----:B---3--:R-:W-:Y:S01]  /*4a50*/  FADD.FTZ R33, R33, R10 ;  /* 0x0000000a21217221 */ /* 0x008fe20000010000 */
[----:B------:R-:W-:-:S03]  /*4a60*/  FADD.FTZ R10, R24, R11 ;  /* 0x0000000b180a7221 */ /* 0x000fc60000010000 */
[----:B----4-:R-:W-:Y:S01]  /*4a70*/  FADD.FTZ R24, R33, R22 ;  /* 0x0000001621187221 */ /* 0x010fe20000010000 */
[----:B------:R-:W-:-:S07]  /*4a80*/  FADD.FTZ R25, R10, R23 ;  /* 0x000000170a197221 */ /* 0x000fce0000010000 */
.L_x_28:
[----:B------:R-:W-:Y:S05]  /*4a90*/  BSYNC B1 ;  /* 0x0000000000017941 */ /* 0x000fea0003800000 */
.L_x_27:
[----:B------:R-:W-:-:S04]  /*4aa0*/  ISETP.LT.U32.AND P1, PT, R0, R7, PT ;  /* 0x000000070000720c */ /* 0x000fc80003f21070 */
[----:B------:R-:W-:-:S13]  /*4ab0*/  ISETP.LT.OR.EX P0, PT, R12, R6, P0, P1 ;  /* 0x000000060c00720c */ /* 0x000fda0000701710 */
[----:B------:R-:W-:Y:S05]  /*4ac0*/  @!P0 BRA `(.L_x_21) ;  /* 0x0000000000308947 */ /* 0x000fea0003800000 */
[----:B------:R-:W2:Y:S04]  /*4ad0*/  LDG.E.64 R16, desc[UR12][R18.64+-0x70800] ;  /* 0xf8f8000c12107981 */ /* 0x000ea8000c1e1b00 */
[----:B------:R-:W3:Y:S04]  /*4ae0*/  LDG.E.64 R14, desc[UR12][R18.64+-0x38400] ;  /* 0xfc7c000c120e7981 */ /* 0x000ee8000c1e1b00 */
[----:B------:R-:W4:Y:S04]  /*4af0*/  LDG.E.64 R10, desc[UR12][R18.64] ;  /* 0x0000000c120a7981 */ /* 0x000f28000c1e1b00 */
[----:B------:R-:W5:Y:S01]  /*4b00*/  LDG.E.64 R18, desc[UR12][R18.64+0x38400] ;  /* 0x0384000c12127981 */ /* 0x000f62000c1e1b00 */
[----:B--2---:R-:W-:Y:S01]  /*4b10*/  FADD.FTZ R21, R24, R16 ;  /* 0x0000001018157221 */ /* 0x004fe20000010000 */
[----:B------:R-:W-:-:S03]  /*4b20*/  FADD.FTZ R0, R25, R17 ;  /* 0x0000001119007221 */ /* 0x000fc60000010000 */
[----:B---3--:R-:W-:Y:S01]  /*4b30*/  FADD.FTZ R21, R21, R14 ;  /* 0x0000000e15157221 */ /* 0x008fe20000010000 */
[----:B------:R-:W-:-:S03]  /*4b40*/  FADD.FTZ R0, R0, R15 ;  /* 0x0000000f00007221 */ /* 0x000fc60000010000 */
[----:B----4-:R-:W-:Y:S01]  /*4b50*/  FADD.FTZ R21, R21, R10 ;  /* 0x0000000a15157221 */ /* 0x010fe20000010000 */
[----:B------:R-:W-:-:S03]  /*4b60*/  FADD.FTZ R0, R0, R11 ;  /* 0x0000000b00007221 */ /* 0x000fc60000010000 */
[----:B-----5:R-:W-:Y:S01]  /*4b70*/  FADD.FTZ R24, R21, R18 ;  /* 0x0000001215187221 */ /* 0x020fe20000010000 */
[----:B------:R-:W-:-:S07]  /*4b80*/  FADD.FTZ R25, R0, R19 ;  /* 0x0000001300197221 */ /* 0x000fce0000010000 */
.L_x_21:
[----:B------:R-:W-:Y:S05]  /*4b90*/  BSYNC B0 ;  /* 0x0000000000007941 */ /* 0x000fea0003800000 */
.L_x_20:
[----:B------:R-:W0:Y:S01]  /*4ba0*/  S2UR UR5, SR_CgaCtaId ;  /* 0x00000000000579c3 */ /* 0x000e220000008800 */
[----:B------:R-:W-:Y:S01]  /*4bb0*/  UMOV UR4, 0x400 ;  /* 0x0000040000047882 */ /* 0x000fe20000000000 */
[----:B------:R-:W-:Y:S02]  /*4bc0*/  SHF.L.U32 R0, R36, 0x1, RZ ;  /* 0x0000000124007819 */ /* 0x000fe400000006ff */
[----:B------:R-:W-:Y:S02]  /*4bd0*/  ISETP.GT.U32.AND P0, PT, R37, 0x1ff, PT ;  /* 0x000001ff2500780c */ /* 0x000fe40003f04070 */
[----:B------:R-:W-:Y:S01]  /*4be0*/  LOP3.LUT R0, R0, 0x1f, R37, 0x78, !PT ;  /* 0x0000001f00007812 */ /* 0x000fe200078e7825 */
[----:B0-----:R-:W-:-:S06]  /*4bf0*/  ULEA UR4, UR5, UR4, 0x18 ;  /* 0x0000000405047291 */ /* 0x001fcc000f8ec03f */
[----:B------:R-:W-:-:S05]  /*4c00*/  LEA R11, R36, UR4, 0x7 ;  /* 0x00000004240b7c11 */ /* 0x000fca000f8e38ff */
[----:B------:R-:W-:-:S05]  /*4c10*/  IMAD R0, R0, 0x4, R11 ;  /* 0x0000000400007824 */ /* 0x000fca00078e020b */
[----:B------:R0:W-:Y:S04]  /*4c20*/  STS [R0], R24 ;  /* 0x0000001800007388 */ /* 0x0001e80000000800 */
[----:B------:R0:W-:Y:S01]  /*4c30*/  STS [R0+0x780], R25 ;  /* 0x0007801900007388 */ /* 0x0001e20000000800 */
[----:B------:R-:W-:Y:S06]  /*4c40*/  BAR.SYNC.DEFER_BLOCKING 0x0 ;  /* 0x0000000000007b1d */ /* 0x000fec0000010000 */
[----:B------:R-:W-:Y:S05]  /*4c50*/  @P0 BRA `(.L_x_29) ;  /* 0x0000001000c80947 */ /* 0x000fea0003800000 */
[----:B------:R-:W-:Y:S01]  /*4c60*/  ISETP.NE.AND P0, PT, R8, RZ, PT ;  /* 0x000000ff0800720c */ /* 0x000fe20003f05270 */
[----:B------:R-:W-:Y:S01]  /*4c70*/  BSSY B0, `(.L_x_30) ;  /* 0x0000084000007945 */ /* 0x000fe20003800000 */
[----:B------:R-:W-:-:S11]  /*4c80*/  MOV R12, R2 ;  /* 0x00000002000c7202 */ /* 0x000fd60000000f00 */
[----:B------:R-:W-:Y:S05]  /*4c90*/  @!P0 BRA `(.L_x_31) ;  /* 0x0000000800048947 */ /* 0x000fea0003800000 */
[----:B------:R-:W-:Y:S01]  /*4ca0*/  ISETP.NE.AND P0, PT, R5, 0xf, PT ;  /* 0x0000000f0500780c */ /* 0x000fe20003f05270 */
[----:B0-----:R-:W-:Y:S01]  /*4cb0*/  IMAD.MOV.U32 R0, RZ, RZ, RZ ;  /* 0x000000ffff007224 */ /* 0x001fe200078e00ff */
[----:B------:R-:W-:-:S11]  /*4cc0*/  UMOV UR5, 0xffff ;  /* 0x0000ffff00057882 */ /* 0x000fd60000000000 */
[----:B------:R-:W-:Y:S02]  /*4cd0*/  @P0 SHF.R.U32.HI R2, RZ, 0x4, R37 ;  /* 0x00000004ff020819 */ /* 0x000fe40000011625 */
[C---:B------:R-:W-:Y:S02]  /*4ce0*/  @P0 SHF.L.U32 R11, R5.reuse, 0x1, RZ ;  /* 0x00000001050b0819 */ /* 0x040fe400000006ff */
[----:B------:R-:W-:Y:S02]  /*4cf0*/  @P0 LEA R10, R5, UR4, 0x7 ;  /* 0x00000004050a0c11 */ /* 0x000fe4000f8e38ff */
[----:B------:R-:W-:-:S04]  /*4d00*/  @P0 LOP3.LUT R11, R2, R11, RZ, 0x3c, !PT ;  /* 0x0000000b020b0212 */ /* 0x000fc800078e3cff */
[----:B------:R-:W-:Y:S01]  /*4d10*/  @P0 LEA R11, R11, R10, 0x2 ;  /* 0x0000000a0b0b0211 */ /* 0x000fe200078e10ff */
[----:B------:R-:W-:-:S04]  /*4d20*/  HFMA2.MMA R10, -RZ, RZ, 0, 0 ;  /* 0x00000000ff0a7435 */ /* 0x000fc800000001ff */
[----:B------:R0:W1:Y:S06]  /*4d30*/  @P0 LDS R0, [R11] ;  /* 0x000000000b000984 */ /* 0x00006c0000000800 */
[----:B------:R0:W2:Y:S01]  /*4d40*/  @P0 LDS R10, [R11+0x780] ;  /* 0x000780000b0a0984 */ /* 0x0000a20000000800 */
[----:B------:R-:W-:Y:S05]  /*4d50*/  BRA.DIV UR5, `(.L_x_32) ;  /* 0x0000001205a87947 */ /* 0x000fea000b800000 */
[----:B------:R-:W-:Y:S01]  /*4d60*/  IMAD.MOV.U32 R17, RZ, RZ, 0xffff ;  /* 0x0000ffffff117424 */ /* 0x000fe200078e00ff */
[----:B------:R-:W-:Y:S01]  /*4d70*/  MOV R19, 0xffff ;  /* 0x0000ffff00137802 */ /* 0x000fe20000000f00 */
[----:B------:R-:W-:Y:S01]  /*4d80*/  IMAD.MOV.U32 R18, RZ, RZ, 0xffff ;  /* 0x0000ffffff127424 */ /* 0x000fe200078e00ff */
[----:B------:R-:W-:Y:S01]  /*4d90*/  MOV R16, 0xffff ;  /* 0x0000ffff00107802 */ /* 0x000fe20000000f00 */
[----:B01----:R-:W0:Y:S01]  /*4da0*/  SHFL.BFLY PT, R11, R0, 0x8, 0x101f ;  /* 0x0d101f00000b7f89 */ /* 0x003e2200000e0000 */
[----:B------:R-:W-:Y:S02]  /*4db0*/  MOV R21, 0xffff ;  /* 0x0000ffff00157802 */ /* 0x000fe40000000f00 */
[----:B------:R-:W-:Y:S01]  /*4dc0*/  MOV R33, 0xffff ;  /* 0x0000ffff00217802 */ /* 0x000fe20000000f00 */
[----:B--2---:R-:W1:Y:S01]  /*4dd0*/  SHFL.BFLY PT, R15, R10, 0x8, 0x101f ;  /* 0x0d101f000a0f7f89 */ /* 0x004e6200000e0000 */
[----:B0-----:R-:W-:Y:S01]  /*4de0*/  FADD.FTZ R11, R11, R0 ;  /* 0x000000000b0b7221 */ /* 0x001fe20000010000 */
[----:B-1----:R-:W-:-:S04]  /*4df0*/  FADD.FTZ R15, R15, R10 ;  /* 0x0000000a0f0f7221 */ /* 0x002fc80000010000 */
[----:B------:R-:W0:Y:S01]  /*4e00*/  SHFL.BFLY PT, R12, R11, 0x4, 0x101f ;  /* 0x0c901f000b0c7f89 */ /* 0x000e2200000e0000 */
[----:B------:R-:W-:-:S03]  /*4e10*/  IMAD.MOV.U32 R10, RZ, RZ, 0xffff ;  /* 0x0000ffffff0a7424 */ /* 0x000fc600078e00ff */
[----:B------:R-:W1:Y:S01]  /*4e20*/  SHFL.BFLY PT, R14, R15, 0x4, 0x101f ;  /* 0x0c901f000f0e7f89 */ /* 0x000e6200000e0000 */
[----:B0-----:R-:W-:Y:S01]  /*4e30*/  FADD.FTZ R12, R11, R12 ;  /* 0x0000000c0b0c7221 */ /* 0x001fe20000010000 */
[----:B-1----:R-:W-:-:S04]  /*4e40*/  FADD.FTZ R14, R15, R14 ;  /* 0x0000000e0f0e7221 */ /* 0x002fc80000010000 */
[----:B------:R-:W0:Y:S04]  /*4e50*/  SHFL.BFLY PT, R17, R12, 0x2, 0x101f ;  /* 0x0c501f000c117f89 */ /* 0x000e2800000e0000 */
[----:B------:R-:W1:Y:S01]  /*4e60*/  SHFL.BFLY PT, R25, R14, 0x2, 0x101f ;  /* 0x0c501f000e197f89 */ /* 0x000e6200000e0000 */
[----:B0-----:R-:W-:Y:S01]  /*4e70*/  FADD.FTZ R17, R12, R17 ;  /* 0x000000110c117221 */ /* 0x001fe20000010000 */
[----:B-1----:R-:W-:-:S04]  /*4e80*/  FADD.FTZ R25, R14, R25 ;  /* 0x000000190e197221 */ /* 0x002fc80000010000 */
[----:B------:R-:W0:Y:S04]  /*4e90*/  SHFL.BFLY PT, R0, R17, 0x1, 0x101f ;  /* 0x0c301f0011007f89 */ /* 0x000e2800000e0000 */
[----:B------:R1:W2:Y:S02]  /*4ea0*/  SHFL.BFLY PT, R23, R25, 0x1, 0x101f ;  /* 0x0c301f0019177f89 */ /* 0x0002a400000e0000 */
[----:B01----:R-:W-:-:S07]  /*4eb0*/  FADD.FTZ R0, R17, R0 ;  /* 0x0000000011007221 */ /* 0x003fce0000010000 */
.L_x_45:
[----:B------:R-:W0:Y:S01]  /*4ec0*/  LDC.64 R10, c[0x0][0x218] ;  /* 0x00008600ff0a7b82 */ /* 0x000e220000000a00 */
[----:B------:R-:W-:Y:S01]  /*4ed0*/  ISETP.NE.AND P1, PT, R5, RZ, PT ;  /* 0x000000ff0500720c */ /* 0x000fe20003f25270 */
[----:B--2---:R-:W-:Y:S01]  /*4ee0*/  FADD.FTZ R12, R25, R23 ;  /* 0x00000017190c7221 */ /* 0x004fe20000010000 */
[----:B------:R-:W-:Y:S02]  /*4ef0*/  LEA.HI R17, R37, R4, RZ, 0x1c ;  /* 0x0000000425117211 */ /* 0x000fe400078fe0ff */
[----:B------:R-:W-:-:S03]  /*4f00*/  ISETP.NE.AND P2, PT, R8, 0x1, PT ;  /* 0x000000010800780c */ /* 0x000fc60003f45270 */
[----:B------:R-:W1:Y:S06]  /*4f10*/  LDC.64 R14, c[0x0][0x220] ;  /* 0x00008800ff0e7b82 */ /* 0x000e6c0000000a00 */
[----:B------:R-:W-:Y:S02]  /*4f20*/  @!P1 F2FP.BF16.F32.PACK_AB R12, RZ, R12 ;  /* 0x0000000cff0c923e */ /* 0x000fe400000010ff */
[----:B------:R-:W-:Y:S02]  /*4f30*/  @!P1 F2FP.BF16.F32.PACK_AB R0, RZ, R0 ;  /* 0x00000000ff00923e */ /* 0x000fe400000010ff */
[----:B------:R-:W-:-:S02]  /*4f40*/  PRMT R16, R12, 0x7610, R16 ;  /* 0x000076100c107816 */ /* 0x000fc40000000010 */
[----:B------:R-:W-:Y:S01]  /*4f50*/  LEA.HI R12, R37, 0x1e, RZ, 0x1c ;  /* 0x0000001e250c7811 */ /* 0x000fe200078fe0ff */
[----:B0-----:R-:W-:-:S05]  /*4f60*/  IMAD.WIDE R10, R17, 0x2, R10 ;  /* 0x00000002110a7825 */ /* 0x001fca00078e020a */
[----:B------:R2:W-:Y:S01]  /*4f70*/  @!P1 STG.E.U16 desc[UR12][R10.64], R0 ;  /* 0x000000000a009986 */ /* 0x0005e2000c10150c */
[----:B-1----:R-:W-:-:S05]  /*4f80*/  IMAD.WIDE R14, R17, 0x2, R14 ;  /* 0x00000002110e7825 */ /* 0x002fca00078e020e */
[----:B------:R2:W-:Y:S01]  /*4f90*/  @!P1 STG.E.U16 desc[UR12][R14.64], R16 ;  /* 0x000000100e009986 */ /* 0x0005e2000c10150c */
[----:B------:R-:W-:Y:S05]  /*4fa0*/  @!P2 BRA `(.L_x_31) ;  /* 0x000000040040a947 */ /* 0x000fea0003800000 */
[C---:B------:R-:W-:Y:S01]  /*4fb0*/  @P0 SHF.L.U32 R17, R5.reuse, 0x1, RZ ;  /* 0x0000000105110819 */ /* 0x040fe200000006ff */
[----:B------:R-:W-:Y:S01]  /*4fc0*/  UMOV UR5, 0xffff ;  /* 0x0000ffff00057882 */ /* 0x000fe20000000000 */
[----:B------:R-:W-:Y:S02]  /*4fd0*/  @P0 LEA R19, R5, UR4, 0x7 ;  /* 0x0000000405130c11 */ /* 0x000fe4000f8e38ff */
[----:B--2---:R-:W-:Y:S01]  /*4fe0*/  @P0 LOP3.LUT R0, R12, R17, RZ, 0x3c, !PT ;  /* 0x000000110c000212 */ /* 0x004fe200078e3cff */
[----:B------:R-:W-:-:S04]  /*4ff0*/  HFMA2.MMA R12, -RZ, RZ, 0, 0 ;  /* 0x00000000ff0c7435 */ /* 0x000fc800000001ff */
[----:B------:R-:W-:Y:S01]  /*5000*/  @P0 IMAD R16, R0, 0x4, R19 ;  /* 0x0000000400100824 */ /* 0x000fe200078e0213 */
[----:B------:R-:W-:-:S05]  /*5010*/  MOV R0, RZ ;  /* 0x000000ff00007202 */ /* 0x000fca0000000f00 */
[----:B------:R0:W1:Y:S04]  /*5020*/  @P0 LDS R12, [R16] ;  /* 0x00000000100c0984 */ /* 0x0000680000000800 */
[----:B------:R0:W2:Y:S01]  /*5030*/  @P0 LDS R0, [R16+0x780] ;  /* 0x0007800010000984 */ /* 0x0000a20000000800 */
[----:B------:R-:W-:Y:S05]  /*5040*/  BRA.DIV UR5, `(.L_x_33) ;  /* 0x0000001205c07947 */ /* 0x000fea000b800000 */
[----:B------:R-:W-:Y:S01]  /*5050*/  MOV R19, 0xffff ;  /* 0x0000ffff00137802 */ /* 0x000fe20000000f00 */
[----:B------:R-:W-:Y:S01]  /*5060*/  IMAD.MOV.U32 R21, RZ, RZ, 0xffff ;  /* 0x0000ffffff157424 */ /* 0x000fe200078e00ff */
[----:B0-----:R-:W-:Y:S01]  /*5070*/  MOV R16, 0xffff ;  /* 0x0000ffff00107802 */ /* 0x001fe20000000f00 */
[----:B------:R-:W-:Y:S01]  /*5080*/  IMAD.MOV.U32 R18, RZ, RZ, 0xffff ;  /* 0x0000ffffff127424 */ /* 0x000fe200078e00ff */
[----:B------:R-:W-:Y:S01]  /*5090*/  MOV R33, 0xffff ;  /* 0x0000ffff00217802 */ /* 0x000fe20000000f00 */
[----:B-1----:R-:W0:Y:S01]  /*50a0*/  SHFL.BFLY PT, R17, R12, 0x8, 0x101f ;  /* 0x0d101f000c117f89 */ /* 0x002e2200000e0000 */
[----:B------:R-:W-:-:S03]  /*50b0*/  MOV R32, 0xffff ;  /* 0x0000ffff00207802 */ /* 0x000fc60000000f00 */
[----:B--2---:R-:W1:Y:S01]  /*50c0*/  SHFL.BFLY PT, R23, R0, 0x8, 0x101f ;  /* 0x0d101f0000177f89 */ /* 0x004e6200000e0000 */
[----:B0-----:R-:W-:Y:S01]  /*50d0*/  FADD.FTZ R17, R17, R12 ;  /* 0x0000000c11117221 */ /* 0x001fe20000010000 */
[----:B-1----:R-:W-:-:S04]  /*50e0*/  FADD.FTZ R20, R23, R0 ;  /* 0x0000000017147221 */ /* 0x002fc80000010000 */
[----:B------:R-:W0:Y:S04]  /*50f0*/  SHFL.BFLY PT, R22, R17, 0x4, 0x101f ;  /* 0x0c901f0011167f89 */ /* 0x000e2800000e0000 */
[----:B------:R-:W1:Y:S01]  /*5100*/  SHFL.BFLY PT, R23, R20, 0x4, 0x101f ;  /* 0x0c901f0014177f89 */ /* 0x000e6200000e0000 */
[----:B0-----:R-:W-:Y:S01]  /*5110*/  FADD.FTZ R22, R17, R22 ;  /* 0x0000001611167221 */ /* 0x001fe20000010000 */
[----:B------:R-:W-:Y:S01]  /*5120*/  MOV R17, 0xffff ;  /* 0x0000ffff00117802 */ /* 0x000fe20000000f00 */
[----:B-1----:R-:W-:-:S03]  /*5130*/  FADD.FTZ R0, R20, R23 ;  /* 0x0000001714007221 */ /* 0x002fc60000010000 */
[----:B------:R-:W0:Y:S04]  /*5140*/  SHFL.BFLY PT, R25, R22, 0x2, 0x101f ;  /* 0x0c501f0016197f89 */ /* 0x000e2800000e0000 */
[----:B------:R-:W1:Y:S01]  /*5150*/  SHFL.BFLY PT, R23, R0, 0x2, 0x101f ;  /* 0x0c501f0000177f89 */ /* 0x000e6200000e0000 */
[----:B0-----:R-:W-:Y:S01]  /*5160*/  FADD.FTZ R25, R22, R25 ;  /* 0x0000001916197221 */ /* 0x001fe20000010000 */
[----:B-1----:R-:W-:-:S04]  /*5170*/  FADD.FTZ R12, R0, R23 ;  /* 0x00000017000c7221 */ /* 0x002fc80000010000 */
[----:B------:R-:W0:Y:S04]  /*5180*/  SHFL.BFLY PT, R24, R25, 0x1, 0x101f ;  /* 0x0c301f0019187f89 */ /* 0x000e2800000e0000 */
[----:B------:R1:W2:Y:S02]  /*5190*/  SHFL.BFLY PT, R23, R12, 0x1, 0x101f ;  /* 0x0c301f000c177f89 */ /* 0x0002a400000e0000 */
[----:B01----:R-:W-:-:S07]  /*51a0*/  FADD.FTZ R24, R25, R24 ;  /* 0x0000001819187221 */ /* 0x003fce0000010000 */
.L_x_55:
[----:B--2---:R-:W-:Y:S01]  /*51b0*/  FADD.FTZ R12, R12, R23 ;  /* 0x000000170c0c7221 */ /* 0x004fe20000010000 */
[----:B------:R-:W-:Y:S02]  /*51c0*/  @!P1 F2FP.BF16.F32.PACK_AB R0, RZ, R24 ;  /* 0x00000018ff00923e */ /* 0x000fe400000010ff */
[----:B------:R-:W-:Y:S02]  /*51d0*/  ISETP.NE.AND P2, PT, R8, 0x2, PT ;  /* 0x000000020800780c */ /* 0x000fe40003f45270 */
[----:B------:R-:W-:Y:S01]  /*51e0*/  @!P1 F2FP.BF16.F32.PACK_AB R12, RZ, R12 ;  /* 0x0000000cff0c923e */ /* 0x000fe200000010ff */
[----:B------:R1:W-:Y:S03]  /*51f0*/  @!P1 STG.E.U16 desc[UR12][R10.64+0x3c], R0 ;  /* 0x00003c000a009986 */ /* 0x0003e6000c10150c */
[----:B------:R-:W-:Y:S02]  /*5200*/  PRMT R16, R12, 0x7610, R16 ;  /* 0x000076100c107816 */ /* 0x000fe40000000010 */
[----:B------:R-:W-:-:S03]  /*5210*/  LEA.HI R12, R37, 0x3c, RZ, 0x1c ;  /* 0x0000003c250c7811 */ /* 0x000fc600078fe0ff */
[----:B------:R1:W-:Y:S02]  /*5220*/  @!P1 STG.E.U16 desc[UR12][R14.64+0x3c], R16 ;  /* 0x00003c100e009986 */ /* 0x0003e4000c10150c */
[----:B------:R-:W-:Y:S05]  /*5230*/  @!P2 BRA `(.L_x_31) ;  /* 0x00000000009ca947 */ /* 0x000fea0003800000 */
[C---:B------:R-:W-:Y:S01]  /*5240*/  @P0 IMAD.SHL.U32 R17, R5.reuse, 0x2, RZ ;  /* 0x0000000205110824 */ /* 0x040fe200078e00ff */
[----:B------:R-:W-:Y:S01]  /*5250*/  @P0 LEA R19, R5, UR4, 0x7 ;  /* 0x0000000405130c11 */ /* 0x000fe2000f8e38ff */
[----:B------:R-:W-:-:S03]  /*5260*/  UMOV UR5, 0xffff ;  /* 0x0000ffff00057882 */ /* 0x000fc60000000000 */
[----:B-1----:R-:W-:Y:S01]  /*5270*/  @P0 LOP3.LUT R0, R12, R17, RZ, 0x3c, !PT ;  /* 0x000000110c000212 */ /* 0x002fe200078e3cff */
[----:B------:R-:W-:-:S03]  /*5280*/  HFMA2.MMA R12, -RZ, RZ, 0, 0 ;  /* 0x00000000ff0c7435 */ /* 0x000fc600000001ff */
[----:B------:R-:W-:Y:S01]  /*5290*/  @P0 LEA R16, R0, R19, 0x2 ;  /* 0x0000001300100211 */ /* 0x000fe200078e10ff */
[----:B------:R-:W-:-:S06]  /*52a0*/  IMAD.MOV.U32 R0, RZ, RZ, RZ ;  /* 0x000000ffff007224 */ /* 0x000fcc00078e00ff */
[----:B------:R0:W1:Y:S04]  /*52b0*/  @P0 LDS R12, [R16] ;  /* 0x00000000100c0984 */ /* 0x0000680000000800 */
[----:B------:R0:W2:Y:S01]  /*52c0*/  @P0 LDS R0, [R16+0x780] ;  /* 0x0007800010000984 */ /* 0x0000a20000000800 */
[----:B------:R-:W-:Y:S05]  /*52d0*/  BRA.DIV UR5, `(.L_x_34) ;  /* 0x0000001205f87947 */ /* 0x000fea000b800000 */
[----:B------:R-:W-:Y:S01]  /*52e0*/  MOV R19, 0xffff ;  /* 0x0000ffff00137802 */ /* 0x000fe20000000f00 */
[----:B0-----:R-:W-:Y:S01]  /*52f0*/  IMAD.MOV.U32 R16, RZ, RZ, 0xffff ;  /* 0x0000ffffff107424 */ /* 0x001fe200078e00ff */
[----:B------:R-:W-:Y:S01]  /*5300*/  MOV R21, 0xffff ;  /* 0x0000ffff00157802 */ /* 0x000fe20000000f00 */
        /* <DEDUP_REMOVED lines=19> */
.L_x_65:
[----:B--2---:R-:W-:Y:S01]  /*5440*/  FADD.FTZ R12, R12, R23 ;  /* 0x000000170c0c7221 */ /* 0x004fe20000010000 */
[----:B------:R-:W-:-:S04]  /*5450*/  @!P1 F2FP.BF16.F32.PACK_AB R0, RZ, R24 ;  /* 0x00000018ff00923e */ /* 0x000fc800000010ff */
[----:B------:R-:W-:Y:S01]  /*5460*/  @!P1 F2FP.BF16.F32.PACK_AB R12, RZ, R12 ;  /* 0x0000000cff0c923e */ /* 0x000fe200000010ff */
[----:B------:R3:W-:Y:S03]  /*5470*/  @!P1 STG.E.U16 desc[UR12][R10.64+0x78], R0 ;  /* 0x000078000a009986 */ /* 0x0007e6000c10150c */
[----:B------:R-:W-:Y:S02]  /*5480*/  PRMT R16, R12, 0x7610, R16 ;  /* 0x000076100c107816 */ /* 0x000fe40000000010 */
[----:B------:R-:W-:-:S03]  /*5490*/  LEA.HI R12, R37, 0x5a, RZ, 0x1c ;  /* 0x0000005a250c7811 */ /* 0x000fc600078fe0ff */
[----:B------:R3:W-:Y:S04]  /*54a0*/  @!P1 STG.E.U16 desc[UR12][R14.64+0x78], R16 ;  /* 0x000078100e009986 */ /* 0x0007e8000c10150c */
.L_x_31:
[----:B------:R-:W-:Y:S05]  /*54b0*/  BSYNC B0 ;  /* 0x0000000000007941 */ /* 0x000fea0003800000 */
.L_x_30:
[----:B------:R-:W-:-:S13]  /*54c0*/  ISETP.GE.U32.AND P0, PT, R3, 0x5a, PT ;  /* 0x0000005a0300780c */ /* 0x000fda0003f06070 */
[----:B------:R-:W-:Y:S05]  /*54d0*/  @!P0 BRA `(.L_x_29) ;  /* 0x0000000800a88947 */ /* 0x000fea0003800000 */
[----:B------:R-:W-:Y:S01]  /*54e0*/  ISETP.NE.AND P0, PT, R5, 0xf, PT ;  /* 0x0000000f0500780c */ /* 0x000fe20003f05270 */
[----:B------:R-:W-:-:S12]  /*54f0*/  UMOV UR5, 0xffff ;  /* 0x0000ffff00057882 */ /* 0x000fd80000000000 */
[C---:B-123--:R-:W-:Y:S02]  /*5500*/  @P0 SHF.L.U32 R11, R5.reuse, 0x1, RZ ;  /* 0x00000001050b0819 */ /* 0x04efe400000006ff */
[----:B------:R-:W-:Y:S02]  /*5510*/  @P0 LEA R15, R5, UR4, 0x7 ;  /* 0x00000004050f0c11 */ /* 0x000fe4000f8e38ff */
[----:B0-----:R-:W-:Y:S01]  /*5520*/  @P0 LOP3.LUT R0, R12, R11, RZ, 0x3c, !PT ;  /* 0x0000000b0c000212 */ /* 0x001fe200078e3cff */
[----:B------:R-:W-:-:S03]  /*5530*/  IMAD.MOV.U32 R11, RZ, RZ, RZ ;  /* 0x000000ffff0b7224 */ /* 0x000fc600078e00ff */
[----:B------:R-:W-:Y:S01]  /*5540*/  @P0 LEA R10, R0, R15, 0x2 ;  /* 0x0000000f000a0211 */ /* 0x000fe200078e10ff */
[----:B------:R-:W-:-:S04]  /*5550*/  HFMA2.MMA R0, -RZ, RZ, 0, 0 ;  /* 0x00000000ff007435 */ /* 0x000fc800000001ff */
[----:B------:R0:W1:Y:S06]  /*5560*/  @P0 LDS R11, [R10] ;  /* 0x000000000a0b0984 */ /* 0x00006c0000000800 */
[----:B------:R0:W2:Y:S01]  /*5570*/  @P0 LDS R0, [R10+0x780] ;  /* 0x000780000a000984 */ /* 0x0000a20000000800 */
[----:B------:R-:W-:Y:S05]  /*5580*/  BRA.DIV UR5, `(.L_x_35) ;  /* 0x0000001605287947 */ /* 0x000fea000b800000 */
[----:B------:R-:W-:Y:S01]  /*5590*/  IMAD.MOV.U32 R16, RZ, RZ, 0xffff ;  /* 0x0000ffffff107424 */ /* 0x000fe200078e00ff */
[----:B------:R-:W-:Y:S01]  /*55a0*/  MOV R15, 0xffff ;  /* 0x0000ffff000f7802 */ /* 0x000fe20000000f00 */
[C---:B------:R-:W-:Y:S01]  /*55b0*/  @P0 IMAD.SHL.U32 R17, R5.reuse, 0x2, RZ ;  /* 0x0000000205110824 */ /* 0x040fe200078e00ff */
[----:B------:R-:W-:Y:S01]  /*55c0*/  @P0 IADD3 R14, R12, 0x1e, RZ ;  /* 0x0000001e0c0e0810 */ /* 0x000fe20007ffe0ff */
[----:B------:R-:W-:Y:S01]  /*55d0*/  IMAD.MOV.U32 R19, RZ, RZ, 0xffff ;  /* 0x0000ffffff137424 */ /* 0x000fe200078e00ff */
[----:B01----:R-:W0:Y:S01]  /*55e0*/  SHFL.BFLY PT, R10, R11, 0x8, 0x101f ;  /* 0x0d101f000b0a7f89 */ /* 0x003e2200000e0000 */
[----:B------:R-:W-:Y:S01]  /*55f0*/  MOV R25, 0xffff ;  /* 0x0000ffff00197802 */ /* 0x000fe20000000f00 */
[----:B------:R-:W-:Y:S01]  /*5600*/  IMAD.MOV.U32 R34, RZ, RZ, 0xffff ;  /* 0x0000ffffff227424 */ /* 0x000fe200078e00ff */
[----:B------:R-:W-:Y:S01]  /*5610*/  @P0 LOP3.LUT R14, R14, R17, RZ, 0x3c, !PT ;  /* 0x000000110e0e0212 */ /* 0x000fe200078e3cff */
[----:B--2---:R-:W1:Y:S01]  /*5620*/  SHFL.BFLY PT, R15, R0, 0x8, 0x101f ;  /* 0x0d101f00000f7f89 */ /* 0x004e6200000e0000 */
[----:B------:R-:W-:-:S02]  /*5630*/  @P0 LEA R17, R5, UR4, 0x7 ;  /* 0x0000000405110c11 */ /* 0x000fc4000f8e38ff */
[C---:B------:R-:W-:Y:S02]  /*5640*/  @P0 SHF.L.U32 R22, R5.reuse, 0x1, RZ ;  /* 0x0000000105160819 */ /* 0x040fe400000006ff */
[----:B------:R-:W-:Y:S02]  /*5650*/  @P0 LEA R20, R14, R17, 0x2 ;  /* 0x000000110e140211 */ /* 0x000fe400078e10ff */
[----:B------:R-:W-:Y:S02]  /*5660*/  MOV R33, 0xffff ;  /* 0x0000ffff00217802 */ /* 0x000fe40000000f00 */
[----:B------:R-:W-:Y:S01]  /*5670*/  MOV R18, 0xffff ;  /* 0x0000ffff00127802 */ /* 0x000fe20000000f00 */
[----:B------:R-:W-:Y:S01]  /*5680*/  @P0 LDS R14, [R20] ;  /* 0x00000000140e0984 */ /* 0x000fe20000000800 */
[----:B------:R-:W-:Y:S01]  /*5690*/  ISETP.NE.AND P1, PT, R5, RZ, PT ;  /* 0x000000ff0500720c */ /* 0x000fe20003f25270 */
[----:B0-----:R-:W-:Y:S01]  /*56a0*/  FADD.FTZ R10, R10, R11 ;  /* 0x0000000b0a0a7221 */ /* 0x001fe20000010000 */
[----:B-1----:R-:W-:-:S04]  /*56b0*/  FADD.FTZ R24, R15, R0 ;  /* 0x000000000f187221 */ /* 0x002fc80000010000 */
[----:B------:R-:W0:Y:S01]  /*56c0*/  SHFL.BFLY PT, R25, R10, 0x4, 0x101f ;  /* 0x0c901f000a197f89 */ /* 0x000e2200000e0000 */
[----:B------:R-:W-:-:S03]  /*56d0*/  @P0 IADD3 R15, R12, 0x3c, RZ ;  /* 0x0000003c0c0f0810 */ /* 0x000fc60007ffe0ff */
[----:B------:R-:W1:Y:S01]  /*56e0*/  SHFL.BFLY PT, R17, R24, 0x4, 0x101f ;  /* 0x0c901f0018117f89 */ /* 0x000e6200000e0000 */
[----:B------:R-:W-:Y:S02]  /*56f0*/  @P0 LOP3.LUT R15, R15, R22, RZ, 0x3c, !PT ;  /* 0x000000160f0f0212 */ /* 0x000fe400078e3cff */
[----:B------:R-:W-:-:S05]  /*5700*/  @P0 LEA R22, R5, UR4, 0x7 ;  /* 0x0000000405160c11 */ /* 0x000fca000f8e38ff */
[----:B------:R-:W-:-:S05]  /*5710*/  @P0 IMAD R15, R15, 0x4, R22 ;  /* 0x000000040f0f0824 */ /* 0x000fca00078e0216 */
[----:B------:R-:W-:Y:S01]  /*5720*/  @P0 LDS R22, [R15] ;  /* 0x000000000f160984 */ /* 0x000fe20000000800 */
[----:B0-----:R-:W-:Y:S01]  /*5730*/  FADD.FTZ R11, R10, R25 ;  /* 0x000000190a0b7221 */ /* 0x001fe20000010000 */
[----:B------:R-:W-:Y:S02]  /*5740*/  @P0 IADD3 R10, R12, 0x5a, RZ ;  /* 0x0000005a0c0a0810 */ /* 0x000fe40007ffe0ff */
[----:B------:R0:W-:Y:S01]  /*5750*/  @P0 LDS R25, [R20+0x780] ;  /* 0x0007800014190984 */ /* 0x0001e20000000800 */
[----:B-1----:R-:W-:Y:S01]  /*5760*/  FADD.FTZ R0, R24, R17 ;  /* 0x0000001118007221 */ /* 0x002fe20000010000 */
[----:B------:R-:W-:Y:S02]  /*5770*/  MOV R24, RZ ;  /* 0x000000ff00187202 */ /* 0x000fe40000000f00 */
[----:B------:R-:W1:Y:S01]  /*5780*/  SHFL.BFLY PT, R32, R11, 0x2, 0x101f ;  /* 0x0c501f000b207f89 */ /* 0x000e6200000e0000 */
[----:B------:R-:W-:-:S03]  /*5790*/  @P0 IMAD.MOV.U32 R24, RZ, RZ, R14 ;  /* 0x000000ffff180224 */ /* 0x000fc600078e000e */
[----:B------:R-:W-:Y:S01]  /*57a0*/  @P0 LDS R17, [R15+0x780] ;  /* 0x000780000f110984 */ /* 0x000fe20000000800 */
[----:B0-----:R-:W-:-:S03]  /*57b0*/  MOV R20, RZ ;  /* 0x000000ff00147202 */ /* 0x001fc60000000f00 */
[----:B------:R-:W0:Y:S04]  /*57c0*/  SHFL.BFLY PT, R33, R24, 0x8, 0x101f ;  /* 0x0d101f0018217f89 */ /* 0x000e2800000e0000 */
[----:B------:R-:W2:Y:S01]  /*57d0*/  SHFL.BFLY PT, R14, R0, 0x2, 0x101f ;  /* 0x0c501f00000e7f89 */ /* 0x000ea200000e0000 */
[----:B-1----:R-:W-:Y:S01]  /*57e0*/  FADD.FTZ R32, R11, R32 ;  /* 0x000000200b207221 */ /* 0x002fe20000010000 */
[----:B------:R-:W-:-:S04]  /*57f0*/  @P0 IMAD.SHL.U32 R11, R5, 0x2, RZ ;  /* 0x00000002050b0824 */ /* 0x000fc800078e00ff */
[----:B------:R-:W1:Y:S01]  /*5800*/  SHFL.BFLY PT, R23, R32, 0x1, 0x101f ;  /* 0x0c301f0020177f89 */ /* 0x000e6200000e0000 */
[----:B------:R-:W-:Y:S02]  /*5810*/  @P0 LOP3.LUT R10, R10, R11, RZ, 0x3c, !PT ;  /* 0x0000000b0a0a0212 */ /* 0x000fe400078e3cff */
[----:B------:R-:W-:Y:S01]  /*5820*/  @P0 LEA R11, R5, UR4, 0x7 ;  /* 0x00000004050b0c11 */ /* 0x000fe2000f8e38ff */
[----:B0-----:R-:W-:Y:S01]  /*5830*/  FADD.FTZ R24, R33, R24 ;  /* 0x0000001821187221 */ /* 0x001fe20000010000 */
[----:B------:R-:W-:Y:S01]  /*5840*/  MOV R33, 0xffff ;  /* 0x0000ffff00217802 */ /* 0x000fe20000000f00 */
[----:B------:R-:W-:Y:S01]  /*5850*/  @P0 IMAD.MOV.U32 R20, RZ, RZ, R25 ;  /* 0x000000ffff140224 */ /* 0x000fe200078e0019 */
[----:B------:R-:W-:Y:S01]  /*5860*/  MOV R25, 0xffff ;  /* 0x0000ffff00197802 */ /* 0x000fe20000000f00 */
[----:B--2---:R-:W-:Y:S01]  /*5870*/  FADD.FTZ R21, R0, R14 ;  /* 0x0000000e00157221 */ /* 0x004fe20000010000 */
[----:B------:R-:W-:Y:S02]  /*5880*/  @P0 LEA R16, R10, R11, 0x2 ;  /* 0x0000000b0a100211 */ /* 0x000fe400078e10ff */
[----:B------:R-:W-:Y:S01]  /*5890*/  CS2R R14, SRZ ;  /* 0x00000000000e7805 */ /* 0x000fe2000001ff00 */
[----:B------:R-:W0:Y:S01]  /*58a0*/  @!P1 LDC.64 R10, c[0x0][0x218] ;  /* 0x00008600ff0a9b82 */ /* 0x000e220000000a00 */
[----:B------:R-:W-:Y:S01]  /*58b0*/  @P0 MOV R14, R22 ;  /* 0x00000016000e0202 */ /* 0x000fe20000000f00 */
[----:B------:R-:W2:Y:S01]  /*58c0*/  SHFL.BFLY PT, R25, R24, 0x4, 0x101f ;  /* 0x0c901f0018197f89 */ /* 0x000ea200000e0000 */
[----:B------:R-:W-:-:S02]  /*58d0*/  @P0 MOV R15, R17 ;  /* 0x00000011000f0202 */ /* 0x000fc40000000f00 */
[----:B------:R-:W-:Y:S01]  /*58e0*/  MOV R17, 0xffff ;  /* 0x0000ffff00117802 */ /* 0x000fe20000000f00 */
[----:B------:R-:W-:Y:S01]  /*58f0*/  @P0 LDS R18, [R16+0x780] ;  /* 0x0007800010120984 */ /* 0x000fe20000000800 */
[----:B------:R-:W-:Y:S02]  /*5900*/  IADD3 R0, R12, R4, RZ ;  /* 0x000000040c007210 */ /* 0x000fe40007ffe0ff */
[----:B------:R-:W-:Y:S01]  /*5910*/  MOV R12, 0xffff ;  /* 0x0000ffff000c7802 */ /* 0x000fe20000000f00 */
[----:B------:R-:W-:Y:S01]  /*5920*/  @P0 LDS R19, [R16] ;  /* 0x0000000010130984 */ /* 0x000fe20000000800 */
[----:B-1----:R-:W-:Y:S01]  /*5930*/  FADD.FTZ R23, R32, R23 ;  /* 0x0000001720177221 */ /* 0x002fe20000010000 */
[----:B------:R-:W-:Y:S02]  /*5940*/  IMAD.MOV.U32 R32, RZ, RZ, 0xffff ;  /* 0x0000ffffff207424 */ /* 0x000fe400078e00ff */
[----:B------:R-:W1:Y:S02]  /*5950*/  SHFL.BFLY PT, R22, R20, 0x8, 0x101f ;  /* 0x0d101f0014167f89 */ /* 0x000e6400000e0000 */
[----:B------:R-:W-:-:S02]  /*5960*/  @!P1 F2FP.BF16.F32.PACK_AB R23, RZ, R23 ;  /* 0x00000017ff17923e */ /* 0x000fc400000010ff */
[----:B------:R-:W3:Y:S04]  /*5970*/  SHFL.BFLY PT, R16, R14, 0x8, 0x101f ;  /* 0x0d101f000e107f89 */ /* 0x000ee800000e0000 */
[----:B------:R-:W4:Y:S01]  /*5980*/  SHFL.BFLY PT, R17, R15, 0x8, 0x101f ;  /* 0x0d101f000f117f89 */ /* 0x000f2200000e0000 */
[----:B0-----:R-:W-:-:S03]  /*5990*/  @!P1 IMAD.WIDE R10, R0, 0x2, R10 ;  /* 0x00000002000a9825 */ /* 0x001fc600078e020a */
[----:B------:R-:W0:Y:S01]  /*59a0*/  SHFL.BFLY PT, R32, R21, 0x1, 0x101f ;  /* 0x0c301f0015207f89 */ /* 0x000e2200000e0000 */
[----:B--2---:R-:W-:Y:S01]  /*59b0*/  FADD.FTZ R24, R24, R25 ;  /* 0x0000001918187221 */ /* 0x004fe20000010000 */
[----:B------:R-:W-:Y:S02]  /*59c0*/  IMAD.MOV.U32 R25, RZ, RZ, 0xffff ;  /* 0x0000ffffff197424 */ /* 0x000fe400078e00ff */
[----:B------:R2:W-:Y:S01]  /*59d0*/  @!P1 STG.E.U16 desc[UR12][R10.64], R23 ;  /* 0x000000170a009986 */ /* 0x0005e2000c10150c */
[----:B-1----:R-:W-:Y:S01]  /*59e0*/  FADD.FTZ R20, R22, R20 ;  /* 0x0000001416147221 */ /* 0x002fe20000010000 */
[----:B---3--:R-:W-:-:S04]  /*59f0*/  FADD.FTZ R22, R16, R14 ;  /* 0x0000000e10167221 */ /* 0x008fc80000010000 */
[----:B------:R-:W1:Y:S01]  /*5a00*/  SHFL.BFLY PT, R25, R20, 0x4, 0x101f ;  /* 0x0c901f0014197f89 */ /* 0x000e6200000e0000 */
[----:B--2---:R-:W-:Y:S01]  /*5a10*/  MOV R23, 0xffff ;  /* 0x0000ffff00177802 */ /* 0x004fe20000000f00 */
[----:B------:R-:W2:Y:S01]  /*5a20*/  @!P1 LDC.64 R10, c[0x0][0x220] ;  /* 0x00008800ff0a9b82 */ /* 0x000ea20000000a00 */
[----:B----4-:R-:W-:Y:S01]  /*5a30*/  FADD.FTZ R17, R17, R15 ;  /* 0x0000000f11117221 */ /* 0x010fe20000010000 */
[----:B------:R-:W-:Y:S02]  /*5a40*/  CS2R R14, SRZ ;  /* 0x00000000000e7805 */ /* 0x000fe4000001ff00 */
[----:B------:R-:W-:Y:S01]  /*5a50*/  @P0 IMAD.MOV.U32 R15, RZ, RZ, R18 ;  /* 0x000000ffff0f0224 */ /* 0x000fe200078e0012 */
[----:B------:R-:W-:Y:S01]  /*5a60*/  @P0 MOV R14, R19 ;  /* 0x00000013000e0202 */ /* 0x000fe20000000f00 */
[----:B0-----:R-:W-:Y:S01]  /*5a70*/  FADD.FTZ R21, R21, R32 ;  /* 0x0000002015157221 */ /* 0x001fe20000010000 */
[----:B------:R-:W-:Y:S01]  /*5a80*/  MOV R18, 0xffff ;  /* 0x0000ffff00127802 */ /* 0x000fe20000000f00 */
[----:B------:R-:W-:Y:S01]  /*5a90*/  IMAD.MOV.U32 R32, RZ, RZ, 0xffff ;  /* 0x0000ffffff207424 */ /* 0x000fe200078e00ff */
[----:B------:R-:W-:Y:S01]  /*5aa0*/  MOV R19, 0xffff ;  /* 0x0000ffff00137802 */ /* 0x000fe20000000f00 */
[----:B------:R-:W0:Y:S01]  /*5ab0*/  SHFL.BFLY PT, R16, R22, 0x4, 0x101f ;  /* 0x0c901f0016107f89 */ /* 0x000e2200000e0000 */
[----:B------:R-:W-:-:S03]  /*5ac0*/  @!P1 F2FP.BF16.F32.PACK_AB R21, RZ, R21 ;  /* 0x00000015ff15923e */ /* 0x000fc600000010ff */
[----:B------:R-:W3:Y:S04]  /*5ad0*/  SHFL.BFLY PT, R33, R17, 0x4, 0x101f ;  /* 0x0c901f0011217f89 */ /* 0x000ee800000e0000 */
[----:B------:R-:W4:Y:S04]  /*5ae0*/  SHFL.BFLY PT, R18, R15, 0x8, 0x101f ;  /* 0x0d101f000f127f89 */ /* 0x000f2800000e0000 */
[----:B------:R-:W5:Y:S01]  /*5af0*/  SHFL.BFLY PT, R19, R24, 0x2, 0x101f ;  /* 0x0c501f0018137f89 */ /* 0x000f6200000e0000 */
[----:B-1----:R-:W-:Y:S01]  /*5b00*/  FADD.FTZ R25, R20, R25 ;  /* 0x0000001914197221 */ /* 0x002fe20000010000 */
[----:B------:R-:W-:Y:S01]  /*5b10*/  MOV R20, 0xffff ;  /* 0x0000ffff00147802 */ /* 0x000fe20000000f00 */
[----:B--2---:R-:W-:Y:S01]  /*5b20*/  @!P1 IMAD.WIDE R10, R0, 0x2, R10 ;  /* 0x00000002000a9825 */ /* 0x004fe200078e020a */
[----:B------:R-:W1:Y:S04]  /*5b30*/  SHFL.BFLY PT, R32, R14, 0x8, 0x101f ;  /* 0x0d101f000e207f89 */ /* 0x000e6800000e0000 */
[----:B------:R-:W2:Y:S01]  /*5b40*/  SHFL.BFLY PT, R20, R25, 0x2, 0x101f ;  /* 0x0c501f0019147f89 */ /* 0x000ea200000e0000 */
[----:B0-----:R-:W-:-:S03]  /*5b50*/  FADD.FTZ R34, R22, R16 ;  /* 0x0000001016227221 */ /* 0x001fc60000010000 */
[----:B------:R0:W-:Y:S01]  /*5b60*/  @!P1 STG.E.U16 desc[UR12][R10.64], R21 ;  /* 0x000000150a009986 */ /* 0x0001e2000c10150c */
[----:B------:R-:W-:Y:S01]  /*5b70*/  MOV R16, 0xffff ;  /* 0x0000ffff00107802 */ /* 0x000fe20000000f00 */
[----:B---3--:R-:W-:Y:S01]  /*5b80*/  FADD.FTZ R22, R17, R33 ;  /* 0x0000002111167221 */ /* 0x008fe20000010000 */
[----:B------:R-:W-:Y:S02]  /*5b90*/  IMAD.MOV.U32 R33, RZ, RZ, 0xffff ;  /* 0x0000ffffff217424 */ /* 0x000fe400078e00ff */
[----:B----4-:R-:W-:Y:S01]  /*5ba0*/  FADD.FTZ R17, R18, R15 ;  /* 0x0000000f12117221 */ /* 0x010fe20000010000 */
[----:B------:R-:W-:Y:S01]  /*5bb0*/  MOV R15, 0xffff ;  /* 0x0000ffff000f7802 */ /* 0x000fe20000000f00 */
[----:B-----5:R-:W-:Y:S01]  /*5bc0*/  FADD.FTZ R24, R24, R19 ;  /* 0x0000001318187221 */ /* 0x020fe20000010000 */
[----:B0-----:R-:W-:Y:S01]  /*5bd0*/  IMAD.MOV.U32 R21, RZ, RZ, 0xffff ;  /* 0x0000ffffff157424 */ /* 0x001fe200078e00ff */
[----:B------:R-:W-:-:S03]  /*5be0*/  MOV R19, 0xffff ;  /* 0x0000ffff00137802 */ /* 0x000fc60000000f00 */
[----:B------:R-:W0:Y:S01]  /*5bf0*/  SHFL.BFLY PT, R15, R22, 0x2, 0x101f ;  /* 0x0c501f00160f7f89 */ /* 0x000e2200000e0000 */
[----:B-1----:R-:W-:Y:S01]  /*5c00*/  FADD.FTZ R32, R32, R14 ;  /* 0x0000000e20207221 */ /* 0x002fe20000010000 */
[----:B------:R-:W1:Y:S02]  /*5c10*/  @!P1 LDC.64 R10, c[0x0][0x218] ;  /* 0x00008600ff0a9b82 */ /* 0x000e640000000a00 */
[----:B------:R-:W3:Y:S01]  /*5c20*/  SHFL.BFLY PT, R21, R24, 0x1, 0x101f ;  /* 0x0c301f0018157f89 */ /* 0x000ee200000e0000 */
[----:B--2---:R-:W-:-:S03]  /*5c30*/  FADD.FTZ R14, R25, R20 ;  /* 0x00000014190e7221 */ /* 0x004fc60000010000 */
[----:B------:R-:W2:Y:S04]  /*5c40*/  SHFL.BFLY PT, R19, R34, 0x2, 0x101f ;  /* 0x0c501f0022137f89 */ /* 0x000ea800000e0000 */
[----:B------:R-:W4:Y:S04]  /*5c50*/  SHFL.BFLY PT, R33, R32, 0x4, 0x101f ;  /* 0x0c901f0020217f89 */ /* 0x000f2800000e0000 */
[----:B------:R-:W5:Y:S04]  /*5c60*/  SHFL.BFLY PT, R16, R17, 0x4, 0x101f ;  /* 0x0c901f0011107f89 */ /* 0x000f6800000e0000 */
[----:B------:R-:W5:Y:S01]  /*5c70*/  SHFL.BFLY PT, R23, R14, 0x1, 0x101f ;  /* 0x0c301f000e177f89 */ /* 0x000f6200000e0000 */
[----:B0-----:R-:W-:Y:S01]  /*5c80*/  FADD.FTZ R12, R22, R15 ;  /* 0x0000000f160c7221 */ /* 0x001fe20000010000 */
[----:B------:R-:W-:Y:S01]  /*5c90*/  MOV R22, 0xffff ;  /* 0x0000ffff00167802 */ /* 0x000fe20000000f00 */
[----:B-1----:R-:W-:-:S04]  /*5ca0*/  @!P1 IMAD.WIDE R10, R0, 0x2, R10 ;  /* 0x00000002000a9825 */ /* 0x002fc800078e020a */
[----:B---3--:R-:W-:Y:S01]  /*5cb0*/  FADD.FTZ R18, R24, R21 ;  /* 0x0000001518127221 */ /* 0x008fe20000010000 */
[----:B------:R-:W-:Y:S01]  /*5cc0*/  IMAD.MOV.U32 R21, RZ, RZ, 0xffff ;  /* 0x0000ffffff157424 */ /* 0x000fe200078e00ff */
[----:B------:R-:W-:Y:S01]  /*5cd0*/  SHFL.BFLY PT, R22, R12, 0x1, 0x101f ;  /* 0x0c301f000c167f89 */ /* 0x000fe200000e0000 */
[----:B--2---:R-:W-:Y:S01]  /*5ce0*/  FADD.FTZ R20, R34, R19 ;  /* 0x0000001322147221 */ /* 0x004fe20000010000 */
[----:B------:R-:W-:Y:S01]  /*5cf0*/  MOV R19, 0xffff ;  /* 0x0000ffff00137802 */ /* 0x000fe20000000f00 */
[----:B----4-:R-:W-:Y:S01]  /*5d00*/  FADD.FTZ R25, R32, R33 ;  /* 0x0000002120197221 */ /* 0x010fe20000010000 */
[----:B------:R-:W-:Y:S02]  /*5d10*/  MOV R32, 0xffff ;  /* 0x0000ffff00207802 */ /* 0x000fe40000000f00 */
[----:B------:R-:W-:Y:S01]  /*5d20*/  @!P1 F2FP.BF16.F32.PACK_AB R33, RZ, R18 ;  /* 0x00000012ff21923e */ /* 0x000fe200000010ff */
[----:B-----5:R-:W-:Y:S01]  /*5d30*/  FADD.FTZ R24, R17, R16 ;  /* 0x0000001011187221 */ /* 0x020fe20000010000 */
[----:B------:R-:W0:Y:S01]  /*5d40*/  SHFL.BFLY PT, R18, R20, 0x1, 0x101f ;  /* 0x0c301f0014127f89 */ /* 0x000e2200000e0000 */
[----:B------:R-:W1:Y:S01]  /*5d50*/  @!P1 LDC.64 R16, c[0x0][0x218] ;  /* 0x00008600ff109b82 */ /* 0x000e620000000a00 */
[----:B------:R-:W-:-:S02]  /*5d60*/  FADD.FTZ R23, R14, R23 ;  /* 0x000000170e177221 */ /* 0x000fc40000010000 */
[----:B------:R-:W2:Y:S04]  /*5d70*/  SHFL.BFLY PT, R19, R24, 0x2, 0x101f ;  /* 0x0c501f0018137f89 */ /* 0x000ea800000e0000 */
[----:B------:R-:W3:Y:S01]  /*5d80*/  SHFL.BFLY PT, R32, R25, 0x2, 0x101f ;  /* 0x0c501f0019207f89 */ /* 0x000ee200000e0000 */
[----:B------:R-:W4:Y:S01]  /*5d90*/  @!P1 LDC.64 R14, c[0x0][0x220] ;  /* 0x00008800ff0e9b82 */ /* 0x000f220000000a00 */
[----:B------:R-:W-:Y:S02]  /*5da0*/  @!P1 F2FP.BF16.F32.PACK_AB R23, RZ, R23 ;  /* 0x00000017ff17923e */ /* 0x000fe400000010ff */
[----:B------:R5:W-:Y:S02]  /*5db0*/  @!P1 STG.E.U16 desc[UR12][R10.64+0x3c], R33 ;  /* 0x00003c210a009986 */ /* 0x000be4000c10150c */
[----:B------:R-:W-:-:S03]  /*5dc0*/  PRMT R21, R23, 0x7610, R21 ;  /* 0x0000761017157816 */ /* 0x000fc60000000015 */
[----:B-----5:R-:W5:Y:S01]  /*5dd0*/  @!P1 LDC.64 R10, c[0x0][0x220] ;  /* 0x00008800ff0a9b82 */ /* 0x020f620000000a00 */
[----:B0-----:R-:W-:Y:S01]  /*5de0*/  FADD.FTZ R20, R20, R18 ;  /* 0x0000001214147221 */ /* 0x001fe20000010000 */
[----:B------:R-:W-:Y:S01]  /*5df0*/  FADD.FTZ R18, R12, R22 ;  /* 0x000000160c127221 */ /* 0x000fe20000010000 */
[----:B-1----:R-:W-:-:S04]  /*5e00*/  @!P1 IMAD.WIDE R16, R0, 0x2, R16 ;  /* 0x0000000200109825 */ /* 0x002fc800078e0210 */
[----:B--2---:R-:W-:Y:S01]  /*5e10*/  FADD.FTZ R12, R24, R19 ;  /* 0x00000013180c7221 */ /* 0x004fe20000010000 */
[----:B------:R-:W-:Y:S01]  /*5e20*/  MOV R19, 0xffff ;  /* 0x0000ffff00137802 */ /* 0x000fe20000000f00 */
[----:B------:R-:W-:Y:S02]  /*5e30*/  IMAD.MOV.U32 R24, RZ, RZ, 0xffff ;  /* 0x0000ffffff187424 */ /* 0x000fe400078e00ff */
[----:B---3--:R-:W-:Y:S01]  /*5e40*/  FADD.FTZ R25, R25, R32 ;  /* 0x0000002019197221 */ /* 0x008fe20000010000 */
[----:B------:R-:W-:Y:S01]  /*5e50*/  @!P1 F2FP.BF16.F32.PACK_AB R20, RZ, R20 ;  /* 0x00000014ff14923e */ /* 0x000fe200000010ff */
[C---:B----4-:R-:W-:Y:S01]  /*5e60*/  @!P1 IMAD.WIDE R14, R0.reuse, 0x2, R14 ;  /* 0x00000002000e9825 */ /* 0x050fe200078e020e */
[----:B------:R-:W-:Y:S01]  /*5e70*/  @!P1 F2FP.BF16.F32.PACK_AB R18, RZ, R18 ;  /* 0x00000012ff12923e */ /* 0x000fe200000010ff */
[----:B------:R-:W-:Y:S04]  /*5e80*/  SHFL.BFLY PT, R23, R12, 0x1, 0x101f ;  /* 0x0c301f000c177f89 */ /* 0x000fe800000e0000 */
[----:B------:R-:W0:Y:S01]  /*5e90*/  SHFL.BFLY PT, R22, R25, 0x1, 0x101f ;  /* 0x0c301f0019167f89 */ /* 0x000e2200000e0000 */
[----:B-----5:R-:W-:-:S05]  /*5ea0*/  @!P1 IMAD.WIDE R10, R0, 0x2, R10 ;  /* 0x00000002000a9825 */ /* 0x020fca00078e020a */
[----:B------:R1:W-:Y:S04]  /*5eb0*/  @!P1 STG.E.U16 desc[UR12][R10.64+0x3c], R21 ;  /* 0x00003c150a009986 */ /* 0x0003e8000c10150c */
[----:B------:R1:W-:Y:S04]  /*5ec0*/  @!P1 STG.E.U16 desc[UR12][R16.64+0x78], R20 ;  /* 0x0000781410009986 */ /* 0x0003e8000c10150c */
[----:B------:R1:W-:Y:S01]  /*5ed0*/  @!P1 STG.E.U16 desc[UR12][R14.64+0x78], R18 ;  /* 0x000078120e009986 */ /* 0x0003e2000c10150c */
[----:B0-----:R-:W-:-:S07]  /*5ee0*/  FADD.FTZ R22, R25, R22 ;  /* 0x0000001619167221 */ /* 0x001fce0000010000 */
.L_x_99:
[----:B-1----:R-:W0:Y:S01]  /*5ef0*/  @!P1 LDC.64 R10, c[0x0][0x218] ;  /* 0x00008600ff0a9b82 */ /* 0x002e220000000a00 */
[----:B------:R-:W-:Y:S01]  /*5f00*/  FADD.FTZ R16, R12, R23 ;  /* 0x000000170c107221 */ /* 0x000fe20000010000 */
[----:B------:R-:W-:-:S04]  /*5f10*/  @!P1 F2FP.BF16.F32.PACK_AB R12, RZ, R22 ;  /* 0x00000016ff0c923e */ /* 0x000fc800000010ff */
[----:B------:R-:W-:Y:S02]  /*5f20*/  @!P1 F2FP.BF16.F32.PACK_AB R16, RZ, R16 ;  /* 0x00000010ff10923e */ /* 0x000fe400000010ff */
[----:B------:R-:W1:Y:S01]  /*5f30*/  @!P1 LDC.64 R14, c[0x0][0x220] ;  /* 0x00008800ff0e9b82 */ /* 0x000e620000000a00 */
[----:B0-----:R-:W-:-:S05]  /*5f40*/  @!P1 IMAD.WIDE R10, R0, 0x2, R10 ;  /* 0x00000002000a9825 */ /* 0x001fca00078e020a */
[----:B------:R4:W-:Y:S01]  /*5f50*/  @!P1 STG.E.U16 desc[UR12][R10.64+0xb4], R12 ;  /* 0x0000b40c0a009986 */ /* 0x0009e2000c10150c */
[----:B-1----:R-:W-:-:S05]  /*5f60*/  @!P1 IMAD.WIDE R14, R0, 0x2, R14 ;  /* 0x00000002000e9825 */ /* 0x002fca00078e020e */
[----:B------:R4:W-:Y:S02]  /*5f70*/  @!P1 STG.E.U16 desc[UR12][R14.64+0xb4], R16 ;  /* 0x0000b4100e009986 */ /* 0x0009e4000c10150c */
.L_x_29:
[----:B------:R-:W-:Y:S05]  /*5f80*/  WARPSYNC.ALL ;  /* 0x0000000000007948 */ /* 0x000fea0003800000 */
[----:B------:R-:W-:Y:S01]  /*5f90*/  UMOV UR4, 0x3c0 ;  /* 0x000003c000047882 */ /* 0x000fe20000000000 */
[----:B------:R-:W-:Y:S01]  /*5fa0*/  IADD3 R4, R4, 0x1000, RZ ;  /* 0x0000100004047810 */ /* 0x000fe20007ffe0ff */
[----:B------:R-:W-:Y:S01]  /*5fb0*/  UIMAD UR4, UR15, UR4, 0x3c0 ;  /* 0x000003c00f0474a4 */ /* 0x000fe2000f8e0204 */
[----:B------:R-:W-:Y:S05]  /*5fc0*/  BAR.SYNC.DEFER_BLOCKING 0x0 ;  /* 0x0000000000007b1d */ /* 0x000fea0000010000 */
[----:B------:R-:W-:-:S13]  /*5fd0*/  ISETP.GE.AND P0, PT, R4, UR4, PT ;  /* 0x0000000404007c0c */ /* 0x000fda000bf06270 */
[----:B------:R-:W-:Y:S05]  /*5fe0*/  @!P0 BRA `(.L_x_36) ;  /* 0xffffffe000348947 */ /* 0x000fea000383ffff */
[----:B------:R-:W-:Y:S05]  /*5ff0*/  EXIT ;  /* 0x000000000000794d */ /* 0x000fea0003800000 */
.L_x_32:
[----:B-1----:R-:W-:Y:S01]  /*6000*/  IMAD.MOV.U32 R21, RZ, RZ, R0 ;  /* 0x000000ffff157224 */ /* 0x002fe200078e0000 */
[----:B------:R-:W-:Y:S01]  /*6010*/  MOV R18, 0x8 ;  /* 0x0000000800127802 */ /* 0x000fe20000000f00 */
[----:B------:R-:W-:Y:S01]  /*6020*/  IMAD.MOV.U32 R16, RZ, RZ, 0xffff ;  /* 0x0000ffffff107424 */ /* 0x000fe200078e00ff */
[----:B------:R-:W-:-:S07]  /*6030*/  MOV R19, 0x101f ;  /* 0x0000101f00137802 */ /* 0x000fce0000000f00 */
[----:B0-2---:R-:W-:Y:S05]  /*6040*/  WARPSYNC.COLLECTIVE R16, `(.L_x_37) ;  /* 0x0000000010087348 */ /* 0x005fea0003c00000 */
[----:B------:R1:W3:Y:S02]  /*6050*/  SHFL.BFLY P2, R23, R21, R18, R19 ;  /* 0x0c00001215177389 */ /* 0x0002e40000040013 */
[----:B0123--:R-:W-:Y:S01]  /*6060*/  ENDCOLLECTIVE ;  /* 0x000000000000791b */ /* 0x00ffe20003800000 */
.L_x_37:
[----:B------:R-:W-:Y:S02]  /*6070*/  MOV R21, R10 ;  /* 0x0000000a00157202 */ /* 0x000fe40000000f00 */
[----:B------:R-:W-:-:S07]  /*6080*/  MOV R11, R23 ;  /* 0x00000017000b7202 */ /* 0x000fce0000000f00 */
[----:B------:R-:W-:Y:S05]  /*6090*/  WARPSYNC.COLLECTIVE R16, `(.L_x_38) ;  /* 0x0000000010087348 */ /* 0x000fea0003c00000 */
[----:B------:R0:W1:Y:S02]  /*60a0*/  SHFL.BFLY P2, R23, R21, R18, R19 ;  /* 0x0c00001215177389 */ /* 0x0000640000040013 */
[----:B01----:R-:W-:Y:S01]  /*60b0*/  ENDCOLLECTIVE ;  /* 0x000000000000791b */ /* 0x003fe20003800000 */
.L_x_38:
[----:B------:R-:W-:-:S05]  /*60c0*/  FADD.FTZ R11, R11, R0 ;  /* 0x000000000b0b7221 */ /* 0x000fca0000010000 */
[----:B------:R-:W-:Y:S02]  /*60d0*/  MOV R21, R11 ;  /* 0x0000000b00157202 */ /* 0x000fe40000000f00 */
[----:B------:R-:W-:Y:S01]  /*60e0*/  MOV R18, 0x4 ;  /* 0x0000000400127802 */ /* 0x000fe20000000f00 */
[----:B------:R-:W-:-:S07]  /*60f0*/  IMAD.MOV.U32 R15, RZ, RZ, R23 ;  /* 0x000000ffff0f7224 */ /* 0x000fce00078e0017 */
[----:B------:R-:W-:Y:S05]  /*6100*/  WARPSYNC.COLLECTIVE R16, `(.L_x_39) ;  /* 0x0000000010087348 */ /* 0x000fea0003c00000 */
[----:B------:R0:W1:Y:S02]  /*6110*/  SHFL.BFLY P2, R23, R21, R18, R19 ;  /* 0x0c00001215177389 */ /* 0x0000640000040013 */
[----:B01----:R-:W-:Y:S01]  /*6120*/  ENDCOLLECTIVE ;  /* 0x000000000000791b */ /* 0x003fe20003800000 */
.L_x_39:
[----:B------:R-:W-:-:S05]  /*6130*/  FADD.FTZ R15, R15, R10 ;  /* 0x0000000a0f0f7221 */ /* 0x000fca0000010000 */
[----:B------:R-:W-:Y:S01]  /*6140*/  MOV R21, R15 ;  /* 0x0000000f00157202 */ /* 0x000fe20000000f00 */
[----:B------:R-:W-:-:S07]  /*6150*/  IMAD.MOV.U32 R12, RZ, RZ, R23 ;  /* 0x000000ffff0c7224 */ /* 0x000fce00078e0017 */
[----:B------:R-:W-:Y:S05]  /*6160*/  WARPSYNC.COLLECTIVE R16, `(.L_x_40) ;  /* 0x0000000010087348 */ /* 0x000fea0003c00000 */
[----:B------:R0:W1:Y:S02]  /*6170*/  SHFL.BFLY P2, R23, R21, R18, R19 ;  /* 0x0c00001215177389 */ /* 0x0000640000040013 */
[----:B01----:R-:W-:Y:S01]  /*6180*/  ENDCOLLECTIVE ;  /* 0x000000000000791b */ /* 0x003fe20003800000 */
.L_x_40:
[----:B------:R-:W-:-:S04]  /*6190*/  FADD.FTZ R12, R11, R12 ;  /* 0x0000000c0b0c7221 */ /* 0x000fc80000010000 */
[----:B------:R-:W-:Y:S01]  /*61a0*/  IMAD.MOV.U32 R21, RZ, RZ, R12 ;  /* 0x000000ffff157224 */ /* 0x000fe200078e000c */
[----:B------:R-:W-:Y:S02]  /*61b0*/  MOV R18, 0x2 ;  /* 0x0000000200127802 */ /* 0x000fe40000000f00 */
[----:B------:R-:W-:-:S07]  /*61c0*/  MOV R14, R23 ;  /* 0x00000017000e7202 */ /* 0x000fce0000000f00 */
[----:B------:R-:W-:Y:S05]  /*61d0*/  WARPSYNC.COLLECTIVE R16, `(.L_x_41) ;  /* 0x0000000010087348 */ /* 0x000fea0003c00000 */
[----:B------:R0:W1:Y:S02]  /*61e0*/  SHFL.BFLY P2, R23, R21, R18, R19 ;  /* 0x0c00001215177389 */ /* 0x0000640000040013 */
[----:B01----:R-:W-:Y:S01]  /*61f0*/  ENDCOLLECTIVE ;  /* 0x000000000000791b */ /* 0x003fe20003800000 */
.L_x_41:
[----:B------:R-:W-:-:S04]  /*6200*/  FADD.FTZ R14, R15, R14 ;  /* 0x0000000e0f0e7221 */ /* 0x000fc80000010000 */
[----:B------:R-:W-:Y:S01]  /*6210*/  IMAD.MOV.U32 R21, RZ, RZ, R14 ;  /* 0x000000ffff157224 */ /* 0x000fe200078e000e */
[----:B------:R-:W-:-:S07]  /*6220*/  MOV R17, R23 ;  /* 0x0000001700117202 */ /* 0x000fce0000000f00 */
[----:B------:R-:W-:Y:S05]  /*6230*/  WARPSYNC.COLLECTIVE R16, `(.L_x_42) ;  /* 0x0000000010087348 */ /* 0x000fea0003c00000 */
[----:B------:R0:W1:Y:S02]  /*6240*/  SHFL.BFLY P2, R23, R21, R18, R19 ;  /* 0x0c00001215177389 */ /* 0x0000640000040013 */
[----:B01----:R-:W-:Y:S01]  /*6250*/  ENDCOLLECTIVE ;  /* 0x000000000000791b */ /* 0x003fe20003800000 */
.L_x_42:
[----:B------:R-:W-:-:S05]  /*6260*/  FADD.FTZ R17, R12, R17 ;  /* 0x000000110c117221 */ /* 0x000fca0000010000 */
[----:B------:R-:W-:Y:S01]  /*6270*/  MOV R21, R17 ;  /* 0x0000001100157202 */ /* 0x000fe20000000f00 */
[----:B------:R-:W-:Y:S01]  /*6280*/  IMAD.MOV.U32 R18, RZ, RZ, 0x1 ;  /* 0x00000001ff127424 */ /* 0x000fe200078e00ff */
[----:B------:R-:W-:-:S07]  /*6290*/  MOV R25, R23 ;  /* 0x0000001700197202 */ /* 0x000fce0000000f00 */
[----:B------:R-:W-:Y:S05]  /*62a0*/  WARPSYNC.COLLECTIVE R16, `(.L_x_43) ;  /* 0x0000000010087348 */ /* 0x000fea0003c00000 */
[----:B------:R0:W1:Y:S02]  /*62b0*/  SHFL.BFLY P2, R23, R21, R18, R19 ;  /* 0x0c00001215177389 */ /* 0x0000640000040013 */
[----:B01----:R-:W-:Y:S01]  /*62c0*/  ENDCOLLECTIVE ;  /* 0x000000000000791b */ /* 0x003fe20003800000 */
.L_x_43:
[----:B------:R-:W-:-:S05]  /*62d0*/  FADD.FTZ R25, R14, R25 ;  /* 0x000000190e197221 */ /* 0x000fca0000010000 */
[----:B------:R-:W-:Y:S02]  /*62e0*/  MOV R21, R25 ;  /* 0x0000001900157202 */ /* 0x000fe40000000f00 */
[----:B------:R-:W-:-:S07]  /*62f0*/  MOV R0, R23 ;  /* 0x0000001700007202 */ /* 0x000fce0000000f00 */
[----:B------:R-:W-:Y:S05]  /*6300*/  WARPSYNC.COLLECTIVE R16, `(.L_x_44) ;  /* 0x0000000010087348 */ /* 0x000fea0003c00000 */
[----:B------:R0:W1:Y:S02]  /*6310*/  SHFL.BFLY P2, R23, R21, R18, R19 ;  /* 0x0c00001215177389 */ /* 0x0000640000040013 */
[----:B01----:R-:W-:Y:S01]  /*6320*/  ENDCOLLECTIVE ;  /* 0x000000000000791b */ /* 0x003fe20003800000 */
.L_x_44:
[----:B------:R-:W-:Y:S01]  /*6330*/  FADD.FTZ R0, R17, R0 ;  /* 0x0000000011007221 */ /* 0x000fe20000010000 */
[----:B------:R-:W-:Y:S06]  /*6340*/  BRA `(.L_x_45) ;  /* 0xffffffe800dc7947 */ /* 0x000fec000383ffff */
.L_x_33:
[----:B------:R-:W-:Y:S01]  /*6350*/  BSSY B1, `(.L_x_46) ;  /* 0x0000008000017945 */ /* 0x000fe20003800000 */
[----:B-1----:R-:W-:Y:S01]  /*6360*/  IMAD.MOV.U32 R21, RZ, RZ, R12 ;  /* 0x000000ffff157224 */ /* 0x002fe200078e000c */
[----:B------:R-:W-:Y:S01]  /*6370*/  MOV R18, 0x8 ;  /* 0x0000000800127802 */ /* 0x000fe20000000f00 */
[----:B0-----:R-:W-:Y:S01]  /*6380*/  IMAD.MOV.U32 R16, RZ, RZ, 0xffff ;  /* 0x0000ffffff107424 */ /* 0x001fe200078e00ff */
[----:B------:R-:W-:-:S07]  /*6390*/  MOV R19, 0x101f ;  /* 0x0000101f00137802 */ /* 0x000fce0000000f00 */
[----:B--2---:R-:W-:Y:S05]  /*63a0*/  WARPSYNC.COLLECTIVE R16, `(.L_x_47) ;  /* 0x0000000010087348 */ /* 0x004fea0003c00000 */
[----:B------:R0:W1:Y:S02]  /*63b0*/  SHFL.BFLY P2, R23, R21, R18, R19 ;  /* 0x0c00001215177389 */ /* 0x0000640000040013 */
[----:B012---:R-:W-:Y:S01]  /*63c0*/  ENDCOLLECTIVE ;  /* 0x000000000000791b */ /* 0x007fe20003800000 */
.L_x_47:
[----:B------:R-:W-:Y:S05]  /*63d0*/  BSYNC B1 ;  /* 0x0000000000017941 */ /* 0x000fea0003800000 */
.L_x_46:
[----:B------:R-:W-:Y:S01]  /*63e0*/  HFMA2.MMA R19, -RZ, RZ, 0, 0.000503063201904296875 ;  /* 0x0000101fff137435 */ /* 0x000fe200000001ff */
[----:B------:R-:W-:Y:S01]  /*63f0*/  MOV R21, R0 ;  /* 0x0000000000157202 */ /* 0x000fe20000000f00 */
[----:B------:R-:W-:Y:S01]  /*6400*/  IMAD.MOV.U32 R18, RZ, RZ, 0x8 ;  /* 0x00000008ff127424 */ /* 0x000fe200078e00ff */
[----:B------:R-:W-:Y:S02]  /*6410*/  MOV R16, 0xffff ;  /* 0x0000ffff00107802 */ /* 0x000fe40000000f00 */
[----:B------:R-:W-:-:S07]  /*6420*/  MOV R17, R23 ;  /* 0x0000001700117202 */ /* 0x000fce0000000f00 */
[----:B------:R-:W-:Y:S05]  /*6430*/  WARPSYNC.COLLECTIVE R16, `(.L_x_48) ;  /* 0x0000000010087348 */ /* 0x000fea0003c00000 */
[----:B------:R0:W1:Y:S02]  /*6440*/  SHFL.BFLY P2, R23, R21, R18, R19 ;  /* 0x0c00001215177389 */ /* 0x0000640000040013 */
[----:B01----:R-:W-:Y:S01]  /*6450*/  ENDCOLLECTIVE ;  /* 0x000000000000791b */ /* 0x003fe20003800000 */
.L_x_48:
[----:B------:R-:W-:Y:S01]  /*6460*/  FADD.FTZ R17, R17, R12 ;  /* 0x0000000c11117221 */ /* 0x000fe20000010000 */
[----:B------:R-:W-:-:S03]  /*6470*/  HFMA2.MMA R18, -RZ, RZ, 0, 2.384185791015625e-07 ;  /* 0x00000004ff127435 */ /* 0x000fc600000001ff */
[----:B------:R-:W-:Y:S02]  /*6480*/  IMAD.MOV.U32 R21, RZ, RZ, R17 ;  /* 0x000000ffff157224 */ /* 0x000fe400078e0011 */
[----:B------:R-:W-:-:S07]  /*6490*/  FADD.FTZ R20, R23, R0 ;  /* 0x0000000017147221 */ /* 0x000fce0000010000 */
[----:B------:R-:W-:Y:S05]  /*64a0*/  WARPSYNC.COLLECTIVE R16, `(.L_x_49) ;  /* 0x0000000010087348 */ /* 0x000fea0003c00000 */
[----:B------:R0:W1:Y:S02]  /*64b0*/  SHFL.BFLY P2, R23, R21, R18, R19 ;  /* 0x0c00001215177389 */ /* 0x0000640000040013 */
[----:B01----:R-:W-:Y:S01]  /*64c0*/  ENDCOLLECTIVE ;  /* 0x000000000000791b */ /* 0x003fe20003800000 */
.L_x_49:
[----:B------:R-:W-:Y:S01]  /*64d0*/  IMAD.MOV.U32 R21, RZ, RZ, R20 ;  /* 0x000000ffff157224 */ /* 0x000fe200078e0014 */
[----:B------:R-:W-:-:S07]  /*64e0*/  MOV R22, R23 ;  /* 0x0000001700167202 */ /* 0x000fce0000000f00 */
[----:B------:R-:W-:Y:S05]  /*64f0*/  WARPSYNC.COLLECTIVE R16, `(.L_x_50) ;  /* 0x0000000010087348 */ /* 0x000fea0003c00000 */
[----:B------:R0:W1:Y:S02]  /*6500*/  SHFL.BFLY P2, R23, R21, R18, R19 ;  /* 0x0c00001215177389 */ /* 0x0000640000040013 */
[----:B01----:R-:W-:Y:S01]  /*6510*/  ENDCOLLECTIVE ;  /* 0x000000000000791b */ /* 0x003fe20003800000 */
.L_x_50:
[----:B------:R-:W-:Y:S01]  /*6520*/  FADD.FTZ R22, R17, R22 ;  /* 0x0000001611167221 */ /* 0x000fe20000010000 */
[----:B------:R-:W-:-:S04]  /*6530*/  HFMA2.MMA R18, -RZ, RZ, 0, 1.1920928955078125e-07 ;  /* 0x00000002ff127435 */ /* 0x000fc800000001ff */
[----:B------:R-:W-:Y:S01]  /*6540*/  MOV R21, R22 ;  /* 0x0000001600157202 */ /* 0x000fe20000000f00 */
[----:B------:R-:W-:-:S07]  /*6550*/  FADD.FTZ R0, R20, R23 ;  /* 0x0000001714007221 */ /* 0x000fce0000010000 */
[----:B------:R-:W-:Y:S05]  /*6560*/  WARPSYNC.COLLECTIVE R16, `(.L_x_51) ;  /* 0x0000000010087348 */ /* 0x000fea0003c00000 */
[----:B------:R0:W1:Y:S02]  /*6570*/  SHFL.BFLY P2, R23, R21, R18, R19 ;  /* 0x0c00001215177389 */ /* 0x0000640000040013 */
[----:B01----:R-:W-:Y:S01]  /*6580*/  ENDCOLLECTIVE ;  /* 0x000000000000791b */ /* 0x003fe20003800000 */
.L_x_51:
[----:B------:R-:W-:Y:S01]  /*6590*/  MOV R21, R0 ;  /* 0x0000000000157202 */ /* 0x000fe20000000f00 */
[----:B------:R-:W-:-:S07]  /*65a0*/  IMAD.MOV.U32 R25, RZ, RZ, R23 ;  /* 0x000000ffff197224 */ /* 0x000fce00078e0017 */
[----:B------:R-:W-:Y:S05]  /*65b0*/  WARPSYNC.COLLECTIVE R16, `(.L_x_52) ;  /* 0x0000000010087348 */ /* 0x000fea0003c00000 */
[----:B------:R0:W1:Y:S02]  /*65c0*/  SHFL.BFLY P2, R23, R21, R18, R19 ;  /* 0x0c00001215177389 */ /* 0x0000640000040013 */
[----:B01----:R-:W-:Y:S01]  /*65d0*/  ENDCOLLECTIVE ;  /* 0x000000000000791b */ /* 0x003fe20003800000 */
.L_x_52:
[----:B------:R-:W-:-:S05]  /*65e0*/  FADD.FTZ R25, R22, R25 ;  /* 0x0000001916197221 */ /* 0x000fca0000010000 */
[----:B------:R-:W-:Y:S01]  /*65f0*/  MOV R21, R25 ;  /* 0x0000001900157202 */ /* 0x000fe20000000f00 */
[----:B------:R-:W-:Y:S02]  /*6600*/  IMAD.MOV.U32 R18, RZ, RZ, 0x1 ;  /* 0x00000001ff127424 */ /* 0x000fe400078e00ff */
[----:B------:R-:W-:-:S07]  /*6610*/  FADD.FTZ R12, R0, R23 ;  /* 0x00000017000c7221 */ /* 0x000fce0000010000 */
[----:B------:R-:W-:Y:S05]  /*6620*/  WARPSYNC.COLLECTIVE R16, `(.L_x_53) ;  /* 0x0000000010087348 */ /* 0x000fea0003c00000 */
[----:B------:R0:W1:Y:S02]  /*6630*/  SHFL.BFLY P2, R23, R21, R18, R19 ;  /* 0x0c00001215177389 */ /* 0x0000640000040013 */
[----:B01----:R-:W-:Y:S01]  /*6640*/  ENDCOLLECTIVE ;  /* 0x000000000000791b */ /* 0x003fe20003800000 */
.L_x_53:
[----:B------:R-:W-:Y:S02]  /*6650*/  MOV R21, R12 ;  /* 0x0000000c00157202 */ /* 0x000fe40000000f00 */
[----:B------:R-:W-:-:S07]  /*6660*/  MOV R24, R23 ;  /* 0x0000001700187202 */ /* 0x000fce0000000f00 */
[----:B------:R-:W-:Y:S05]  /*6670*/  WARPSYNC.COLLECTIVE R16, `(.L_x_54) ;  /* 0x0000000010087348 */ /* 0x000fea0003c00000 */
[----:B------:R0:W1:Y:S02]  /*6680*/  SHFL.BFLY P2, R23, R21, R18, R19 ;  /* 0x0c00001215177389 */ /* 0x0000640000040013 */
[----:B01----:R-:W-:Y:S01]  /*6690*/  ENDCOLLECTIVE ;  /* 0x000000000000791b */ /* 0x003fe20003800000 */
.L_x_54:
[----:B------:R-:W-:Y:S01]  /*66a0*/  FADD.FTZ R24, R25, R24 ;  /* 0x0000001819187221 */ /* 0x000fe20000010000 */
[----:B------:R-:W-:Y:S06]  /*66b0*/  BRA `(.L_x_55) ;  /* 0xffffffe800bc7947 */ /* 0x000fec000383ffff */
.L_x_34:
        /* <DEDUP_REMOVED lines=8> */
.L_x_57:
[----:B------:R-:W-:Y:S05]  /*6740*/  BSYNC B1 ;  /* 0x0000000000017941 */ /* 0x000fea0003800000 */
.L_x_56:
        /* <DEDUP_REMOVED lines=8> */
.L_x_58:
[----:B------:R-:W-:Y:S01]  /*67d0*/  FADD.FTZ R17, R17, R12 ;  /* 0x0000000c11117221 */ /* 0x000fe20000010000 */
[----:B------:R-:W-:-:S03]  /*67e0*/  HFMA2.MMA R18, -RZ, RZ, 0, 2.384185791015625e-07 ;  /* 0x00000004ff127435 */ /* 0x000fc600000001ff */
[----:B------:R-:W-:Y:S02]  /*67f0*/  IMAD.MOV.U32 R21, RZ, RZ, R17 ;  /* 0x000000ffff157224 */ /* 0x000fe400078e0011 */
[----:B------:R-:W-:-:S07]  /*6800*/  FADD.FTZ R20, R23, R0 ;  /* 0x0000000017147221 */ /* 0x000fce0000010000 */
[----:B------:R-:W-:Y:S05]  /*6810*/  WARPSYNC.COLLECTIVE R16, `(.L_x_59) ;  /* 0x0000000010087348 */ /* 0x000fea0003c00000 */
[----:B------:R0:W1:Y:S02]  /*6820*/  SHFL.BFLY P2, R23, R21, R18, R19 ;  /* 0x0c00001215177389 */ /* 0x0000640000040013 */
[----:B01----:R-:W-:Y:S01]  /*6830*/  ENDCOLLECTIVE ;  /* 0x000000000000791b */ /* 0x003fe20003800000 */
.L_x_59:
[----:B------:R-:W-:Y:S01]  /*6840*/  IMAD.MOV.U32 R21, RZ, RZ, R20 ;  /* 0x000000ffff157224 */ /* 0x000fe200078e0014 */
[----:B------:R-:W-:-:S07]  /*6850*/  MOV R22, R23 ;  /* 0x0000001700167202 */ /* 0x000fce0000000f00 */
[----:B------:R-:W-:Y:S05]  /*6860*/  WARPSYNC.COLLECTIVE R16, `(.L_x_60) ;  /* 0x0000000010087348 */ /* 0x000fea0003c00000 */
[----:B------:R0:W1:Y:S02]  /*6870*/  SHFL.BFLY P2, R23, R21, R18, R19 ;  /* 0x0c00001215177389 */ /* 0x0000640000040013 */
[----:B01----:R-:W-:Y:S01]  /*6880*/  ENDCOLLECTIVE ;  /* 0x000000000000791b */ /* 0x003fe20003800000 */
.L_x_60:
[----:B------:R-:W-:Y:S01]  /*6890*/  FADD.FTZ R22, R17, R22 ;  /* 0x0000001611167221 */ /* 0x000fe20000010000 */
[----:B------:R-:W-:-:S04]  /*68a0*/  HFMA2.MMA R18, -RZ, RZ, 0, 1.1920928955078125e-07 ;  /* 0x00000002ff127435 */ /* 0x000fc800000001ff */
[----:B------:R-:W-:Y:S01]  /*68b0*/  MOV R21, R22 ;  /* 0x0000001600157202 */ /* 0x000fe20000000f00 */
[----:B------:R-:W-:-:S07]  /*68c0*/  FADD.FTZ R0, R20, R23 ;  /* 0x0000001714007221 */ /* 0x000fce0000010000 */
[----:B------:R-:W-:Y:S05]  /*68d0*/  WARPSYNC.COLLECTIVE R16, `(.L_x_61) ;  /* 0x0000000010087348 */ /* 0x000fea0003c00000 */
[----:B------:R0:W1:Y:S02]  /*68e0*/  SHFL.BFLY P2, R23, R21, R18, R19 ;  /* 0x0c00001215177389 */ /* 0x0000640000040013 */
[----:B01----:R-:W-:Y:S01]  /*68f0*/  ENDCOLLECTIVE ;  /* 0x000000000000791b */ /* 0x003fe20003800000 */
.L_x_61:
[----:B------:R-:W-:Y:S01]  /*6900*/  MOV R21, R0 ;  /* 0x0000000000157202 */ /* 0x000fe20000000f00 */
[----:B------:R-:W-:-:S07]  /*6910*/  IMAD.MOV.U32 R25, RZ, RZ, R23 ;  /* 0x000000ffff197224 */ /* 0x000fce00078e0017 */
[----:B------:R-:W-:Y:S05]  /*6920*/  WARPSYNC.COLLECTIVE R16, `(.L_x_62) ;  /* 0x0000000010087348 */ /* 0x000fea0003c00000 */
[----:B------:R0:W1:Y:S02]  /*6930*/  SHFL.BFLY P2, R23, R21, R18, R19 ;  /* 0x0c00001215177389 */ /* 0x0000640000040013 */
[----:B01----:R-:W-:Y:S01]  /*6940*/  ENDCOLLECTIVE ;  /* 0x000000000000791b */ /* 0x003fe20003800000 */
.L_x_62:
[----:B------:R-:W-:-:S05]  /*6950*/  FADD.FTZ R25, R22, R25 ;  /* 0x0000001916197221 */ /* 0x000fca0000010000 */
[----:B------:R-:W-:Y:S01]  /*6960*/  MOV R21, R25 ;  /* 0x0000001900157202 */ /* 0x000fe20000000f00 */
[----:B------:R-:W-:Y:S02]  /*6970*/  IMAD.MOV.U32 R18, RZ, RZ, 0x1 ;  /* 0x00000001ff127424 */ /* 0x000fe400078e00ff */
[----:B------:R-:W-:-:S07]  /*6980*/  FADD.FTZ R12, R0, R23 ;  /* 0x00000017000c7221 */ /* 0x000fce0000010000 */
[----:B------:R-:W-:Y:S05]  /*6990*/  WARPSYNC.COLLECTIVE R16, `(.L_x_63) ;  /* 0x0000000010087348 */ /* 0x000fea0003c00000 */
[----:B------:R0:W1:Y:S02]  /*69a0*/  SHFL.BFLY P2, R23, R21, R18, R19 ;  /* 0x0c00001215177389 */ /* 0x0000640000040013 */
[----:B01----:R-:W-:Y:S01]  /*69b0*/  ENDCOLLECTIVE ;  /* 0x000000000000791b */ /* 0x003fe20003800000 */
.L_x_63:
[----:B------:R-:W-:Y:S02]  /*69c0*/  MOV R21, R12 ;  /* 0x0000000c00157202 */ /* 0x000fe40000000f00 */
[----:B------:R-:W-:-:S07]  /*69d0*/  MOV R24, R23 ;  /* 0x0000001700187202 */ /* 0x000fce0000000f00 */
[----:B------:R-:W-:Y:S05]  /*69e0*/  WARPSYNC.COLLECTIVE R16, `(.L_x_64) ;  /* 0x0000000010087348 */ /* 0x000fea0003c00000 */
[----:B------:R0:W1:Y:S02]  /*69f0*/  SHFL.BFLY P2, R23, R21, R18, R19 ;  /* 0x0c00001215177389 */ /* 0x0000640000040013 */
[----:B01----:R-:W-:Y:S01]  /*6a00*/  ENDCOLLECTIVE ;  /* 0x000000000000791b */ /* 0x003fe20003800000 */
.L_x_64:
[----:B------:R-:W-:Y:S01]  /*6a10*/  FADD.FTZ R24, R25, R24 ;  /* 0x0000001819187221 */ /* 0x000fe20000010000 */
[----:B------:R-:W-:Y:S06]  /*6a20*/  BRA `(.L_x_65) ;  /* 0xffffffe800847947 */ /* 0x000fec000383ffff */
.L_x_35:
[----:B------:R-:W-:Y:S01]  /*6a30*/  BSSY B0, `(.L_x_66) ;  /* 0x0000008000007945 */ /* 0x000fe20003800000 */
[----:B-1----:R-:W-:Y:S01]  /*6a40*/  IMAD.MOV.U32 R21, RZ, RZ, R11 ;  /* 0x000000ffff157224 */ /* 0x002fe200078e000b */
[----:B------:R-:W-:Y:S01]  /*6a50*/  MOV R18, 0x8 ;  /* 0x0000000800127802 */ /* 0x000fe20000000f00 */
[----:B------:R-:W-:Y:S01]  /*6a60*/  IMAD.MOV.U32 R16, RZ, RZ, 0xffff ;  /* 0x0000ffffff107424 */ /* 0x000fe200078e00ff */
[----:B------:R-:W-:-:S07]  /*6a70*/  MOV R19, 0x101f ;  /* 0x0000101f00137802 */ /* 0x000fce0000000f00 */
[----:B0-2---:R-:W-:Y:S05]  /*6a80*/  WARPSYNC.COLLECTIVE R16, `(.L_x_67) ;  /* 0x0000000010087348 */ /* 0x005fea0003c00000 */
[----:B------:R1:W3:Y:S02]  /*6a90*/  SHFL.BFLY P2, R23, R21, R18, R19 ;  /* 0x0c00001215177389 */ /* 0x0002e40000040013 */
[----:B0123--:R-:W-:Y:S01]  /*6aa0*/  ENDCOLLECTIVE ;  /* 0x000000000000791b */ /* 0x00ffe20003800000 */
.L_x_67:
[----:B------:R-:W-:Y:S05]  /*6ab0*/  BSYNC B0 ;  /* 0x0000000000007941 */ /* 0x000fea0003800000 */
.L_x_66:
[----:B------:R-:W-:Y:S01]  /*6ac0*/  HFMA2.MMA R19, -RZ, RZ, 0, 0.000503063201904296875 ;  /* 0x0000101fff137435 */ /* 0x000fe200000001ff */
[----:B------:R-:W-:Y:S01]  /*6ad0*/  MOV R21, R0 ;  /* 0x0000000000157202 */ /* 0x000fe20000000f00 */
[----:B------:R-:W-:Y:S01]  /*6ae0*/  IMAD.MOV.U32 R18, RZ, RZ, 0x8 ;  /* 0x00000008ff127424 */ /* 0x000fe200078e00ff */
[----:B------:R-:W-:Y:S02]  /*6af0*/  MOV R16, 0xffff ;  /* 0x0000ffff00107802 */ /* 0x000fe40000000f00 */
[----:B------:R-:W-:Y:S02]  /*6b00*/  MOV R10, R23 ;  /* 0x00000017000a7202 */ /* 0x000fe40000000f00 */
[----:B------:R-:W-:-:S13]  /*6b10*/  ISETP.NE.AND P1, PT, R5, RZ, PT ;  /* 0x000000ff0500720c */ /* 0x000fda0003f25270 */
[----:B------:R-:W-:Y:S05]  /*6b20*/  WARPSYNC.COLLECTIVE R16, `(.L_x_68) ;  /* 0x0000000010087348 */ /* 0x000fea0003c00000 */
[----:B------:R0:W1:Y:S02]  /*6b30*/  SHFL.BFLY P2, R23, R21, R18, R19 ;  /* 0x0c00001215177389 */ /* 0x0000640000040013 */
[----:B01----:R-:W-:Y:S01]  /*6b40*/  ENDCOLLECTIVE ;  /* 0x000000000000791b */ /* 0x003fe20003800000 */
.L_x_68:
[----:B------:R-:W-:Y:S01]  /*6b50*/  FADD.FTZ R10, R10, R11 ;  /* 0x0000000b0a0a7221 */ /* 0x000fe20000010000 */
[----:B------:R-:W-:-:S04]  /*6b60*/  HFMA2.MMA R18, -RZ, RZ, 0, 2.384185791015625e-07 ;  /* 0x00000004ff127435 */ /* 0x000fc800000001ff */
[----:B------:R-:W-:Y:S01]  /*6b70*/  MOV R21, R10 ;  /* 0x0000000a00157202 */ /* 0x000fe20000000f00 */
[----:B------:R-:W-:-:S07]  /*6b80*/  IMAD.MOV.U32 R15, RZ, RZ, R23 ;  /* 0x000000ffff0f7224 */ /* 0x000fce00078e0017 */
[----:B------:R-:W-:Y:S05]  /*6b90*/  WARPSYNC.COLLECTIVE R16, `(.L_x_69) ;  /* 0x0000000010087348 */ /* 0x000fea0003c00000 */
[----:B------:R0:W1:Y:S02]  /*6ba0*/  SHFL.BFLY P2, R23, R21, R18, R19 ;  /* 0x0c00001215177389 */ /* 0x0000640000040013 */
[----:B01----:R-:W-:Y:S01]  /*6bb0*/  ENDCOLLECTIVE ;  /* 0x000000000000791b */ /* 0x003fe20003800000 */
.L_x_69:
[----:B------:R-:W-:-:S05]  /*6bc0*/  FADD.FTZ R24, R15, R0 ;  /* 0x000000000f187221 */ /* 0x000fca0000010000 */
[----:B------:R-:W-:Y:S01]  /*6bd0*/  MOV R21, R24 ;  /* 0x0000001800157202 */ /* 0x000fe20000000f00 */
[----:B------:R-:W-:-:S07]  /*6be0*/  IMAD.MOV.U32 R25, RZ, RZ, R23 ;  /* 0x000000ffff197224 */ /* 0x000fce00078e0017 */
[----:B------:R-:W-:Y:S05]  /*6bf0*/  WARPSYNC.COLLECTIVE R16, `(.L_x_70) ;  /* 0x0000000010087348 */ /* 0x000fea0003c00000 */
[----:B------:R0:W1:Y:S02]  /*6c00*/  SHFL.BFLY P2, R23, R21, R18, R19 ;  /* 0x0c00001215177389 */ /* 0x0000640000040013 */
[----:B01----:R-:W-:Y:S01]  /*6c10*/  ENDCOLLECTIVE ;  /* 0x000000000000791b */ /* 0x003fe20003800000 */
.L_x_70:
[----:B------:R-:W-:Y:S01]  /*6c20*/  FADD.FTZ R11, R10, R25 ;  /* 0x000000190a0b7221 */ /* 0x000fe20000010000 */
[----:B------:R-:W-:-:S03]  /*6c30*/  HFMA2.MMA R18, -RZ, RZ, 0, 1.1920928955078125e-07 ;  /* 0x00000002ff127435 */ /* 0x000fc600000001ff */
[----:B------:R-:W-:Y:S01]  /*6c40*/  IMAD.MOV.U32 R21, RZ, RZ, R11 ;  /* 0x000000ffff157224 */ /* 0x000fe200078e000b */
[----:B------:R-:W-:-:S07]  /*6c50*/  MOV R17, R23 ;  /* 0x0000001700117202 */ /* 0x000fce0000000f00 */
[----:B------:R-:W-:Y:S05]  /*6c60*/  WARPSYNC.COLLECTIVE R16, `(.L_x_71) ;  /* 0x0000000010087348 */ /* 0x000fea0003c00000 */
[----:B------:R0:W1:Y:S02]  /*6c70*/  SHFL.BFLY P2, R23, R21, R18, R19 ;  /* 0x0c00001215177389 */ /* 0x0000640000040013 */
[----:B01----:R-:W-:Y:S01]  /*6c80*/  ENDCOLLECTIVE ;  /* 0x000000000000791b */ /* 0x003fe20003800000 */
.L_x_71:
[----:B------:R-:W-:Y:S01]  /*6c90*/  FADD.FTZ R0, R24, R17 ;  /* 0x0000001118007221 */ /* 0x000fe20000010000 */
[----:B------:R-:W-:Y:S01]  /*6ca0*/  @P0 SHF.L.U32 R17, R5, 0x1, RZ ;  /* 0x0000000105110819 */ /* 0x000fe200000006ff */
[----:B------:R-:W-:Y:S02]  /*6cb0*/  IMAD.MOV.U32 R24, RZ, RZ, RZ ;  /* 0x000000ffff187224 */ /* 0x000fe400078e00ff */
[----:B------:R-:W-:Y:S01]  /*6cc0*/  IMAD.MOV.U32 R21, RZ, RZ, R0 ;  /* 0x000000ffff157224 */ /* 0x000fe200078e0000 */
[----:B------:R-:W-:-:S07]  /*6cd0*/  MOV R32, R23 ;  /* 0x0000001700207202 */ /* 0x000fce0000000f00 */
[----:B------:R-:W-:Y:S05]  /*6ce0*/  WARPSYNC.COLLECTIVE R16, `(.L_x_72) ;  /* 0x0000000010087348 */ /* 0x000fea0003c00000 */
[----:B------:R0:W1:Y:S02]  /*6cf0*/  SHFL.BFLY P2, R23, R21, R18, R19 ;  /* 0x0c00001215177389 */ /* 0x0000640000040013 */
[----:B01----:R-:W-:Y:S01]  /*6d00*/  ENDCOLLECTIVE ;  /* 0x000000000000791b */ /* 0x003fe20003800000 */
.L_x_72:
[----:B------:R-:W-:Y:S02]  /*6d10*/  FADD.FTZ R32, R11, R32 ;  /* 0x000000200b207221 */ /* 0x000fe40000010000 */
[----:B------:R-:W0:Y:S03]  /*6d20*/  @!P1 LDC.64 R10, c[0x0][0x218] ;  /* 0x00008600ff0a9b82 */ /* 0x000e260000000a00 */
[----:B------:R-:W-:Y:S01]  /*6d30*/  MOV R21, R32 ;  /* 0x0000002000157202 */ /* 0x000fe20000000f00 */
[----:B------:R-:W-:Y:S01]  /*6d40*/  IMAD.MOV.U32 R18, RZ, RZ, 0x1 ;  /* 0x00000001ff127424 */ /* 0x000fe200078e00ff */
[----:B------:R-:W-:-:S07]  /*6d50*/  MOV R14, R23 ;  /* 0x00000017000e7202 */ /* 0x000fce0000000f00 */
[----:B0-----:R-:W-:Y:S05]  /*6d60*/  WARPSYNC.COLLECTIVE R16, `(.L_x_73) ;  /* 0x0000000010087348 */ /* 0x001fea0003c00000 */
[----:B------:R1:W2:Y:S02]  /*6d70*/  SHFL.BFLY P2, R23, R21, R18, R19 ;  /* 0x0c00001215177389 */ /* 0x0002a40000040013 */
[----:B012---:R-:W-:Y:S01]  /*6d80*/  ENDCOLLECTIVE ;  /* 0x000000000000791b */ /* 0x007fe20003800000 */
.L_x_73:
[----:B------:R-:W-:Y:S01]  /*6d90*/  FADD.FTZ R21, R0, R14 ;  /* 0x0000000e00157221 */ /* 0x000fe20000010000 */
[C---:B------:R-:W-:Y:S02]  /*6da0*/  @P0 IADD3 R14, R12.reuse, 0x1e, RZ ;  /* 0x0000001e0c0e0810 */ /* 0x040fe40007ffe0ff */
[----:B------:R-:W-:Y:S02]  /*6db0*/  IADD3 R0, R12, R4, RZ ;  /* 0x000000040c007210 */ /* 0x000fe40007ffe0ff */
[----:B------:R-:W-:Y:S02]  /*6dc0*/  @P0 LOP3.LUT R14, R14, R17, RZ, 0x3c, !PT ;  /* 0x000000110e0e0212 */ /* 0x000fe400078e3cff */
[----:B------:R-:W-:Y:S01]  /*6dd0*/  @P0 LEA R17, R5, UR4, 0x7 ;  /* 0x0000000405110c11 */ /* 0x000fe2000f8e38ff */
[----:B------:R-:W-:-:S04]  /*6de0*/  @!P1 IMAD.WIDE R10, R0, 0x2, R10 ;  /* 0x00000002000a9825 */ /* 0x000fc800078e020a */
[----:B------:R-:W-:Y:S01]  /*6df0*/  FADD.FTZ R23, R32, R23 ;  /* 0x0000001720177221 */ /* 0x000fe20000010000 */
[----:B------:R-:W-:-:S04]  /*6e00*/  @P0 IMAD R20, R14, 0x4, R17 ;  /* 0x000000040e140824 */ /* 0x000fc800078e0211 */
[----:B------:R-:W-:Y:S01]  /*6e10*/  @!P1 F2FP.BF16.F32.PACK_AB R23, RZ, R23 ;  /* 0x00000017ff17923e */ /* 0x000fe200000010ff */
[----:B------:R0:W1:Y:S03]  /*6e20*/  @P0 LDS R14, [R20] ;  /* 0x00000000140e0984 */ /* 0x0000660000000800 */
[----:B------:R-:W-:-:S07]  /*6e30*/  PRMT R15, R23, 0x7610, R15 ;  /* 0x00007610170f7816 */ /* 0x000fce000000000f */
[----:B01----:R-:W-:Y:S05]  /*6e40*/  WARPSYNC.COLLECTIVE R16, `(.L_x_74) ;  /* 0x0000000010087348 */ /* 0x003fea0003c00000 */
[----:B------:R2:W3:Y:S02]  /*6e50*/  SHFL.BFLY P2, R23, R21, R18, R19 ;  /* 0x0c00001215177389 */ /* 0x0004e40000040013 */
[----:B0123--:R-:W-:Y:S01]  /*6e60*/  ENDCOLLECTIVE ;  /* 0x000000000000791b */ /* 0x00ffe20003800000 */
.L_x_74:
[----:B------:R0:W1:Y:S04]  /*6e70*/  @P0 LDS R25, [R20+0x780] ;  /* 0x0007800014190984 */ /* 0x0000680000000800 */
[----:B------:R2:W-:Y:S01]  /*6e80*/  @!P1 STG.E.U16 desc[UR12][R10.64], R15 ;  /* 0x0000000f0a009986 */ /* 0x0005e2000c10150c */
[----:B0-----:R-:W-:Y:S01]  /*6e90*/  HFMA2.MMA R20, -RZ, RZ, 0, 0 ;  /* 0x00000000ff147435 */ /* 0x001fe200000001ff */
[----:B------:R-:W-:Y:S01]  /*6ea0*/  IMAD.MOV.U32 R18, RZ, RZ, 0x8 ;  /* 0x00000008ff127424 */ /* 0x000fe200078e00ff */
[----:B--2---:R-:W0:Y:S01]  /*6eb0*/  @!P1 LDC.64 R10, c[0x0][0x220] ;  /* 0x00008800ff0a9b82 */ /* 0x004e220000000a00 */
[----:B------:R-:W-:Y:S01]  /*6ec0*/  @P0 VIADD R15, R12, 0x3c ;  /* 0x0000003c0c0f0836 */ /* 0x000fe20000000000 */
[----:B------:R-:W-:-:S05]  /*6ed0*/  MOV R32, R23 ;  /* 0x0000001700207202 */ /* 0x000fca0000000f00 */
[----:B------:R-:W-:Y:S01]  /*6ee0*/  FADD.FTZ R32, R21, R32 ;  /* 0x0000002015207221 */ /* 0x000fe20000010000 */
[----:B------:R-:W-:-:S04]  /*6ef0*/  @P0 MOV R24, R14 ;  /* 0x0000000e00180202 */ /* 0x000fc80000000f00 */
[----:B------:R-:W-:Y:S01]  /*6f00*/  MOV R21, R24 ;  /* 0x0000001800157202 */ /* 0x000fe20000000f00 */
[----:B-1----:R-:W-:-:S07]  /*6f10*/  @P0 IMAD.MOV.U32 R20, RZ, RZ, R25 ;  /* 0x000000ffff140224 */ /* 0x002fce00078e0019 */
[----:B0-----:R-:W-:Y:S05]  /*6f20*/  WARPSYNC.COLLECTIVE R16, `(.L_x_75) ;  /* 0x0000000010087348 */ /* 0x001fea0003c00000 */
[----:B------:R1:W2:Y:S02]  /*6f30*/  SHFL.BFLY P2, R23, R21, R18, R19 ;  /* 0x0c00001215177389 */ /* 0x0002a40000040013 */
[----:B012---:R-:W-:Y:S01]  /*6f40*/  ENDCOLLECTIVE ;  /* 0x000000000000791b */ /* 0x007fe20003800000 */
.L_x_75:
[----:B------:R-:W-:Y:S01]  /*6f50*/  @!P1 IMAD.WIDE R10, R0, 0x2, R10 ;  /* 0x00000002000a9825 */ /* 0x000fe200078e020a */
[----:B------:R-:W-:-:S04]  /*6f60*/  @!P1 F2FP.BF16.F32.PACK_AB R21, RZ, R32 ;  /* 0x00000020ff15923e */ /* 0x000fc800000010ff */
[----:B------:R-:W-:Y:S02]  /*6f70*/  PRMT R14, R21, 0x7610, R14 ;  /* 0x00007610150e7816 */ /* 0x000fe4000000000e */
[----:B------:R-:W-:-:S03]  /*6f80*/  MOV R21, R20 ;  /* 0x0000001400157202 */ /* 0x000fc60000000f00 */
[----:B------:R0:W-:Y:S01]  /*6f90*/  @!P1 STG.E.U16 desc[UR12][R10.64], R14 ;  /* 0x0000000e0a009986 */ /* 0x0001e2000c10150c */
[----:B------:R-:W-:-:S07]  /*6fa0*/  MOV R33, R23 ;  /* 0x0000001700217202 */ /* 0x000fce0000000f00 */
[----:B0-----:R-:W-:Y:S05]  /*6fb0*/  WARPSYNC.COLLECTIVE R16, `(.L_x_76) ;  /* 0x0000000010087348 */ /* 0x001fea0003c00000 */
[----:B------:R1:W2:Y:S02]  /*6fc0*/  SHFL.BFLY P2, R23, R21, R18, R19 ;  /* 0x0c00001215177389 */ /* 0x0002a40000040013 */
[----:B012---:R-:W-:Y:S01]  /*6fd0*/  ENDCOLLECTIVE ;  /* 0x000000000000791b */ /* 0x007fe20003800000 */
.L_x_76:
[----:B------:R-:W-:Y:S01]  /*6fe0*/  FADD.FTZ R24, R33, R24 ;  /* 0x0000001821187221 */ /* 0x000fe20000010000 */
[----:B------:R-:W0:Y:S01]  /*6ff0*/  @!P1 LDC.64 R10, c[0x0][0x218] ;  /* 0x00008600ff0a9b82 */ /* 0x000e220000000a00 */
[----:B------:R-:W-:Y:S02]  /*7000*/  HFMA2.MMA R18, -RZ, RZ, 0, 2.384185791015625e-07 ;  /* 0x00000004ff127435 */ /* 0x000fe400000001ff */
[----:B------:R-:W-:Y:S01]  /*7010*/  IMAD.MOV.U32 R21, RZ, RZ, R24 ;  /* 0x000000ffff157224 */ /* 0x000fe200078e0018 */
[----:B------:R-:W-:-:S08]  /*7020*/  MOV R22, R23 ;  /* 0x0000001700167202 */ /* 0x000fd00000000f00 */
[----:B0-----:R-:W-:Y:S05]  /*7030*/  WARPSYNC.COLLECTIVE R16, `(.L_x_77) ;  /* 0x0000000010087348 */ /* 0x001fea0003c00000 */
[----:B------:R1:W2:Y:S02]  /*7040*/  SHFL.BFLY P2, R23, R21, R18, R19 ;  /* 0x0c00001215177389 */ /* 0x0002a40000040013 */
[----:B012---:R-:W-:Y:S01]  /*7050*/  ENDCOLLECTIVE ;  /* 0x000000000000791b */ /* 0x007fe20003800000 */
.L_x_77:
[----:B------:R-:W-:Y:S01]  /*7060*/  FADD.FTZ R20, R22, R20 ;  /* 0x0000001416147221 */ /* 0x000fe20000010000 */
[----:B------:R-:W-:Y:S01]  /*7070*/  @P0 SHF.L.U32 R22, R5, 0x1, RZ ;  /* 0x0000000105160819 */ /* 0x000fe200000006ff */
[----:B------:R-:W-:-:S03]  /*7080*/  @!P1 IMAD.WIDE R10, R0, 0x2, R10 ;  /* 0x00000002000a9825 */ /* 0x000fc600078e020a */
[----:B------:R-:W-:Y:S02]  /*7090*/  @P0 LOP3.LUT R15, R15, R22, RZ, 0x3c, !PT ;  /* 0x000000160f0f0212 */ /* 0x000fe400078e3cff */
[----:B------:R-:W-:Y:S01]  /*70a0*/  @P0 LEA R22, R5, UR4, 0x7 ;  /* 0x0000000405160c11 */ /* 0x000fe2000f8e38ff */
[----:B------:R-:W-:-:S03]  /*70b0*/  IMAD.MOV.U32 R21, RZ, RZ, R20 ;  /* 0x000000ffff157224 */ /* 0x000fc600078e0014 */
[----:B------:R-:W-:-:S05]  /*70c0*/  @P0 LEA R15, R15, R22, 0x2 ;  /* 0x000000160f0f0211 */ /* 0x000fca00078e10ff */
[----:B------:R0:W1:Y:S01]  /*70d0*/  @P0 LDS R22, [R15] ;  /* 0x000000000f160984 */ /* 0x0000620000000800 */
[----:B------:R-:W-:-:S03]  /*70e0*/  MOV R25, R23 ;  /* 0x0000001700197202 */ /* 0x000fc60000000f00 */
[----:B------:R0:W2:Y:S04]  /*70f0*/  @P0 LDS R17, [R15+0x780] ;  /* 0x000780000f110984 */ /* 0x0000a80000000800 */
[----:B012---:R-:W-:Y:S05]  /*7100*/  WARPSYNC.COLLECTIVE R16, `(.L_x_78) ;  /* 0x0000000010087348 */ /* 0x007fea0003c00000 */
[----:B------:R3:W4:Y:S02]  /*7110*/  SHFL.BFLY P2, R23, R21, R18, R19 ;  /* 0x0c00001215177389 */ /* 0x0007240000040013 */
[----:B01234-:R-:W-:Y:S01]  /*7120*/  ENDCOLLECTIVE ;  /* 0x000000000000791b */ /* 0x01ffe20003800000 */
.L_x_78:
[----:B------:R-:W-:-:S05]  /*7130*/  FADD.FTZ R24, R24, R25 ;  /* 0x0000001918187221 */ /* 0x000fca0000010000 */
[----:B------:R-:W-:Y:S01]  /*7140*/  MOV R21, R24 ;  /* 0x0000001800157202 */ /* 0x000fe20000000f00 */
[----:B------:R-:W-:Y:S01]  /*7150*/  IMAD.MOV.U32 R18, RZ, RZ, 0x2 ;  /* 0x00000002ff127424 */ /* 0x000fe200078e00ff */
[----:B------:R-:W-:-:S07]  /*7160*/  MOV R25, R23 ;  /* 0x0000001700197202 */ /* 0x000fce0000000f00 */
[----:B------:R-:W-:Y:S05]  /*7170*/  WARPSYNC.COLLECTIVE R16, `(.L_x_79) ;  /* 0x0000000010087348 */ /* 0x000fea0003c00000 */
[----:B------:R0:W1:Y:S02]  /*7180*/  SHFL.BFLY P2, R23, R21, R18, R19 ;  /* 0x0c00001215177389 */ /* 0x0000640000040013 */
[----:B01----:R-:W-:Y:S01]  /*7190*/  ENDCOLLECTIVE ;  /* 0x000000000000791b */ /* 0x003fe20003800000 */
.L_x_79:
[----:B------:R-:W-:-:S05]  /*71a0*/  FADD.FTZ R25, R20, R25 ;  /* 0x0000001914197221 */ /* 0x000fca0000010000 */
[----:B------:R-:W-:Y:S02]  /*71b0*/  MOV R21, R25 ;  /* 0x0000001900157202 */ /* 0x000fe40000000f00 */
[----:B------:R-:W-:-:S05]  /*71c0*/  MOV R19, R23 ;  /* 0x0000001700137202 */ /* 0x000fca0000000f00 */
[----:B------:R-:W-:Y:S01]  /*71d0*/  FADD.FTZ R24, R24, R19 ;  /* 0x0000001318187221 */ /* 0x000fe20000010000 */
[----:B------:R-:W-:-:S07]  /*71e0*/  IMAD.MOV.U32 R19, RZ, RZ, 0x101f ;  /* 0x0000101fff137424 */ /* 0x000fce00078e00ff */
[----:B------:R-:W-:Y:S05]  /*71f0*/  WARPSYNC.COLLECTIVE R16, `(.L_x_80) ;  /* 0x0000000010087348 */ /* 0x000fea0003c00000 */
[----:B------:R0:W1:Y:S02]  /*7200*/  SHFL.BFLY P2, R23, R21, R18, R19 ;  /* 0x0c00001215177389 */ /* 0x0000640000040013 */
[----:B01----:R-:W-:Y:S01]  /*7210*/  ENDCOLLECTIVE ;  /* 0x000000000000791b */ /* 0x003fe20003800000 */
.L_x_80:
[----:B------:R-:W-:Y:S01]  /*7220*/  MOV R21, R24 ;  /* 0x0000001800157202 */ /* 0x000fe20000000f00 */
[----:B------:R-:W-:Y:S01]  /*7230*/  IMAD.MOV.U32 R18, RZ, RZ, 0x1 ;  /* 0x00000001ff127424 */ /* 0x000fe200078e00ff */
[----:B------:R-:W-:-:S07]  /*7240*/  MOV R20, R23 ;  /* 0x0000001700147202 */ /* 0x000fce0000000f00 */
[----:B------:R-:W-:Y:S05]  /*7250*/  WARPSYNC.COLLECTIVE R16, `(.L_x_81) ;  /* 0x0000000010087348 */ /* 0x000fea0003c00000 */
[----:B------:R0:W1:Y:S02]  /*7260*/  SHFL.BFLY P2, R23, R21, R18, R19 ;  /* 0x0c00001215177389 */ /* 0x0000640000040013 */
[----:B01----:R-:W-:Y:S01]  /*7270*/  ENDCOLLECTIVE ;  /* 0x000000000000791b */ /* 0x003fe20003800000 */
.L_x_81:
[----:B------:R-:W-:Y:S01]  /*7280*/  FADD.FTZ R14, R25, R20 ;  /* 0x00000014190e7221 */ /* 0x000fe20000010000 */
[----:B------:R-:W-:-:S05]  /*7290*/  MOV R21, R23 ;  /* 0x0000001700157202 */ /* 0x000fca0000000f00 */
[----:B------:R-:W-:Y:S01]  /*72a0*/  FADD.FTZ R18, R24, R21 ;  /* 0x0000001518127221 */ /* 0x000fe20000010000 */
[----:B------:R-:W-:-:S04]  /*72b0*/  MOV R21, R14 ;  /* 0x0000000e00157202 */ /* 0x000fc80000000f00 */
[----:B------:R-:W-:Y:S01]  /*72c0*/  @!P1 F2FP.BF16.F32.PACK_AB R33, RZ, R18 ;  /* 0x00000012ff21923e */ /* 0x000fe200000010ff */
[----:B------:R-:W-:-:S04]  /*72d0*/  IMAD.MOV.U32 R18, RZ, RZ, 0x1 ;  /* 0x00000001ff127424 */ /* 0x000fc800078e00ff */
[----:B------:R0:W-:Y:S03]  /*72e0*/  @!P1 STG.E.U16 desc[UR12][R10.64+0x3c], R33 ;  /* 0x00003c210a009986 */ /* 0x0001e6000c10150c */
[----:B0-----:R-:W-:Y:S05]  /*72f0*/  WARPSYNC.COLLECTIVE R16, `(.L_x_82) ;  /* 0x0000000010087348 */ /* 0x001fea0003c00000 */
[----:B------:R1:W2:Y:S02]  /*7300*/  SHFL.BFLY P2, R23, R21, R18, R19 ;  /* 0x0c00001215177389 */ /* 0x0002a40000040013 */
[----:B012---:R-:W-:Y:S01]  /*7310*/  ENDCOLLECTIVE ;  /* 0x000000000000791b */ /* 0x007fe20003800000 */
.L_x_82:
[----:B------:R-:W0:Y:S01]  /*7320*/  @!P1 LDC.64 R10, c[0x0][0x220] ;  /* 0x00008800ff0a9b82 */ /* 0x000e220000000a00 */
[----:B------:R-:W-:Y:S02]  /*7330*/  IMAD.MOV.U32 R18, RZ, RZ, 0x8 ;  /* 0x00000008ff127424 */ /* 0x000fe400078e00ff */
[----:B------:R-:W-:Y:S01]  /*7340*/  FADD.FTZ R20, R14, R23 ;  /* 0x000000170e147221 */ /* 0x000fe20000010000 */
[----:B------:R-:W-:Y:S02]  /*7350*/  CS2R R14, SRZ ;  /* 0x00000000000e7805 */ /* 0x000fe4000001ff00 */
[----:B------:R-:W-:Y:S02]  /*7360*/  @P0 MOV R14, R22 ;  /* 0x00000016000e0202 */ /* 0x000fe40000000f00 */
[----:B------:R-:W-:Y:S02]  /*7370*/  @P0 MOV R15, R17 ;  /* 0x00000011000f0202 */ /* 0x000fe40000000f00 */
[----:B------:R-:W-:Y:S01]  /*7380*/  MOV R21, R14 ;  /* 0x0000000e00157202 */ /* 0x000fe20000000f00 */
[----:B0-----:R-:W-:-:S07]  /*7390*/  @!P1 IMAD.WIDE R10, R0, 0x2, R10 ;  /* 0x00000002000a9825 */ /* 0x001fce00078e020a */
[----:B------:R-:W-:Y:S05]  /*73a0*/  WARPSYNC.COLLECTIVE R16, `(.L_x_83) ;  /* 0x0000000010087348 */ /* 0x000fea0003c00000 */
[----:B------:R0:W1:Y:S02]  /*73b0*/  SHFL.BFLY P2, R23, R21, R18, R19 ;  /* 0x0c00001215177389 */ /* 0x0000640000040013 */
[----:B01----:R-:W-:Y:S01]  /*73c0*/  ENDCOLLECTIVE ;  /* 0x000000000000791b */ /* 0x003fe20003800000 */
.L_x_83:
[----:B------:R-:W-:Y:S01]  /*73d0*/  IMAD.MOV.U32 R21, RZ, RZ, R15 ;  /* 0x000000ffff157224 */ /* 0x000fe200078e000f */
[----:B------:R-:W-:Y:S02]  /*73e0*/  MOV R16, R23 ;  /* 0x0000001700107202 */ /* 0x000fe40000000f00 */
[----:B------:R-:W-:-:S03]  /*73f0*/  @!P1 F2FP.BF16.F32.PACK_AB R23, RZ, R20 ;  /* 0x00000014ff17923e */ /* 0x000fc600000010ff */
[----:B------:R-:W-:Y:S01]  /*7400*/  FADD.FTZ R22, R16, R14 ;  /* 0x0000000e10167221 */ /* 0x000fe20000010000 */
[----:B------:R-:W-:Y:S01]  /*7410*/  MOV R16, 0xffff ;  /* 0x0000ffff00107802 */ /* 0x000fe20000000f00 */
[----:B------:R-:W-:Y:S01]  /*7420*/  IMAD.MOV.U32 R14, RZ, RZ, RZ ;  /* 0x000000ffff0e7224 */ /* 0x000fe200078e00ff */
[----:B------:R-:W-:-:S07]  /*7430*/  PRMT R20, R23, 0x7610, R20 ;  /* 0x0000761017147816 */ /* 0x000fce0000000014 */
[----:B------:R-:W-:Y:S05]  /*7440*/  WARPSYNC.COLLECTIVE R16, `(.L_x_84) ;  /* 0x0000000010087348 */ /* 0x000fea0003c00000 */
[----:B------:R0:W1:Y:S02]  /*7450*/  SHFL.BFLY P2, R23, R21, R18, R19 ;  /* 0x0c00001215177389 */ /* 0x0000640000040013 */
[----:B01----:R-:W-:Y:S01]  /*7460*/  ENDCOLLECTIVE ;  /* 0x000000000000791b */ /* 0x003fe20003800000 */
.L_x_84:
[----:B------:R0:W-:Y:S01]  /*7470*/  @!P1 STG.E.U16 desc[UR12][R10.64+0x3c], R20 ;  /* 0x00003c140a009986 */ /* 0x0001e2000c10150c */
[----:B------:R-:W-:Y:S01]  /*7480*/  HFMA2.MMA R18, -RZ, RZ, 0, 2.384185791015625e-07 ;  /* 0x00000004ff127435 */ /* 0x000fe200000001ff */
[----:B------:R-:W-:Y:S01]  /*7490*/  IMAD.MOV.U32 R21, RZ, RZ, R22 ;  /* 0x000000ffff157224 */ /* 0x000fe200078e0016 */
[----:B0-----:R-:W-:Y:S01]  /*74a0*/  @P0 SHF.L.U32 R11, R5, 0x1, RZ ;  /* 0x00000001050b0819 */ /* 0x001fe200000006ff */
[----:B------:R-:W-:-:S05]  /*74b0*/  @P0 VIADD R10, R12, 0x5a ;  /* 0x0000005a0c0a0836 */ /* 0x000fca0000000000 */
[----:B------:R-:W-:Y:S02]  /*74c0*/  @P0 LOP3.LUT R10, R10, R11, RZ, 0x3c, !PT ;  /* 0x0000000b0a0a0212 */ /* 0x000fe400078e3cff */
[----:B------:R-:W-:-:S07]  /*74d0*/  MOV R17, R23 ;  /* 0x0000001700117202 */ /* 0x000fce0000000f00 */
[----:B------:R-:W-:Y:S05]  /*74e0*/  WARPSYNC.COLLECTIVE R16, `(.L_x_85) ;  /* 0x0000000010087348 */ /* 0x000fea0003c00000 */
[----:B------:R0:W1:Y:S02]  /*74f0*/  SHFL.BFLY P2, R23, R21, R18, R19 ;  /* 0x0c00001215177389 */ /* 0x0000640000040013 */
[----:B01----:R-:W-:Y:S01]  /*7500*/  ENDCOLLECTIVE ;  /* 0x000000000000791b */ /* 0x003fe20003800000 */
.L_x_85:
[----:B------:R-:W-:Y:S01]  /*7510*/  @P0 LEA R11, R5, UR4, 0x7 ;  /* 0x00000004050b0c11 */ /* 0x000fe2000f8e38ff */
[----:B------:R-:W-:-:S04]  /*7520*/  FADD.FTZ R17, R17, R15 ;  /* 0x0000000f11117221 */ /* 0x000fc80000010000 */
[----:B------:R-:W-:Y:S01]  /*7530*/  IMAD.MOV.U32 R21, RZ, RZ, R17 ;  /* 0x000000ffff157224 */ /* 0x000fe200078e0011 */
[----:B------:R-:W-:-:S05]  /*7540*/  MOV R16, R23 ;  /* 0x0000001700107202 */ /* 0x000fca0000000f00 */
[----:B------:R-:W-:Y:S01]  /*7550*/  FADD.FTZ R34, R22, R16 ;  /* 0x0000001016227221 */ /* 0x000fe20000010000 */
[----:B------:R-:W-:-:S07]  /*7560*/  MOV R16, 0xffff ;  /* 0x0000ffff00107802 */ /* 0x000fce0000000f00 */
[----:B------:R-:W-:Y:S05]  /*7570*/  WARPSYNC.COLLECTIVE R16, `(.L_x_86) ;  /* 0x0000000010087348 */ /* 0x000fea0003c00000 */
[----:B------:R0:W1:Y:S02]  /*7580*/  SHFL.BFLY P2, R23, R21, R18, R19 ;  /* 0x0c00001215177389 */ /* 0x0000640000040013 */
[----:B01----:R-:W-:Y:S01]  /*7590*/  ENDCOLLECTIVE ;  /* 0x000000000000791b */ /* 0x003fe20003800000 */
.L_x_86:
[----:B------:R-:W-:Y:S01]  /*75a0*/  HFMA2.MMA R18, -RZ, RZ, 0, 1.1920928955078125e-07 ;  /* 0x00000002ff127435 */ /* 0x000fe200000001ff */
[----:B------:R-:W-:Y:S01]  /*75b0*/  IMAD.MOV.U32 R21, RZ, RZ, R34 ;  /* 0x000000ffff157224 */ /* 0x000fe200078e0022 */
[----:B------:R-:W-:-:S09]  /*75c0*/  MOV R33, R23 ;  /* 0x0000001700217202 */ /* 0x000fd20000000f00 */
[----:B------:R-:W-:Y:S05]  /*75d0*/  WARPSYNC.COLLECTIVE R16, `(.L_x_87) ;  /* 0x0000000010087348 */ /* 0x000fea0003c00000 */
[----:B------:R0:W1:Y:S02]  /*75e0*/  SHFL.BFLY P2, R23, R21, R18, R19 ;  /* 0x0c00001215177389 */ /* 0x0000640000040013 */
[----:B01----:R-:W-:Y:S01]  /*75f0*/  ENDCOLLECTIVE ;  /* 0x000000000000791b */ /* 0x003fe20003800000 */
.L_x_87:
[----:B------:R-:W-:-:S04]  /*7600*/  FADD.FTZ R22, R17, R33 ;  /* 0x0000002111167221 */ /* 0x000fc80000010000 */
[----:B------:R-:W-:Y:S01]  /*7610*/  IMAD.MOV.U32 R21, RZ, RZ, R22 ;  /* 0x000000ffff157224 */ /* 0x000fe200078e0016 */
[----:B------:R-:W-:-:S05]  /*7620*/  MOV R19, R23 ;  /* 0x0000001700137202 */ /* 0x000fca0000000f00 */
[----:B------:R-:W-:Y:S01]  /*7630*/  FADD.FTZ R20, R34, R19 ;  /* 0x0000001322147221 */ /* 0x000fe20000010000 */
[----:B------:R-:W-:-:S11]  /*7640*/  HFMA2.MMA R19, -RZ, RZ, 0, 0.000503063201904296875 ;  /* 0x0000101fff137435 */ /* 0x000fd600000001ff */
[----:B------:R-:W-:Y:S05]  /*7650*/  WARPSYNC.COLLECTIVE R16, `(.L_x_88) ;  /* 0x0000000010087348 */ /* 0x000fea0003c00000 */
[----:B------:R0:W1:Y:S02]  /*7660*/  SHFL.BFLY P2, R23, R21, R18, R19 ;  /* 0x0c00001215177389 */ /* 0x0000640000040013 */
[----:B01----:R-:W-:Y:S01]  /*7670*/  ENDCOLLECTIVE ;  /* 0x000000000000791b */ /* 0x003fe20003800000 */
.L_x_88:
[----:B------:R-:W-:Y:S01]  /*7680*/  HFMA2.MMA R18, -RZ, RZ, 0, 5.9604644775390625e-08 ;  /* 0x00000001ff127435 */ /* 0x000fe200000001ff */
[----:B------:R-:W-:Y:S01]  /*7690*/  IMAD.MOV.U32 R21, RZ, RZ, R20 ;  /* 0x000000ffff157224 */ /* 0x000fe200078e0014 */
[----:B------:R-:W-:-:S09]  /*76a0*/  MOV R15, R23 ;  /* 0x00000017000f7202 */ /* 0x000fd20000000f00 */
[----:B------:R-:W-:Y:S05]  /*76b0*/  WARPSYNC.COLLECTIVE R16, `(.L_x_89) ;  /* 0x0000000010087348 */ /* 0x000fea0003c00000 */
[----:B------:R0:W1:Y:S02]  /*76c0*/  SHFL.BFLY P2, R23, R21, R18, R19 ;  /* 0x0c00001215177389 */ /* 0x0000640000040013 */
[----:B01----:R-:W-:Y:S01]  /*76d0*/  ENDCOLLECTIVE ;  /* 0x000000000000791b */ /* 0x003fe20003800000 */
.L_x_89:
[----:B------:R-:W-:Y:S01]  /*76e0*/  FADD.FTZ R12, R22, R15 ;  /* 0x0000000f160c7221 */ /* 0x000fe20000010000 */
[----:B------:R-:W-:Y:S01]  /*76f0*/  HFMA2.MMA R15, -RZ, RZ, 0, 0 ;  /* 0x00000000ff0f7435 */ /* 0x000fe200000001ff */
[----:B------:R-:W-:-:S03]  /*7700*/  @P0 LEA R16, R10, R11, 0x2 ;  /* 0x0000000b0a100211 */ /* 0x000fc600078e10ff */
[----:B------:R-:W-:Y:S02]  /*7710*/  MOV R21, R12 ;  /* 0x0000000c00157202 */ /* 0x000fe40000000f00 */
[----:B------:R-:W0:Y:S01]  /*7720*/  @P0 LDS R19, [R16] ;  /* 0x0000000010130984 */ /* 0x000e220000000800 */
[----:B------:R-:W-:-:S05]  /*7730*/  MOV R18, R23 ;  /* 0x0000001700127202 */ /* 0x000fca0000000f00 */
[----:B------:R-:W-:Y:S02]  /*7740*/  FADD.FTZ R20, R20, R18 ;  /* 0x0000001214147221 */ /* 0x000fe40000010000 */
[----:B------:R1:W2:Y:S03]  /*7750*/  @P0 LDS R18, [R16+0x780] ;  /* 0x0007800010120984 */ /* 0x0002a60000000800 */
[----:B------:R-:W-:Y:S01]  /*7760*/  @!P1 F2FP.BF16.F32.PACK_AB R20, RZ, R20 ;  /* 0x00000014ff14923e */ /* 0x000fe200000010ff */
[----:B-1----:R-:W1:Y:S01]  /*7770*/  @!P1 LDC.64 R16, c[0x0][0x218] ;  /* 0x00008600ff109b82 */ /* 0x002e620000000a00 */
[----:B0-----:R-:W-:Y:S01]  /*7780*/  @P0 MOV R14, R19 ;  /* 0x00000013000e0202 */ /* 0x001fe20000000f00 */
[----:B------:R-:W-:Y:S02]  /*7790*/  IMAD.MOV.U32 R19, RZ, RZ, 0x101f ;  /* 0x0000101fff137424 */ /* 0x000fe400078e00ff */
[----:B-1----:R-:W-:-:S05]  /*77a0*/  @!P1 IMAD.WIDE R16, R0, 0x2, R16 ;  /* 0x0000000200109825 */ /* 0x002fca00078e0210 */
[----:B------:R0:W-:Y:S01]  /*77b0*/  @!P1 STG.E.U16 desc[UR12][R16.64+0x78], R20 ;  /* 0x0000781410009986 */ /* 0x0001e2000c10150c */
[----:B--2---:R-:W-:Y:S01]  /*77c0*/  @P0 IMAD.MOV.U32 R15, RZ, RZ, R18 ;  /* 0x000000ffff0f0224 */ /* 0x004fe200078e0012 */
[----:B------:R-:W-:Y:S01]  /*77d0*/  HFMA2.MMA R18, -RZ, RZ, 0, 5.9604644775390625e-08 ;  /* 0x00000001ff127435 */ /* 0x000fe200000001ff */
[----:B0-----:R-:W-:-:S10]  /*77e0*/  MOV R16, 0xffff ;  /* 0x0000ffff00107802 */ /* 0x001fd40000000f00 */
[----:B------:R-:W-:Y:S05]  /*77f0*/  WARPSYNC.COLLECTIVE R16, `(.L_x_90) ;  /* 0x0000000010087348 */ /* 0x000fea0003c00000 */
[----:B------:R0:W1:Y:S02]  /*7800*/  SHFL.BFLY P2, R23, R21, R18, R19 ;  /* 0x0c00001215177389 */ /* 0x0000640000040013 */
[----:B01----:R-:W-:Y:S01]  /*7810*/  ENDCOLLECTIVE ;  /* 0x000000000000791b */ /* 0x003fe20003800000 */
.L_x_90:
[----:B------:R-:W-:Y:S01]  /*7820*/  HFMA2.MMA R18, -RZ, RZ, 0, 4.76837158203125e-07 ;  /* 0x00000008ff127435 */ /* 0x000fe200000001ff */
[----:B------:R-:W-:Y:S01]  /*7830*/  IMAD.MOV.U32 R21, RZ, RZ, R14 ;  /* 0x000000ffff157224 */ /* 0x000fe200078e000e */
[----:B------:R-:W-:-:S09]  /*7840*/  MOV R22, R23 ;  /* 0x0000001700167202 */ /* 0x000fd20000000f00 */
[----:B------:R-:W-:Y:S05]  /*7850*/  WARPSYNC.COLLECTIVE R16, `(.L_x_91) ;  /* 0x0000000010087348 */ /* 0x000fea0003c00000 */
[----:B------:R0:W1:Y:S02]  /*7860*/  SHFL.BFLY P2, R23, R21, R18, R19 ;  /* 0x0c00001215177389 */ /* 0x0000640000040013 */
[----:B01----:R-:W-:Y:S01]  /*7870*/  ENDCOLLECTIVE ;  /* 0x000000000000791b */ /* 0x003fe20003800000 */
.L_x_91:
[----:B------:R-:W-:Y:S01]  /*7880*/  FADD.FTZ R12, R12, R22 ;  /* 0x000000160c0c7221 */ /* 0x000fe20000010000 */
[----:B------:R-:W-:Y:S01]  /*7890*/  IMAD.MOV.U32 R21, RZ, RZ, R15 ;  /* 0x000000ffff157224 */ /* 0x000fe200078e000f */
[----:B------:R-:W-:-:S07]  /*78a0*/  MOV R32, R23 ;  /* 0x0000001700207202 */ /* 0x000fce0000000f00 */
[----:B------:R-:W-:Y:S05]  /*78b0*/  WARPSYNC.COLLECTIVE R16, `(.L_x_92) ;  /* 0x0000000010087348 */ /* 0x000fea0003c00000 */
[----:B------:R0:W1:Y:S02]  /*78c0*/  SHFL.BFLY P2, R23, R21, R18, R19 ;  /* 0x0c00001215177389 */ /* 0x0000640000040013 */
[----:B01----:R-:W-:Y:S01]  /*78d0*/  ENDCOLLECTIVE ;  /* 0x000000000000791b */ /* 0x003fe20003800000 */
.L_x_92:
[----:B------:R-:W-:-:S05]  /*78e0*/  FADD.FTZ R32, R32, R14 ;  /* 0x0000000e20207221 */ /* 0x000fca0000010000 */
[----:B------:R-:W-:Y:S02]  /*78f0*/  MOV R21, R32 ;  /* 0x0000002000157202 */ /* 0x000fe40000000f00 */
[----:B------:R-:W-:-:S05]  /*7900*/  MOV R18, R23 ;  /* 0x0000001700127202 */ /* 0x000fca0000000f00 */
[----:B------:R-:W-:Y:S01]  /*7910*/  FADD.FTZ R17, R18, R15 ;  /* 0x0000000f12117221 */ /* 0x000fe20000010000 */
[----:B------:R-:W-:Y:S01]  /*7920*/  IMAD.MOV.U32 R18, RZ, RZ, 0x4 ;  /* 0x00000004ff127424 */ /* 0x000fe200078e00ff */
[----:B------:R-:W0:Y:S06]  /*7930*/  @!P1 LDC.64 R14, c[0x0][0x220] ;  /* 0x00008800ff0e9b82 */ /* 0x000e2c0000000a00 */
[----:B0-----:R-:W-:Y:S05]  /*7940*/  WARPSYNC.COLLECTIVE R16, `(.L_x_93) ;  /* 0x0000000010087348 */ /* 0x001fea0003c00000 */
[----:B------:R1:W2:Y:S02]  /*7950*/  SHFL.BFLY P2, R23, R21, R18, R19 ;  /* 0x0c00001215177389 */ /* 0x0002a40000040013 */
[----:B012---:R-:W-:Y:S01]  /*7960*/  ENDCOLLECTIVE ;  /* 0x000000000000791b */ /* 0x007fe20003800000 */
.L_x_93:
[----:B------:R-:W-:Y:S01]  /*7970*/  MOV R21, R17 ;  /* 0x0000001100157202 */ /* 0x000fe20000000f00 */
[----:B------:R-:W-:Y:S01]  /*7980*/  @!P1 IMAD.WIDE R14, R0, 0x2, R14 ;  /* 0x00000002000e9825 */ /* 0x000fe200078e020e */
[----:B------:R-:W-:-:S07]  /*7990*/  MOV R33, R23 ;  /* 0x0000001700217202 */ /* 0x000fce0000000f00 */
[----:B------:R-:W-:Y:S05]  /*79a0*/  WARPSYNC.COLLECTIVE R16, `(.L_x_94) ;  /* 0x0000000010087348 */ /* 0x000fea0003c00000 */
[----:B------:R0:W1:Y:S02]  /*79b0*/  SHFL.BFLY P2, R23, R21, R18, R19 ;  /* 0x0c00001215177389 */ /* 0x0000640000040013 */
[----:B01----:R-:W-:Y:S01]  /*79c0*/  ENDCOLLECTIVE ;  /* 0x000000000000791b */ /* 0x003fe20003800000 */
.L_x_94:
[----:B------:R-:W-:Y:S01]  /*79d0*/  FADD.FTZ R25, R32, R33 ;  /* 0x0000002120197221 */ /* 0x000fe20000010000 */
[----:B------:R-:W-:-:S04]  /*79e0*/  HFMA2.MMA R18, -RZ, RZ, 0, 1.1920928955078125e-07 ;  /* 0x00000002ff127435 */ /* 0x000fc800000001ff */
[----:B------:R-:W-:Y:S01]  /*79f0*/  MOV R21, R25 ;  /* 0x0000001900157202 */ /* 0x000fe20000000f00 */
[----:B------:R-:W-:-:S04]  /*7a00*/  IMAD.MOV.U32 R16, RZ, RZ, R23 ;  /* 0x000000ffff107224 */ /* 0x000fc800078e0017 */
[----:B------:R-:W-:Y:S01]  /*7a10*/  FADD.FTZ R24, R17, R16 ;  /* 0x0000001011187221 */ /* 0x000fe20000010000 */
[----:B------:R-:W-:-:S07]  /*7a20*/  IMAD.MOV.U32 R16, RZ, RZ, 0xffff ;  /* 0x0000ffffff107424 */ /* 0x000fce00078e00ff */
[----:B------:R-:W-:Y:S05]  /*7a30*/  WARPSYNC.COLLECTIVE R16, `(.L_x_95) ;  /* 0x0000000010087348 */ /* 0x000fea0003c00000 */
[----:B------:R0:W1:Y:S02]  /*7a40*/  SHFL.BFLY P2, R23, R21, R18, R19 ;  /* 0x0c00001215177389 */ /* 0x0000640000040013 */
[----:B01----:R-:W-:Y:S01]  /*7a50*/  ENDCOLLECTIVE ;  /* 0x000000000000791b */ /* 0x003fe20003800000 */
.L_x_95:
[----:B------:R-:W-:Y:S02]  /*7a60*/  MOV R21, R24 ;  /* 0x0000001800157202 */ /* 0x000fe40000000f00 */
[----:B------:R-:W-:-:S07]  /*7a70*/  MOV R32, R23 ;  /* 0x0000001700207202 */ /* 0x000fce0000000f00 */
[----:B------:R-:W-:Y:S05]  /*7a80*/  WARPSYNC.COLLECTIVE R16, `(.L_x_96) ;  /* 0x0000000010087348 */ /* 0x000fea0003c00000 */
[----:B------:R0:W1:Y:S02]  /*7a90*/  SHFL.BFLY P2, R23, R21, R18, R19 ;  /* 0x0c00001215177389 */ /* 0x0000640000040013 */
[----:B01----:R-:W-:Y:S01]  /*7aa0*/  ENDCOLLECTIVE ;  /* 0x000000000000791b */ /* 0x003fe20003800000 */
.L_x_96:
[----:B------:R-:W-:Y:S01]  /*7ab0*/  FADD.FTZ R25, R25, R32 ;  /* 0x0000002019197221 */ /* 0x000fe20000010000 */
[----:B------:R-:W-:-:S04]  /*7ac0*/  @!P1 F2FP.BF16.F32.PACK_AB R18, RZ, R12 ;  /* 0x0000000cff12923e */ /* 0x000fc800000010ff */
[----:B------:R-:W-:Y:S02]  /*7ad0*/  MOV R21, R25 ;  /* 0x0000001900157202 */ /* 0x000fe40000000f00 */
[----:B------:R-:W-:Y:S01]  /*7ae0*/  PRMT R10, R18, 0x7610, R10 ;  /* 0x00007610120a7816 */ /* 0x000fe2000000000a */
[----:B------:R-:W-:-:S04]  /*7af0*/  HFMA2.MMA R18, -RZ, RZ, 0, 5.9604644775390625e-08 ;  /* 0x00000001ff127435 */ /* 0x000fc800000001ff */
[----:B------:R0:W-:Y:S01]  /*7b00*/  @!P1 STG.E.U16 desc[UR12][R14.64+0x78], R10 ;  /* 0x0000780a0e009986 */ /* 0x0001e2000c10150c */
[----:B------:R-:W-:-:S04]  /*7b10*/  IMAD.MOV.U32 R19, RZ, RZ, R23 ;  /* 0x000000ffff137224 */ /* 0x000fc800078e0017 */
[----:B------:R-:W-:Y:S01]  /*7b20*/  FADD.FTZ R12, R24, R19 ;  /* 0x00000013180c7221 */ /* 0x000fe20000010000 */
[----:B------:R-:W-:-:S07]  /*7b30*/  IMAD.MOV.U32 R19, RZ, RZ, 0x101f ;  /* 0x0000101fff137424 */ /* 0x000fce00078e00ff */
[----:B0-----:R-:W-:Y:S05]  /*7b40*/  WARPSYNC.COLLECTIVE R16, `(.L_x_97) ;  /* 0x0000000010087348 */ /* 0x001fea0003c00000 */
[----:B------:R1:W2:Y:S02]  /*7b50*/  SHFL.BFLY P2, R23, R21, R18, R19 ;  /* 0x0c00001215177389 */ /* 0x0002a40000040013 */
[----:B012---:R-:W-:Y:S01]  /*7b60*/  ENDCOLLECTIVE ;  /* 0x000000000000791b */ /* 0x007fe20003800000 */
.L_x_97:
[----:B------:R-:W-:Y:S02]  /*7b70*/  MOV R21, R12 ;  /* 0x0000000c00157202 */ /* 0x000fe40000000f00 */
[----:B------:R-:W-:-:S07]  /*7b80*/  MOV R22, R23 ;  /* 0x0000001700167202 */ /* 0x000fce0000000f00 */
[----:B------:R-:W-:Y:S05]  /*7b90*/  WARPSYNC.COLLECTIVE R16, `(.L_x_98) ;  /* 0x0000000010087348 */ /* 0x000fea0003c00000 */
[----:B------:R0:W1:Y:S02]  /*7ba0*/  SHFL.BFLY P2, R23, R21, R18, R19 ;  /* 0x0c00001215177389 */ /* 0x0000640000040013 */
[----:B01----:R-:W-:Y:S01]  /*7bb0*/  ENDCOLLECTIVE ;  /* 0x000000000000791b */ /* 0x003fe20003800000 */
.L_x_98:
[----:B------:R-:W-:Y:S01]  /*7bc0*/  FADD.FTZ R22, R25, R22 ;  /* 0x0000001619167221 */ /* 0x000fe20000010000 */
[----:B------:R-:W-:Y:S06]  /*7bd0*/  BRA `(.L_x_99) ;  /* 0xffffffe000c47947 */ /* 0x000fec000383ffff */
.L_x_100:
[----:B------:R-:W-:-:S00]  /*7be0*/  BRA `(.L_x_100) ;  /* 0xfffffffc00fc7947 */ /* 0x000fc0000383ffff */
[----:B------:R-:W-:-:S00]  /*7bf0*/  NOP ;  /* 0x0000000000007918 */ /* 0x000fc00000000000 */
        /* <DEDUP_REMOVED lines=8> */
.L_x_2228:


//--------------------- .text._ZN13group_norm_v218gn_bwd_cuda_kernelI13__nv_bfloat16Li480ELi1ELi32ELi60ELi1024ELb0ELb1ELi16ELi960ELi960ELi4ELb1ELi2ELb0ELb0ELNS_15WgradSyncMethodE3ENS_16CompileConditionILi900EEEEEvPT_S6_S6_PKS5_S8_S8_S8_PKfflPfPj --------------------------
	.section	.text._ZN13group_norm_v218gn_bwd_cuda_kernelI13__nv_bfloat16Li480ELi1ELi32ELi60ELi1024ELb0ELb1ELi16ELi960ELi960ELi4ELb1ELi2ELb0ELb0ELNS_15WgradSyncMethodE3ENS_16CompileConditionILi900EEEEEvPT_S6_S6_PKS5_S8_S8_S8_PKfflPfPj,"ax",@progbits
	.align	128
        .global         _ZN13group_norm_v218gn_bwd_cuda_kernelI13__nv_bfloat16Li480ELi1ELi32ELi60ELi1024ELb0ELb1ELi16ELi960ELi960ELi4ELb1ELi2ELb0ELb0ELNS_15WgradSyncMethodE3ENS_16CompileConditionILi900EEEEEvPT_S6_S6_PKS5_S8_S8_S8_PKfflPfPj
        .type           _ZN13group_norm_v218gn_bwd_cuda_kernelI13__nv_bfloat16Li480ELi1ELi32ELi60ELi1024ELb0ELb1ELi16ELi960ELi960ELi4ELb1ELi2ELb0ELb0ELNS_15WgradSyncMethodE3ENS_16CompileConditionILi900EEEEEvPT_S6_S6_PKS5_S8_S8_S8_PKfflPfPj,@function
        .size           _ZN13group_norm_v218gn_bwd_cuda_kernelI13__nv_bfloat16Li480ELi1ELi32ELi60ELi1024ELb0ELb1ELi16ELi960ELi960ELi4ELb1ELi2ELb0ELb0ELNS_15WgradSyncMethodE3ENS_16CompileConditionILi900EEEEEvPT_S6_S6_PKS5_S8_S8_S8_PKfflPfPj,(.L_x_2229 - _ZN13group_norm_v218gn_bwd_cuda_kernelI13__nv_bfloat16Li480ELi1ELi32ELi60ELi1024ELb0ELb1ELi16ELi960ELi960ELi4ELb1ELi2ELb0ELb0ELNS_15WgradSyncMethodE3ENS_16CompileConditionILi900EEEEEvPT_S6_S6_PKS5_S8_S8_S8_PKfflPfPj)
        .other          _ZN13group_norm_v218gn_bwd_cuda_kernelI13__nv_bfloat16Li480ELi1ELi32ELi60ELi1024ELb0ELb1ELi16ELi960ELi960ELi4ELb1ELi2ELb0ELb0ELNS_15WgradSyncMethodE3ENS_16CompileConditionILi900EEEEEvPT_S6_S6_PKS5_S8_S8_S8_PKfflPfPj,@"STO_CUDA_ENTRY STV_DEFAULT"
_ZN13group_norm_v218gn_bwd_cuda_kernelI13__nv_bfloat16Li480ELi1ELi32ELi60ELi1024ELb0ELb1ELi16ELi960ELi960ELi4ELb1ELi2ELb0ELb0ELNS_15WgradSyncMethodE3ENS_16CompileConditionILi900EEEEEvPT_S6_S6_PKS5_S8_S8_S8_PKfflPfPj:
.text._ZN13group_norm_v218gn_bwd_cuda_kernelI13__nv_bfloat16Li480ELi1ELi32ELi60ELi1024ELb0ELb1ELi16ELi960ELi960ELi4ELb1ELi2ELb0ELb0ELNS_15WgradSyncMethodE3ENS_16CompileConditionILi900EEEEEvPT_S6_S6_PKS5_S8_S8_S8_PKfflPfPj:
[----:B------:R-:W-:Y:S08]  /*0000*/  LDC R1, c[0x0][0x28] ;  /* 0x00000a00ff017b82 */ /* 0x000ff00000000800 */
[----:B------:R-:W0:Y:S01]  /*0010*/  S2UR UR8, SR_CTAID.Y ;  /* 0x00000000000879c3 */ /* 0x000e220000002600 */
[----:B------:R-:W-:Y:S01]  /*0020*/  ULDC.64 UR4, c[0x0][0x258] ;  /* 0x0000960000047ab9 */ /* 0x000fe20000000a00 */
[----:B------:R-:W-:Y:S01]  /*0030*/  ULDC.64 UR14, c[0x0][0x208] ;  /* 0x00008200000e7ab9 */ /* 0x000fe20000000a00 */
[----:B------:R-:W-:-:S02]  /*0040*/  USHF.L.U32 UR18, UR4, 0x1, URZ ;  /* 0x0000000104127899 */ /* 0x000fc4000800063f */
[----:B------:R-:W-:-:S03]  /*0050*/  USHF.L.U64.HI UR9, UR4, 0x1, UR5 ;  /* 0x0000000104097899 */ /* 0x000fc60008010205 */
[----:B------:R-:W1:Y:S01]  /*0060*/  S2UR UR19, SR_CTAID.X ;  /* 0x00000000001379c3 */ /* 0x000e620000002500 */
[----:B------:R-:W-:Y:S01]  /*0070*/  UMOV UR5, URZ ;  /* 0x0000003f00057c82 */ /* 0x000fe20008000000 */
[----:B0-----:R-:W-:Y:S02]  /*0080*/  UISETP.GT.U32.AND UP0, UPT, UR18, UR8, UPT ;  /* 0x000000081200728c */ /* 0x001fe4000bf04070 */
[----:B------:R-:W-:Y:S02]  /*0090*/  ULOP3.LUT UR20, UR8, 0x1, URZ, 0xc0, !UPT ;  /* 0x0000000108147892 */ /* 0x000fe4000f8ec03f */
[----:B------:R-:W-:Y:S01]  /*00a0*/  UISETP.GT.AND.EX UP0, UPT, UR9, URZ, UPT, UP0 ;  /* 0x0000003f0900728c */ /* 0x000fe2000bf04300 */
[----:B------:R-:W-:-:S05]  /*00b0*/  UMOV UR10, UR8 ;  /* 0x00000008000a7c82 */ /* 0x000fca0008000000 */
[----:B------:R-:W-:-:S13]  /*00c0*/  PLOP3.LUT P0, PT, PT, PT, UP0, 0x80, 0x0 ;  /* 0x000000000000781c */ /* 0x000fda0003f0f008 */
[----:B-1----:R-:W-:Y:S05]  /*00d0*/  @P0 BRA `(.L_x_101) ;  /* 0x0000000000680947 */ /* 0x002fea0003800000 */
        /* <DEDUP_REMOVED lines=8> */
[----:B------:R-:W-:Y:S02]  /*0160*/  IADD3 R0, RZ, -UR6, RZ ;  /* 0x80000006ff007c10 */ /* 0x000fe4000fffe0ff */
        /* <DEDUP_REMOVED lines=8> */
.L_x_103:
[----:B------:R-:W2:Y:S04]  /*01f0*/  LD.E.STRONG.GPU R0, desc[UR14][R2.64] ;  /* 0x0000000e02007980 */ /* 0x000ea8000c10f900 */
[----:B--2---:R-:W-:Y:S01]  /*0200*/  CCTL.IVALL ;  /* 0x00000000ff00798f */ /* 0x004fe20002000000 */
[----:B------:R-:W-:Y:S05]  /*0210*/  YIELD ;  /* 0x0000000000007946 */ /* 0x000fea0003800000 */
[----:B-----5:R-:W-:-:S04]  /*0220*/  LOP3.LUT R0, R0, R5, RZ, 0x3c, !PT ;  /* 0x0000000500007212 */ /* 0x020fc800078e3cff */
[----:B------:R-:W-:-:S13]  /*0230*/  ISETP.GT.AND P0, PT, R0, -0x1, PT ;  /* 0xffffffff0000780c */ /* 0x000fda0003f04270 */
[----:B------:R-:W-:Y:S05]  /*0240*/  @P0 BRA `(.L_x_103) ;  /* 0xfffffffc00e80947 */ /* 0x000fea000383ffff */
.L_x_102:
[----:B------:R-:W-:Y:S05]  /*0250*/  WARPSYNC.ALL ;  /* 0x0000000000007948 */ /* 0x000fea0003800000 */
[----:B------:R-:W-:Y:S06]  /*0260*/  BAR.SYNC.DEFER_BLOCKING 0x0 ;  /* 0x0000000000007b1d */ /* 0x000fec0000010000 */
[----:B------:R-:W-:Y:S05]  /*0270*/  BRA `(.L_x_104) ;  /* 0x0000004400647947 */ /* 0x000fea0003800000 */
.L_x_101:
[----:B------:R-:W0:Y:S01]  /*0280*/  S2R R0, SR_TID.X ;  /* 0x0000000000007919 */ /* 0x000e220000002100 */
[----:B------:R-:W-:Y:S01]  /*0290*/  ULOP3.LUT UR11, UR19, 0x3f, URZ, 0xc0, !UPT ;  /* 0x0000003f130b7892 */ /* 0x000fe2000f8ec03f */
[----:B------:R-:W-:Y:S01]  /*02a0*/  MOV R3, 0x400 ;  /* 0x0000040000037802 */ /* 0x000fe20000000f00 */
[----:B------:R-:W-:Y:S01]  /*02b0*/  ULDC.64 UR6, c[0x0][0x268] ;  /* 0x00009a0000067ab9 */ /* 0x000fe20000000a00 */
[----:B------:R-:W1:Y:S01]  /*02c0*/  S2R R6, SR_CgaCtaId ;  /* 0x0000000000067919 */ /* 0x000e620000008800 */
[----:B------:R-:W-:Y:S01]  /*02d0*/  ULEA UR4, UP0, UR10, UR6, 0x2 ;  /* 0x000000060a047291 */ /* 0x000fe2000f80103f */
[----:B------:R-:W-:Y:S01]  /*02e0*/  IADD3 R5, R3, 0x3c00, RZ ;  /* 0x00003c0003057810 */ /* 0x000fe20007ffe0ff */
[----:B------:R-:W-:Y:S01]  /*02f0*/  IMAD.U32 R8, RZ, RZ, UR11 ;  /* 0x0000000bff087e24 */ /* 0x000fe2000f8e00ff */
[----:B------:R-:W-:Y:S01]  /*0300*/  ULOP3.LUT UR16, UR20, 0x2, URZ, 0xfc, !UPT ;  /* 0x0000000214107892 */ /* 0x000fe2000f8efc3f */
[----:B------:R-:W-:Y:S01]  /*0310*/  CS2R R78, SRZ ;  /* 0x00000000004e7805 */ /* 0x000fe2000001ff00 */
[----:B------:R-:W-:Y:S01]  /*0320*/  ULEA.HI.X UR12, UR10, UR7, UR5, 0x2, UP0 ;  /* 0x000000070a0c7291 */ /* 0x000fe200080f1405 */
[----:B------:R-:W-:Y:S01]  /*0330*/  CS2R R76, SRZ ;  /* 0x00000000004c7805 */ /* 0x000fe2000001ff00 */
[----:B------:R-:W-:Y:S01]  /*0340*/  USHF.R.U32.HI UR13, URZ, 0x1, UR10 ;  /* 0x000000013f0d7899 */ /* 0x000fe2000801160a */
[----:B------:R-:W-:Y:S01]  /*0350*/  CS2R R74, SRZ ;  /* 0x00000000004a7805 */ /* 0x000fe2000001ff00 */
[----:B------:R-:W-:Y:S01]  /*0360*/  ULDC.64 UR6, c[0x0][0x268] ;  /* 0x00009a0000067ab9 */ /* 0x000fe20000000a00 */
[----:B------:R-:W-:Y:S01]  /*0370*/  CS2R R72, SRZ ;  /* 0x0000000000487805 */ /* 0x000fe2000001ff00 */
[----:B------:R-:W-:Y:S01]  /*0380*/  UIMAD.WIDE.U32 UR6, UR16, 0x4, UR6 ;  /* 0x00000004100678a5 */ /* 0x000fe2000f8e0006 */
[----:B------:R-:W-:Y:S01]  /*0390*/  MOV R121, UR12 ;  /* 0x0000000c00797c02 */ /* 0x000fe20008000f00 */
[----:B------:R-:W-:Y:S01]  /*03a0*/  USHF.L.U32 UR16, UR13, 0x6, URZ ;  /* 0x000000060d107899 */ /* 0x000fe2000800063f */
[----:B------:R-:W-:Y:S01]  /*03b0*/  MOV R120, UR4 ;  /* 0x0000000400787c02 */ /* 0x000fe20008000f00 */
[----:B------:R-:W-:Y:S01]  /*03c0*/  UIADD3 UR13, -UR13, URZ, URZ ;  /* 0x0000003f0d0d7290 */ /* 0x000fe2000fffe13f */
[----:B------:R-:W-:Y:S01]  /*03d0*/  UMOV UR17, 0x7fffffc1 ;  /* 0x7fffffc100117882 */ /* 0x000fe20000000000 */
[----:B------:R-:W-:-:S02]  /*03e0*/  ULOP3.LUT UR11, UR16, 0xffffffc0, UR11, 0xe2, !UPT ;  /* 0xffffffc0100b7892 */ /* 0x000fc4000f8ee20b */
[----:B------:R-:W-:Y:S01]  /*03f0*/  UISETP.NE.AND UP0, UPT, UR19, UR13, UPT ;  /* 0x0000000d1300728c */ /* 0x000fe2000bf05270 */
[----:B------:R-:W-:-:S03]  /*0400*/  UMOV UR4, URZ ;  /* 0x0000003f00047c82 */ /* 0x000fc60008000000 */
[----:B------:R-:W-:Y:S01]  /*0410*/  USEL UR17, UR17, 0x1, !UP0 ;  /* 0x0000000111117887 */ /* 0x000fe2000c000000 */
[----:B0-----:R-:W-:Y:S02]  /*0420*/  IADD3 R12, R0, 0x1e0, RZ ;  /* 0x000001e0000c7810 */ /* 0x001fe40007ffe0ff */
[--C-:B------:R-:W-:Y:S02]  /*0430*/  SHF.R.U32.HI R2, RZ, 0x1, R0.reuse ;  /* 0x00000001ff027819 */ /* 0x100fe40000011600 */
[----:B------:R-:W-:Y:S02]  /*0440*/  SHF.R.S32.HI R7, RZ, 0x1f, R0 ;  /* 0x0000001fff077819 */ /* 0x000fe40000011400 */
[----:B------:R-:W-:Y:S02]  /*0450*/  SHF.R.S32.HI R13, RZ, 0x1f, R12 ;  /* 0x0000001fff0d7819 */ /* 0x000fe4000001140c */
[----:B------:R-:W-:Y:S02]  /*0460*/  SHF.L.U32 R15, R2, 0x6, RZ ;  /* 0x00000006020f7819 */ /* 0x000fe400000006ff */
[----:B------:R-:W-:-:S02]  /*0470*/  LEA.HI R9, R7, R0, RZ, 0x2 ;  /* 0x0000000007097211 */ /* 0x000fc400078f10ff */
[----:B------:R-:W-:Y:S02]  /*0480*/  LEA.HI R11, R13, R12, RZ, 0x2 ;  /* 0x0000000c0d0b7211 */ /* 0x000fe400078f10ff */
[C---:B-1----:R-:W-:Y:S02]  /*0490*/  LEA R3, R6.reuse, R3, 0x18 ;  /* 0x0000000306037211 */ /* 0x042fe400078ec0ff */
[----:B------:R-:W-:Y:S02]  /*04a0*/  LEA R5, R6, R5, 0x18 ;  /* 0x0000000506057211 */ /* 0x000fe400078ec0ff */
[----:B------:R-:W-:Y:S02]  /*04b0*/  LOP3.LUT R6, R15, 0xffffffc0, R8, 0xe2, !PT ;  /* 0xffffffc00f067812 */ /* 0x000fe400078ee208 */
[----:B------:R-:W-:Y:S02]  /*04c0*/  SHF.R.S32.HI R4, RZ, 0x2, R9 ;  /* 0x00000002ff047819 */ /* 0x000fe40000011409 */
[----:B------:R-:W-:-:S02]  /*04d0*/  SHF.R.S32.HI R8, RZ, 0x2, R11 ;  /* 0x00000002ff087819 */ /* 0x000fc4000001140b */
[----:B------:R-:W-:Y:S02]  /*04e0*/  IADD3 R10, R4, 0xf0, RZ ;  /* 0x000000f0040a7810 */ /* 0x000fe40007ffe0ff */
[----:B------:R-:W-:Y:S01]  /*04f0*/  LOP3.LUT R15, R11, 0xfffffffc, RZ, 0xc0, !PT ;  /* 0xfffffffc0b0f7812 */ /* 0x000fe200078ec0ff */
[----:B------:R-:W-:Y:S01]  /*0500*/  VIADD R14, R8, 0xf0 ;  /* 0x000000f0080e7836 */ /* 0x000fe20000000000 */
[----:B------:R-:W-:Y:S02]  /*0510*/  SHF.R.S32.HI R11, RZ, 0x1f, R10 ;  /* 0x0000001fff0b7819 */ /* 0x000fe4000001140a */
[----:B------:R-:W-:Y:S02]  /*0520*/  LEA.HI R13, R13, R12, RZ, 0x4 ;  /* 0x0000000c0d0d7211 */ /* 0x000fe400078f20ff */
[----:B------:R-:W-:Y:S02]  /*0530*/  SHF.R.S32.HI R17, RZ, 0x1f, R14 ;  /* 0x0000001fff117819 */ /* 0x000fe4000001140e */
[----:B------:R-:W-:-:S02]  /*0540*/  LEA.HI R7, R7, R0, RZ, 0x4 ;  /* 0x0000000007077211 */ /* 0x000fc400078f20ff */
[----:B------:R-:W-:Y:S02]  /*0550*/  LOP3.LUT R9, R9, 0xfffffffc, RZ, 0xc0, !PT ;  /* 0xfffffffc09097812 */ /* 0x000fe400078ec0ff */
[----:B------:R-:W-:Y:S02]  /*0560*/  LEA.HI R11, R11, R10, RZ, 0x2 ;  /* 0x0000000a0b0b7211 */ /* 0x000fe400078f10ff */
[----:B------:R-:W-:Y:S02]  /*0570*/  LEA.HI R17, R17, R14, RZ, 0x2 ;  /* 0x0000000e11117211 */ /* 0x000fe400078f10ff */
[----:B------:R-:W-:Y:S02]  /*0580*/  IADD3 R15, R12, -R15, RZ ;  /* 0x8000000f0c0f7210 */ /* 0x000fe40007ffe0ff */
[----:B------:R-:W-:Y:S02]  /*0590*/  SHF.R.U32.HI R10, RZ, 0x4, R7 ;  /* 0x00000004ff0a7819 */ /* 0x000fe40000011607 */
[----:B------:R-:W-:-:S02]  /*05a0*/  IADD3 R9, -R9, R0, RZ ;  /* 0x0000000009097210 */ /* 0x000fc40007ffe1ff */
[----:B------:R-:W-:Y:S01]  /*05b0*/  SHF.R.U32.HI R14, RZ, 0x4, R13 ;  /* 0x00000004ff0e7819 */ /* 0x000fe2000001160d */
[----:B------:R-:W-:Y:S01]  /*05c0*/  IMAD.SHL.U32 R13, R0, 0x2, RZ ;  /* 0x00000002000d7824 */ /* 0x000fe200078e00ff */
[----:B------:R-:W-:Y:S02]  /*05d0*/  SHF.R.U32.HI R12, RZ, 0x2, R11 ;  /* 0x00000002ff0c7819 */ /* 0x000fe4000001160b */
[C---:B------:R-:W-:Y:S02]  /*05e0*/  LOP3.LUT R7, R9.reuse, 0x3, R10, 0x78, !PT ;  /* 0x0000000309077812 */ /* 0x040fe400078e780a */
[----:B------:R-:W-:Y:S02]  /*05f0*/  SHF.R.U32.HI R16, RZ, 0x2, R17 ;  /* 0x00000002ff107819 */ /* 0x000fe40000011611 */
[----:B------:R-:W-:Y:S02]  /*0600*/  LOP3.LUT R9, R9, 0x3, R12, 0x78, !PT ;  /* 0x0000000309097812 */ /* 0x000fe400078e780c */
[----:B------:R-:W-:-:S02]  /*0610*/  LOP3.LUT R12, R13, 0x18, RZ, 0xc0, !PT ;  /* 0x000000180d0c7812 */ /* 0x000fc400078ec0ff */
[----:B------:R-:W-:Y:S02]  /*0620*/  LOP3.LUT R10, R15, 0x3, R14, 0x78, !PT ;  /* 0x000000030f0a7812 */ /* 0x000fe400078e780e */
[----:B------:R-:W-:Y:S02]  /*0630*/  LOP3.LUT R14, R13, 0x18, RZ, 0xc, !PT ;  /* 0x000000180d0e7812 */ /* 0x000fe400078e0cff */
[----:B------:R-:W-:Y:S02]  /*0640*/  LOP3.LUT R11, R15, 0x3, R16, 0x78, !PT ;  /* 0x000000030f0b7812 */ /* 0x000fe400078e7810 */
[----:B------:R-:W-:Y:S02]  /*0650*/  LEA R13, R0, R3, 0x5 ;  /* 0x00000003000d7211 */ /* 0x000fe400078e28ff */
[----:B------:R-:W-:-:S03]  /*0660*/  LOP3.LUT R16, R12, 0x10, RZ, 0x3c, !PT ;  /* 0x000000100c107812 */ /* 0x000fc600078e3cff */
[C---:B------:R-:W-:Y:S01]  /*0670*/  IMAD.IADD R14, R13.reuse, 0x1, R14 ;  /* 0x000000010d0e7824 */ /* 0x040fe200078e020e */
[----:B------:R-:W-:-:S07]  /*0680*/  IADD3 R15, R13, R16, RZ ;  /* 0x000000100d0f7210 */ /* 0x000fce0007ffe0ff */
.L_x_118:
[----:B-1----:R-:W-:Y:S01]  /*0690*/  IMAD.WIDE.U32 R16, R0, -0x77777777, RZ ;  /* 0x8888888900107825 */ /* 0x002fe200078e00ff */
[----:B------:R-:W-:Y:S02]  /*06a0*/  ULOP3.LUT UR12, UR10, 0x1, URZ, 0xc0, !UPT ;  /* 0x000000010a0c7892 */ /* 0x000fe4000f8ec03f */
[----:B------:R-:W-:Y:S02]  /*06b0*/  USHF.R.U64 UR13, UR10, 0x1, UR5 ;  /* 0x000000010a0d7899 */ /* 0x000fe40008001205 */
[----:B------:R-:W-:Y:S01]  /*06c0*/  SHF.R.U32.HI R33, RZ, 0x7, R17 ;  /* 0x00000007ff217819 */ /* 0x000fe20000011611 */
[----:B------:R-:W-:Y:S01]  /*06d0*/  UIMAD UR16, UR12, 0x3c0, URZ ;  /* 0x000003c00c1078a4 */ /* 0x000fe2000f8e023f */
[----:B0-----:R-:W0:Y:S01]  /*06e0*/  LDC.64 R16, c[0x0][0x238] ;  /* 0x00008e00ff107b82 */ /* 0x001e220000000a00 */
[----:B------:R-:W-:Y:S01]  /*06f0*/  USHF.L.U32 UR12, UR19, 0x4, URZ ;  /* 0x00000004130c7899 */ /* 0x000fe2000800063f */
[----:B------:R-:W-:Y:S01]  /*0700*/  IMAD.U32 R21, RZ, RZ, UR13 ;  /* 0x0000000dff157e24 */ /* 0x000fe2000f8e00ff */
[----:B------:R-:W-:Y:S01]  /*0710*/  USHF.R.U32.HI UR21, URZ, 0x1, UR5 ;  /* 0x000000013f157899 */ /* 0x000fe20008011605 */
[----:B------:R-:W-:Y:S01]  /*0720*/  IMAD R34, R33, -0xf0, R0 ;  /* 0xffffff1021227824 */ /* 0x000fe200078e0200 */
[----:B------:R-:W-:Y:S01]  /*0730*/  ULOP3.LUT UR12, UR12, 0x3f0, URZ, 0xc0, !UPT ;  /* 0x000003f00c0c7892 */ /* 0x000fe2000f8ec03f */
[----:B------:R-:W-:-:S03]  /*0740*/  ULDC.64 UR22, c[0x0][0x248] ;  /* 0x0000920000167ab9 */ /* 0x000fc60000000a00 */
[----:B------:R-:W-:Y:S02]  /*0750*/  LEA R70, R34, UR16, 0x2 ;  /* 0x0000001022467c11 */ /* 0x000fe4000f8e10ff */
[----:B------:R-:W-:Y:S02]  /*0760*/  MOV R22, UR21 ;  /* 0x0000001500167c02 */ /* 0x000fe40008000f00 */
[--C-:B------:R-:W-:Y:S01]  /*0770*/  SHF.R.S32.HI R71, RZ, 0x1f, R70.reuse ;  /* 0x0000001fff477819 */ /* 0x100fe20000011446 */
[----:B------:R-:W-:Y:S01]  /*0780*/  IMAD.WIDE.U32 R118, R70, -0x77777777, RZ ;  /* 0x8888888946767825 */ /* 0x000fe200078e00ff */
[----:B------:R-:W-:Y:S01]  /*0790*/  IADD3 R35, R33, UR12, RZ ;  /* 0x0000000c21237c10 */ /* 0x000fe2000fffe0ff */
[----:B------:R-:W-:Y:S02]  /*07a0*/  UIMAD UR12, UR21, 0x1e0000, URZ ;  /* 0x001e0000150c78a4 */ /* 0x000fe4000f8e023f */
[----:B------:R-:W-:Y:S01]  /*07b0*/  IMAD.WIDE.U32 R30, R21, 0x1e0000, R70 ;  /* 0x001e0000151e7825 */ /* 0x000fe200078e0046 */
[----:B------:R-:W-:-:S03]  /*07c0*/  SHF.R.U32.HI R118, RZ, 0x5, R119 ;  /* 0x00000005ff767819 */ /* 0x000fc60000011677 */
[----:B------:R-:W-:Y:S01]  /*07d0*/  IMAD R35, R35, 0x780, RZ ;  /* 0x0000078023237824 */ /* 0x000fe200078e02ff */
[----:B------:R-:W-:Y:S01]  /*07e0*/  LEA R20, P0, R21, R118, 0x5 ;  /* 0x0000007615147211 */ /* 0x000fe200078028ff */
[----:B------:R-:W-:Y:S01]  /*07f0*/  VIADD R31, R31, UR12 ;  /* 0x0000000c1f1f7c36 */ /* 0x000fe20008000000 */
[----:B------:R-:W-:Y:S01]  /*0800*/  ULDC.64 UR12, c[0x0][0x230] ;  /* 0x00008c00000c7ab9 */ /* 0x000fe20000000a00 */
[----:B0-----:R-:W-:Y:S01]  /*0810*/  IMAD.WIDE R70, R70, 0x2, R16 ;  /* 0x0000000246467825 */ /* 0x001fe200078e0210 */
[----:B------:R-:W-:Y:S02]  /*0820*/  LEA.HI.X R21, R21, RZ, R22, 0x5, P0 ;  /* 0x000000ff15157211 */ /* 0x000fe400000f2c16 */
[C---:B------:R-:W-:Y:S02]  /*0830*/  LEA R36, P0, R20.reuse, UR22, 0x3 ;  /* 0x0000001614247c11 */ /* 0x040fe4000f8018ff */
[----:B------:R-:W-:Y:S01]  /*0840*/  IADD3 R18, P1, R35, R30, RZ ;  /* 0x0000001e23127210 */ /* 0x000fe20007f3e0ff */
[----:B------:R-:W2:Y:S01]  /*0850*/  LDG.E.64.CONSTANT R70, desc[UR14][R70.64] ;  /* 0x0000000e46467981 */ /* 0x000ea2000c1e9b00 */
[----:B------:R-:W-:Y:S01]  /*0860*/  LEA.HI.X R37, R20, UR23, R21, 0x3, P0 ;  /* 0x0000001714257c11 */ /* 0x000fe200080f1c15 */
[----:B------:R-:W-:Y:S01]  /*0870*/  ULDC.64 UR22, c[0x0][0x228] ;  /* 0x00008a0000167ab9 */ /* 0x000fe20000000a00 */
[----:B------:R-:W-:-:S02]  /*0880*/  IADD3.X R19, RZ, R31, RZ, P1, !PT ;  /* 0x0000001fff137210 */ /* 0x000fc40000ffe4ff */
[C---:B------:R-:W-:Y:S02]  /*0890*/  SHF.L.U32 R17, R18.reuse, 0x1, RZ ;  /* 0x0000000112117819 */ /* 0x040fe400000006ff */
[----:B------:R-:W3:Y:S01]  /*08a0*/  LDG.E.64.CONSTANT R36, desc[UR14][R36.64] ;  /* 0x0000000e24247981 */ /* 0x000ee2000c1e9b00 */
[----:B------:R-:W-:Y:S02]  /*08b0*/  SHF.L.U64.HI R16, R18, 0x1, R19 ;  /* 0x0000000112107819 */ /* 0x000fe40000010213 */
[C---:B------:R-:W-:Y:S02]  /*08c0*/  IADD3 R68, P0, R17.reuse, UR12, RZ ;  /* 0x0000000c11447c10 */ /* 0x040fe4000ff1e0ff */
[----:B------:R-:W-:Y:S02]  /*08d0*/  IADD3 R66, P1, R17, UR22, RZ ;  /* 0x0000001611427c10 */ /* 0x000fe4000ff3e0ff */
[C---:B------:R-:W-:Y:S02]  /*08e0*/  IADD3.X R69, R16.reuse, UR13, RZ, P0, !PT ;  /* 0x0000000d10457c10 */ /* 0x040fe400087fe4ff */
[----:B------:R-:W-:-:S04]  /*08f0*/  IADD3.X R67, R16, UR23, RZ, P1, !PT ;  /* 0x0000001710437c10 */ /* 0x000fc80008ffe4ff */
[----:B------:R-:W4:Y:S01]  /*0900*/  LDG.E.64.CONSTANT R68, desc[UR14][R68.64] ;  /* 0x0000000e44447981 */ /* 0x000f22000c1e9b00 */
[----:B------:R-:W-:-:S03]  /*0910*/  VIADD R19, R35, 0xf00 ;  /* 0x00000f0023137836 */ /* 0x000fc60000000000 */
[----:B------:R-:W5:Y:S02]  /*0920*/  LDG.E.64.CONSTANT R66, desc[UR14][R66.64] ;  /* 0x0000000e42427981 */ /* 0x000f64000c1e9b00 */
[----:B------:R-:W-:-:S04]  /*0930*/  IADD3 R19, P0, R19, R30, RZ ;  /* 0x0000001e13137210 */ /* 0x000fc80007f1e0ff */
[----:B------:R-:W-:Y:S02]  /*0940*/  IADD3.X R20, RZ, R31, RZ, P0, !PT ;  /* 0x0000001fff147210 */ /* 0x000fe400007fe4ff */
[C---:B------:R-:W-:Y:S02]  /*0950*/  SHF.L.U32 R18, R19.reuse, 0x1, RZ ;  /* 0x0000000113127819 */ /* 0x040fe400000006ff */
[----:B------:R-:W-:Y:S02]  /*0960*/  SHF.L.U64.HI R19, R19, 0x1, R20 ;  /* 0x0000000113137819 */ /* 0x000fe40000010214 */
[----:B------:R-:W-:-:S04]  /*0970*/  IADD3 R64, P0, R18, UR12, RZ ;  /* 0x0000000c12407c10 */ /* 0x000fc8000ff1e0ff */
[----:B------:R-:W-:Y:S02]  /*0980*/  IADD3.X R65, R19, UR13, RZ, P0, !PT ;  /* 0x0000000d13417c10 */ /* 0x000fe400087fe4ff */
[----:B------:R-:W-:-:S04]  /*0990*/  IADD3 R62, P0, R18, UR22, RZ ;  /* 0x00000016123e7c10 */ /* 0x000fc8000ff1e0ff */
[----:B------:R-:W-:Y:S01]  /*09a0*/  IADD3.X R63, R19, UR23, RZ, P0, !PT ;  /* 0x00000017133f7c10 */ /* 0x000fe200087fe4ff */
[----:B------:R-:W5:Y:S01]  /*09b0*/  LDG.E.64.CONSTANT R64, desc[UR14][R64.64] ;  /* 0x0000000e40407981 */ /* 0x000f62000c1e9b00 */
[----:B------:R-:W-:-:S04]  /*09c0*/  VIADD R21, R35, 0x1e00 ;  /* 0x00001e0023157836 */ /* 0x000fc80000000000 */
[----:B------:R-:W5:Y:S01]  /*09d0*/  LDG.E.64.CONSTANT R62, desc[UR14][R62.64] ;  /* 0x0000000e3e3e7981 */ /* 0x000f62000c1e9b00 */
[----:B------:R-:W-:-:S04]  /*09e0*/  IADD3 R21, P0, R21, R30, RZ ;  /* 0x0000001e15157210 */ /* 0x000fc80007f1e0ff */
[----:B------:R-:W-:Y:S02]  /*09f0*/  IADD3.X R22, RZ, R31, RZ, P0, !PT ;  /* 0x0000001fff167210 */ /* 0x000fe400007fe4ff */
[C---:B------:R-:W-:Y:S02]  /*0a00*/  SHF.L.U32 R20, R21.reuse, 0x1, RZ ;  /* 0x0000000115147819 */ /* 0x040fe400000006ff */
[----:B------:R-:W-:Y:S02]  /*0a10*/  SHF.L.U64.HI R21, R21, 0x1, R22 ;  /* 0x0000000115157819 */ /* 0x000fe40000010216 */
[C---:B------:R-:W-:Y:S02]  /*0a20*/  IADD3 R60, P0, R20.reuse, UR12, RZ ;  /* 0x0000000c143c7c10 */ /* 0x040fe4000ff1e0ff */
[----:B------:R-:W-:Y:S02]  /*0a30*/  IADD3 R58, P1, R20, UR22, RZ ;  /* 0x00000016143a7c10 */ /* 0x000fe4000ff3e0ff */
[----:B------:R-:W-:-:S02]  /*0a40*/  IADD3.X R61, R21, UR13, RZ, P0, !PT ;  /* 0x0000000d153d7c10 */ /* 0x000fc400087fe4ff */
[----:B------:R-:W-:-:S04]  /*0a50*/  IADD3.X R59, R21, UR23, RZ, P1, !PT ;  /* 0x00000017153b7c10 */ /* 0x000fc80008ffe4ff */
[----:B------:R-:W5:Y:S04]  /*0a60*/  LDG.E.64.CONSTANT R60, desc[UR14][R60.64] ;  /* 0x0000000e3c3c7981 */ /* 0x000f68000c1e9b00 */
[----:B------:R-:W5:Y:S01]  /*0a70*/  LDG.E.64.CONSTANT R58, desc[UR14][R58.64] ;  /* 0x0000000e3a3a7981 */ /* 0x000f62000c1e9b00 */
[----:B------:R-:W-:-:S05]  /*0a80*/  VIADD R23, R35, 0x2d00 ;  /* 0x00002d0023177836 */ /* 0x000fca0000000000 */
        /* <DEDUP_REMOVED lines=30> */
[----:B------:R-:W5:Y:S01]  /*0c70*/  LDG.E.64.CONSTANT R48, desc[UR14][R48.64] ;  /* 0x0000000e30307981 */ /* 0x000f62000c1e9b00 */
[----:B------:R-:W-:-:S03]  /*0c80*/  VIADD R29, R35, 0x5a00 ;  /* 0x00005a00231d7836 */ /* 0x000fc60000000000 */
[----:B------:R-:W5:Y:S02]  /*0c90*/  LDG.E.64.CONSTANT R46, desc[UR14][R46.64] ;  /* 0x0000000e2e2e7981 */ /* 0x000f64000c1e9b00 */
        /* <DEDUP_REMOVED lines=15> */
[C---:B------:R-:W-:Y:S01]  /*0d90*/  IADD3 R40, P0, R30.reuse, UR12, RZ ;  /* 0x0000000c1e287c10 */ /* 0x040fe2000ff1e0ff */
[----:B------:R-:W-:Y:S01]  /*0da0*/  ULDC UR12, c[0x0][0x250] ;  /* 0x00009400000c7ab9 */ /* 0x000fe20000000800 */
[----:B------:R-:W-:Y:S02]  /*0db0*/  IADD3 R38, P1, R30, UR22, RZ ;  /* 0x000000161e267c10 */ /* 0x000fe4000ff3e0ff */
[----:B------:R-:W-:-:S02]  /*0dc0*/  IADD3.X R41, R31, UR13, RZ, P0, !PT ;  /* 0x0000000d1f297c10 */ /* 0x000fc400087fe4ff */
[----:B------:R-:W-:-:S04]  /*0dd0*/  IADD3.X R39, R31, UR23, RZ, P1, !PT ;  /* 0x000000171f277c10 */ /* 0x000fc80008ffe4ff */
[----:B------:R-:W5:Y:S04]  /*0de0*/  LDG.E.64.CONSTANT R40, desc[UR14][R40.64] ;  /* 0x0000000e28287981 */ /* 0x000f68000c1e9b00 */
[----:B------:R-:W5:Y:S01]  /*0df0*/  LDG.E.64.CONSTANT R38, desc[UR14][R38.64] ;  /* 0x0000000e26267981 */ /* 0x000f62000c1e9b00 */
[----:B------:R-:W-:Y:S02]  /*0e00*/  IMAD R86, R34, 0x18, R5 ;  /* 0x0000001822567824 */ /* 0x000fe400078e0205 */
[----:B---3--:R-:W-:-:S06]  /*0e10*/  FADD.FTZ R32, R37, UR12 ;  /* 0x0000000c25207e21 */ /* 0x008fcc0008010000 */
[----:B------:R-:W0:Y:S01]  /*0e20*/  MUFU.RSQ R32, R32 ;  /* 0x0000002000207308 */ /* 0x000e220000001400 */
[C---:B--2---:R-:W-:Y:S01]  /*0e30*/  PRMT R82, R70.reuse, 0x7632, R82 ;  /* 0x0000763246527816 */ /* 0x044fe20000000052 */
[----:B------:R-:W-:Y:S01]  /*0e40*/  IMAD.U32 R116, R70, 0x10000, RZ ;  /* 0x0001000046747824 */ /* 0x000fe200078e00ff */
[C---:B----4-:R-:W-:Y:S01]  /*0e50*/  PRMT R35, R68.reuse, 0x7632, R35 ;  /* 0x0000763244237816 */ /* 0x050fe20000000023 */
[----:B------:R-:W-:Y:S01]  /*0e60*/  IMAD.U32 R81, R68, 0x10000, RZ ;  /* 0x0001000044517824 */ /* 0x000fe200078e00ff */
[----:B-----5:R-:W-:-:S03]  /*0e70*/  SHF.L.U32 R115, R66, 0x10, RZ ;  /* 0x0000001042737819 */ /* 0x020fc600000006ff */
[----:B------:R-:W-:Y:S01]  /*0e80*/  FADD.FTZ R81, -R36, R81 ;  /* 0x0000005124517221 */ /* 0x000fe20000010100 */
[----:B------:R-:W-:Y:S02]  /*0e90*/  PRMT R37, R66, 0x7632, R37 ;  /* 0x0000763242257816 */ /* 0x000fe40000000025 */
[----:B------:R-:W-:Y:S01]  /*0ea0*/  SHF.L.U32 R35, R35, 0x10, RZ ;  /* 0x0000001023237819 */ /* 0x000fe200000006ff */
[----:B------:R-:W-:Y:S01]  /*0eb0*/  FMUL.FTZ R80, R115, R116 ;  /* 0x0000007473507220 */ /* 0x000fe20000410000 */
[----:B------:R-:W-:Y:S01]  /*0ec0*/  SHF.L.U32 R82, R82, 0x10, RZ ;  /* 0x0000001052527819 */ /* 0x000fe200000006ff */
[----:B0-----:R-:W-:Y:S01]  /*0ed0*/  FMUL.FTZ R117, R32, R81 ;  /* 0x0000005120757220 */ /* 0x001fe20000410000 */
[----:B------:R-:W-:Y:S01]  /*0ee0*/  SHF.L.U32 R84, R37, 0x10, RZ ;  /* 0x0000001025547819 */ /* 0x000fe200000006ff */
[----:B------:R-:W-:Y:S01]  /*0ef0*/  FADD.FTZ R35, -R36, R35 ;  /* 0x0000002324237221 */ /* 0x000fe20000010100 */
[----:B------:R-:W-:Y:S02]  /*0f00*/  IMAD.U32 R83, R69, 0x10000, RZ ;  /* 0x0001000045537824 */ /* 0x000fe400078e00ff */
[----:B------:R-:W-:Y:S01]  /*0f10*/  FFMA.FTZ R80, R117, R80, RZ ;  /* 0x0000005075507223 */ /* 0x000fe200000100ff */
[----:B------:R-:W-:Y:S01]  /*0f20*/  SHF.L.U32 R114, R71, 0x10, RZ ;  /* 0x0000001047727819 */ /* 0x000fe200000006ff */
[----:B------:R-:W-:Y:S01]  /*0f30*/  FMUL.FTZ R37, R84, R82 ;  /* 0x0000005254257220 */ /* 0x000fe20000410000 */
[----:B------:R-:W-:Y:S01]  /*0f40*/  FMUL.FTZ R35, R32, R35 ;  /* 0x0000002320237220 */ /* 0x000fe20000410000 */
[----:B------:R-:W-:Y:S01]  /*0f50*/  SHF.L.U32 R111, R67, 0x10, RZ ;  /* 0x00000010436f7819 */ /* 0x000fe200000006ff */
[----:B------:R-:W-:-:S02]  /*0f60*/  FADD.FTZ R83, -R36, R83 ;  /* 0x0000005324537221 */ /* 0x000fc40000010100 */
[----:B------:R-:W-:Y:S01]  /*0f70*/  FFMA.FTZ R34, R35, R37, R80 ;  /* 0x0000002523227223 */ /* 0x000fe20000010050 */
[----:B------:R-:W-:Y:S02]  /*0f80*/  IMAD R80, R33, 0x8, R86 ;  /* 0x0000000821507824 */ /* 0x000fe400078e0256 */
[----:B------:R-:W-:Y:S01]  /*0f90*/  FMUL.FTZ R37, R111, R114 ;  /* 0x000000726f257220 */ /* 0x000fe20000410000 */
[----:B------:R-:W-:Y:S01]  /*0fa0*/  FMUL.FTZ R113, R32, R83 ;  /* 0x0000005320717220 */ /* 0x000fe20000410000 */
[----:B------:R-:W-:Y:S02]  /*0fb0*/  PRMT R33, R69, 0x7632, R33 ;  /* 0x0000763245217816 */ /* 0x000fe40000000021 */
[----:B------:R-:W-:Y:S01]  /*0fc0*/  PRMT R81, R71, 0x7632, R81 ;  /* 0x0000763247517816 */ /* 0x000fe20000000051 */
[--C-:B------:R-:W-:Y:S01]  /*0fd0*/  FFMA.FTZ R37, R113, R37, R34.reuse ;  /* 0x0000002571257223 */ /* 0x100fe20000010022 */
[----:B------:R-:W-:Y:S01]  /*0fe0*/  SHF.L.U32 R83, R33, 0x10, RZ ;  /* 0x0000001021537819 */ /* 0x000fe200000006ff */
[----:B------:R-:W-:Y:S01]  /*0ff0*/  FFMA.FTZ R33, R115, R116, RZ ;  /* 0x0000007473217223 */ /* 0x000fe200000100ff */
[----:B------:R-:W-:-:S02]  /*1000*/  PRMT R34, R67, 0x7632, R34 ;  /* 0x0000763243227816 */ /* 0x000fc40000000022 */
[----:B------:R-:W-:Y:S01]  /*1010*/  SHF.L.U32 R81, R81, 0x10, RZ ;  /* 0x0000001051517819 */ /* 0x000fe200000006ff */
[----:B------:R-:W-:Y:S01]  /*1020*/  FFMA.FTZ R86, R84, R82, R33 ;  /* 0x0000005254567223 */ /* 0x000fe20000010021 */
[----:B------:R-:W-:Y:S01]  /*1030*/  SHF.L.U32 R85, R64, 0x10, RZ ;  /* 0x0000001040557819 */ /* 0x000fe200000006ff */
[----:B------:R-:W-:Y:S02]  /*1040*/  IMAD.U32 R34, R34, 0x10000, RZ ;  /* 0x0001000022227824 */ /* 0x000fe400078e00ff */
[----:B------:R-:W-:Y:S01]  /*1050*/  FADD.FTZ R83, -R36, R83 ;  /* 0x0000005324537221 */ /* 0x000fe20000010100 */
[----:B------:R-:W-:Y:S01]  /*1060*/  PRMT R33, R64, 0x7632, R33 ;  /* 0x0000763240217816 */ /* 0x000fe20000000021 */
[----:B------:R-:W-:Y:S01]  /*1070*/  FFMA.FTZ R76, R35, R84, R76 ;  /* 0x00000054234c7223 */ /* 0x000fe2000001004c */
[----:B------:R-:W-:Y:S01]  /*1080*/  SHF.L.U32 R109, R62, 0x10, RZ ;  /* 0x000000103e6d7819 */ /* 0x000fe200000006ff */
[----:B------:R-:W-:Y:S01]  /*1090*/  FMUL.FTZ R88, R34, R81 ;  /* 0x0000005122587220 */ /* 0x000fe20000410000 */
[----:B------:R-:W-:Y:S01]  /*10a0*/  FMUL.FTZ R83, R32, R83 ;  /* 0x0000005320537220 */ /* 0x000fe20000410000 */
[----:B------:R-:W-:Y:S01]  /*10b0*/  FADD.FTZ R85, -R36, R85 ;  /* 0x0000005524557221 */ /* 0x000fe20000010100 */
[----:B------:R-:W-:Y:S01]  /*10c0*/  PRMT R35, R62, 0x7632, R35 ;  /* 0x000076323e237816 */ /* 0x000fe20000000023 */
[----:B------:R-:W-:-:S02]  /*10d0*/  IMAD.U32 R87, R33, 0x10000, RZ ;  /* 0x0001000021577824 */ /* 0x000fc400078e00ff */
[----:B------:R-:W-:Y:S01]  /*10e0*/  FADD.FTZ R77, R84, R77 ;  /* 0x0000004d544d7221 */ /* 0x000fe20000010000 */
[----:B------:R-:W-:Y:S01]  /*10f0*/  FFMA.FTZ R37, R83, R88, R37 ;  /* 0x0000005853257223 */ /* 0x000fe20000010025 */
[----:B------:R-:W-:Y:S01]  /*1100*/  FMUL.FTZ R84, R116, R109 ;  /* 0x0000006d74547220 */ /* 0x000fe20000410000 */
[----:B------:R-:W-:Y:S01]  /*1110*/  FMUL.FTZ R112, R32, R85 ;  /* 0x0000005520707220 */ /* 0x000fe20000410000 */
[----:B------:R-:W-:Y:S01]  /*1120*/  SHF.L.U32 R33, R35, 0x10, RZ ;  /* 0x0000001023217819 */ /* 0x000fe200000006ff */
[----:B------:R-:W-:Y:S01]  /*1130*/  FADD.FTZ R87, -R36, R87 ;  /* 0x0000005724577221 */ /* 0x000fe20000010100 */
[----:B------:R-:W-:Y:S01]  /*1140*/  FFMA.FTZ R85, R83, R34, R72 ;  /* 0x0000002253557223 */ /* 0x000fe20000010048 */
[----:B------:R-:W-:Y:S01]  /*1150*/  FFMA.FTZ R37, R112, R84, R37 ;  /* 0x0000005470257223 */ /* 0x000fe20000010025 */
[C---:B------:R-:W-:Y:S01]  /*1160*/  SHF.L.U32 R89, R65.reuse, 0x10, RZ ;  /* 0x0000001041597819 */ /* 0x040fe200000006ff */
[----:B------:R-:W-:Y:S01]  /*1170*/  FMUL.FTZ R83, R82, R33 ;  /* 0x0000002152537220 */ /* 0x000fe20000410000 */
[----:B------:R-:W-:Y:S01]  /*1180*/  FMUL.FTZ R84, R32, R87 ;  /* 0x0000005720547220 */ /* 0x000fe20000410000 */
[----:B------:R-:W-:-:S02]  /*1190*/  PRMT R35, R65, 0x7632, R35 ;  /* 0x0000763241237816 */ /* 0x000fc40000000023 */
[----:B------:R-:W-:Y:S01]  /*11a0*/  FADD.FTZ R89, -R36, R89 ;  /* 0x0000005924597221 */ /* 0x000fe20000010100 */
[----:B------:R-:W-:Y:S01]  /*11b0*/  FFMA.FTZ R37, R84, R83, R37 ;  /* 0x0000005354257223 */ /* 0x000fe20000010025 */
[----:B------:R-:W-:Y:S01]  /*11c0*/  SHF.L.U32 R83, R35, 0x10, RZ ;  /* 0x0000001023537819 */ /* 0x000fe200000006ff */
[C---:B------:R-:W-:Y:S01]  /*11d0*/  IMAD.U32 R107, R63.reuse, 0x10000, RZ ;  /* 0x000100003f6b7824 */ /* 0x040fe200078e00ff */
[----:B------:R-:W-:Y:S01]  /*11e0*/  PRMT R72, R63, 0x7632, R72 ;  /* 0x000076323f487816 */ /* 0x000fe20000000048 */
[----:B------:R-:W-:Y:S01]  /*11f0*/  FMUL.FTZ R110, R32, R89 ;  /* 0x00000059206e7220 */ /* 0x000fe20000410000 */
[----:B------:R-:W-:Y:S01]  /*1200*/  FFMA.FTZ R35, R111, R114, R86 ;  /* 0x000000726f237223 */ /* 0x000fe20000010056 */
[----:B------:R-:W-:Y:S01]  /*1210*/  FADD.FTZ R89, -R36, R83 ;  /* 0x0000005324597221 */ /* 0x000fe20000010100 */
[----:B------:R-:W-:Y:S01]  /*1220*/  SHF.L.U32 R72, R72, 0x10, RZ ;  /* 0x0000001048487819 */ /* 0x000fe200000006ff */
[----:B------:R-:W-:Y:S01]  /*1230*/  FMUL.FTZ R87, R114, R107 ;  /* 0x0000006b72577220 */ /* 0x000fe20000410000 */
[--C-:B------:R-:W-:Y:S01]  /*1240*/  FFMA.FTZ R83, R34, R81, R35.reuse ;  /* 0x0000005122537223 */ /* 0x100fe20000010023 */
[----:B------:R-:W-:Y:S01]  /*1250*/  FMUL.FTZ R86, R32, R89 ;  /* 0x0000005920567220 */ /* 0x000fe20000410000 */
[C---:B------:R-:W-:Y:S01]  /*1260*/  PRMT R35, R60.reuse, 0x7632, R35 ;  /* 0x000076323c237816 */ /* 0x040fe20000000023 */
[----:B------:R-:W-:-:S02]  /*1270*/  IMAD.U32 R89, R60, 0x10000, RZ ;  /* 0x000100003c597824 */ /* 0x000fc400078e00ff */
[----:B------:R-:W-:Y:S01]  /*1280*/  FADD.FTZ R73, R34, R73 ;  /* 0x0000004922497221 */ /* 0x000fe20000010000 */
[----:B------:R-:W-:Y:S01]  /*1290*/  FFMA.FTZ R87, R110, R87, R37 ;  /* 0x000000576e577223 */ /* 0x000fe20000010025 */
[--C-:B------:R-:W-:Y:S01]  /*12a0*/  FFMA.FTZ R34, R84, R33, R76.reuse ;  /* 0x0000002154227223 */ /* 0x100fe2000001004c */
[-C--:B------:R-:W-:Y:S01]  /*12b0*/  FFMA.FTZ R37, R86, R72.reuse, R85 ;  /* 0x0000004856257223 */ /* 0x080fe20000010055 */
[C---:B------:R-:W-:Y:S01]  /*12c0*/  PRMT R76, R58.reuse, 0x7632, R76 ;  /* 0x000076323a4c7816 */ /* 0x040fe2000000004c */
[----:B------:R-:W-:Y:S01]  /*12d0*/  FMUL.FTZ R88, R81, R72 ;  /* 0x0000004851587220 */ /* 0x000fe20000410000 */
[----:B------:R-:W-:Y:S01]  /*12e0*/  SHF.L.U32 R105, R58, 0x10, RZ ;  /* 0x000000103a697819 */ /* 0x000fe200000006ff */
[----:B------:R-:W-:Y:S01]  /*12f0*/  FADD.FTZ R89, -R36, R89 ;  /* 0x0000005924597221 */ /* 0x000fe20000010100 */
[----:B------:R-:W-:Y:S01]  /*1300*/  SHF.L.U32 R85, R35, 0x10, RZ ;  /* 0x0000001023557819 */ /* 0x000fe200000006ff */
[----:B------:R-:W-:Y:S01]  /*1310*/  FFMA.FTZ R83, R116, R109, R83 ;  /* 0x0000006d74537223 */ /* 0x000fe20000010053 */
[----:B------:R-:W-:Y:S01]  /*1320*/  FFMA.FTZ R87, R86, R88, R87 ;  /* 0x0000005856577223 */ /* 0x000fe20000010057 */
[----:B------:R-:W-:-:S02]  /*1330*/  IMAD.U32 R35, R76, 0x10000, RZ ;  /* 0x000100004c237824 */ /* 0x000fc400078e00ff */
[----:B------:R-:W-:Y:S01]  /*1340*/  FMUL.FTZ R84, R116, R105 ;  /* 0x0000006974547220 */ /* 0x000fe20000410000 */
[----:B------:R-:W-:Y:S01]  /*1350*/  FMUL.FTZ R108, R32, R89 ;  /* 0x00000059206c7220 */ /* 0x000fe20000410000 */
[----:B------:R-:W-:Y:S01]  /*1360*/  FADD.FTZ R85, -R36, R85 ;  /* 0x0000005524557221 */ /* 0x000fe20000010100 */
[----:B------:R-:W-:Y:S01]  /*1370*/  FADD.FTZ R76, R77, R33 ;  /* 0x000000214d4c7221 */ /* 0x000fe20000010000 */
[----:B------:R-:W-:Y:S01]  /*1380*/  FFMA.FTZ R83, R82, R33, R83 ;  /* 0x0000002152537223 */ /* 0x000fe20000010053 */
[----:B------:R-:W-:Y:S01]  /*1390*/  FFMA.FTZ R87, R108, R84, R87 ;  /* 0x000000546c577223 */ /* 0x000fe20000010057 */
[C---:B------:R-:W-:Y:S01]  /*13a0*/  SHF.L.U32 R89, R61.reuse, 0x10, RZ ;  /* 0x000000103d597819 */ /* 0x040fe200000006ff */
[----:B------:R-:W-:Y:S01]  /*13b0*/  FMUL.FTZ R77, R82, R35 ;  /* 0x00000023524d7220 */ /* 0x000fe20000410000 */
[----:B------:R-:W-:Y:S01]  /*13c0*/  FMUL.FTZ R88, R32, R85 ;  /* 0x0000005520587220 */ /* 0x000fe20000410000 */
[----:B------:R-:W-:Y:S02]  /*13d0*/  PRMT R33, R61, 0x7632, R33 ;  /* 0x000076323d217816 */ /* 0x000fe40000000021 */
[C---:B------:R-:W-:Y:S01]  /*13e0*/  SHF.L.U32 R103, R59.reuse, 0x10, RZ ;  /* 0x000000103b677819 */ /* 0x040fe200000006ff */
[----:B------:R-:W-:Y:S01]  /*13f0*/  FFMA.FTZ R87, R88, R77, R87 ;  /* 0x0000004d58577223 */ /* 0x000fe20000010057 */
[----:B------:R-:W-:Y:S01]  /*1400*/  PRMT R84, R59, 0x7632, R84 ;  /* 0x000076323b547816 */ /* 0x000fe20000000054 */
[----:B------:R-:W-:Y:S01]  /*1410*/  FADD.FTZ R89, -R36, R89 ;  /* 0x0000005924597221 */ /* 0x000fe20000010100 */
[----:B------:R-:W-:-:S02]  /*1420*/  IMAD.U32 R77, R33, 0x10000, RZ ;  /* 0x00010000214d7824 */ /* 0x000fc400078e00ff */
[----:B------:R-:W-:Y:S01]  /*1430*/  FFMA.FTZ R86, R114, R107, R83 ;  /* 0x0000006b72567223 */ /* 0x000fe20000010053 */
[----:B------:R-:W-:Y:S01]  /*1440*/  SHF.L.U32 R84, R84, 0x10, RZ ;  /* 0x0000001054547819 */ /* 0x000fe200000006ff */
[----:B------:R-:W-:Y:S01]  /*1450*/  FMUL.FTZ R33, R114, R103 ;  /* 0x0000006772217220 */ /* 0x000fe20000410000 */
[----:B------:R-:W-:Y:S01]  /*1460*/  FMUL.FTZ R106, R32, R89 ;  /* 0x00000059206a7220 */ /* 0x000fe20000410000 */
[----:B------:R-:W-:Y:S01]  /*1470*/  FADD.FTZ R83, -R36, R77 ;  /* 0x0000004d24537221 */ /* 0x000fe20000010100 */
[----:B------:R-:W-:Y:S01]  /*1480*/  FADD.FTZ R73, R73, R72 ;  /* 0x0000004849497221 */ /* 0x000fe20000010000 */
[C---:B------:R-:W-:Y:S01]  /*1490*/  FFMA.FTZ R77, R81.reuse, R72, R86 ;  /* 0x00000048514d7223 */ /* 0x040fe20000010056 */
[----:B------:R-:W-:Y:S01]  /*14a0*/  FFMA.FTZ R33, R106, R33, R87 ;  /* 0x000000216a217223 */ /* 0x000fe20000010057 */
[----:B------:R-:W-:Y:S01]  /*14b0*/  FMUL.FTZ R72, R32, R83 ;  /* 0x0000005320487220 */ /* 0x000fe20000410000 */
[----:B------:R-:W-:Y:S01]  /*14c0*/  FMUL.FTZ R86, R81, R84 ;  /* 0x0000005451567220 */ /* 0x000fe20000410000 */
[----:B------:R-:W-:-:S03]  /*14d0*/  SHF.L.U32 R85, R56, 0x10, RZ ;  /* 0x0000001038557819 */ /* 0x000fc600000006ff */
[--C-:B------:R-:W-:Y:S01]  /*14e0*/  FFMA.FTZ R83, R72, R86, R33.reuse ;  /* 0x0000005648537223 */ /* 0x100fe20000010021 */
[----:B------:R-:W-:Y:S01]  /*14f0*/  PRMT R33, R56, 0x7632, R33 ;  /* 0x0000763238217816 */ /* 0x000fe20000000021 */
[----:B------:R-:W-:Y:S01]  /*1500*/  FFMA.FTZ R37, R72, R84, R37 ;  /* 0x0000005448257223 */ /* 0x000fe20000010025 */
[C---:B------:R-:W-:Y:S01]  /*1510*/  PRMT R72, R54.reuse, 0x7632, R72 ;  /* 0x0000763236487816 */ /* 0x040fe20000000048 */
[----:B------:R-:W-:Y:S01]  /*1520*/  IMAD.U32 R101, R54, 0x10000, RZ ;  /* 0x0001000036657824 */ /* 0x000fe200078e00ff */
[----:B------:R-:W-:Y:S01]  /*1530*/  SHF.L.U32 R87, R33, 0x10, RZ ;  /* 0x0000001021577819 */ /* 0x000fe200000006ff */
[----:B------:R-:W-:Y:S01]  /*1540*/  FADD.FTZ R85, -R36, R85 ;  /* 0x0000005524557221 */ /* 0x000fe20000010100 */
[----:B------:R-:W-:Y:S01]  /*1550*/  SHF.L.U32 R33, R72, 0x10, RZ ;  /* 0x0000001048217819 */ /* 0x000fe200000006ff */
[C---:B------:R-:W-:Y:S01]  /*1560*/  FFMA.FTZ R77, R116.reuse, R105, R77 ;  /* 0x00000069744d7223 */ /* 0x040fe2000001004d */
[----:B------:R-:W-:Y:S01]  /*1570*/  FMUL.FTZ R72, R116, R101 ;  /* 0x0000006574487220 */ /* 0x000fe20000410000 */
[----:B------:R-:W-:Y:S01]  /*1580*/  FMUL.FTZ R104, R32, R85 ;  /* 0x0000005520687220 */ /* 0x000fe20000410000 */
[----:B------:R-:W-:Y:S01]  /*1590*/  FADD.FTZ R87, -R36, R87 ;  /* 0x0000005724577221 */ /* 0x000fe20000010100 */
[-C--:B------:R-:W-:Y:S01]  /*15a0*/  FFMA.FTZ R34, R88, R35.reuse, R34 ;  /* 0x0000002358227223 */ /* 0x080fe20000010022 */
[----:B------:R-:W-:Y:S01]  /*15b0*/  FADD.FTZ R76, R76, R35 ;  /* 0x000000234c4c7221 */ /* 0x000fe20000010000 */
[----:B------:R-:W-:Y:S01]  /*15c0*/  FFMA.FTZ R77, R82, R35, R77 ;  /* 0x00000023524d7223 */ /* 0x000fe2000001004d */
[----:B------:R-:W-:Y:S01]  /*15d0*/  FFMA.FTZ R83, R104, R72, R83 ;  /* 0x0000004868537223 */ /* 0x000fe20000010053 */
[----:B------:R-:W-:Y:S01]  /*15e0*/  FMUL.FTZ R85, R82, R33 ;  /* 0x0000002152557220 */ /* 0x000fe20000410000 */
[----:B------:R-:W-:Y:S01]  /*15f0*/  FMUL.FTZ R88, R32, R87 ;  /* 0x0000005720587220 */ /* 0x000fe20000410000 */
[C---:B------:R-:W-:Y:S01]  /*1600*/  PRMT R35, R57.reuse, 0x7632, R35 ;  /* 0x0000763239237816 */ /* 0x040fe20000000023 */
[----:B------:R-:W-:Y:S01]  /*1610*/  IMAD.U32 R89, R57, 0x10000, RZ ;  /* 0x0001000039597824 */ /* 0x000fe200078e00ff */
[C---:B------:R-:W-:Y:S01]  /*1620*/  SHF.L.U32 R99, R55.reuse, 0x10, RZ ;  /* 0x0000001037637819 */ /* 0x040fe200000006ff */
[----:B------:R-:W-:Y:S01]  /*1630*/  FFMA.FTZ R85, R88, R85, R83 ;  /* 0x0000005558557223 */ /* 0x000fe20000010053 */
[----:B------:R-:W-:Y:S01]  /*1640*/  PRMT R72, R55, 0x7632, R72 ;  /* 0x0000763237487816 */ /* 0x000fe20000000048 */
[----:B------:R-:W-:Y:S01]  /*1650*/  FADD.FTZ R89, -R36, R89 ;  /* 0x0000005924597221 */ /* 0x000fe20000010100 */
[----:B------:R-:W-:Y:S01]  /*1660*/  SHF.L.U32 R83, R35, 0x10, RZ ;  /* 0x0000001023537819 */ /* 0x000fe200000006ff */
[C---:B------:R-:W-:Y:S01]  /*1670*/  FFMA.FTZ R86, R114.reuse, R103, R77 ;  /* 0x0000006772567223 */ /* 0x040fe2000001004d */
[----:B------:R-:W-:Y:S01]  /*1680*/  FMUL.FTZ R35, R114, R99 ;  /* 0x0000006372237220 */ /* 0x000fe20000410000 */
[----:B------:R-:W-:-:S02]  /*1690*/  IMAD.U32 R72, R72, 0x10000, RZ ;  /* 0x0001000048487824 */ /* 0x000fc400078e00ff */
        /* <DEDUP_REMOVED lines=10> */
[----:B------:R-:W-:Y:S01]  /*1740*/  FADD.FTZ R87, -R36, R87 ;  /* 0x0000005724577221 */ /* 0x000fe20000010100 */
[C---:B------:R-:W-:Y:S02]  /*1750*/  PRMT R77, R50.reuse, 0x7632, R77 ;  /* 0x00007632324d7816 */ /* 0x040fe4000000004d */
[----:B------:R-:W-:Y:S01]  /*1760*/  SHF.L.U32 R97, R50, 0x10, RZ ;  /* 0x0000001032617819 */ /* 0x000fe200000006ff */
[----:B------:R-:W-:Y:S01]  /*1770*/  IMAD.U32 R89, R35, 0x10000, RZ ;  /* 0x0001000023597824 */ /* 0x000fe200078e00ff */
[----:B------:R-:W-:Y:S01]  /*1780*/  SHF.L.U32 R35, R77, 0x10, RZ ;  /* 0x000000104d237819 */ /* 0x000fe200000006ff */
[----:B------:R-:W-:Y:S01]  /*1790*/  FMUL.FTZ R100, R32, R87 ;  /* 0x0000005720647220 */ /* 0x000fe20000410000 */
[C---:B------:R-:W-:Y:S01]  /*17a0*/  FFMA.FTZ R83, R116.reuse, R101, R83 ;  /* 0x0000006574537223 */ /* 0x040fe20000010053 */
[----:B------:R-:W-:Y:S01]  /*17b0*/  FMUL.FTZ R77, R116, R97 ;  /* 0x00000061744d7220 */ /* 0x000fe20000410000 */
[----:B------:R-:W-:Y:S01]  /*17c0*/  FADD.FTZ R89, -R36, R89 ;  /* 0x0000005924597221 */ /* 0x000fe20000010100 */
[----:B------:R-:W-:Y:S01]  /*17d0*/  FFMA.FTZ R34, R88, R33, R34 ;  /* 0x0000002158227223 */ /* 0x000fe20000010022 */
[----:B------:R-:W-:Y:S01]  /*17e0*/  FADD.FTZ R76, R76, R33 ;  /* 0x000000214c4c7221 */ /* 0x000fe20000010000 */
[----:B------:R-:W-:Y:S01]  /*17f0*/  FFMA.FTZ R77, R100, R77, R85 ;  /* 0x0000004d644d7223 */ /* 0x000fe20000010055 */
[C---:B------:R-:W-:Y:S01]  /*1800*/  FFMA.FTZ R83, R82.reuse, R33, R83 ;  /* 0x0000002152537223 */ /* 0x040fe20000010053 */
[----:B------:R-:W-:Y:S01]  /*1810*/  FMUL.FTZ R85, R82, R35 ;  /* 0x0000002352557220 */ /* 0x000fe20000410000 */
[----:B------:R-:W-:Y:S01]  /*1820*/  FMUL.FTZ R88, R32, R89 ;  /* 0x0000005920587220 */ /* 0x000fe20000410000 */
[----:B------:R-:W-:-:S02]  /*1830*/  SHF.L.U32 R87, R53, 0x10, RZ ;  /* 0x0000001035577819 */ /* 0x000fc400000006ff */
[----:B------:R-:W-:Y:S01]  /*1840*/  PRMT R33, R53, 0x7632, R33 ;  /* 0x0000763235217816 */ /* 0x000fe20000000021 */
[-C--:B------:R-:W-:Y:S01]  /*1850*/  FFMA.FTZ R37, R84, R72.reuse, R37 ;  /* 0x0000004854257223 */ /* 0x080fe20000010025 */
        /* <DEDUP_REMOVED lines=15> */
[----:B------:R-:W-:-:S03]  /*1950*/  IMAD.U32 R85, R48, 0x10000, RZ ;  /* 0x0001000030557824 */ /* 0x000fc600078e00ff */
[--C-:B------:R-:W-:Y:S01]  /*1960*/  FFMA.FTZ R83, R72, R86, R33.reuse ;  /* 0x0000005648537223 */ /* 0x100fe20000010021 */
[----:B------:R-:W-:Y:S01]  /*1970*/  PRMT R33, R48, 0x7632, R33 ;  /* 0x0000763230217816 */ /* 0x000fe20000000021 */
[----:B------:R-:W-:Y:S01]  /*1980*/  FFMA.FTZ R37, R72, R84, R37 ;  /* 0x0000005448257223 */ /* 0x000fe20000010025 */
[----:B------:R-:W-:Y:S01]  /*1990*/  SHF.L.U32 R93, R46, 0x10, RZ ;  /* 0x000000102e5d7819 */ /* 0x000fe200000006ff */
[----:B------:R-:W-:Y:S01]  /*19a0*/  FADD.FTZ R85, -R36, R85 ;  /* 0x0000005524557221 */ /* 0x000fe20000010100 */
[----:B------:R-:W-:Y:S01]  /*19b0*/  PRMT R72, R46, 0x7632, R72 ;  /* 0x000076322e487816 */ /* 0x000fe20000000048 */
[C---:B------:R-:W-:Y:S01]  /*19c0*/  FFMA.FTZ R77, R116.reuse, R97, R77 ;  /* 0x00000061744d7223 */ /* 0x040fe2000001004d */
[----:B------:R-:W-:Y:S01]  /*19d0*/  SHF.L.U32 R87, R33, 0x10, RZ ;  /* 0x0000001021577819 */ /* 0x000fe200000006ff */
[----:B------:R-:W-:Y:S01]  /*19e0*/  FMUL.FTZ R86, R116, R93 ;  /* 0x0000005d74567220 */ /* 0x000fe20000410000 */
[----:B------:R-:W-:Y:S01]  /*19f0*/  FMUL.FTZ R96, R32, R85 ;  /* 0x0000005520607220 */ /* 0x000fe20000410000 */
[----:B------:R-:W-:Y:S01]  /*1a00*/  FFMA.FTZ R77, R82, R35, R77 ;  /* 0x00000023524d7223 */ /* 0x000fe2000001004d */
[----:B------:R-:W-:-:S02]  /*1a10*/  IMAD.U32 R33, R72, 0x10000, RZ ;  /* 0x0001000048217824 */ /* 0x000fc400078e00ff */
[----:B------:R-:W-:Y:S01]  /*1a20*/  FADD.FTZ R87, -R36, R87 ;  /* 0x0000005724577221 */ /* 0x000fe20000010100 */
[----:B------:R-:W-:Y:S01]  /*1a30*/  FFMA.FTZ R34, R88, R35, R34 ;  /* 0x0000002358227223 */ /* 0x000fe20000010022 */
[----:B------:R-:W-:Y:S01]  /*1a40*/  FADD.FTZ R76, R76, R35 ;  /* 0x000000234c4c7221 */ /* 0x000fe20000010000 */
[----:B------:R-:W-:Y:S01]  /*1a50*/  FFMA.FTZ R83, R96, R86, R83 ;  /* 0x0000005660537223 */ /* 0x000fe20000010053 */
[----:B------:R-:W-:Y:S01]  /*1a60*/  FFMA.FTZ R72, R114, R95, R77 ;  /* 0x0000005f72487223 */ /* 0x000fe2000001004d */
[C---:B------:R-:W-:Y:S01]  /*1a70*/  SHF.L.U32 R89, R49.reuse, 0x10, RZ ;  /* 0x0000001031597819 */ /* 0x040fe200000006ff */
[----:B------:R-:W-:Y:S01]  /*1a80*/  FMUL.FTZ R85, R82, R33 ;  /* 0x0000002152557220 */ /* 0x000fe20000410000 */
[----:B------:R-:W-:Y:S01]  /*1a90*/  FMUL.FTZ R86, R32, R87 ;  /* 0x0000005720567220 */ /* 0x000fe20000410000 */
[----:B------:R-:W-:Y:S01]  /*1aa0*/  PRMT R35, R49, 0x7632, R35 ;  /* 0x0000763231237816 */ /* 0x000fe20000000023 */
[--C-:B------:R-:W-:Y:S01]  /*1ab0*/  FFMA.FTZ R77, R81, R84, R72.reuse ;  /* 0x00000054514d7223 */ /* 0x100fe20000010048 */
[C---:B------:R-:W-:Y:S01]  /*1ac0*/  SHF.L.U32 R91, R47.reuse, 0x10, RZ ;  /* 0x000000102f5b7819 */ /* 0x040fe200000006ff */
[----:B------:R-:W-:Y:S01]  /*1ad0*/  FFMA.FTZ R83, R86, R85, R83 ;  /* 0x0000005556537223 */ /* 0x000fe20000010053 */
[----:B------:R-:W-:Y:S01]  /*1ae0*/  PRMT R72, R47, 0x7632, R72 ;  /* 0x000076322f487816 */ /* 0x000fe20000000048 */
[----:B------:R-:W-:Y:S01]  /*1af0*/  FADD.FTZ R89, -R36, R89 ;  /* 0x0000005924597221 */ /* 0x000fe20000010100 */
[----:B------:R-:W-:-:S02]  /*1b00*/  IMAD.U32 R85, R35, 0x10000, RZ ;  /* 0x0001000023557824 */ /* 0x000fc400078e00ff */
[----:B------:R-:W-:Y:S01]  /*1b10*/  FMUL.FTZ R35, R114, R91 ;  /* 0x0000005b72237220 */ /* 0x000fe20000410000 */
[----:B------:R-:W-:Y:S01]  /*1b20*/  SHF.L.U32 R72, R72, 0x10, RZ ;  /* 0x0000001048487819 */ /* 0x000fe200000006ff */
[----:B------:R-:W-:Y:S01]  /*1b30*/  FMUL.FTZ R94, R32, R89 ;  /* 0x00000059205e7220 */ /* 0x000fe20000410000 */
[----:B------:R-:W-:Y:S01]  /*1b40*/  FADD.FTZ R85, -R36, R85 ;  /* 0x0000005524557221 */ /* 0x000fe20000010100 */
[----:B------:R-:W-:Y:S01]  /*1b50*/  FADD.FTZ R73, R73, R84 ;  /* 0x0000005449497221 */ /* 0x000fe20000010000 */
[----:B------:R-:W-:Y:S01]  /*1b60*/  FFMA.FTZ R34, R86, R33, R34 ;  /* 0x0000002156227223 */ /* 0x000fe20000010022 */
[----:B------:R-:W-:Y:S01]  /*1b70*/  FFMA.FTZ R35, R94, R35, R83 ;  /* 0x000000235e237223 */ /* 0x000fe20000010053 */
[----:B------:R-:W-:Y:S01]  /*1b80*/  FMUL.FTZ R86, R81, R72 ;  /* 0x0000004851567220 */ /* 0x000fe20000410000 */
[----:B------:R-:W-:Y:S01]  /*1b90*/  FMUL.FTZ R84, R32, R85 ;  /* 0x0000005520547220 */ /* 0x000fe20000410000 */
[----:B------:R-:W-:Y:S01]  /*1ba0*/  SHF.L.U32 R87, R44, 0x10, RZ ;  /* 0x000000102c577819 */ /* 0x000fe200000006ff */
[----:B------:R-:W-:-:S02]  /*1bb0*/  FFMA.FTZ R77, R116, R93, R77 ;  /* 0x0000005d744d7223 */ /* 0x000fc4000001004d */
[--C-:B------:R-:W-:Y:S01]  /*1bc0*/  FFMA.FTZ R83, R84, R86, R35.reuse ;  /* 0x0000005654537223 */ /* 0x100fe20000010023 */
[----:B------:R-:W-:Y:S01]  /*1bd0*/  PRMT R35, R44, 0x7632, R35 ;  /* 0x000076322c237816 */ /* 0x000fe20000000023 */
[----:B------:R-:W-:Y:S01]  /*1be0*/  FADD.FTZ R89, -R36, R87 ;  /* 0x0000005724597221 */ /* 0x000fe20000010100 */
[----:B------:R-:W-:Y:S01]  /*1bf0*/  FADD.FTZ R85, R76, R33 ;  /* 0x000000214c557221 */ /* 0x000fe20000010000 */
[----:B------:R-:W-:Y:S01]  /*1c00*/  FFMA.FTZ R77, R82, R33, R77 ;  /* 0x00000021524d7223 */ /* 0x000fe2000001004d */
[C---:B------:R-:W-:Y:S01]  /*1c10*/  PRMT R87, R42.reuse, 0x7632, R87 ;  /* 0x000076322a577816 */ /* 0x040fe20000000057 */
[----:B------:R-:W-:Y:S01]  /*1c20*/  IMAD.U32 R33, R42, 0x10000, RZ ;  /* 0x000100002a217824 */ /* 0x000fe200078e00ff */
[----:B------:R-:W-:Y:S01]  /*1c30*/  SHF.L.U32 R119, R35, 0x10, RZ ;  /* 0x0000001023777819 */ /* 0x000fe200000006ff */
[----:B------:R-:W-:Y:S01]  /*1c40*/  FMUL.FTZ R92, R32, R89 ;  /* 0x00000059205c7220 */ /* 0x000fe20000410000 */
[----:B------:R-:W-:Y:S01]  /*1c50*/  SHF.L.U32 R87, R87, 0x10, RZ ;  /* 0x0000001057577819 */ /* 0x000fe200000006ff */
[----:B------:R-:W-:-:S02]  /*1c60*/  FMUL.FTZ R35, R116, R33 ;  /* 0x0000002174237220 */ /* 0x000fc40000410000 */
[----:B------:R-:W-:Y:S01]  /*1c70*/  FADD.FTZ R119, -R36, R119 ;  /* 0x0000007724777221 */ /* 0x000fe20000010100 */
[----:B------:R-:W-:Y:S01]  /*1c80*/  FFMA.FTZ R37, R84, R72, R37 ;  /* 0x0000004854257223 */ /* 0x000fe20000010025 */
[----:B------:R-:W-:Y:S01]  /*1c90*/  FFMA.FTZ R84, R114, R91, R77 ;  /* 0x0000005b72547223 */ /* 0x000fe2000001004d */
[----:B------:R-:W-:Y:S01]  /*1ca0*/  FFMA.FTZ R35, R92, R35, R83 ;  /* 0x000000235c237223 */ /* 0x000fe20000010053 */
[----:B------:R-:W-:Y:S01]  /*1cb0*/  FMUL.FTZ R86, R32, R119 ;  /* 0x0000007720567220 */ /* 0x000fe20000410000 */
[----:B------:R-:W-:-:S04]  /*1cc0*/  FMUL.FTZ R77, R82, R87 ;  /* 0x00000057524d7220 */ /* 0x000fc80000410000 */
[C---:B------:R-:W-:Y:S01]  /*1cd0*/  FFMA.FTZ R83, R86.reuse, R77, R35 ;  /* 0x0000004d56537223 */ /* 0x040fe20000010023 */
[--C-:B------:R-:W-:Y:S01]  /*1ce0*/  FFMA.FTZ R77, R86, R87, R34.reuse ;  /* 0x00000057564d7223 */ /* 0x100fe20000010022 */
[C---:B------:R-:W-:Y:S01]  /*1cf0*/  PRMT R34, R45.reuse, 0x7632, R34 ;  /* 0x000076322d227816 */ /* 0x040fe20000000022 */
[----:B------:R-:W-:Y:S02]  /*1d00*/  IMAD.U32 R89, R45, 0x10000, RZ ;  /* 0x000100002d597824 */ /* 0x000fe400078e00ff */
[----:B------:R-:W-:Y:S01]  /*1d10*/  FADD.FTZ R76, R73, R72 ;  /* 0x00000048494c7221 */ /* 0x000fe20000010000 */
[----:B------:R-:W-:Y:S01]  /*1d20*/  SHF.L.U32 R119, R34, 0x10, RZ ;  /* 0x0000001022777819 */ /* 0x000fe200000006ff */
[--C-:B------:R-:W-:Y:S01]  /*1d30*/  FFMA.FTZ R73, R81, R72, R84.reuse ;  /* 0x0000004851497223 */ /* 0x100fe20000010054 */
[C---:B------:R-:W-:Y:S01]  /*1d40*/  SHF.L.U32 R35, R43.reuse, 0x10, RZ ;  /* 0x000000102b237819 */ /* 0x040fe200000006ff */
[C---:B------:R-:W-:Y:S01]  /*1d50*/  FADD.FTZ R89, -R36.reuse, R89 ;  /* 0x0000005924597221 */ /* 0x040fe20000010100 */
[----:B------:R-:W-:Y:S01]  /*1d60*/  PRMT R84, R43, 0x7632, R84 ;  /* 0x000076322b547816 */ /* 0x000fe20000000054 */
[----:B------:R-:W-:Y:S01]  /*1d70*/  FADD.FTZ R119, -R36, R119 ;  /* 0x0000007724777221 */ /* 0x000fe20000010100 */
[----:B------:R-:W-:Y:S01]  /*1d80*/  FFMA.FTZ R73, R116, R33, R73 ;  /* 0x0000002174497223 */ /* 0x000fe20000010049 */
[----:B------:R-:W-:Y:S01]  /*1d90*/  FMUL.FTZ R34, R32, R89 ;  /* 0x0000005920227220 */ /* 0x000fe20000410000 */
[----:B------:R-:W-:Y:S01]  /*1da0*/  FMUL.FTZ R72, R114, R35 ;  /* 0x0000002372487220 */ /* 0x000fe20000410000 */
[----:B------:R-:W-:-:S02]  /*1db0*/  IMAD.U32 R84, R84, 0x10000, RZ ;  /* 0x0001000054547824 */ /* 0x000fc400078e00ff */
[----:B------:R-:W-:Y:S01]  /*1dc0*/  FMUL.FTZ R119, R32, R119 ;  /* 0x0000007720777220 */ /* 0x000fe20000410000 */
[----:B------:R-:W-:Y:S01]  /*1dd0*/  FADD.FTZ R85, R85, R87 ;  /* 0x0000005755557221 */ /* 0x000fe20000010000 */
[----:B------:R-:W-:Y:S01]  /*1de0*/  FFMA.FTZ R72, R34, R72, R83 ;  /* 0x0000004822487223 */ /* 0x000fe20000010053 */
[-C--:B------:R-:W-:Y:S01]  /*1df0*/  FMUL.FTZ R89, R81, R84.reuse ;  /* 0x0000005451597220 */ /* 0x080fe20000410000 */
[C---:B------:R-:W-:Y:S01]  /*1e00*/  FFMA.FTZ R83, R119.reuse, R84, R37 ;  /* 0x0000005477537223 */ /* 0x040fe20000010025 */
[----:B------:R-:W-:Y:S01]  /*1e10*/  FFMA.FTZ R73, R82, R87, R73 ;  /* 0x0000005752497223 */ /* 0x000fe20000010049 */
[C---:B------:R-:W-:Y:S02]  /*1e20*/  SHF.L.U32 R87, R40.reuse, 0x10, RZ ;  /* 0x0000001028577819 */ /* 0x040fe400000006ff */
[----:B------:R-:W-:Y:S01]  /*1e30*/  PRMT R37, R40, 0x7632, R37 ;  /* 0x0000763228257816 */ /* 0x000fe20000000025 */
[----:B------:R-:W-:Y:S02]  /*1e40*/  FFMA.FTZ R89, R119, R89, R72 ;  /* 0x0000005977597223 */ /* 0x000fe40000010048 */
[----:B------:R-:W-:Y:S01]  /*1e50*/  FADD.FTZ R87, -R36, R87 ;  /* 0x0000005724577221 */ /* 0x000fe20000010100 */
[----:B------:R-:W-:-:S02]  /*1e60*/  SHF.L.U32 R119, R37, 0x10, RZ ;  /* 0x0000001025777819 */ /* 0x000fc400000006ff */
[----:B------:R-:W-:Y:S01]  /*1e70*/  SHF.L.U32 R37, R38, 0x10, RZ ;  /* 0x0000001026257819 */ /* 0x000fe200000006ff */
[----:B------:R-:W-:Y:S01]  /*1e80*/  FMUL.FTZ R88, R32, R87 ;  /* 0x0000005720587220 */ /* 0x000fe20000410000 */
[----:B------:R-:W-:-:S03]  /*1e90*/  PRMT R86, R38, 0x7632, R86 ;  /* 0x0000763226567816 */ /* 0x000fc60000000056 */
[----:B------:R-:W-:Y:S01]  /*1ea0*/  FMUL.FTZ R87, R116, R37 ;  /* 0x0000002574577220 */ /* 0x000fe20000410000 */
[----:B------:R-:W-:Y:S01]  /*1eb0*/  FFMA.FTZ R72, R114, R35, R73 ;  /* 0x0000002372487223 */ /* 0x000fe20000010049 */
[----:B------:R-:W-:Y:S02]  /*1ec0*/  FADD.FTZ R119, -R36, R119 ;  /* 0x0000007724777221 */ /* 0x000fe40000010100 */
[----:B------:R-:W-:Y:S01]  /*1ed0*/  FFMA.FTZ R87, R88, R87, R89 ;  /* 0x0000005758577223 */ /* 0x000fe20000010059 */
[----:B------:R-:W-:Y:S01]  /*1ee0*/  SHF.L.U32 R89, R41, 0x10, RZ ;  /* 0x0000001029597819 */ /* 0x000fe200000006ff */
[----:B------:R-:W-:Y:S02]  /*1ef0*/  IMAD.U32 R86, R86, 0x10000, RZ ;  /* 0x0001000056567824 */ /* 0x000fe400078e00ff */
[----:B------:R-:W-:Y:S01]  /*1f00*/  FFMA.FTZ R73, R81, R84, R72 ;  /* 0x0000005451497223 */ /* 0x000fe20000010048 */
[----:B------:R-:W-:Y:S01]  /*1f10*/  FMUL.FTZ R122, R32, R119 ;  /* 0x00000077207a7220 */ /* 0x000fe20000410000 */
[----:B------:R-:W-:Y:S01]  /*1f20*/  FMUL.FTZ R72, R82, R86 ;  /* 0x0000005652487220 */ /* 0x000fe20000410000 */
[----:B------:R-:W-:Y:S01]  /*1f30*/  FADD.FTZ R119, -R36, R89 ;  /* 0x0000005924777221 */ /* 0x000fe20000010100 */
[----:B------:R-:W-:-:S02]  /*1f40*/  IMAD.U32 R89, R39, 0x10000, RZ ;  /* 0x0001000027597824 */ /* 0x000fc400078e00ff */
[----:B------:R-:W-:Y:S01]  /*1f50*/  FFMA.FTZ R73, R116, R37, R73 ;  /* 0x0000002574497223 */ /* 0x000fe20000010049 */
[----:B------:R-:W-:Y:S01]  /*1f60*/  FFMA.FTZ R87, R122, R72, R87 ;  /* 0x000000487a577223 */ /* 0x000fe20000010057 */
[----:B------:R-:W-:Y:S01]  /*1f70*/  FMUL.FTZ R90, R32, R119 ;  /* 0x00000077205a7220 */ /* 0x000fe20000410000 */
[----:B------:R-:W-:Y:S01]  /*1f80*/  FMUL.FTZ R72, R114, R89 ;  /* 0x0000005972487220 */ /* 0x000fe20000410000 */
[----:B------:R-:W-:Y:S01]  /*1f90*/  FFMA.FTZ R73, R82, R86, R73 ;  /* 0x0000005652497223 */ /* 0x000fe20000010049 */
[----:B------:R-:W-:Y:S02]  /*1fa0*/  PRMT R82, R39, 0x7632, R82 ;  /* 0x0000763227527816 */ /* 0x000fe40000000052 */
[----:B------:R-:W-:Y:S01]  /*1fb0*/  FFMA.FTZ R87, R90, R72, R87 ;  /* 0x000000485a577223 */ /* 0x000fe20000010057 */
[----:B------:R-:W-:Y:S02]  /*1fc0*/  PRMT R72, R41, 0x7632, R72 ;  /* 0x0000763229487816 */ /* 0x000fe40000000048 */
[----:B------:R-:W-:-:S02]  /*1fd0*/  SHF.L.U32 R82, R82, 0x10, RZ ;  /* 0x0000001052527819 */ /* 0x000fc400000006ff */
[----:B------:R-:W-:Y:S01]  /*1fe0*/  SHF.L.U32 R119, R72, 0x10, RZ ;  /* 0x0000001048777819 */ /* 0x000fe200000006ff */
[----:B------:R-:W-:Y:S02]  /*1ff0*/  FFMA.FTZ R72, R114, R89, R73 ;  /* 0x0000005972487223 */ /* 0x000fe40000010049 */
[CC--:B------:R-:W-:Y:S02]  /*2000*/  FMUL.FTZ R73, R81.reuse, R82.reuse ;  /* 0x0000005251497220 */ /* 0x0c0fe40000410000 */
[----:B------:R-:W-:Y:S01]  /*2010*/  FFMA.FTZ R72, R81, R82, R72 ;  /* 0x0000005251487223 */ /* 0x000fe20000010048 */
[----:B------:R-:W-:Y:S01]  /*2020*/  FADD.FTZ R81, R76, R84 ;  /* 0x000000544c517221 */ /* 0x000fe20000010000 */
[----:B------:R-:W-:Y:S01]  /*2030*/  FADD.FTZ R84, R115, R79 ;  /* 0x0000004f73547221 */ /* 0x000fe20000010000 */
[----:B------:R-:W-:Y:S01]  /*2040*/  UIADD3 UR12, UP0, UR10, 0x2, URZ ;  /* 0x000000020a0c7890 */ /* 0x000fe2000ff1e03f */
[----:B------:R-:W-:Y:S01]  /*2050*/  FFMA.FTZ R79, R117, R115, R78 ;  /* 0x00000073754f7223 */ /* 0x000fe2000001004e */
[----:B------:R-:W-:Y:S01]  /*2060*/  FADD.FTZ R78, R111, R75 ;  /* 0x0000004b6f4e7221 */ /* 0x000fe20000010000 */
[----:B------:R-:W-:Y:S01]  /*2070*/  FFMA.FTZ R75, R113, R111, R74 ;  /* 0x0000006f714b7223 */ /* 0x000fe2000001004a */
[----:B------:R-:W-:Y:S01]  /*2080*/  UIADD3.X UR13, URZ, UR5, URZ, UP0, !UPT ;  /* 0x000000053f0d7290 */ /* 0x000fe200087fe43f */
[----:B------:R-:W-:Y:S01]  /*2090*/  FADD.FTZ R84, R84, R109 ;  /* 0x0000006d54547221 */ /* 0x000fe20000010000 */
[----:B------:R-:W-:Y:S01]  /*20a0*/  UISETP.GE.U32.AND UP0, UPT, UR12, UR18, UPT ;  /* 0x000000120c00728c */ /* 0x000fe2000bf06070 */
[----:B------:R-:W-:Y:S01]  /*20b0*/  FADD.FTZ R78, R78, R107 ;  /* 0x0000006b4e4e7221 */ /* 0x000fe20000010000 */
[----:B------:R-:W-:Y:S01]  /*20c0*/  FFMA.FTZ R79, R112, R109, R79 ;  /* 0x0000006d704f7223 */ /* 0x000fe2000001004f */
[----:B------:R-:W-:Y:S01]  /*20d0*/  FFMA.FTZ R75, R110, R107, R75 ;  /* 0x0000006b6e4b7223 */ /* 0x000fe2000001004b */
[----:B------:R-:W-:Y:S01]  /*20e0*/  UISETP.GE.AND.EX UP0, UPT, UR13, UR9, UPT, UP0 ;  /* 0x000000090d00728c */ /* 0x000fe2000bf06300 */
[----:B------:R-:W-:Y:S01]  /*20f0*/  FADD.FTZ R78, R78, R103 ;  /* 0x000000674e4e7221 */ /* 0x000fe20000010000 */
[----:B------:R-:W-:Y:S01]  /*2100*/  FADD.FTZ R84, R84, R105 ;  /* 0x0000006954547221 */ /* 0x000fe20000010000 */
[----:B------:R-:W-:Y:S01]  /*2110*/  FFMA.FTZ R79, R108, R105, R79 ;  /* 0x000000696c4f7223 */ /* 0x000fe2000001004f */
[----:B------:R-:W-:Y:S01]  /*2120*/  FFMA.FTZ R75, R106, R103, R75 ;  /* 0x000000676a4b7223 */ /* 0x000fe2000001004b */
[----:B------:R-:W-:Y:S01]  /*2130*/  FADD.FTZ R119, -R36, R119 ;  /* 0x0000007724777221 */ /* 0x000fe20000010100 */
[----:B------:R-:W-:Y:S01]  /*2140*/  FADD.FTZ R78, R78, R99 ;  /* 0x000000634e4e7221 */ /* 0x000fe20000010000 */
[----:B------:R-:W-:Y:S01]  /*2150*/  FADD.FTZ R84, R84, R101 ;  /* 0x0000006554547221 */ /* 0x000fe20000010000 */
[----:B------:R-:W-:Y:S01]  /*2160*/  FFMA.FTZ R79, R104, R101, R79 ;  /* 0x00000065684f7223 */ /* 0x000fe2000001004f */
[----:B------:R-:W-:Y:S01]  /*2170*/  FFMA.FTZ R75, R102, R99, R75 ;  /* 0x00000063664b7223 */ /* 0x000fe2000001004b */
[----:B------:R-:W-:Y:S01]  /*2180*/  FMUL.FTZ R124, R32, R119 ;  /* 0x00000077207c7220 */ /* 0x000fe20000410000 */
[----:B------:R-:W-:Y:S01]  /*2190*/  PLOP3.LUT P0, PT, PT, PT, UP0, 0x80, 0x0 ;  /* 0x000000000000781c */ /* 0x000fe20003f0f008 */
[----:B------:R-:W-:Y:S01]  /*21a0*/  FADD.FTZ R78, R78, R95 ;  /* 0x0000005f4e4e7221 */ /* 0x000fe20000010000 */
[----:B------:R-:W-:Y:S01]  /*21b0*/  FADD.FTZ R84, R84, R97 ;  /* 0x0000006154547221 */ /* 0x000fe20000010000 */
[----:B------:R-:W-:Y:S01]  /*21c0*/  FFMA.FTZ R79, R100, R97, R79 ;  /* 0x00000061644f7223 */ /* 0x000fe2000001004f */
[----:B------:R-:W-:Y:S01]  /*21d0*/  FFMA.FTZ R75, R98, R95, R75 ;  /* 0x0000005f624b7223 */ /* 0x000fe2000001004b */
[----:B------:R-:W-:Y:S01]  /*21e0*/  FFMA.FTZ R73, R124, R73, R87 ;  /* 0x000000497c497223 */ /* 0x000fe20000010057 */
[----:B------:R-:W-:Y:S01]  /*21f0*/  FADD.FTZ R78, R78, R91 ;  /* 0x0000005b4e4e7221 */ /* 0x000fe20000010000 */
[----:B------:R-:W-:Y:S01]  /*2200*/  FADD.FTZ R84, R84, R93 ;  /* 0x0000005d54547221 */ /* 0x000fe20000010000 */
[----:B------:R-:W-:Y:S01]  /*2210*/  FFMA.FTZ R79, R96, R93, R79 ;  /* 0x0000005d604f7223 */ /* 0x000fe2000001004f */
[----:B------:R-:W-:Y:S01]  /*2220*/  FFMA.FTZ R75, R94, R91, R75 ;  /* 0x0000005b5e4b7223 */ /* 0x000fe2000001004b */
[----:B------:R0:W-:Y:S01]  /*2230*/  STS.64 [R80], R72 ;  /* 0x0000004850007388 */ /* 0x0001e20000000a00 */
[----:B------:R-:W-:Y:S01]  /*2240*/  FADD.FTZ R78, R78, R35 ;  /* 0x000000234e4e7221 */ /* 0x000fe20000010000 */
[----:B------:R-:W-:Y:S01]  /*2250*/  FADD.FTZ R84, R84, R33 ;  /* 0x0000002154547221 */ /* 0x000fe20000010000 */
[----:B------:R-:W-:Y:S01]  /*2260*/  FFMA.FTZ R76, R122, R86, R77 ;  /* 0x000000567a4c7223 */ /* 0x000fe2000001004d */
[----:B------:R-:W-:Y:S01]  /*2270*/  FADD.FTZ R77, R85, R86 ;  /* 0x00000056554d7221 */ /* 0x000fe20000010000 */
[----:B------:R-:W-:Y:S01]  /*2280*/  BAR.SYNC.DEFER_BLOCKING 0x0 ;  /* 0x0000000000007b1d */ /* 0x000fe20000010000 */
[----:B------:R-:W-:Y:S01]  /*2290*/  ISETP.GT.U32.AND P2, PT, R0, 0x1f, PT ;  /* 0x0000001f0000780c */ /* 0x000fe20003f44070 */
[----:B0-----:R-:W-:Y:S01]  /*22a0*/  FADD.FTZ R73, R81, R82 ;  /* 0x0000005251497221 */ /* 0x001fe20000010000 */
[----:B------:R-:W-:Y:S01]  /*22b0*/  FFMA.FTZ R72, R124, R82, R83 ;  /* 0x000000527c487223 */ /* 0x000fe20000010053 */
[----:B------:R-:W-:Y:S01]  /*22c0*/  FFMA.FTZ R81, R92, R33, R79 ;  /* 0x000000215c517223 */ /* 0x000fe2000001004f */
[----:B------:R-:W-:Y:S01]  /*22d0*/  FFMA.FTZ R83, R34, R35, R75 ;  /* 0x0000002322537223 */ /* 0x000fe2000001004b */
[----:B------:R-:W-:Y:S01]  /*22e0*/  FADD.FTZ R75, R78, R89 ;  /* 0x000000594e4b7221 */ /* 0x000fe20000010000 */
[----:B------:R-:W-:Y:S01]  /*22f0*/  LOP3.LUT P1, RZ, R0, 0xffffffe1, RZ, 0xc0, !PT ;  /* 0xffffffe100ff7812 */ /* 0x000fe2000782c0ff */
[----:B------:R-:W-:Y:S01]  /*2300*/  FADD.FTZ R79, R84, R37 ;  /* 0x00000025544f7221 */ /* 0x000fe20000010000 */
[----:B------:R-:W-:Y:S01]  /*2310*/  FFMA.FTZ R78, R88, R37, R81 ;  /* 0x00000025584e7223 */ /* 0x000fe20000010051 */
[----:B------:R-:W-:Y:S01]  /*2320*/  FFMA.FTZ R74, R90, R89, R83 ;  /* 0x000000595a4a7223 */ /* 0x000fe20000010053 */
[----:B------:R-:W-:Y:S09]  /*2330*/  @!P0 BRA `(.L_x_105) ;  /* 0x00000000008c8947 */ /* 0x000ff20003800000 */
[----:B------:R-:W-:Y:S01]  /*2340*/  LOP3.LUT R80, R12, 0x8, RZ, 0x3c, !PT ;  /* 0x000000080c507812 */ /* 0x000fe200078e3cff */
[C---:B------:R-:W-:Y:S01]  /*2350*/  IMAD.IADD R84, R13.reuse, 0x1, R12 ;  /* 0x000000010d547824 */ /* 0x040fe200078e020c */
[----:B------:R-:W0:Y:S01]  /*2360*/  LDC.64 R86, c[0x0][0x260] ;  /* 0x00009800ff567b82 */ /* 0x000e220000000a00 */
[----:B------:R-:W-:Y:S01]  /*2370*/  UIMAD UR5, UR11, 0x780, UR16 ;  /* 0x000007800b0578a4 */ /* 0x000fe2000f8e0210 */
[----:B------:R-:W-:Y:S02]  /*2380*/  IADD3 R85, R13, R80, RZ ;  /* 0x000000500d557210 */ /* 0x000fe40007ffe0ff */
[----:B------:R-:W-:Y:S01]  /*2390*/  STS.64 [R84], R78 ;  /* 0x0000004e54007388 */ /* 0x000fe20000000a00 */
[----:B------:R-:W-:Y:S02]  /*23a0*/  LEA R80, R4, R3, 0x5 ;  /* 0x0000000304507211 */ /* 0x000fe400078e28ff */
[----:B------:R-:W-:Y:S01]  /*23b0*/  IADD3 R119, R0, UR5, RZ ;  /* 0x0000000500777c10 */ /* 0x000fe2000fffe0ff */
[----:B------:R-:W-:Y:S01]  /*23c0*/  STS.64 [R85], R76 ;  /* 0x0000004c55007388 */ /* 0x000fe20000000a00 */
[----:B------:R-:W-:Y:S01]  /*23d0*/  LEA R82, R9, R80, 0x3 ;  /* 0x0000005009527211 */ /* 0x000fe200078e18ff */
[----:B------:R-:W-:-:S02]  /*23e0*/  IMAD R81, R7, 0x8, R80 ;  /* 0x0000000807517824 */ /* 0x000fc400078e0250 */
[----:B------:R-:W-:Y:S01]  /*23f0*/  STS.64 [R15], R74 ;  /* 0x0000004a0f007388 */ /* 0x000fe20000000a00 */
[----:B------:R-:W-:-:S03]  /*2400*/  IMAD.SHL.U32 R119, R119, 0x2, RZ ;  /* 0x0000000277777824 */ /* 0x000fc600078e00ff */
[----:B------:R-:W-:Y:S01]  /*2410*/  STS.64 [R14], R72 ;  /* 0x000000480e007388 */ /* 0x000fe20000000a00 */
[----:B------:R-:W-:Y:S06]  /*2420*/  BAR.SYNC.DEFER_BLOCKING 0x0 ;  /* 0x0000000000007b1d */ /* 0x000fec0000010000 */
[----:B------:R-:W1:Y:S04]  /*2430*/  LDS.64 R80, [R81] ;  /* 0x0000000051507984 */ /* 0x000e680000000a00 */
[----:B------:R-:W2:Y:S01]  /*2440*/  LDS.64 R82, [R82+0x1e00] ;  /* 0x001e000052527984 */ /* 0x000ea20000000a00 */
[----:B-1----:R-:W-:Y:S01]  /*2450*/  FADD.FTZ R123, RZ, R80 ;  /* 0x00000050ff7b7221 */ /* 0x002fe20000010000 */
[----:B------:R-:W-:-:S03]  /*2460*/  FADD.FTZ R80, RZ, R81 ;  /* 0x00000051ff507221 */ /* 0x000fc60000010000 */
[----:B--2---:R-:W-:Y:S01]  /*2470*/  FADD.FTZ R84, R123, R82 ;  /* 0x000000527b547221 */ /* 0x004fe20000010000 */
[----:B------:R-:W-:Y:S01]  /*2480*/  FADD.FTZ R85, R80, R83 ;  /* 0x0000005350557221 */ /* 0x000fe20000010000 */
[----:B------:R-:W-:Y:S01]  /*2490*/  LEA R80, R8, R3, 0x5 ;  /* 0x0000000308507211 */ /* 0x000fe200078e28ff */
[C---:B0-----:R-:W-:Y:S01]  /*24a0*/  IMAD.WIDE.U32 R122, R119.reuse, 0x4, R86 ;  /* 0x00000004777a7825 */ /* 0x041fe200078e0056 */
[----:B------:R-:W-:Y:S02]  /*24b0*/  IADD3 R119, R119, 0x3c0, RZ ;  /* 0x000003c077777810 */ /* 0x000fe40007ffe0ff */
[----:B------:R-:W-:Y:S01]  /*24c0*/  LEA R81, R10, R80, 0x3 ;  /* 0x000000500a517211 */ /* 0x000fe200078e18ff */
[----:B------:R-:W-:Y:S01]  /*24d0*/  IMAD R125, R11, 0x8, R80 ;  /* 0x000000080b7d7824 */ /* 0x000fe200078e0250 */
[----:B------:R-:W-:Y:S01]  /*24e0*/  STG.E.64 desc[UR14][R122.64+0x8000], R84 ;  /* 0x008000547a007986 */ /* 0x000fe2000c101b0e */
[----:B------:R-:W-:-:S03]  /*24f0*/  IMAD.WIDE.U32 R86, R119, 0x4, R86 ;  /* 0x0000000477567825 */ /* 0x000fc600078e0056 */
[----:B------:R-:W0:Y:S04]  /*2500*/  LDS.64 R80, [R81] ;  /* 0x0000000051507984 */ /* 0x000e280000000a00 */
[----:B------:R-:W1:Y:S01]  /*2510*/  LDS.64 R82, [R125+0x1e00] ;  /* 0x001e00007d527984 */ /* 0x000e620000000a00 */
[----:B0-----:R-:W-:Y:S01]  /*2520*/  FADD.FTZ R124, RZ, R81 ;  /* 0x00000051ff7c7221 */ /* 0x001fe20000010000 */
[----:B------:R-:W-:-:S03]  /*2530*/  FADD.FTZ R119, RZ, R80 ;  /* 0x00000050ff777221 */ /* 0x000fc60000010000 */
[----:B-1----:R-:W-:Y:S01]  /*2540*/  FADD.FTZ R83, R124, R83 ;  /* 0x000000537c537221 */ /* 0x002fe20000010000 */
[----:B------:R-:W-:-:S05]  /*2550*/  FADD.FTZ R82, R119, R82 ;  /* 0x0000005277527221 */ /* 0x000fca0000010000 */
[----:B------:R0:W-:Y:S02]  /*2560*/  STG.E.64 desc[UR14][R86.64+0x8000], R82 ;  /* 0x0080005256007986 */ /* 0x0001e4000c101b0e */
.L_x_105:
[----:B------:R-:W-:Y:S01]  /*2570*/  BSSY B0, `(.L_x_106) ;  /* 0x0000091000007945 */ /* 0x000fe20003800000 */
[----:B------:R-:W-:Y:S01]  /*2580*/  HFMA2.MMA R85, -RZ, RZ, 0, 0 ;  /* 0x00000000ff557435 */ /* 0x000fe200000001ff */
[----:B0-----:R-:W-:Y:S02]  /*2590*/  IMAD.MOV.U32 R87, RZ, RZ, RZ ;  /* 0x000000ffff577224 */ /* 0x001fe400078e00ff */
[----:B------:R-:W-:Y:S08]  /*25a0*/  @P2 BRA `(.L_x_107) ;  /* 0x0000000800342947 */ /* 0x000ff00003800000 */
[----:B------:R-:W-:Y:S01]  /*25b0*/  USHF.L.U32 UR5, UR10, 0x4, URZ ;  /* 0x000000040a057899 */ /* 0x000fe2000800063f */
[----:B------:R-:W-:Y:S02]  /*25c0*/  MOV R80, 0x3c ;  /* 0x0000003c00507802 */ /* 0x000fe40000000f00 */
[----:B------:R-:W-:Y:S01]  /*25d0*/  SHF.L.U32 R86, R0, 0x3, RZ ;  /* 0x0000000300567819 */ /* 0x000fe200000006ff */
[----:B------:R-:W-:-:S03]  /*25e0*/  ULOP3.LUT UR5, UR5, 0x10, URZ, 0xc0, !UPT ;  /* 0x0000001005057892 */ /* 0x000fc6000f8ec03f */
[----:B------:R-:W-:-:S03]  /*25f0*/  LOP3.LUT R86, R86, 0x8, RZ, 0xc0, !PT ;  /* 0x0000000856567812 */ /* 0x000fc600078ec0ff */
[----:B------:R-:W-:-:S05]  /*2600*/  IADD3 R87, R2, UR5, RZ ;  /* 0x0000000502577c10 */ /* 0x000fca000fffe0ff */
[----:B------:R-:W-:-:S04]  /*2610*/  IMAD R87, R87, R80, -UR16 ;  /* 0x8000001057577e24 */ /* 0x000fc8000f8e0250 */
[C---:B------:R-:W-:Y:S01]  /*2620*/  VIADD R81, R87.reuse, 0x4 ;  /* 0x0000000457517836 */ /* 0x040fe20000000000 */
[----:B------:R-:W-:Y:S01]  /*2630*/  SHF.R.S32.HI R80, RZ, 0x1f, R87 ;  /* 0x0000001fff507819 */ /* 0x000fe20000011457 */
[----:B------:R-:W-:-:S03]  /*2640*/  VIADD R119, R87, 0xc ;  /* 0x0000000c57777836 */ /* 0x000fc60000000000 */
[----:B------:R-:W-:Y:S02]  /*2650*/  LEA.HI R80, R80, R87, RZ, 0x2 ;  /* 0x0000005750507211 */ /* 0x000fe400078f10ff */
[----:B------:R-:W-:Y:S02]  /*2660*/  SHF.R.S32.HI R82, RZ, 0x1f, R81 ;  /* 0x0000001fff527819 */ /* 0x000fe40000011451 */
[----:B------:R-:W-:Y:S02]  /*2670*/  SHF.R.S32.HI R80, RZ, 0x2, R80 ;  /* 0x00000002ff507819 */ /* 0x000fe40000011450 */
[----:B------:R-:W-:Y:S02]  /*2680*/  LEA.HI R82, R82, R81, RZ, 0x2 ;  /* 0x0000005152527211 */ /* 0x000fe400078f10ff */
[----:B------:R-:W-:Y:S01]  /*2690*/  SHF.R.S32.HI R122, RZ, 0x1f, R119 ;  /* 0x0000001fff7a7819 */ /* 0x000fe20000011477 */
[----:B------:R-:W-:Y:S01]  /*26a0*/  IMAD R81, R80, 0x18, R5 ;  /* 0x0000001850517824 */ /* 0x000fe200078e0205 */
[----:B------:R-:W-:-:S02]  /*26b0*/  SHF.R.S32.HI R82, RZ, 0x2, R82 ;  /* 0x00000002ff527819 */ /* 0x000fc40000011452 */
[----:B------:R-:W-:Y:S02]  /*26c0*/  IADD3 R80, R87, 0x8, RZ ;  /* 0x0000000857507810 */ /* 0x000fe40007ffe0ff */
[----:B------:R-:W-:Y:S01]  /*26d0*/  LEA.HI R122, R122, R119, RZ, 0x2 ;  /* 0x000000777a7a7211 */ /* 0x000fe200078f10ff */
[----:B------:R-:W-:Y:S01]  /*26e0*/  IMAD R83, R82, 0x18, R5 ;  /* 0x0000001852537824 */ /* 0x000fe200078e0205 */
[----:B------:R-:W-:Y:S02]  /*26f0*/  IADD3 R82, R81, R86, RZ ;  /* 0x0000005651527210 */ /* 0x000fe40007ffe0ff */
[----:B------:R-:W-:Y:S01]  /*2700*/  SHF.R.S32.HI R81, RZ, 0x1f, R80 ;  /* 0x0000001fff517819 */ /* 0x000fe20000011450 */
[----:B------:R-:W-:Y:S01]  /*2710*/  IMAD.IADD R84, R86, 0x1, R83 ;  /* 0x0000000156547824 */ /* 0x000fe200078e0253 */
[----:B------:R-:W-:Y:S02]  /*2720*/  SHF.R.S32.HI R122, RZ, 0x2, R122 ;  /* 0x00000002ff7a7819 */ /* 0x000fe4000001147a */
[----:B------:R-:W0:Y:S01]  /*2730*/  LDS.64 R82, [R82] ;  /* 0x0000000052527984 */ /* 0x000e220000000a00 */
[----:B------:R-:W-:-:S02]  /*2740*/  LEA.HI R81, R81, R80, RZ, 0x2 ;  /* 0x0000005051517211 */ /* 0x000fc400078f10ff */
[----:B------:R-:W-:Y:S01]  /*2750*/  IMAD R123, R122, 0x18, R5 ;  /* 0x000000187a7b7824 */ /* 0x000fe200078e0205 */
[----:B------:R-:W1:Y:S01]  /*2760*/  LDS.64 R84, [R84] ;  /* 0x0000000054547984 */ /* 0x000e620000000a00 */
[----:B------:R-:W-:-:S05]  /*2770*/  SHF.R.S32.HI R80, RZ, 0x2, R81 ;  /* 0x00000002ff507819 */ /* 0x000fca0000011451 */
[----:B------:R-:W-:-:S05]  /*2780*/  IMAD R81, R80, 0x18, R5 ;  /* 0x0000001850517824 */ /* 0x000fca00078e0205 */
[----:B------:R-:W-:-:S06]  /*2790*/  IADD3 R81, R86, R81, RZ ;  /* 0x0000005156517210 */ /* 0x000fcc0007ffe0ff */
[----:B------:R-:W2:Y:S01]  /*27a0*/  LDS.64 R80, [R81] ;  /* 0x0000000051507984 */ /* 0x000ea20000000a00 */
[----:B0-----:R-:W-:Y:S01]  /*27b0*/  FADD.FTZ R119, RZ, R82 ;  /* 0x00000052ff777221 */ /* 0x001fe20000010000 */
[----:B------:R-:W-:-:S03]  /*27c0*/  IADD3 R82, R87, 0x10, RZ ;  /* 0x0000001057527810 */ /* 0x000fc60007ffe0ff */
[----:B-1----:R-:W-:Y:S01]  /*27d0*/  FADD.FTZ R119, R119, R84 ;  /* 0x0000005477777221 */ /* 0x002fe20000010000 */
[----:B------:R-:W-:Y:S01]  /*27e0*/  SHF.R.S32.HI R125, RZ, 0x1f, R82 ;  /* 0x0000001fff7d7819 */ /* 0x000fe20000011452 */
[----:B------:R-:W-:-:S03]  /*27f0*/  FADD.FTZ R84, RZ, R83 ;  /* 0x00000053ff547221 */ /* 0x000fc60000010000 */
[----:B------:R-:W-:Y:S01]  /*2800*/  LEA.HI R125, R125, R82, RZ, 0x2 ;  /* 0x000000527d7d7211 */ /* 0x000fe200078f10ff */
[----:B------:R-:W-:Y:S01]  /*2810*/  FADD.FTZ R84, R84, R85 ;  /* 0x0000005554547221 */ /* 0x000fe20000010000 */
[----:B------:R-:W-:Y:S02]  /*2820*/  IADD3 R82, R86, R123, RZ ;  /* 0x0000007b56527210 */ /* 0x000fe40007ffe0ff */
[----:B------:R-:W-:-:S04]  /*2830*/  SHF.R.S32.HI R122, RZ, 0x2, R125 ;  /* 0x00000002ff7a7819 */ /* 0x000fc8000001147d */
[----:B------:R-:W0:Y:S01]  /*2840*/  LDS.64 R82, [R82] ;  /* 0x0000000052527984 */ /* 0x000e220000000a00 */
[----:B------:R-:W-:Y:S01]  /*2850*/  IMAD R85, R122, 0x18, R5 ;  /* 0x000000187a557824 */ /* 0x000fe200078e0205 */
[----:B------:R-:W-:Y:S01]  /*2860*/  IADD3 R122, R87, 0x14, RZ ;  /* 0x00000014577a7810 */ /* 0x000fe20007ffe0ff */
[----:B--2---:R-:W-:Y:S02]  /*2870*/  FADD.FTZ R119, R119, R80 ;  /* 0x0000005077777221 */ /* 0x004fe40000010000 */
[----:B------:R-:W-:Y:S02]  /*2880*/  IMAD.IADD R85, R86, 0x1, R85 ;  /* 0x0000000156557824 */ /* 0x000fe400078e0255 */
[----:B------:R-:W-:Y:S01]  /*2890*/  FADD.FTZ R84, R84, R81 ;  /* 0x0000005154547221 */ /* 0x000fe20000010000 */
[----:B------:R-:W-:Y:S02]  /*28a0*/  SHF.R.S32.HI R123, RZ, 0x1f, R122 ;  /* 0x0000001fff7b7819 */ /* 0x000fe4000001147a */
[----:B------:R1:W2:Y:S02]  /*28b0*/  LDS.64 R80, [R85] ;  /* 0x0000000055507984 */ /* 0x0002a40000000a00 */
[----:B------:R-:W-:-:S04]  /*28c0*/  LEA.HI R123, R123, R122, RZ, 0x2 ;  /* 0x0000007a7b7b7211 */ /* 0x000fc800078f10ff */
[----:B------:R-:W-:-:S05]  /*28d0*/  SHF.R.S32.HI R122, RZ, 0x2, R123 ;  /* 0x00000002ff7a7819 */ /* 0x000fca000001147b */
[----:B------:R-:W-:Y:S02]  /*28e0*/  IMAD R123, R122, 0x18, R5 ;  /* 0x000000187a7b7824 */ /* 0x000fe400078e0205 */
[----:B------:R-:W-:-:S03]  /*28f0*/  VIADD R122, R87, 0x18 ;  /* 0x00000018577a7836 */ /* 0x000fc60000000000 */
[----:B------:R-:W-:Y:S02]  /*2900*/  IADD3 R123, R86, R123, RZ ;  /* 0x0000007b567b7210 */ /* 0x000fe40007ffe0ff */
[----:B-1----:R-:W-:-:S04]  /*2910*/  SHF.R.S32.HI R85, RZ, 0x1f, R122 ;  /* 0x0000001fff557819 */ /* 0x002fc8000001147a */
[----:B------:R-:W-:Y:S02]  /*2920*/  LEA.HI R85, R85, R122, RZ, 0x2 ;  /* 0x0000007a55557211 */ /* 0x000fe400078f10ff */
[----:B------:R-:W-:-:S04]  /*2930*/  IADD3 R122, R87, 0x1c, RZ ;  /* 0x0000001c577a7810 */ /* 0x000fc80007ffe0ff */
[----:B------:R-:W-:Y:S01]  /*2940*/  SHF.R.S32.HI R125, RZ, 0x1f, R122 ;  /* 0x0000001fff7d7819 */ /* 0x000fe2000001147a */
[----:B0-----:R-:W-:Y:S01]  /*2950*/  FADD.FTZ R119, R119, R82 ;  /* 0x0000005277777221 */ /* 0x001fe20000010000 */
[----:B------:R-:W-:Y:S02]  /*2960*/  FADD.FTZ R84, R84, R83 ;  /* 0x0000005354547221 */ /* 0x000fe40000010000 */
[----:B------:R-:W-:Y:S01]  /*2970*/  LEA.HI R125, R125, R122, RZ, 0x2 ;  /* 0x0000007a7d7d7211 */ /* 0x000fe200078f10ff */
[----:B------:R0:W1:Y:S03]  /*2980*/  LDS.64 R82, [R123] ;  /* 0x000000007b527984 */ /* 0x0000660000000a00 */
[----:B------:R-:W-:Y:S01]  /*2990*/  SHF.R.S32.HI R122, RZ, 0x2, R125 ;  /* 0x00000002ff7a7819 */ /* 0x000fe2000001147d */
[----:B--2---:R-:W-:Y:S01]  /*29a0*/  FADD.FTZ R119, R119, R80 ;  /* 0x0000005077777221 */ /* 0x004fe20000010000 */
[----:B------:R-:W-:Y:S01]  /*29b0*/  SHF.R.S32.HI R80, RZ, 0x2, R85 ;  /* 0x00000002ff507819 */ /* 0x000fe20000011455 */
[----:B------:R-:W-:-:S04]  /*29c0*/  FADD.FTZ R84, R84, R81 ;  /* 0x0000005154547221 */ /* 0x000fc80000010000 */
[----:B------:R-:W-:-:S05]  /*29d0*/  IMAD R85, R80, 0x18, R5 ;  /* 0x0000001850557824 */ /* 0x000fca00078e0205 */
[----:B------:R-:W-:Y:S01]  /*29e0*/  IADD3 R80, R86, R85, RZ ;  /* 0x0000005556507210 */ /* 0x000fe20007ffe0ff */
[----:B------:R-:W-:Y:S01]  /*29f0*/  IMAD R85, R122, 0x18, R5 ;  /* 0x000000187a557824 */ /* 0x000fe200078e0205 */
[----:B------:R-:W-:-:S03]  /*2a00*/  IADD3 R122, R87, 0x20, RZ ;  /* 0x00000020577a7810 */ /* 0x000fc60007ffe0ff */
[----:B------:R-:W-:Y:S01]  /*2a10*/  IMAD.IADD R85, R86, 0x1, R85 ;  /* 0x0000000156557824 */ /* 0x000fe200078e0255 */
[----:B------:R-:W2:Y:S01]  /*2a20*/  LDS.64 R80, [R80] ;  /* 0x0000000050507984 */ /* 0x000ea20000000a00 */
[----:B0-----:R-:W-:-:S04]  /*2a30*/  SHF.R.S32.HI R123, RZ, 0x1f, R122 ;  /* 0x0000001fff7b7819 */ /* 0x001fc8000001147a */
[----:B------:R-:W-:-:S04]  /*2a40*/  LEA.HI R123, R123, R122, RZ, 0x2 ;  /* 0x0000007a7b7b7211 */ /* 0x000fc800078f10ff */
[----:B------:R-:W-:-:S05]  /*2a50*/  SHF.R.S32.HI R122, RZ, 0x2, R123 ;  /* 0x00000002ff7a7819 */ /* 0x000fca000001147b */
[----:B------:R-:W-:Y:S01]  /*2a60*/  IMAD R123, R122, 0x18, R5 ;  /* 0x000000187a7b7824 */ /* 0x000fe200078e0205 */
[----:B------:R-:W-:Y:S01]  /*2a70*/  IADD3 R122, R87, 0x24, RZ ;  /* 0x00000024577a7810 */ /* 0x000fe20007ffe0ff */
[----:B-1----:R-:W-:Y:S01]  /*2a80*/  FADD.FTZ R119, R119, R82 ;  /* 0x0000005277777221 */ /* 0x002fe20000010000 */
[----:B------:R-:W-:Y:S02]  /*2a90*/  FADD.FTZ R84, R84, R83 ;  /* 0x0000005354547221 */ /* 0x000fe40000010000 */
[----:B------:R0:W1:Y:S01]  /*2aa0*/  LDS.64 R82, [R85] ;  /* 0x0000000055527984 */ /* 0x0000620000000a00 */
[----:B------:R-:W-:Y:S02]  /*2ab0*/  IADD3 R123, R86, R123, RZ ;  /* 0x0000007b567b7210 */ /* 0x000fe40007ffe0ff */
[----:B0-----:R-:W-:-:S04]  /*2ac0*/  SHF.R.S32.HI R85, RZ, 0x1f, R122 ;  /* 0x0000001fff557819 */ /* 0x001fc8000001147a */
[----:B------:R-:W-:Y:S01]  /*2ad0*/  LEA.HI R85, R85, R122, RZ, 0x2 ;  /* 0x0000007a55557211 */ /* 0x000fe200078f10ff */
[----:B------:R-:W-:-:S05]  /*2ae0*/  VIADD R122, R87, 0x28 ;  /* 0x00000028577a7836 */ /* 0x000fca0000000000 */
[----:B------:R-:W-:Y:S01]  /*2af0*/  SHF.R.S32.HI R125, RZ, 0x1f, R122 ;  /* 0x0000001fff7d7819 */ /* 0x000fe2000001147a */
[----:B--2---:R-:W-:Y:S01]  /*2b00*/  FADD.FTZ R119, R119, R80 ;  /* 0x0000005077777221 */ /* 0x004fe20000010000 */
[----:B------:R-:W-:Y:S02]  /*2b10*/  FADD.FTZ R84, R84, R81 ;  /* 0x0000005154547221 */ /* 0x000fe40000010000 */
[----:B------:R-:W-:Y:S01]  /*2b20*/  LEA.HI R125, R125, R122, RZ, 0x2 ;  /* 0x0000007a7d7d7211 */ /* 0x000fe200078f10ff */
[----:B------:R-:W0:Y:S03]  /*2b30*/  LDS.64 R80, [R123] ;  /* 0x000000007b507984 */ /* 0x000e260000000a00 */
[----:B------:R-:W-:Y:S01]  /*2b40*/  SHF.R.S32.HI R122, RZ, 0x2, R125 ;  /* 0x00000002ff7a7819 */ /* 0x000fe2000001147d */
[----:B-1----:R-:W-:Y:S01]  /*2b50*/  FADD.FTZ R119, R119, R82 ;  /* 0x0000005277777221 */ /* 0x002fe20000010000 */
[----:B------:R-:W-:Y:S01]  /*2b60*/  SHF.R.S32.HI R82, RZ, 0x2, R85 ;  /* 0x00000002ff527819 */ /* 0x000fe20000011455 */
[----:B------:R-:W-:-:S04]  /*2b70*/  FADD.FTZ R84, R84, R83 ;  /* 0x0000005354547221 */ /* 0x000fc80000010000 */
[----:B------:R-:W-:-:S05]  /*2b80*/  IMAD R85, R82, 0x18, R5 ;  /* 0x0000001852557824 */ /* 0x000fca00078e0205 */
[----:B------:R-:W-:Y:S01]  /*2b90*/  IADD3 R82, R86, R85, RZ ;  /* 0x0000005556527210 */ /* 0x000fe20007ffe0ff */
[----:B------:R-:W-:-:S05]  /*2ba0*/  IMAD R85, R122, 0x18, R5 ;  /* 0x000000187a557824 */ /* 0x000fca00078e0205 */
[----:B------:R-:W1:Y:S01]  /*2bb0*/  LDS.64 R82, [R82] ;  /* 0x0000000052527984 */ /* 0x000e620000000a00 */
[----:B------:R-:W-:Y:S01]  /*2bc0*/  IADD3 R85, R86, R85, RZ ;  /* 0x0000005556557210 */ /* 0x000fe20007ffe0ff */
[----:B0-----:R-:W-:Y:S01]  /*2bd0*/  FADD.FTZ R119, R119, R80 ;  /* 0x0000005077777221 */ /* 0x001fe20000010000 */
[----:B------:R-:W-:Y:S01]  /*2be0*/  FADD.FTZ R80, R84, R81 ;  /* 0x0000005154507221 */ /* 0x000fe20000010000 */
[----:B------:R-:W-:-:S03]  /*2bf0*/  IADD3 R81, R87, 0x2c, RZ ;  /* 0x0000002c57517810 */ /* 0x000fc60007ffe0ff */
[----:B------:R-:W0:Y:S01]  /*2c00*/  LDS.64 R84, [R85] ;  /* 0x0000000055547984 */ /* 0x000e220000000a00 */
[----:B------:R-:W-:-:S04]  /*2c10*/  SHF.R.S32.HI R122, RZ, 0x1f, R81 ;  /* 0x0000001fff7a7819 */ /* 0x000fc80000011451 */
[----:B------:R-:W-:-:S04]  /*2c20*/  LEA.HI R122, R122, R81, RZ, 0x2 ;  /* 0x000000517a7a7211 */ /* 0x000fc800078f10ff */
[----:B------:R-:W-:-:S05]  /*2c30*/  SHF.R.S32.HI R122, RZ, 0x2, R122 ;  /* 0x00000002ff7a7819 */ /* 0x000fca000001147a */
[----:B------:R-:W-:-:S04]  /*2c40*/  IMAD R81, R122, 0x18, R5 ;  /* 0x000000187a517824 */ /* 0x000fc800078e0205 */
[----:B------:R-:W-:Y:S02]  /*2c50*/  IMAD.IADD R81, R86, 0x1, R81 ;  /* 0x0000000156517824 */ /* 0x000fe400078e0251 */
[----:B-1----:R-:W-:Y:S01]  /*2c60*/  FADD.FTZ R119, R119, R82 ;  /* 0x0000005277777221 */ /* 0x002fe20000010000 */
[----:B------:R-:W-:Y:S01]  /*2c70*/  FADD.FTZ R82, R80, R83 ;  /* 0x0000005350527221 */ /* 0x000fe20000010000 */
[----:B------:R-:W-:Y:S02]  /*2c80*/  IADD3 R83, R87, 0x30, RZ ;  /* 0x0000003057537810 */ /* 0x000fe40007ffe0ff */
[----:B------:R-:W1:Y:S02]  /*2c90*/  LDS.64 R80, [R81] ;  /* 0x0000000051507984 */ /* 0x000e640000000a00 */
[----:B------:R-:W-:Y:S01]  /*2ca0*/  SHF.R.S32.HI R122, RZ, 0x1f, R83 ;  /* 0x0000001fff7a7819 */ /* 0x000fe20000011453 */
[----:B0-----:R-:W-:Y:S01]  /*2cb0*/  FADD.FTZ R119, R119, R84 ;  /* 0x0000005477777221 */ /* 0x001fe20000010000 */
[----:B------:R-:W-:-:S02]  /*2cc0*/  IADD3 R84, R87, 0x34, RZ ;  /* 0x0000003457547810 */ /* 0x000fc40007ffe0ff */
[----:B------:R-:W-:Y:S02]  /*2cd0*/  LEA.HI R83, R122, R83, RZ, 0x2 ;  /* 0x000000537a537211 */ /* 0x000fe400078f10ff */
[----:B------:R-:W-:Y:S02]  /*2ce0*/  IADD3 R122, R87, 0x38, RZ ;  /* 0x00000038577a7810 */ /* 0x000fe40007ffe0ff */
[----:B------:R-:W-:Y:S02]  /*2cf0*/  SHF.R.S32.HI R87, RZ, 0x1f, R84 ;  /* 0x0000001fff577819 */ /* 0x000fe40000011454 */
[----:B------:R-:W-:Y:S02]  /*2d00*/  SHF.R.S32.HI R123, RZ, 0x1f, R122 ;  /* 0x0000001fff7b7819 */ /* 0x000fe4000001147a */
[----:B------:R-:W-:Y:S02]  /*2d10*/  LEA.HI R87, R87, R84, RZ, 0x2 ;  /* 0x0000005457577211 */ /* 0x000fe400078f10ff */
[----:B------:R-:W-:-:S02]  /*2d20*/  SHF.R.S32.HI R84, RZ, 0x2, R83 ;  /* 0x00000002ff547819 */ /* 0x000fc40000011453 */
[----:B------:R-:W-:Y:S02]  /*2d30*/  LEA.HI R123, R123, R122, RZ, 0x2 ;  /* 0x0000007a7b7b7211 */ /* 0x000fe400078f10ff */
[----:B------:R-:W-:Y:S01]  /*2d40*/  SHF.R.S32.HI R122, RZ, 0x2, R87 ;  /* 0x00000002ff7a7819 */ /* 0x000fe20000011457 */
[----:B------:R-:W-:Y:S01]  /*2d50*/  IMAD R83, R84, 0x18, R5 ;  /* 0x0000001854537824 */ /* 0x000fe200078e0205 */
[----:B------:R-:W-:-:S03]  /*2d60*/  SHF.R.S32.HI R124, RZ, 0x2, R123 ;  /* 0x00000002ff7c7819 */ /* 0x000fc6000001147b */
[----:B------:R-:W-:Y:S02]  /*2d70*/  IMAD R87, R122, 0x18, R5 ;  /* 0x000000187a577824 */ /* 0x000fe400078e0205 */
[----:B------:R-:W-:Y:S01]  /*2d80*/  FADD.FTZ R122, R82, R85 ;  /* 0x00000055527a7221 */ /* 0x000fe20000010000 */
[----:B------:R-:W-:Y:S02]  /*2d90*/  IMAD.IADD R83, R86, 0x1, R83 ;  /* 0x0000000156537824 */ /* 0x000fe400078e0253 */
[----:B------:R-:W-:Y:S01]  /*2da0*/  IMAD R123, R124, 0x18, R5 ;  /* 0x000000187c7b7824 */ /* 0x000fe200078e0205 */
[----:B------:R-:W-:-:S03]  /*2db0*/  IADD3 R84, R86, R87, RZ ;  /* 0x0000005756547210 */ /* 0x000fc60007ffe0ff */
[----:B------:R-:W0:Y:S01]  /*2dc0*/  LDS.64 R82, [R83] ;  /* 0x0000000053527984 */ /* 0x000e220000000a00 */
[----:B------:R-:W-:Y:S01]  /*2dd0*/  IADD3 R86, R86, R123, RZ ;  /* 0x0000007b56567210 */ /* 0x000fe20007ffe0ff */
[----:B-1----:R-:W-:Y:S02]  /*2de0*/  FADD.FTZ R119, R119, R80 ;  /* 0x0000005077777221 */ /* 0x002fe40000010000 */
[----:B------:R-:W1:Y:S01]  /*2df0*/  LDS.64 R84, [R84] ;  /* 0x0000000054547984 */ /* 0x000e620000000a00 */
[----:B------:R-:W-:-:S03]  /*2e00*/  FADD.FTZ R122, R122, R81 ;  /* 0x000000517a7a7221 */ /* 0x000fc60000010000 */
[----:B------:R-:W2:Y:S01]  /*2e10*/  LDS.64 R86, [R86] ;  /* 0x0000000056567984 */ /* 0x000ea20000000a00 */
[----:B0-----:R-:W-:Y:S01]  /*2e20*/  FADD.FTZ R119, R119, R82 ;  /* 0x0000005277777221 */ /* 0x001fe20000010000 */
[----:B------:R-:W-:-:S03]  /*2e30*/  FADD.FTZ R122, R122, R83 ;  /* 0x000000537a7a7221 */ /* 0x000fc60000010000 */
[----:B-1----:R-:W-:Y:S01]  /*2e40*/  FADD.FTZ R119, R119, R84 ;  /* 0x0000005477777221 */ /* 0x002fe20000010000 */
[----:B------:R-:W-:-:S03]  /*2e50*/  FADD.FTZ R122, R122, R85 ;  /* 0x000000557a7a7221 */ /* 0x000fc60000010000 */
[----:B--2---:R-:W-:Y:S01]  /*2e60*/  FADD.FTZ R85, R119, R86 ;  /* 0x0000005677557221 */ /* 0x004fe20000010000 */
[----:B------:R-:W-:-:S07]  /*2e70*/  FADD.FTZ R87, R122, R87 ;  /* 0x000000577a577221 */ /* 0x000fce0000010000 */
.L_x_107:
[----:B------:R-:W-:Y:S05]  /*2e80*/  BSYNC B0 ;  /* 0x0000000000007941 */ /* 0x000fea0003800000 */
.L_x_106:
[----:B------:R-:W0:Y:S01]  /*2e90*/  @!P1 LDC R81, c[0x0][0x10] ;  /* 0x00000400ff519b82 */ /* 0x000e220000000800 */
[----:B------:R-:W1:Y:S01]  /*2ea0*/  SHFL.BFLY PT, R80, R85, 0x1, 0x1f ;  /* 0x0c201f0055507f89 */ /* 0x000e6200000e0000 */
[----:B------:R-:W-:Y:S01]  /*2eb0*/  MOV R86, UR4 ;  /* 0x0000000400567c02 */ /* 0x000fe20008000f00 */
[----:B------:R-:W-:Y:S01]  /*2ec0*/  UISETP.GE.U32.AND UP0, UPT, UR12, UR18, UPT ;  /* 0x000000120c00728c */ /* 0x000fe2000bf06070 */
[----:B------:R-:W-:Y:S01]  /*2ed0*/  PRMT R70, R70, 0x7632, R70 ;  /* 0x0000763246467816 */ /* 0x000fe20000000046 */
[----:B------:R-:W2:Y:S01]  /*2ee0*/  SHFL.BFLY PT, R84, R87, 0x1, 0x1f ;  /* 0x0c201f0057547f89 */ /* 0x000ea200000e0000 */
[----:B------:R-:W-:Y:S01]  /*2ef0*/  PRMT R71, R71, 0x7632, R71 ;  /* 0x0000763247477816 */ /* 0x000fe20000000047 */
[----:B------:R-:W-:Y:S01]  /*2f00*/  UISETP.GE.AND.EX UP0, UPT, UR13, UR9, UPT, UP0 ;  /* 0x000000090d00728c */ /* 0x000fe2000bf06300 */
[----:B------:R-:W3:Y:S01]  /*2f10*/  @!P1 LDC.64 R82, c[0x0][0x260] ;  /* 0x00009800ff529b82 */ /* 0x000ee20000000a00 */
[----:B------:R-:W-:Y:S02]  /*2f20*/  PRMT R68, R68, 0x7632, R68 ;  /* 0x0000763244447816 */ /* 0x000fe40000000044 */
[----:B------:R-:W-:-:S02]  /*2f30*/  PRMT R69, R69, 0x7632, R69 ;  /* 0x0000763245457816 */ /* 0x000fc40000000045 */
[----:B------:R-:W-:Y:S02]  /*2f40*/  PRMT R66, R66, 0x7632, R66 ;  /* 0x0000763242427816 */ /* 0x000fe40000000042 */
[----:B------:R-:W-:Y:S02]  /*2f50*/  PRMT R67, R67, 0x7632, R67 ;  /* 0x0000763243437816 */ /* 0x000fe40000000043 */
[----:B------:R-:W-:Y:S02]  /*2f60*/  PRMT R64, R64, 0x7632, R64 ;  /* 0x0000763240407816 */ /* 0x000fe40000000040 */
[----:B------:R-:W-:Y:S02]  /*2f70*/  PRMT R65, R65, 0x7632, R65 ;  /* 0x0000763241417816 */ /* 0x000fe40000000041 */
[----:B------:R-:W-:Y:S02]  /*2f80*/  PRMT R62, R62, 0x7632, R62 ;  /* 0x000076323e3e7816 */ /* 0x000fe4000000003e */
[----:B------:R-:W-:Y:S01]  /*2f90*/  PRMT R63, R63, 0x7632, R63 ;  /* 0x000076323f3f7816 */ /* 0x000fe2000000003f */
[----:B0-----:R-:W-:-:S02]  /*2fa0*/  @!P1 IMAD R81, R81, R86, UR8 ;  /* 0x0000000851519e24 */ /* 0x001fc4000f8e0256 */
[----:B-1----:R-:W-:Y:S01]  /*2fb0*/  FADD.FTZ R80, R80, R85 ;  /* 0x0000005550507221 */ /* 0x002fe20000010000 */
[----:B------:R-:W-:Y:S01]  /*2fc0*/  PRMT R60, R60, 0x7632, R60 ;  /* 0x000076323c3c7816 */ /* 0x000fe2000000003c */
[----:B------:R-:W-:Y:S01]  /*2fd0*/  @!P1 IMAD R81, R81, 0x400, R6 ;  /* 0x0000040051519824 */ /* 0x000fe200078e0206 */
[----:B------:R-:W-:Y:S02]  /*2fe0*/  PRMT R61, R61, 0x7632, R61 ;  /* 0x000076323d3d7816 */ /* 0x000fe4000000003d */
[----:B------:R-:W-:Y:S02]  /*2ff0*/  PRMT R58, R58, 0x7632, R58 ;  /* 0x000076323a3a7816 */ /* 0x000fe4000000003a */
[----:B------:R-:W-:Y:S02]  /*3000*/  @!P1 SHF.L.U32 R81, R81, 0x1, RZ ;  /* 0x0000000151519819 */ /* 0x000fe400000006ff */
[----:B------:R-:W-:Y:S02]  /*3010*/  PRMT R59, R59, 0x7632, R59 ;  /* 0x000076323b3b7816 */ /* 0x000fe4000000003b */
[----:B------:R-:W-:Y:S01]  /*3020*/  PRMT R56, R56, 0x7632, R56 ;  /* 0x0000763238387816 */ /* 0x000fe20000000038 */
[----:B---3--:R-:W-:-:S04]  /*3030*/  @!P1 IMAD.WIDE.U32 R82, R81, 0x4, R82 ;  /* 0x0000000451529825 */ /* 0x008fc800078e0052 */
[----:B--2---:R-:W-:Y:S01]  /*3040*/  FADD.FTZ R81, R84, R87 ;  /* 0x0000005754517221 */ /* 0x004fe20000010000 */
[----:B------:R-:W-:Y:S02]  /*3050*/  PRMT R57, R57, 0x7632, R57 ;  /* 0x0000763239397816 */ /* 0x000fe40000000039 */
[----:B------:R-:W-:Y:S02]  /*3060*/  PRMT R54, R54, 0x7632, R54 ;  /* 0x0000763236367816 */ /* 0x000fe40000000036 */
[----:B------:R0:W-:Y:S01]  /*3070*/  @!P1 STG.E.64 desc[UR14][R82.64], R80 ;  /* 0x0000005052009986 */ /* 0x0001e2000c101b0e */
[----:B------:R-:W-:Y:S02]  /*3080*/  PLOP3.LUT P1, PT, PT, PT, UP0, 0x80, 0x0 ;  /* 0x000000000000781c */ /* 0x000fe40003f2f008 */
[----:B------:R-:W-:Y:S02]  /*3090*/  PRMT R55, R55, 0x7632, R55 ;  /* 0x0000763237377816 */ /* 0x000fe40000000037 */
[----:B------:R-:W-:-:S02]  /*30a0*/  PRMT R52, R52, 0x7632, R52 ;  /* 0x0000763234347816 */ /* 0x000fc40000000034 */
[----:B------:R-:W-:Y:S02]  /*30b0*/  PRMT R53, R53, 0x7632, R53 ;  /* 0x0000763235357816 */ /* 0x000fe40000000035 */
[----:B------:R-:W-:Y:S02]  /*30c0*/  PRMT R50, R50, 0x7632, R50 ;  /* 0x0000763232327816 */ /* 0x000fe40000000032 */
[----:B------:R-:W-:Y:S02]  /*30d0*/  PRMT R51, R51, 0x7632, R51 ;  /* 0x0000763233337816 */ /* 0x000fe40000000033 */
[----:B------:R-:W-:Y:S02]  /*30e0*/  PRMT R48, R48, 0x7632, R48 ;  /* 0x0000763230307816 */ /* 0x000fe40000000030 */
[----:B------:R-:W-:Y:S02]  /*30f0*/  PRMT R49, R49, 0x7632, R49 ;  /* 0x0000763231317816 */ /* 0x000fe40000000031 */
[----:B------:R-:W-:-:S02]  /*3100*/  PRMT R46, R46, 0x7632, R46 ;  /* 0x000076322e2e7816 */ /* 0x000fc4000000002e */
[----:B------:R-:W-:Y:S02]  /*3110*/  PRMT R47, R47, 0x7632, R47 ;  /* 0x000076322f2f7816 */ /* 0x000fe4000000002f */
[----:B0-----:R-:W-:Y:S02]  /*3120*/  PRMT R80, R44, 0x7632, R80 ;  /* 0x000076322c507816 */ /* 0x001fe40000000050 */
[----:B------:R-:W-:Y:S02]  /*3130*/  PRMT R81, R45, 0x7632, R81 ;  /* 0x000076322d517816 */ /* 0x000fe40000000051 */
[----:B------:R-:W-:Y:S02]  /*3140*/  PRMT R82, R42, 0x7632, R82 ;  /* 0x000076322a527816 */ /* 0x000fe40000000052 */
[----:B------:R-:W-:Y:S02]  /*3150*/  PRMT R83, R43, 0x7632, R83 ;  /* 0x000076322b537816 */ /* 0x000fe40000000053 */
[----:B------:R-:W-:-:S02]  /*3160*/  PRMT R84, R40, 0x7632, R84 ;  /* 0x0000763228547816 */ /* 0x000fc40000000054 */
[----:B------:R-:W-:Y:S02]  /*3170*/  PRMT R85, R41, 0x7632, R85 ;  /* 0x0000763229557816 */ /* 0x000fe40000000055 */
[----:B------:R-:W-:Y:S02]  /*3180*/  PRMT R86, R38, 0x7632, R86 ;  /* 0x0000763226567816 */ /* 0x000fe40000000056 */
[----:B------:R-:W-:Y:S01]  /*3190*/  PRMT R87, R39, 0x7632, R87 ;  /* 0x0000763227577816 */ /* 0x000fe20000000057 */
[----:B------:R-:W-:Y:S06]  /*31a0*/  @P1 BRA `(.L_x_108) ;  /* 0x00000000004c1947 */ /* 0x000fec0003800000 */
[----:B------:R-:W-:Y:S01]  /*31b0*/  BAR.SYNC.DEFER_BLOCKING 0x0 ;  /* 0x0000000000007b1d */ /* 0x000fe20000010000 */
[----:B------:R-:W-:-:S13]  /*31c0*/  ISETP.NE.AND P1, PT, R0, RZ, PT ;  /* 0x000000ff0000720c */ /* 0x000fda0003f25270 */
[----:B------:R-:W-:Y:S05]  /*31d0*/  @P1 BRA `(.L_x_109) ;  /* 0x0000000000341947 */ /* 0x000fea0003800000 */
[----:B------:R-:W-:Y:S02]  /*31e0*/  ISETP.NE.AND P1, PT, RZ, UR19, PT ;  /* 0x00000013ff007c0c */ /* 0x000fe4000bf25270 */
[----:B------:R-:W-:-:S04]  /*31f0*/  MOV R39, 0x7fffffc1 ;  /* 0x7fffffc100277802 */ /* 0x000fc80000000f00 */
[----:B------:R-:W-:Y:S01]  /*3200*/  SEL R39, R39, 0x1, !P1 ;  /* 0x0000000127277807 */ /* 0x000fe20004800000 */
[----:B------:R-:W-:Y:S06]  /*3210*/  MEMBAR.ALL.GPU ;  /* 0x0000000000007992 */ /* 0x000fec000000a000 */
[----:B------:R-:W-:-:S00]  /*3220*/  ERRBAR ;  /* 0x00000000000079ab */ /* 0x000fc00000000000 */
[----:B------:R-:W-:Y:S06]  /*3230*/  CGAERRBAR ;  /* 0x00000000000075ab */ /* 0x000fec0000000000 */
[----:B------:R0:W5:Y:S02]  /*3240*/  ATOM.E.ADD.STRONG.GPU PT, R39, desc[UR14][R120.64], R39 ;  /* 0x000000277827798a */ /* 0x00016400081ee1ce */
.L_x_110:
[----:B------:R-:W2:Y:S04]  /*3250*/  LD.E.STRONG.GPU R38, desc[UR14][R120.64] ;  /* 0x0000000e78267980 */ /* 0x000ea8000c10f900 */
[----:B--2---:R-:W-:Y:S01]  /*3260*/  CCTL.IVALL ;  /* 0x00000000ff00798f */ /* 0x004fe20002000000 */
[----:B------:R-:W-:Y:S05]  /*3270*/  YIELD ;  /* 0x0000000000007946 */ /* 0x000fea0003800000 */
[----:B-----5:R-:W-:-:S04]  /*3280*/  LOP3.LUT R38, R38, R39, RZ, 0x3c, !PT ;  /* 0x0000002726267212 */ /* 0x020fc800078e3cff */
[----:B------:R-:W-:-:S13]  /*3290*/  ISETP.GT.AND P1, PT, R38, -0x1, PT ;  /* 0xffffffff2600780c */ /* 0x000fda0003f24270 */
[----:B------:R-:W-:Y:S05]  /*32a0*/  @P1 BRA `(.L_x_110) ;  /* 0xfffffffc00e81947 */ /* 0x000fea000383ffff */
.L_x_109:
[----:B------:R-:W-:Y:S05]  /*32b0*/  WARPSYNC.ALL ;  /* 0x0000000000007948 */ /* 0x000fea0003800000 */
[----:B------:R-:W-:Y:S06]  /*32c0*/  BAR.SYNC.DEFER_BLOCKING 0x0 ;  /* 0x0000000000007b1d */ /* 0x000fec0000010000 */
[----:B------:R-:W-:Y:S05]  /*32d0*/  BRA `(.L_x_111) ;  /* 0x0000000000507947 */ /* 0x000fea0003800000 */
.L_x_108:
[----:B------:R-:W-:Y:S01]  /*32e0*/  BAR.SYNC.DEFER_BLOCKING 0x0 ;  /* 0x0000000000007b1d */ /* 0x000fe20000010000 */
[----:B------:R-:W-:-:S13]  /*32f0*/  ISETP.NE.AND P1, PT, R0, RZ, PT ;  /* 0x000000ff0000720c */ /* 0x000fda0003f25270 */
[----:B------:R-:W-:Y:S05]  /*3300*/  @P1 BRA `(.L_x_112) ;  /* 0x00000000003c1947 */ /* 0x000fea0003800000 */
[----:B------:R-:W-:Y:S01]  /*3310*/  MOV R41, UR17 ;  /* 0x0000001100297c02 */ /* 0x000fe20008000f00 */
[----:B------:R-:W-:Y:S01]  /*3320*/  IMAD.U32 R38, RZ, RZ, UR6 ;  /* 0x00000006ff267e24 */ /* 0x000fe2000f8e00ff */
[----:B------:R-:W-:Y:S01]  /*3330*/  MOV R39, UR7 ;  /* 0x0000000700277c02 */ /* 0x000fe20008000f00 */
[----:B------:R-:W-:Y:S06]  /*3340*/  MEMBAR.ALL.GPU ;  /* 0x0000000000007992 */ /* 0x000fec000000a000 */
[----:B------:R-:W-:-:S00]  /*3350*/  ERRBAR ;  /* 0x00000000000079ab */ /* 0x000fc00000000000 */
[----:B------:R-:W-:Y:S06]  /*3360*/  CGAERRBAR ;  /* 0x00000000000075ab */ /* 0x000fec0000000000 */
[----:B------:R0:W5:Y:S02]  /*3370*/  ATOM.E.ADD.STRONG.GPU PT, R40, desc[UR14][R38.64], R41 ;  /* 0x000000292628798a */ /* 0x00016400081ee1ce */
.L_x_113:
[----:B0-----:R-:W-:Y:S02]  /*3380*/  MOV R39, UR7 ;  /* 0x0000000700277c02 */ /* 0x001fe40008000f00 */
[----:B------:R-:W-:-:S05]  /*3390*/  MOV R38, UR6 ;  /* 0x0000000600267c02 */ /* 0x000fca0008000f00 */
[----:B------:R-:W2:Y:S04]  /*33a0*/  LD.E.STRONG.GPU R39, desc[UR14][R38.64] ;  /* 0x0000000e26277980 */ /* 0x000ea8000c10f900 */
[----:B--2---:R-:W-:Y:S01]  /*33b0*/  CCTL.IVALL ;  /* 0x00000000ff00798f */ /* 0x004fe20002000000 */
[----:B------:R-:W-:Y:S05]  /*33c0*/  YIELD ;  /* 0x0000000000007946 */ /* 0x000fea0003800000 */
[----:B-----5:R-:W-:-:S04]  /*33d0*/  LOP3.LUT R41, R39, R40, RZ, 0x3c, !PT ;  /* 0x0000002827297212 */ /* 0x020fc800078e3cff */
[----:B------:R-:W-:-:S13]  /*33e0*/  ISETP.GT.AND P1, PT, R41, -0x1, PT ;  /* 0xffffffff2900780c */ /* 0x000fda0003f24270 */
[----:B------:R-:W-:Y:S05]  /*33f0*/  @P1 BRA `(.L_x_113) ;  /* 0xfffffffc00e01947 */ /* 0x000fea000383ffff */
.L_x_112:
[----:B------:R-:W-:Y:S05]  /*3400*/  WARPSYNC.ALL ;  /* 0x0000000000007948 */ /* 0x000fea0003800000 */
[----:B------:R-:W-:Y:S06]  /*3410*/  BAR.SYNC.DEFER_BLOCKING 0x0 ;  /* 0x0000000000007b1d */ /* 0x000fec0000010000 */
.L_x_111:
[----:B------:R-:W-:Y:S01]  /*3420*/  ISETP.GT.U32.AND P1, PT, R0, 0xff, PT ;  /* 0x000000ff0000780c */ /* 0x000fe20003f24070 */
[----:B------:R-:W-:Y:S01]  /*3430*/  BSSY B0, `(.L_x_114) ;  /* 0x0000020000007945 */ /* 0x000fe20003800000 */
[----:B------:R-:W-:-:S11]  /*3440*/  CS2R R38, SRZ ;  /* 0x0000000000267805 */ /* 0x000fd6000001ff00 */
[----:B------:R-:W-:Y:S05]  /*3450*/  @P1 BRA `(.L_x_115) ;  /* 0x0000000000741947 */ /* 0x000fea0003800000 */
[----:B------:R-:W-:Y:S01]  /*3460*/  ULDC UR5, c[0x0][0x10] ;  /* 0x0000040000057ab9 */ /* 0x000fe20000000800 */
[----:B------:R-:W-:Y:S01]  /*3470*/  IMAD.SHL.U32 R38, R0, 0x4, RZ ;  /* 0x0000000400267824 */ /* 0x000fe200078e00ff */
[----:B------:R-:W-:Y:S01]  /*3480*/  UIMAD UR5, UR5, UR4, UR8 ;  /* 0x00000004050572a4 */ /* 0x000fe2000f8e0208 */
[----:B------:R-:W1:Y:S03]  /*3490*/  LDC.64 R44, c[0x0][0x260] ;  /* 0x00009800ff2c7b82 */ /* 0x000e660000000a00 */
[----:B------:R-:W-:Y:S02]  /*34a0*/  LOP3.LUT R38, R38, 0x7fffffc0, RZ, 0xc0, !PT ;  /* 0x7fffffc026267812 */ /* 0x000fe400078ec0ff */
[----:B------:R-:W-:-:S04]  /*34b0*/  MOV R39, UR5 ;  /* 0x0000000500277c02 */ /* 0x000fc80008000f00 */
[----:B------:R-:W-:Y:S02]  /*34c0*/  LEA R38, R39, R38, 0xa ;  /* 0x0000002627267211 */ /* 0x000fe400078e50ff */
[----:B------:R-:W-:-:S04]  /*34d0*/  LOP3.LUT R39, R0, 0xf, RZ, 0xc0, !PT ;  /* 0x0000000f00277812 */ /* 0x000fc800078ec0ff */
[----:B------:R-:W-:-:S05]  /*34e0*/  IADD3 R38, R38, R39, RZ ;  /* 0x0000002726267210 */ /* 0x000fca0007ffe0ff */
[----:B------:R-:W-:-:S04]  /*34f0*/  IMAD.SHL.U32 R43, R38, 0x2, RZ ;  /* 0x00000002262b7824 */ /* 0x000fc800078e00ff */
[C---:B-1----:R-:W-:Y:S01]  /*3500*/  IMAD.WIDE.U32 R38, R43.reuse, 0x4, R44 ;  /* 0x000000042b267825 */ /* 0x042fe200078e002c */
[C---:B------:R-:W-:Y:S02]  /*3510*/  IADD3 R41, R43.reuse, 0x20, RZ ;  /* 0x000000202b297810 */ /* 0x040fe40007ffe0ff */
[----:B------:R-:W-:-:S03]  /*3520*/  IADD3 R119, R43, 0x40, RZ ;  /* 0x000000402b777810 */ /* 0x000fc60007ffe0ff */
[--C-:B------:R-:W-:Y:S01]  /*3530*/  IMAD.WIDE.U32 R40, R41, 0x4, R44.reuse ;  /* 0x0000000429287825 */ /* 0x100fe200078e002c */
[----:B------:R-:W2:Y:S01]  /*3540*/  LDG.E.64 R38, desc[UR14][R38.64] ;  /* 0x0000000e26267981 */ /* 0x000ea2000c1e1b00 */
[----:B------:R-:W-:Y:S02]  /*3550*/  IADD3 R123, R43, 0x60, RZ ;  /* 0x000000602b7b7810 */ /* 0x000fe40007ffe0ff */
[--C-:B------:R-:W-:Y:S02]  /*3560*/  IMAD.WIDE.U32 R42, R119, 0x4, R44.reuse ;  /* 0x00000004772a7825 */ /* 0x100fe400078e002c */
[----:B------:R-:W3:Y:S02]  /*3570*/  LDG.E.64 R40, desc[UR14][R40.64] ;  /* 0x0000000e28287981 */ /* 0x000ee4000c1e1b00 */
[----:B------:R-:W-:Y:S02]  /*3580*/  IMAD.WIDE.U32 R44, R123, 0x4, R44 ;  /* 0x000000047b2c7825 */ /* 0x000fe400078e002c */
[----:B------:R-:W4:Y:S04]  /*3590*/  LDG.E.64 R42, desc[UR14][R42.64] ;  /* 0x0000000e2a2a7981 */ /* 0x000f28000c1e1b00 */
[----:B------:R-:W5:Y:S01]  /*35a0*/  LDG.E.64 R44, desc[UR14][R44.64] ;  /* 0x0000000e2c2c7981 */ /* 0x000f62000c1e1b00 */
[----:B--2---:R-:W-:Y:S01]  /*35b0*/  FADD.FTZ R119, RZ, R38 ;  /* 0x00000026ff777221 */ /* 0x004fe20000010000 */
[----:B------:R-:W-:-:S03]  /*35c0*/  FADD.FTZ R122, RZ, R39 ;  /* 0x00000027ff7a7221 */ /* 0x000fc60000010000 */
[----:B---3--:R-:W-:Y:S01]  /*35d0*/  FADD.FTZ R119, R40, R119 ;  /* 0x0000007728777221 */ /* 0x008fe20000010000 */
[----:B------:R-:W-:-:S03]  /*35e0*/  FADD.FTZ R122, R41, R122 ;  /* 0x0000007a297a7221 */ /* 0x000fc60000010000 */
[----:B----4-:R-:W-:Y:S01]  /*35f0*/  FADD.FTZ R119, R42, R119 ;  /* 0x000000772a777221 */ /* 0x010fe20000010000 */
[----:B------:R-:W-:-:S03]  /*3600*/  FADD.FTZ R122, R43, R122 ;  /* 0x0000007a2b7a7221 */ /* 0x000fc60000010000 */
[----:B-----5:R-:W-:Y:S01]  /*3610*/  FADD.FTZ R39, R44, R119 ;  /* 0x000000772c277221 */ /* 0x020fe20000010000 */
[----:B------:R-:W-:-:S07]  /*3620*/  FADD.FTZ R38, R45, R122 ;  /* 0x0000007a2d267221 */ /* 0x000fce0000010000 */
.L_x_115:
[----:B------:R-:W-:Y:S05]  /*3630*/  BSYNC B0 ;  /* 0x0000000000007941 */ /* 0x000fea0003800000 */
.L_x_114:
[----:B------:R-:W1:Y:S01]  /*3640*/  SHFL.BFLY PT, R40, R39, 0x8, 0x1f ;  /* 0x0d001f0027287f89 */ /* 0x000e6200000e0000 */
[----:B------:R-:W-:Y:S01]  /*3650*/  LOP3.LUT P1, RZ, R0, 0xffffff0f, RZ, 0xc0, !PT ;  /* 0xffffff0f00ff7812 */ /* 0x000fe2000782c0ff */
[----:B------:R-:W-:Y:S02]  /*3660*/  BSSY B0, `(.L_x_116) ;  /* 0x0000019000007945 */ /* 0x000fe40003800000 */
[----:B------:R-:W2:Y:S01]  /*3670*/  SHFL.BFLY PT, R41, R38, 0x8, 0x1f ;  /* 0x0d001f0026297f89 */ /* 0x000ea200000e0000 */
[----:B-1----:R-:W-:Y:S01]  /*3680*/  FADD.FTZ R40, R40, R39 ;  /* 0x0000002728287221 */ /* 0x002fe20000010000 */
[----:B--2---:R-:W-:-:S04]  /*3690*/  FADD.FTZ R41, R41, R38 ;  /* 0x0000002629297221 */ /* 0x004fc80000010000 */
[----:B------:R-:W1:Y:S04]  /*36a0*/  SHFL.BFLY PT, R43, R40, 0x4, 0x1f ;  /* 0x0c801f00282b7f89 */ /* 0x000e6800000e0000 */
        /* <DEDUP_REMOVED lines=10> */
[----:B--2---:R-:W-:Y:S01]  /*3750*/  FADD.FTZ R38, R45, R38 ;  /* 0x000000262d267221 */ /* 0x004fe20000010000 */
[----:B------:R-:W-:Y:S06]  /*3760*/  @P1 BRA `(.L_x_117) ;  /* 0x0000000000201947 */ /* 0x000fec0003800000 */
[----:B------:R-:W1:Y:S01]  /*3770*/  S2UR UR16, SR_CgaCtaId ;  /* 0x00000000001079c3 */ /* 0x000e620000008800 */
[----:B------:R-:W-:Y:S01]  /*3780*/  UMOV UR5, 0x400 ;  /* 0x0000040000057882 */ /* 0x000fe20000000000 */
[----:B------:R-:W-:Y:S01]  /*3790*/  FMUL.FTZ R39, R38, 1.6276042515528388321e-05 ;  /* 0x3788888926277820 */ /* 0x000fe20000410000 */
[----:B------:R-:W-:Y:S01]  /*37a0*/  UIADD3 UR5, UR5, 0x5280, URZ ;  /* 0x0000528005057890 */ /* 0x000fe2000fffe03f */
[----:B------:R-:W-:Y:S01]  /*37b0*/  FMUL.FTZ R38, R40, 1.6276042515528388321e-05 ;  /* 0x3788888928267820 */ /* 0x000fe20000410000 */
[----:B------:R-:W-:Y:S02]  /*37c0*/  LOP3.LUT R40, R2, 0x7ffffff8, RZ, 0xc0, !PT ;  /* 0x7ffffff802287812 */ /* 0x000fe400078ec0ff */
[----:B-1----:R-:W-:-:S09]  /*37d0*/  ULEA UR5, UR16, UR5, 0x18 ;  /* 0x0000000510057291 */ /* 0x002fd2000f8ec03f */
[----:B------:R1:W-:Y:S03]  /*37e0*/  STS.64 [R40+UR5], R38 ;  /* 0x0000002628007988 */ /* 0x0003e60008000a05 */
.L_x_117:
[----:B------:R-:W-:Y:S05]  /*37f0*/  BSYNC B0 ;  /* 0x0000000000007941 */ /* 0x000fea0003800000 */
.L_x_116:
[----:B------:R-:W2:Y:S08]  /*3800*/  S2UR UR16, SR_CgaCtaId ;  /* 0x00000000001079c3 */ /* 0x000eb00000008800 */
[----:B------:R-:W-:Y:S01]  /*3810*/  BAR.SYNC.DEFER_BLOCKING 0x0 ;  /* 0x0000000000007b1d */ /* 0x000fe20000010000 */
[----:B------:R-:W-:Y:S01]  /*3820*/  USHF.L.U32 UR5, UR10, 0x4, URZ ;  /* 0x000000040a057899 */ /* 0x000fe2000800063f */
[----:B------:R-:W-:Y:S01]  /*3830*/  SHF.L.U32 R41, R68, 0x10, RZ ;  /* 0x0000001044297819 */ /* 0x000fe200000006ff */
[----:B------:R-:W-:Y:S01]  /*3840*/  IMAD.U32 R65, R65, 0x10000, RZ ;  /* 0x0001000041417824 */ /* 0x000fe200078e00ff */
[----:B------:R-:W-:Y:S01]  /*3850*/  SHF.L.U32 R69, R69, 0x10, RZ ;  /* 0x0000001045457819 */ /* 0x000fe200000006ff */
[----:B------:R-:W-:Y:S01]  /*3860*/  ULOP3.LUT UR5, UR5, 0x10, URZ, 0xc0, !UPT ;  /* 0x0000001005057892 */ /* 0x000fe2000f8ec03f */
[----:B------:R-:W-:Y:S01]  /*3870*/  SHF.L.U32 R43, R64, 0x10, RZ ;  /* 0x00000010402b7819 */ /* 0x000fe200000006ff */
[----:B------:R-:W-:Y:S01]  /*3880*/  UMOV UR10, 0x400 ;  /* 0x00000400000a7882 */ /* 0x000fe20000000000 */
[----:B------:R-:W-:Y:S01]  /*3890*/  SHF.L.U32 R45, R60, 0x10, RZ ;  /* 0x000000103c2d7819 */ /* 0x000fe200000006ff */
[----:B------:R-:W-:Y:S01]  /*38a0*/  UIADD3 UR10, UR10, 0x5280, URZ ;  /* 0x000052800a0a7890 */ /* 0x000fe2000fffe03f */
[----:B------:R-:W-:Y:S01]  /*38b0*/  SHF.L.U32 R61, R61, 0x10, RZ ;  /* 0x000000103d3d7819 */ /* 0x000fe200000006ff */
[----:B------:R-:W-:Y:S01]  /*38c0*/  VIADD R118, R118, -UR5 ;  /* 0x8000000576767c36 */ /* 0x000fe20008000000 */
[----:B------:R-:W-:Y:S01]  /*38d0*/  SHF.L.U32 R119, R56, 0x10, RZ ;  /* 0x0000001038777819 */ /* 0x000fe200000006ff */
[----:B------:R-:W-:Y:S01]  /*38e0*/  IMAD.U32 R57, R57, 0x10000, RZ ;  /* 0x0001000039397824 */ /* 0x000fe200078e00ff */
[----:B------:R-:W-:Y:S01]  /*38f0*/  SHF.L.U32 R123, R52, 0x10, RZ ;  /* 0x00000010347b7819 */ /* 0x000fe200000006ff */
[----:B------:R-:W-:Y:S01]  /*3900*/  IMAD.U32 R49, R49, 0x10000, RZ ;  /* 0x0001000031317824 */ /* 0x000fe200078e00ff */
[----:B------:R-:W-:Y:S01]  /*3910*/  SHF.L.U32 R53, R53, 0x10, RZ ;  /* 0x0000001035357819 */ /* 0x000fe200000006ff */
[----:B------:R-:W-:Y:S01]  /*3920*/  IMAD.U32 R85, R85, 0x10000, RZ ;  /* 0x0001000055557824 */ /* 0x000fe200078e00ff */
[----:B------:R-:W-:Y:S01]  /*3930*/  SHF.L.U32 R125, R48, 0x10, RZ ;  /* 0x00000010307d7819 */ /* 0x000fe200000006ff */
[----:B------:R-:W-:Y:S01]  /*3940*/  FADD.FTZ R41, -R36, R41 ;  /* 0x0000002924297221 */ /* 0x000fe20000010100 */
[----:B------:R-:W-:Y:S01]  /*3950*/  SHF.L.U32 R80, R80, 0x10, RZ ;  /* 0x0000001050507819 */ /* 0x000fe200000006ff */
[----:B------:R-:W-:Y:S01]  /*3960*/  FADD.FTZ R69, -R36, R69 ;  /* 0x0000004524457221 */ /* 0x000fe20000010100 */
[----:B------:R-:W-:Y:S01]  /*3970*/  SHF.L.U32 R81, R81, 0x10, RZ ;  /* 0x0000001051517819 */ /* 0x000fe200000006ff */
[----:B--2---:R-:W-:Y:S01]  /*3980*/  ULEA UR10, UR16, UR10, 0x18 ;  /* 0x0000000a100a7291 */ /* 0x004fe2000f8ec03f */
[----:B------:R-:W-:Y:S01]  /*3990*/  SHF.L.U32 R84, R84, 0x10, RZ ;  /* 0x0000001054547819 */ /* 0x000fe200000006ff */
[C---:B------:R-:W-:Y:S01]  /*39a0*/  FADD.FTZ R43, -R36.reuse, R43 ;  /* 0x0000002b242b7221 */ /* 0x040fe20000010100 */
[C---:B------:R-:W-:Y:S01]  /*39b0*/  FADD.FTZ R65, -R36.reuse, R65 ;  /* 0x0000004124417221 */ /* 0x040fe20000010100 */
[C---:B------:R-:W-:Y:S01]  /*39c0*/  FADD.FTZ R45, -R36.reuse, R45 ;  /* 0x0000002d242d7221 */ /* 0x040fe20000010100 */
[----:B------:R-:W-:Y:S01]  /*39d0*/  FADD.FTZ R61, -R36, R61 ;  /* 0x0000003d243d7221 */ /* 0x000fe20000010100 */
[----:B-1----:R-:W-:Y:S01]  /*39e0*/  LEA R38, R118, UR10, 0x3 ;  /* 0x0000000a76267c11 */ /* 0x002fe2000f8e18ff */
[C---:B------:R-:W-:Y:S01]  /*39f0*/  FADD.FTZ R119, -R36.reuse, R119 ;  /* 0x0000007724777221 */ /* 0x040fe20000010100 */
[C---:B------:R-:W-:Y:S01]  /*3a00*/  FADD.FTZ R57, -R36.reuse, R57 ;  /* 0x0000003924397221 */ /* 0x040fe20000010100 */
[C---:B------:R-:W-:Y:S01]  /*3a10*/  FADD.FTZ R123, -R36.reuse, R123 ;  /* 0x0000007b247b7221 */ /* 0x040fe20000010100 */
[C---:B------:R-:W-:Y:S01]  /*3a20*/  FADD.FTZ R53, -R36.reuse, R53 ;  /* 0x0000003524357221 */ /* 0x040fe20000010100 */
[C---:B------:R-:W-:Y:S01]  /*3a30*/  FADD.FTZ R125, -R36.reuse, R125 ;  /* 0x0000007d247d7221 */ /* 0x040fe20000010100 */
[----:B------:R-:W1:Y:S01]  /*3a40*/  LDS.64 R38, [R38] ;  /* 0x0000000026267984 */ /* 0x000e620000000a00 */
[C---:B------:R-:W-:Y:S01]  /*3a50*/  FADD.FTZ R49, -R36.reuse, R49 ;  /* 0x0000003124317221 */ /* 0x040fe20000010100 */
[C---:B------:R-:W-:Y:S01]  /*3a60*/  FADD.FTZ R80, -R36.reuse, R80 ;  /* 0x0000005024507221 */ /* 0x040fe20000010100 */
[C---:B------:R-:W-:Y:S01]  /*3a70*/  FADD.FTZ R81, -R36.reuse, R81 ;  /* 0x0000005124517221 */ /* 0x040fe20000010100 */
[C---:B------:R-:W-:Y:S01]  /*3a80*/  FADD.FTZ R84, -R36.reuse, R84 ;  /* 0x0000005424547221 */ /* 0x040fe20000010100 */
[----:B------:R-:W-:Y:S01]  /*3a90*/  FADD.FTZ R85, -R36, R85 ;  /* 0x0000005524557221 */ /* 0x000fe20000010100 */
[----:B------:R-:W-:Y:S01]  /*3aa0*/  SHF.L.U32 R70, R70, 0x10, RZ ;  /* 0x0000001046467819 */ /* 0x000fe200000006ff */
[C---:B------:R-:W-:Y:S01]  /*3ab0*/  FMUL.FTZ R41, R32.reuse, R41 ;  /* 0x0000002920297220 */ /* 0x040fe20000410000 */
[----:B------:R-:W-:Y:S01]  /*3ac0*/  SHF.L.U32 R67, R67, 0x10, RZ ;  /* 0x0000001043437819 */ /* 0x000fe200000006ff */
[----:B------:R-:W-:Y:S01]  /*3ad0*/  IMAD.U32 R63, R63, 0x10000, RZ ;  /* 0x000100003f3f7824 */ /* 0x000fe200078e00ff */
[----:B------:R-:W-:Y:S01]  /*3ae0*/  SHF.L.U32 R71, R71, 0x10, RZ ;  /* 0x0000001047477819 */ /* 0x000fe200000006ff */
[----:B------:R-:W-:Y:S01]  /*3af0*/  FMUL.FTZ R65, R32, R65 ;  /* 0x0000004120417220 */ /* 0x000fe20000410000 */
[----:B------:R-:W-:Y:S01]  /*3b00*/  SHF.L.U32 R48, R54, 0x10, RZ ;  /* 0x0000001036307819 */ /* 0x000fe200000006ff */
[----:B------:R-:W-:Y:S01]  /*3b10*/  IMAD.U32 R58, R58, 0x10000, RZ ;  /* 0x000100003a3a7824 */ /* 0x000fe200078e00ff */
[----:B------:R-:W-:Y:S01]  /*3b20*/  SHF.L.U32 R40, R50, 0x10, RZ ;  /* 0x0000001032287819 */ /* 0x000fe200000006ff */
[----:B------:R-:W-:Y:S01]  /*3b30*/  FMUL.FTZ R43, R32, R43 ;  /* 0x0000002b202b7220 */ /* 0x000fe20000410000 */
[----:B------:R-:W-:Y:S01]  /*3b40*/  SHF.L.U32 R52, R62, 0x10, RZ ;  /* 0x000000103e347819 */ /* 0x000fe200000006ff */
[----:B------:R-:W-:Y:S01]  /*3b50*/  IMAD.U32 R42, R82, 0x10000, RZ ;  /* 0x00010000522a7824 */ /* 0x000fe200078e00ff */
[----:B------:R-:W-:Y:S01]  /*3b60*/  SHF.L.U32 R86, R86, 0x10, RZ ;  /* 0x0000001056567819 */ /* 0x000fe200000006ff */
[----:B------:R-:W-:Y:S01]  /*3b70*/  ULDC.64 UR22, c[0x0][0x210] ;  /* 0x0000840000167ab9 */ /* 0x000fe20000000a00 */
[----:B------:R-:W-:Y:S01]  /*3b80*/  SHF.L.U32 R51, R51, 0x10, RZ ;  /* 0x0000001033337819 */ /* 0x000fe200000006ff */
[----:B------:R-:W-:Y:S01]  /*3b90*/  FMUL.FTZ R85, R32, R85 ;  /* 0x0000005520557220 */ /* 0x000fe20000410000 */
[----:B------:R-:W-:Y:S01]  /*3ba0*/  SHF.L.U32 R44, R46, 0x10, RZ ;  /* 0x000000102e2c7819 */ /* 0x000fe200000006ff */
[C---:B------:R-:W-:Y:S01]  /*3bb0*/  FMUL.FTZ R119, R32.reuse, R119 ;  /* 0x0000007720777220 */ /* 0x040fe20000410000 */
[----:B------:R-:W-:Y:S01]  /*3bc0*/  SHF.L.U32 R59, R59, 0x10, RZ ;  /* 0x000000103b3b7819 */ /* 0x000fe200000006ff */
[C---:B------:R-:W-:Y:S01]  /*3bd0*/  FMUL.FTZ R123, R32.reuse, R123 ;  /* 0x0000007b207b7220 */ /* 0x040fe20000410000 */
[----:B------:R-:W-:Y:S01]  /*3be0*/  SHF.L.U32 R55, R55, 0x10, RZ ;  /* 0x0000001037377819 */ /* 0x000fe200000006ff */
[C---:B------:R-:W-:Y:S01]  /*3bf0*/  FMUL.FTZ R125, R32.reuse, R125 ;  /* 0x0000007d207d7220 */ /* 0x040fe20000410000 */
[----:B------:R-:W-:Y:S01]  /*3c00*/  SHF.L.U32 R83, R83, 0x10, RZ ;  /* 0x0000001053537819 */ /* 0x000fe200000006ff */
[C---:B------:R-:W-:Y:S01]  /*3c10*/  FMUL.FTZ R49, R32.reuse, R49 ;  /* 0x0000003120317220 */ /* 0x040fe20000410000 */
[----:B------:R-:W-:Y:S01]  /*3c20*/  SHF.L.U32 R87, R87, 0x10, RZ ;  /* 0x0000001057577819 */ /* 0x000fe200000006ff */
[----:B------:R-:W-:Y:S01]  /*3c30*/  FMUL.FTZ R81, R32, R81 ;  /* 0x0000005120517220 */ /* 0x000fe20000410000 */
[----:B------:R-:W-:Y:S01]  /*3c40*/  ULOP3.LUT UR4, UR4, 0x1, URZ, 0x3c, !UPT ;  /* 0x0000000104047892 */ /* 0x000fe2000f8e3c3f */
[----:B------:R-:W-:Y:S01]  /*3c50*/  UMOV UR5, UR13 ;  /* 0x0000000d00057c82 */ /* 0x000fe20008000000 */
[----:B------:R-:W-:Y:S01]  /*3c60*/  UMOV UR10, UR12 ;  /* 0x0000000c000a7c82 */ /* 0x000fe20008000000 */
[--C-:B-1----:R-:W-:Y:S01]  /*3c70*/  FFMA.FTZ R36, R115, R116, -R38.reuse ;  /* 0x0000007473247223 */ /* 0x102fe20000010826 */
[----:B------:R-:W-:Y:S01]  /*3c80*/  SHF.L.U32 R115, R66, 0x10, RZ ;  /* 0x0000001042737819 */ /* 0x000fe200000006ff */
[----:B------:R-:W-:Y:S01]  /*3c90*/  FFMA.FTZ R54, R111, R114, -R38 ;  /* 0x000000726f367223 */ /* 0x000fe20000010826 */
[----:B------:R-:W-:-:S02]  /*3ca0*/  IMAD.U32 R111, R47, 0x10000, RZ ;  /* 0x000100002f6f7824 */ /* 0x000fc400078e00ff */
[----:B------:R-:W-:Y:S01]  /*3cb0*/  FFMA.FTZ R117, R117, -R39, R36 ;  /* 0x8000002775757223 */ /* 0x000fe20000010024 */
[--C-:B------:R-:W-:Y:S01]  /*3cc0*/  FFMA.FTZ R47, R67, R71, -R38.reuse ;  /* 0x00000047432f7223 */ /* 0x100fe20000010826 */
[--C-:B------:R-:W-:Y:S01]  /*3cd0*/  FFMA.FTZ R56, R115, R70, -R38.reuse ;  /* 0x0000004673387223 */ /* 0x100fe20000010826 */
[----:B------:R-:W-:Y:S01]  /*3ce0*/  FMUL.FTZ R36, R32, R69 ;  /* 0x0000004520247220 */ /* 0x000fe20000410000 */
[--C-:B------:R-:W-:Y:S01]  /*3cf0*/  FFMA.FTZ R46, R70, R40, -R38.reuse ;  /* 0x00000028462e7223 */ /* 0x100fe20000010826 */
[----:B------:R-:W-:Y:S01]  /*3d00*/  FFMA.FTZ R68, R71, R63, -R38 ;  /* 0x0000003f47447223 */ /* 0x000fe20000010826 */
[----:B------:R-:W-:Y:S01]  /*3d10*/  FFMA.FTZ R41, -R39, R41, R56 ;  /* 0x0000002927297223 */ /* 0x000fe20000010138 */
[--C-:B------:R-:W-:Y:S01]  /*3d20*/  FFMA.FTZ R109, R116, R109, -R38.reuse ;  /* 0x0000006d746d7223 */ /* 0x100fe20000010826 */
[C-C-:B------:R-:W-:Y:S01]  /*3d30*/  FFMA.FTZ R52, R70.reuse, R52, -R38.reuse ;  /* 0x0000003446347223 */ /* 0x140fe20000010826 */
[--C-:B------:R-:W-:Y:S01]  /*3d40*/  FFMA.FTZ R40, R70, R86, -R38.reuse ;  /* 0x0000005646287223 */ /* 0x100fe20000010826 */
[--C-:B------:R-:W-:Y:S01]  /*3d50*/  FFMA.FTZ R35, R114, R35, -R38.reuse ;  /* 0x0000002372237223 */ /* 0x100fe20000010826 */
[C---:B------:R-:W-:Y:S01]  /*3d60*/  FMUL.FTZ R69, R32.reuse, R84 ;  /* 0x0000005420457220 */ /* 0x040fe20000410000 */
[----:B------:R-:W-:Y:S01]  /*3d70*/  FFMA.FTZ R62, R71, R51, -R38 ;  /* 0x00000033473e7223 */ /* 0x000fe20000010826 */
[----:B------:R-:W-:Y:S01]  /*3d80*/  FFMA.FTZ R113, R113, -R39, R54 ;  /* 0x8000002771717223 */ /* 0x000fe20000010036 */
[C---:B------:R-:W-:Y:S01]  /*3d90*/  FFMA.FTZ R47, -R39.reuse, R36, R47 ;  /* 0x00000024272f7223 */ /* 0x040fe2000001012f */
[C---:B------:R-:W-:Y:S01]  /*3da0*/  FMUL.FTZ R51, R32.reuse, R45 ;  /* 0x0000002d20337220 */ /* 0x040fe20000410000 */
[C---:B------:R-:W-:Y:S01]  /*3db0*/  FMUL.FTZ R117, R32.reuse, R117 ;  /* 0x0000007520757220 */ /* 0x040fe20000410000 */
[----:B------:R-:W-:Y:S01]  /*3dc0*/  FMUL.FTZ R36, R32, R41 ;  /* 0x0000002920247220 */ /* 0x000fe20000410000 */
[----:B------:R-:W-:Y:S01]  /*3dd0*/  FFMA.FTZ R107, R114, R107, -R38 ;  /* 0x0000006b726b7223 */ /* 0x000fe20000010826 */
[C---:B------:R-:W-:Y:S01]  /*3de0*/  FFMA.FTZ R45, -R39.reuse, R65, R68 ;  /* 0x00000041272d7223 */ /* 0x040fe20000010144 */
[----:B------:R-:W-:Y:S01]  /*3df0*/  FFMA.FTZ R50, R70, R58, -R38 ;  /* 0x0000003a46327223 */ /* 0x000fe20000010826 */
[----:B------:R-:W-:Y:S01]  /*3e00*/  FFMA.FTZ R109, R112, -R39, R109 ;  /* 0x80000027706d7223 */ /* 0x000fe2000001006d */
[C---:B------:R-:W-:Y:S01]  /*3e10*/  FFMA.FTZ R43, -R39.reuse, R43, R52 ;  /* 0x0000002b272b7223 */ /* 0x040fe20000010134 */
[----:B------:R-:W-:Y:S01]  /*3e20*/  FFMA.FTZ R65, R34, -R39, R35 ;  /* 0x8000002722417223 */ /* 0x000fe20000010023 */
[----:B------:R-:W-:Y:S01]  /*3e30*/  FFMA.FTZ R69, -R39, R69, R40 ;  /* 0x0000004527457223 */ /* 0x000fe20000010128 */
[C-C-:B------:R-:W-:Y:S01]  /*3e40*/  FFMA.FTZ R105, R116.reuse, R105, -R38.reuse ;  /* 0x0000006974697223 */ /* 0x140fe20000010826 */
[C-C-:B------:R-:W-:Y:S01]  /*3e50*/  FFMA.FTZ R101, R116.reuse, R101, -R38.reuse ;  /* 0x0000006574657223 */ /* 0x140fe20000010826 */
[C-C-:B------:R-:W-:Y:S01]  /*3e60*/  FFMA.FTZ R97, R116.reuse, R97, -R38.reuse ;  /* 0x0000006174617223 */ /* 0x140fe20000010826 */
[C-C-:B------:R-:W-:Y:S01]  /*3e70*/  FFMA.FTZ R93, R116.reuse, R93, -R38.reuse ;  /* 0x0000005d745d7223 */ /* 0x140fe20000010826 */
[C-C-:B------:R-:W-:Y:S01]  /*3e80*/  FFMA.FTZ R33, R116.reuse, R33, -R38.reuse ;  /* 0x0000002174217223 */ /* 0x140fe20000010826 */
[--C-:B------:R-:W-:Y:S01]  /*3e90*/  FFMA.FTZ R37, R116, R37, -R38.reuse ;  /* 0x0000002574257223 */ /* 0x100fe20000010826 */
[C-C-:B------:R-:W-:Y:S01]  /*3ea0*/  FFMA.FTZ R48, R70.reuse, R48, -R38.reuse ;  /* 0x0000003046307223 */ /* 0x140fe20000010826 */
[C-C-:B------:R-:W-:Y:S01]  /*3eb0*/  FFMA.FTZ R44, R70.reuse, R44, -R38.reuse ;  /* 0x0000002c462c7223 */ /* 0x140fe20000010826 */
[--C-:B------:R-:W-:Y:S01]  /*3ec0*/  FFMA.FTZ R42, R70, R42, -R38.reuse ;  /* 0x0000002a462a7223 */ /* 0x100fe20000010826 */
[C-C-:B------:R-:W-:Y:S01]  /*3ed0*/  FFMA.FTZ R103, R114.reuse, R103, -R38.reuse ;  /* 0x0000006772677223 */ /* 0x140fe20000010826 */
[C-C-:B------:R-:W-:Y:S01]  /*3ee0*/  FFMA.FTZ R99, R114.reuse, R99, -R38.reuse ;  /* 0x0000006372637223 */ /* 0x140fe20000010826 */
[C-C-:B------:R-:W-:Y:S01]  /*3ef0*/  FFMA.FTZ R95, R114.reuse, R95, -R38.reuse ;  /* 0x0000005f725f7223 */ /* 0x140fe20000010826 */
[C-C-:B------:R-:W-:Y:S01]  /*3f00*/  FFMA.FTZ R91, R114.reuse, R91, -R38.reuse ;  /* 0x0000005b725b7223 */ /* 0x140fe20000010826 */
[--C-:B------:R-:W-:Y:S01]  /*3f10*/  FFMA.FTZ R89, R114, R89, -R38.reuse ;  /* 0x0000005972597223 */ /* 0x100fe20000010826 */
[C-C-:B------:R-:W-:Y:S01]  /*3f20*/  FFMA.FTZ R66, R71.reuse, R59, -R38.reuse ;  /* 0x0000003b47427223 */ /* 0x140fe20000010826 */
[C-C-:B------:R-:W-:Y:S01]  /*3f30*/  FFMA.FTZ R64, R71.reuse, R55, -R38.reuse ;  /* 0x0000003747407223 */ /* 0x140fe20000010826 */
[C-C-:B------:R-:W-:Y:S01]  /*3f40*/  FFMA.FTZ R58, R71.reuse, R111, -R38.reuse ;  /* 0x0000006f473a7223 */ /* 0x140fe20000010826 */
[--C-:B------:R-:W-:Y:S01]  /*3f50*/  FFMA.FTZ R60, R71, R83, -R38.reuse ;  /* 0x00000053473c7223 */ /* 0x100fe20000010826 */
[C---:B------:R-:W-:Y:S01]  /*3f60*/  FMUL.FTZ R113, R32.reuse, R113 ;  /* 0x0000007120717220 */ /* 0x040fe20000410000 */
[----:B------:R-:W-:Y:S01]  /*3f70*/  FMUL.FTZ R40, R32, R47 ;  /* 0x0000002f20287220 */ /* 0x000fe20000410000 */
[----:B------:R-:W-:Y:S01]  /*3f80*/  IADD3 R34, P1, R17, UR22, RZ ;  /* 0x0000001611227c10 */ /* 0x000fe2000ff3e0ff */
[----:B------:R-:W-:Y:S01]  /*3f90*/  FFMA.FTZ R38, R71, R87, -R38 ;  /* 0x0000005747267223 */ /* 0x000fe20000010826 */
[----:B------:R-:W-:Y:S01]  /*3fa0*/  FFMA.FTZ R107, R110, -R39, R107 ;  /* 0x800000276e6b7223 */ /* 0x000fe2000001006b */
[----:B------:R-:W-:Y:S01]  /*3fb0*/  F2FP.BF16.F32.PACK_AB R117, R36, R117 ;  /* 0x000000752475723e */ /* 0x000fe200000010ff */
[C---:B------:R-:W-:Y:S01]  /*3fc0*/  FMUL.FTZ R55, R32.reuse, R61 ;  /* 0x0000003d20377220 */ /* 0x040fe20000410000 */
[C---:B------:R-:W-:Y:S01]  /*3fd0*/  FMUL.FTZ R109, R32.reuse, R109 ;  /* 0x0000006d206d7220 */ /* 0x040fe20000410000 */
[C---:B------:R-:W-:Y:S01]  /*3fe0*/  FMUL.FTZ R36, R32.reuse, R43 ;  /* 0x0000002b20247220 */ /* 0x040fe20000410000 */
[C---:B------:R-:W-:Y:S01]  /*3ff0*/  FMUL.FTZ R59, R32.reuse, R57 ;  /* 0x00000039203b7220 */ /* 0x040fe20000410000 */
[C---:B------:R-:W-:Y:S01]  /*4000*/  FMUL.FTZ R61, R32.reuse, R53 ;  /* 0x00000035203d7220 */ /* 0x040fe20000410000 */
[----:B------:R-:W-:Y:S01]  /*4010*/  FMUL.FTZ R63, R32, R80 ;  /* 0x00000050203f7220 */ /* 0x000fe20000410000 */
[----:B------:R-:W-:Y:S01]  /*4020*/  IADD3.X R35, R16, UR23, RZ, P1, !PT ;  /* 0x0000001710237c10 */ /* 0x000fe20008ffe4ff */
[C---:B------:R-:W-:Y:S01]  /*4030*/  FFMA.FTZ R85, -R39.reuse, R85, R38 ;  /* 0x0000005527557223 */ /* 0x040fe20000010126 */
[----:B------:R-:W-:Y:S01]  /*4040*/  F2FP.BF16.F32.PACK_AB R113, R40, R113 ;  /* 0x000000712871723e */ /* 0x000fe200000010ff */
[----:B------:R-:W-:Y:S01]  /*4050*/  FMUL.FTZ R107, R32, R107 ;  /* 0x0000006b206b7220 */ /* 0x000fe20000410000 */
[----:B------:R-:W-:Y:S01]  /*4060*/  IADD3 R18, P1, R18, UR22, RZ ;  /* 0x0000001612127c10 */ /* 0x000fe2000ff3e0ff */
[----:B------:R-:W-:Y:S01]  /*4070*/  FMUL.FTZ R38, R32, R45 ;  /* 0x0000002d20267220 */ /* 0x000fe20000410000 */
[----:B------:R-:W-:Y:S01]  /*4080*/  FFMA.FTZ R105, R108, -R39, R105 ;  /* 0x800000276c697223 */ /* 0x000fe20000010069 */
[C---:B------:R-:W-:Y:S01]  /*4090*/  FFMA.FTZ R51, -R39.reuse, R51, R50 ;  /* 0x0000003327337223 */ /* 0x040fe20000010132 */
        /* <DEDUP_REMOVED lines=16> */
[----:B------:R-:W-:Y:S01]  /*41a0*/  FFMA.FTZ R81, -R39, R81, R60 ;  /* 0x0000005127517223 */ /* 0x000fe2000001013c */
[-C--:B------:R-:W-:Y:S01]  /*41b0*/  FFMA.FTZ R67, R88, -R39.reuse, R37 ;  /* 0x8000002758437223 */ /* 0x080fe20000010025 */
[----:B------:R-:W-:Y:S01]  /*41c0*/  FFMA.FTZ R89, R90, -R39, R89 ;  /* 0x800000275a597223 */ /* 0x000fe20000010059 */
[----:B------:R-:W-:Y:S01]  /*41d0*/  F2FP.BF16.F32.PACK_AB R109, R36, R109 ;  /* 0x0000006d246d723e */ /* 0x000fe200000010ff */
[C---:B------:R-:W-:Y:S01]  /*41e0*/  FMUL.FTZ R103, R32.reuse, R103 ;  /* 0x0000006720677220 */ /* 0x040fe20000410000 */
[----:B------:R-:W-:Y:S01]  /*41f0*/  PRMT R39, R117, 0x7632, R39 ;  /* 0x0000763275277816 */ /* 0x000fe20000000027 */
[C---:B------:R-:W-:Y:S01]  /*4200*/  FMUL.FTZ R42, R32.reuse, R55 ;  /* 0x00000037202a7220 */ /* 0x040fe20000410000 */
[----:B------:R-:W-:Y:S01]  /*4210*/  PRMT R36, R113, 0x7632, R36 ;  /* 0x0000763271247816 */ /* 0x000fe20000000024 */
[----:B------:R-:W-:Y:S01]  /*4220*/  STG.E.U16 desc[UR14][R34.64], R117 ;  /* 0x0000007522007986 */ /* 0x000fe2000c10150e */
[----:B------:R-:W-:Y:S01]  /*4230*/  IADD3.X R19, R19, UR23, RZ, P1, !PT ;  /* 0x0000001713137c10 */ /* 0x000fe20008ffe4ff */
[----:B------:R-:W-:Y:S01]  /*4240*/  FMUL.FTZ R105, R32, R105 ;  /* 0x0000006920697220 */ /* 0x000fe20000410000 */
[----:B------:R-:W-:Y:S01]  /*4250*/  IADD3 R20, P1, R20, UR22, RZ ;  /* 0x0000001614147c10 */ /* 0x000fe2000ff3e0ff */
[----:B------:R-:W-:Y:S01]  /*4260*/  STG.E.U16 desc[UR14][R34.64+0x2], R39 ;  /* 0x0000022722007986 */ /* 0x000fe2000c10150e */
[----:B------:R-:W-:Y:S01]  /*4270*/  F2FP.BF16.F32.PACK_AB R107, R38, R107 ;  /* 0x0000006b266b723e */ /* 0x000fe200000010ff */
[C---:B------:R-:W-:Y:S01]  /*4280*/  FMUL.FTZ R40, R32.reuse, R51 ;  /* 0x0000003320287220 */ /* 0x040fe20000410000 */
[----:B------:R-:W-:Y:S01]  /*4290*/  IADD3.X R21, R21, UR23, RZ, P1, !PT ;  /* 0x0000001715157c10 */ /* 0x000fe20008ffe4ff */
[----:B------:R-:W-:Y:S01]  /*42a0*/  STG.E.U16 desc[UR14][R34.64+0x4], R113 ;  /* 0x0000047122007986 */ /* 0x000fe2000c10150e */
[----:B------:R-:W-:Y:S01]  /*42b0*/  PRMT R38, R109, 0x7632, R38 ;  /* 0x000076326d267816 */ /* 0x000fe20000000026 */
[----:B------:R-:W-:Y:S01]  /*42c0*/  FMUL.FTZ R101, R32, R101 ;  /* 0x0000006520657220 */ /* 0x000fe20000410000 */
[----:B------:R-:W-:Y:S01]  /*42d0*/  IADD3 R22, P1, R22, UR22, RZ ;  /* 0x0000001616167c10 */ /* 0x000fe2000ff3e0ff */
[----:B------:R1:W-:Y:S01]  /*42e0*/  STG.E.U16 desc[UR14][R34.64+0x6], R36 ;  /* 0x0000062422007986 */ /* 0x0003e2000c10150e */
[C---:B------:R-:W-:Y:S01]  /*42f0*/  FMUL.FTZ R44, R32.reuse, R57 ;  /* 0x00000039202c7220 */ /* 0x040fe20000410000 */
[C---:B------:R-:W-:Y:S01]  /*4300*/  FMUL.FTZ R99, R32.reuse, R99 ;  /* 0x0000006320637220 */ /* 0x040fe20000410000 */
[----:B------:R-:W-:Y:S01]  /*4310*/  FMUL.FTZ R46, R32, R59 ;  /* 0x0000003b202e7220 */ /* 0x000fe20000410000 */
[----:B------:R-:W-:Y:S01]  /*4320*/  F2FP.BF16.F32.PACK_AB R103, R42, R103 ;  /* 0x000000672a67723e */ /* 0x000fe200000010ff */
[C---:B------:R-:W-:Y:S01]  /*4330*/  FMUL.FTZ R97, R32.reuse, R97 ;  /* 0x0000006120617220 */ /* 0x040fe20000410000 */
[----:B------:R-:W-:Y:S01]  /*4340*/  FMUL.FTZ R48, R32, R53 ;  /* 0x0000003520307220 */ /* 0x000fe20000410000 */
[----:B------:R-:W-:Y:S01]  /*4350*/  IADD3.X R23, R23, UR23, RZ, P1, !PT ;  /* 0x0000001717177c10 */ /* 0x000fe20008ffe4ff */
[----:B------:R-:W-:Y:S01]  /*4360*/  STG.E.U16 desc[UR14][R18.64], R109 ;  /* 0x0000006d12007986 */ /* 0x000fe2000c10150e */
[----:B------:R-:W-:Y:S01]  /*4370*/  IADD3 R24, P1, R24, UR22, RZ ;  /* 0x0000001618187c10 */ /* 0x000fe2000ff3e0ff */
[----:B------:R-:W-:Y:S01]  /*4380*/  FMUL.FTZ R95, R32, R95 ;  /* 0x0000005f205f7220 */ /* 0x000fe20000410000 */
[----:B------:R-:W-:Y:S01]  /*4390*/  F2FP.BF16.F32.PACK_AB R105, R40, R105 ;  /* 0x000000692869723e */ /* 0x000fe200000010ff */
[----:B------:R-:W-:Y:S01]  /*43a0*/  STG.E.U16 desc[UR14][R18.64+0x2], R38 ;  /* 0x0000022612007986 */ /* 0x000fe2000c10150e */
[----:B-1----:R-:W-:Y:S01]  /*43b0*/  PRMT R35, R107, 0x7632, R35 ;  /* 0x000076326b237816 */ /* 0x002fe20000000023 */
[----:B------:R-:W-:Y:S01]  /*43c0*/  FMUL.FTZ R50, R32, R61 ;  /* 0x0000003d20327220 */ /* 0x000fe20000410000 */
[----:B------:R-:W-:Y:S01]  /*43d0*/  F2FP.BF16.F32.PACK_AB R101, R44, R101 ;  /* 0x000000652c65723e */ /* 0x000fe200000010ff */
[----:B------:R-:W-:Y:S01]  /*43e0*/  STG.E.U16 desc[UR14][R18.64+0x4], R107 ;  /* 0x0000046b12007986 */ /* 0x000fe2000c10150e */
[----:B------:R-:W-:Y:S01]  /*43f0*/  F2FP.BF16.F32.PACK_AB R99, R46, R99 ;  /* 0x000000632e63723e */ /* 0x000fe200000010ff */
[C---:B------:R-:W-:Y:S01]  /*4400*/  FMUL.FTZ R93, R32.reuse, R93 ;  /* 0x0000005d205d7220 */ /* 0x040fe20000410000 */
[----:B------:R-:W-:Y:S01]  /*4410*/  FMUL.FTZ R52, R32, R125 ;  /* 0x0000007d20347220 */ /* 0x000fe20000410000 */
[----:B------:R1:W-:Y:S01]  /*4420*/  STG.E.U16 desc[UR14][R18.64+0x6], R35 ;  /* 0x0000062312007986 */ /* 0x0003e2000c10150e */
[----:B------:R-:W-:Y:S01]  /*4430*/  F2FP.BF16.F32.PACK_AB R97, R48, R97 ;  /* 0x000000613061723e */ /* 0x000fe200000010ff */
[C---:B------:R-:W-:Y:S01]  /*4440*/  FMUL.FTZ R91, R32.reuse, R91 ;  /* 0x0000005b205b7220 */ /* 0x040fe20000410000 */
[C---:B------:R-:W-:Y:S01]  /*4450*/  FMUL.FTZ R54, R32.reuse, R49 ;  /* 0x0000003120367220 */ /* 0x040fe20000410000 */
[----:B------:R-:W-:Y:S01]  /*4460*/  IADD3.X R25, R25, UR23, RZ, P1, !PT ;  /* 0x0000001719197c10 */ /* 0x000fe20008ffe4ff */
[C---:B------:R-:W-:Y:S01]  /*4470*/  FMUL.FTZ R37, R32.reuse, R33 ;  /* 0x0000002120257220 */ /* 0x040fe20000410000 */
[----:B------:R-:W-:Y:S01]  /*4480*/  PRMT R39, R105, 0x7632, R39 ;  /* 0x0000763269277816 */ /* 0x000fe20000000027 */
[----:B------:R-:W-:Y:S01]  /*4490*/  FMUL.FTZ R56, R32, R63 ;  /* 0x0000003f20387220 */ /* 0x000fe20000410000 */
[----:B------:R-:W-:Y:S01]  /*44a0*/  IADD3 R26, P1, R26, UR22, RZ ;  /* 0x000000161a1a7c10 */ /* 0x000fe2000ff3e0ff */
[C---:B------:R-:W-:Y:S01]  /*44b0*/  FMUL.FTZ R65, R32.reuse, R65 ;  /* 0x0000004120417220 */ /* 0x040fe20000410000 */
[----:B------:R-:W-:Y:S01]  /*44c0*/  PRMT R34, R101, 0x7632, R34 ;  /* 0x0000763265227816 */ /* 0x000fe20000000022 */
[C---:B------:R-:W-:Y:S01]  /*44d0*/  FMUL.FTZ R58, R32.reuse, R81 ;  /* 0x00000051203a7220 */ /* 0x040fe20000410000 */
[----:B-1----:R-:W-:Y:S01]  /*44e0*/  PRMT R19, R103, 0x7632, R19 ;  /* 0x0000763267137816 */ /* 0x002fe20000000013 */
[C---:B------:R-:W-:Y:S01]  /*44f0*/  FMUL.FTZ R16, R32.reuse, R67 ;  /* 0x0000004320107220 */ /* 0x040fe20000410000 */
[----:B------:R-:W-:Y:S01]  /*4500*/  PRMT R18, R99, 0x7632, R18 ;  /* 0x0000763263127816 */ /* 0x000fe20000000012 */
[----:B------:R-:W-:Y:S01]  /*4510*/  FMUL.FTZ R17, R32, R69 ;  /* 0x0000004520117220 */ /* 0x000fe20000410000 */
[----:B------:R-:W-:Y:S01]  /*4520*/  F2FP.BF16.F32.PACK_AB R95, R50, R95 ;  /* 0x0000005f325f723e */ /* 0x000fe200000010ff */
[----:B------:R1:W-:Y:S01]  /*4530*/  STG.E.U16 desc[UR14][R20.64+0x6], R19 ;  /* 0x0000061314007986 */ /* 0x0003e2000c10150e */
[----:B------:R-:W-:Y:S01]  /*4540*/  F2FP.BF16.F32.PACK_AB R93, R52, R93 ;  /* 0x0000005d345d723e */ /* 0x000fe200000010ff */
[C---:B------:R-:W-:Y:S01]  /*4550*/  FMUL.FTZ R33, R32.reuse, R89 ;  /* 0x0000005920217220 */ /* 0x040fe20000410000 */
[----:B------:R-:W-:Y:S01]  /*4560*/  IADD3.X R27, R27, UR23, RZ, P1, !PT ;  /* 0x000000171b1b7c10 */ /* 0x000fe20008ffe4ff */
[----:B------:R-:W-:Y:S01]  /*4570*/  FMUL.FTZ R32, R32, R85 ;  /* 0x0000005520207220 */ /* 0x000fe20000410000 */
[----:B------:R-:W-:Y:S01]  /*4580*/  F2FP.BF16.F32.PACK_AB R91, R54, R91 ;  /* 0x0000005b365b723e */ /* 0x000fe200000010ff */
[----:B------:R-:W-:Y:S01]  /*4590*/  STG.E.U16 desc[UR14][R20.64], R105 ;  /* 0x0000006914007986 */ /* 0x000fe2000c10150e */
[----:B------:R-:W-:-:S02]  /*45a0*/  IADD3 R28, P1, R28, UR22, RZ ;  /* 0x000000161c1c7c10 */ /* 0x000fc4000ff3e0ff */
[----:B------:R-:W-:Y:S01]  /*45b0*/  F2FP.BF16.F32.PACK_AB R37, R56, R37 ;  /* 0x000000253825723e */ /* 0x000fe200000010ff */
[----:B------:R-:W-:Y:S01]  /*45c0*/  STG.E.U16 desc[UR14][R20.64+0x2], R39 ;  /* 0x0000022714007986 */ /* 0x000fe2000c10150e */
[----:B------:R-:W-:Y:S02]  /*45d0*/  F2FP.BF16.F32.PACK_AB R65, R58, R65 ;  /* 0x000000413a41723e */ /* 0x000fe400000010ff */
[----:B-1----:R-:W-:Y:S01]  /*45e0*/  PRMT R19, R97, 0x7632, R19 ;  /* 0x0000763261137816 */ /* 0x002fe20000000013 */
[----:B------:R1:W-:Y:S01]  /*45f0*/  STG.E.U16 desc[UR14][R20.64+0x4], R103 ;  /* 0x0000046714007986 */ /* 0x0003e2000c10150e */
[----:B------:R-:W-:Y:S02]  /*4600*/  IADD3.X R29, R29, UR23, RZ, P1, !PT ;  /* 0x000000171d1d7c10 */ /* 0x000fe40008ffe4ff */
[----:B------:R-:W-:Y:S01]  /*4610*/  IADD3 R30, P1, R30, UR22, RZ ;  /* 0x000000161e1e7c10 */ /* 0x000fe2000ff3e0ff */
[----:B------:R-:W-:Y:S01]  /*4620*/  STG.E.U16 desc[UR14][R22.64], R101 ;  /* 0x0000006516007986 */ /* 0x000fe2000c10150e */
[----:B------:R-:W-:-:S02]  /*4630*/  F2FP.BF16.F32.PACK_AB R16, R17, R16 ;  /* 0x000000101110723e */ /* 0x000fc400000010ff */
[----:B------:R-:W-:Y:S01]  /*4640*/  F2FP.BF16.F32.PACK_AB R33, R32, R33 ;  /* 0x000000212021723e */ /* 0x000fe200000010ff */
[----:B------:R-:W-:Y:S01]  /*4650*/  STG.E.U16 desc[UR14][R22.64+0x2], R34 ;  /* 0x0000022216007986 */ /* 0x000fe2000c10150e */
[----:B------:R-:W-:Y:S02]  /*4660*/  IADD3.X R31, R31, UR23, RZ, P1, !PT ;  /* 0x000000171f1f7c10 */ /* 0x000fe40008ffe4ff */
[----:B------:R-:W-:Y:S01]  /*4670*/  PRMT R17, R16, 0x7632, R17 ;  /* 0x0000763210117816 */ /* 0x000fe20000000011 */
[----:B------:R-:W-:Y:S01]  /*4680*/  STG.E.U16 desc[UR14][R22.64+0x4], R99 ;  /* 0x0000046316007986 */ /* 0x000fe2000c10150e */
[----:B-1----:R-:W-:-:S03]  /*4690*/  PRMT R20, R95, 0x7632, R20 ;  /* 0x000076325f147816 */ /* 0x002fc60000000014 */
[----:B------:R1:W-:Y:S04]  /*46a0*/  STG.E.U16 desc[UR14][R22.64+0x6], R18 ;  /* 0x0000061216007986 */ /* 0x0003e8000c10150e */
[----:B------:R2:W-:Y:S04]  /*46b0*/  STG.E.U16 desc[UR14][R24.64+0x2], R19 ;  /* 0x0000021318007986 */ /* 0x0005e8000c10150e */
[----:B------:R-:W-:Y:S01]  /*46c0*/  STG.E.U16 desc[UR14][R24.64], R97 ;  /* 0x0000006118007986 */ /* 0x000fe2000c10150e */
[----:B-1----:R-:W-:-:S03]  /*46d0*/  PRMT R18, R93, 0x7632, R18 ;  /* 0x000076325d127816 */ /* 0x002fc60000000012 */
[----:B------:R-:W-:Y:S01]  /*46e0*/  STG.E.U16 desc[UR14][R24.64+0x4], R95 ;  /* 0x0000045f18007986 */ /* 0x000fe2000c10150e */
[----:B--2---:R-:W-:-:S03]  /*46f0*/  PRMT R19, R91, 0x7632, R19 ;  /* 0x000076325b137816 */ /* 0x004fc60000000013 */
[----:B------:R1:W-:Y:S04]  /*4700*/  STG.E.U16 desc[UR14][R24.64+0x6], R20 ;  /* 0x0000061418007986 */ /* 0x0003e8000c10150e */
[----:B------:R2:W-:Y:S04]  /*4710*/  STG.E.U16 desc[UR14][R26.64+0x2], R18 ;  /* 0x000002121a007986 */ /* 0x0005e8000c10150e */
[----:B------:R3:W-:Y:S01]  /*4720*/  STG.E.U16 desc[UR14][R26.64+0x6], R19 ;  /* 0x000006131a007986 */ /* 0x0007e2000c10150e */
[----:B-1----:R-:W-:-:S03]  /*4730*/  PRMT R20, R37, 0x7632, R20 ;  /* 0x0000763225147816 */ /* 0x002fc60000000014 */
[----:B------:R1:W-:Y:S01]  /*4740*/  STG.E.U16 desc[UR14][R26.64], R93 ;  /* 0x0000005d1a007986 */ /* 0x0003e2000c10150e */
[----:B--2---:R-:W-:-:S03]  /*4750*/  PRMT R18, R65, 0x7632, R18 ;  /* 0x0000763241127816 */ /* 0x004fc60000000012 */
[----:B------:R1:W-:Y:S01]  /*4760*/  STG.E.U16 desc[UR14][R26.64+0x4], R91 ;  /* 0x0000045b1a007986 */ /* 0x0003e2000c10150e */
[----:B---3--:R-:W-:-:S03]  /*4770*/  PRMT R19, R33, 0x7632, R19 ;  /* 0x0000763221137816 */ /* 0x008fc60000000013 */
[----:B------:R1:W-:Y:S04]  /*4780*/  STG.E.U16 desc[UR14][R28.64], R37 ;  /* 0x000000251c007986 */ /* 0x0003e8000c10150e */
[----:B------:R1:W-:Y:S04]  /*4790*/  STG.E.U16 desc[UR14][R28.64+0x2], R20 ;  /* 0x000002141c007986 */ /* 0x0003e8000c10150e */
[----:B------:R1:W-:Y:S04]  /*47a0*/  STG.E.U16 desc[UR14][R28.64+0x4], R65 ;  /* 0x000004411c007986 */ /* 0x0003e8000c10150e */
[----:B------:R1:W-:Y:S04]  /*47b0*/  STG.E.U16 desc[UR14][R28.64+0x6], R18 ;  /* 0x000006121c007986 */ /* 0x0003e8000c10150e */
[----:B------:R1:W-:Y:S04]  /*47c0*/  STG.E.U16 desc[UR14][R30.64], R16 ;  /* 0x000000101e007986 */ /* 0x0003e8000c10150e */
[----:B------:R1:W-:Y:S04]  /*47d0*/  STG.E.U16 desc[UR14][R30.64+0x2], R17 ;  /* 0x000002111e007986 */ /* 0x0003e8000c10150e */
[----:B------:R1:W-:Y:S04]  /*47e0*/  STG.E.U16 desc[UR14][R30.64+0x4], R33 ;  /* 0x000004211e007986 */ /* 0x0003e8000c10150e */
[----:B------:R1:W-:Y:S01]  /*47f0*/  STG.E.U16 desc[UR14][R30.64+0x6], R19 ;  /* 0x000006131e007986 */ /* 0x0003e2000c10150e */
[----:B------:R-:W-:Y:S05]  /*4800*/  @!P0 BRA `(.L_x_118) ;  /* 0xffffffbc00a08947 */ /* 0x000fea000383ffff */
.L_x_104:
[----:B------:R-:W2:Y:S02]  /*4810*/  S2UR UR13, SR_CTAID.Y ;  /* 0x00000000000d79c3 */ /* 0x000ea40000002600 */
[----:B--2---:R-:W-:Y:S02]  /*4820*/  USHF.L.U32 UR12, UR13, 0x5, URZ ;  /* 0x000000050d0c7899 */ /* 0x004fe4000800063f */
[----:B------:R-:W-:Y:S02]  /*4830*/  ULOP3.LUT UR13, UR13, 0x1, URZ, 0xc0, !UPT ;  /* 0x000000010d0d7892 */ /* 0x000fe4000f8ec03f */
[----:B------:R-:W-:Y:S02]  /*4840*/  ULOP3.LUT UR12, UR12, 0x7ffffc0, URZ, 0xc0, !UPT ;  /* 0x07ffffc00c0c7892 */ /* 0x000fe4000f8ec03f */
[----:B------:R-:W-:Y:S02]  /*4850*/  UIMAD UR13, UR13, 0x3c0, URZ ;  /* 0x000003c00d0d78a4 */ /* 0x000fe4000f8e023f */
[----:B------:R-:W-:-:S02]  /*4860*/  UIADD3 UR12, UR12, UR19, URZ ;  /* 0x000000130c0c7290 */ /* 0x000fc4000fffe03f */
[----:B------:R-:W-:Y:S02]  /*4870*/  UIADD3 UR16, UR13, 0x3c0, URZ ;  /* 0x000003c00d107890 */ /* 0x000fe4000fffe03f */
[----:B------:R-:W-:-:S04]  /*4880*/  ULEA UR12, UR12, UR13, 0x5 ;  /* 0x0000000d0c0c7291 */ /* 0x000fc8000f8e283f */
[----:B------:R-:W-:-:S06]  /*4890*/  UISETP.GE.AND UP0, UPT, UR12, UR16, UPT ;  /* 0x000000100c00728c */ /* 0x000fcc000bf06270 */
[----:B------:R-:W-:-:S13]  /*48a0*/  PLOP3.LUT P0, PT, PT, PT, UP0, 0x80, 0x0 ;  /* 0x000000000000781c */ /* 0x000fda0003f0f008 */
[----:B------:R-:W-:Y:S05]  /*48b0*/  @P0 EXIT ;  /* 0x000000000000094d */ /* 0x000fea0003800000 */
[----:B-1----:R-:W1:Y:S01]  /*48c0*/  LDC.64 R20, c[0x0][0x258] ;  /* 0x00009600ff147b82 */ /* 0x002e620000000a00 */
[----:B------:R-:W0:Y:S01]  /*48d0*/  S2R R0, SR_TID.X ;  /* 0x0000000000007919 */ /* 0x000e220000002100 */
[----:B------:R-:W-:-:S06]  /*48e0*/  UMOV UR4, 0x400 ;  /* 0x0000040000047882 */ /* 0x000fcc0000000000 */
[----:B------:R-:W2:Y:S01]  /*48f0*/  S2UR UR5, SR_CgaCtaId ;  /* 0x00000000000579c3 */ /* 0x000ea20000008800 */
[----:B-1----:R-:W-:Y:S02]  /*4900*/  LOP3.LUT R4, RZ, R20, RZ, 0x33, !PT ;  /* 0x00000014ff047212 */ /* 0x002fe400078e33ff */
[----:B------:R-:W-:Y:S02]  /*4910*/  LOP3.LUT R5, RZ, R21, RZ, 0x33, !PT ;  /* 0x00000015ff057212 */ /* 0x000fe400078e33ff */
[----:B------:R-:W-:-:S04]  /*4920*/  ISETP.GT.U32.AND P0, PT, R4, -0x2, PT ;  /* 0xfffffffe0400780c */ /* 0x000fc80003f04070 */
[C---:B------:R-:W-:Y:S01]  /*4930*/  ISETP.GT.AND.EX P0, PT, R5.reuse, -0x1, PT, P0 ;  /* 0xffffffff0500780c */ /* 0x040fe20003f04300 */
[----:B--2---:R-:W-:Y:S01]  /*4940*/  ULEA UR6, UR5, UR4, 0x18 ;  /* 0x0000000405067291 */ /* 0x004fe2000f8ec03f */
[----:B0-----:R-:W-:Y:S02]  /*4950*/  SHF.R.U32.HI R2, RZ, 0x5, R0 ;  /* 0x00000005ff027819 */ /* 0x001fe40000011600 */
[----:B------:R-:W-:Y:S01]  /*4960*/  SEL R4, R4, 0xfffffffe, P0 ;  /* 0xfffffffe04047807 */ /* 0x000fe20000000000 */
[----:B------:R-:W-:Y:S01]  /*4970*/  ULDC.64 UR4, c[0x0][0x260] ;  /* 0x0000980000047ab9 */ /* 0x000fe20000000a00 */
[----:B------:R-:W-:Y:S01]  /*4980*/  SEL R5, R5, 0xffffffff, P0 ;  /* 0xffffffff05057807 */ /* 0x000fe20000000000 */
[----:B------:R-:W-:Y:S01]  /*4990*/  UIADD3 UR4, UP0, UR4, 0x78800, URZ ;  /* 0x0007880004047890 */ /* 0x000fe2000ff1e03f */
[C---:B------:R-:W-:Y:S02]  /*49a0*/  SHF.L.U32 R3, R4.reuse, 0x6, RZ ;  /* 0x0000000604037819 */ /* 0x040fe400000006ff */
[----:B------:R-:W-:Y:S01]  /*49b0*/  SHF.L.U64.HI R4, R4, 0x6, R5 ;  /* 0x0000000604047819 */ /* 0x000fe20000010205 */
[----:B------:R-:W-:Y:S01]  /*49c0*/  IMAD.MOV.U32 R5, RZ, RZ, -0x1 ;  /* 0xffffffffff057424 */ /* 0x000fe200078e00ff */
[----:B------:R-:W-:Y:S01]  /*49d0*/  IADD3 R3, P0, P1, -R3, -0x41, -R2 ;  /* 0xffffffbf03037810 */ /* 0x000fe2000791e902 */
[----:B------:R-:W-:Y:S01]  /*49e0*/  UIADD3.X UR5, URZ, UR5, URZ, UP0, !UPT ;  /* 0x000000053f057290 */ /* 0x000fe200087fe43f */
[----:B------:R-:W-:-:S02]  /*49f0*/  SHF.L.U32 R7, R2, 0x1, RZ ;  /* 0x0000000102077819 */ /* 0x000fc400000006ff */
[----:B------:R-:W-:Y:S02]  /*4a00*/  IADD3.X R4, ~R4, -0x1, R5, P0, P1 ;  /* 0xffffffff04047810 */ /* 0x000fe400007e2505 */
[--C-:B------:R-:W-:Y:S02]  /*4a10*/  SHF.R.U32.HI R5, RZ, 0x4, R0.reuse ;  /* 0x00000004ff057819 */ /* 0x100fe40000011600 */
[----:B------:R-:W-:Y:S01]  /*4a20*/  LEA R12, R2, UR6, 0x7 ;  /* 0x00000006020c7c11 */ /* 0x000fe2000f8e38ff */
[----:B------:R-:W-:Y:S01]  /*4a30*/  IMAD.WIDE.U32 R8, R4, -0x77777777, RZ ;  /* 0x8888888904087825 */ /* 0x000fe200078e00ff */
[----:B------:R-:W-:Y:S02]  /*4a40*/  IADD3 R6, R5, 0x1e, RZ ;  /* 0x0000001e05067810 */ /* 0x000fe40007ffe0ff */
[----:B------:R-:W-:Y:S02]  /*4a50*/  LOP3.LUT R7, R7, 0x1f, R0, 0x78, !PT ;  /* 0x0000001f07077812 */ /* 0x000fe400078e7800 */
[----:B------:R-:W-:Y:S01]  /*4a60*/  LOP3.LUT R14, RZ, R5, RZ, 0x33, !PT ;  /* 0x00000005ff0e7212 */ /* 0x000fe200078e33ff */
[----:B------:R-:W-:Y:S01]  /*4a70*/  IMAD.WIDE.U32 R10, P0, R3, -0x77777778, R8 ;  /* 0x88888888030a7825 */ /* 0x000fe20007800008 */
[----:B------:R-:W-:-:S02]  /*4a80*/  VIMNMX.U32 R13, R6, 0x20, !PT ;  /* 0x00000020060d7848 */ /* 0x000fc40007fe0000 */
[----:B------:R-:W-:Y:S01]  /*4a90*/  LEA R7, R7, R12, 0x2 ;  /* 0x0000000c07077211 */ /* 0x000fe200078e10ff */
[----:B------:R-:W-:Y:S01]  /*4aa0*/  IMAD.WIDE.U32 R8, R3, -0x77777777, RZ ;  /* 0x8888888903087825 */ /* 0x000fe200078e00ff */
[----:B------:R-:W-:Y:S02]  /*4ab0*/  IADD3 R8, R13, R14, RZ ;  /* 0x0000000e0d087210 */ /* 0x000fe40007ffe0ff */
[C---:B------:R-:W-:Y:S01]  /*4ac0*/  SHF.L.U32 R12, R0.reuse, 0x7, RZ ;  /* 0x00000007000c7819 */ /* 0x040fe200000006ff */
[----:B------:R-:W-:Y:S01]  /*4ad0*/  IMAD.X R17, RZ, RZ, RZ, P0 ;  /* 0x000000ffff117224 */ /* 0x000fe200000e06ff */
[----:B------:R-:W-:Y:S01]  /*4ae0*/  IADD3 RZ, P1, R9, R10, RZ ;  /* 0x0000000a09ff7210 */ /* 0x000fe20007f3e0ff */
[----:B------:R-:W-:Y:S01]  /*4af0*/  IMAD.MOV.U32 R16, RZ, RZ, R11 ;  /* 0x000000ffff107224 */ /* 0x000fe200078e000b */
[----:B------:R-:W-:Y:S01]  /*4b00*/  SHF.L.U32 R13, R0, 0x1, RZ ;  /* 0x00000001000d7819 */ /* 0x000fe200000006ff */
[----:B------:R-:W-:Y:S01]  /*4b10*/  IMAD.WIDE.U32 R14, R8, -0x77777777, RZ ;  /* 0x88888889080e7825 */ /* 0x000fe200078e00ff */
[----:B------:R-:W-:-:S02]  /*4b20*/  ISETP.LT.U32.AND P0, PT, R20, 0x1, PT ;  /* 0x000000011400780c */ /* 0x000fc40003f01070 */
[----:B------:R-:W-:Y:S01]  /*4b30*/  LOP3.LUT R12, R12, 0x780, RZ, 0xc0, !PT ;  /* 0x000007800c0c7812 */ /* 0x000fe200078ec0ff */
[----:B------:R-:W-:Y:S01]  /*4b40*/  IMAD.WIDE.U32.X R16, R4, -0x77777778, R16, P1 ;  /* 0x8888888804107825 */ /* 0x000fe200008e0410 */
[----:B------:R-:W-:Y:S02]  /*4b50*/  LOP3.LUT R10, R13, 0x1e, RZ, 0xc0, !PT ;  /* 0x0000001e0d0a7812 */ /* 0x000fe400078ec0ff */
[----:B------:R-:W-:Y:S02]  /*4b60*/  ISETP.LT.AND.EX P0, PT, R21, RZ, PT, P0 ;  /* 0x000000ff1500720c */ /* 0x000fe40003f01300 */
[----:B------:R-:W-:Y:S02]  /*4b70*/  IADD3 R9, R5, 0x3c, RZ ;  /* 0x0000003c05097810 */ /* 0x000fe40007ffe0ff */
[----:B------:R-:W-:Y:S02]  /*4b80*/  SHF.R.U64 R24, R16, 0x3, R17 ;  /* 0x0000000310187819 */ /* 0x000fe40000001211 */
[----:B------:R-:W-:-:S02]  /*4b90*/  IADD3 R18, R12, UR6, RZ ;  /* 0x000000060c127c10 */ /* 0x000fc4000fffe0ff */
[-C--:B------:R-:W-:Y:S02]  /*4ba0*/  LOP3.LUT R13, R6, R10.reuse, RZ, 0x3c, !PT ;  /* 0x0000000a060d7212 */ /* 0x080fe400078e3cff */
[----:B------:R-:W-:Y:S02]  /*4bb0*/  SEL R23, R20, 0x1, P0 ;  /* 0x0000000114177807 */ /* 0x000fe40000000000 */
[----:B------:R-:W-:Y:S01]  /*4bc0*/  SEL R26, R21, RZ, P0 ;  /* 0x000000ff151a7207 */ /* 0x000fe20000000000 */
[----:B------:R-:W-:Y:S01]  /*4bd0*/  IMAD R12, R13, 0x4, R18 ;  /* 0x000000040d0c7824 */ /* 0x000fe200078e0212 */
[-C--:B------:R-:W-:Y:S02]  /*4be0*/  LOP3.LUT R11, R5, R10.reuse, RZ, 0x3c, !PT ;  /* 0x0000000a050b7212 */ /* 0x080fe400078e3cff */
[----:B------:R-:W-:Y:S02]  /*4bf0*/  LOP3.LUT R19, R9, R10, RZ, 0x3c, !PT ;  /* 0x0000000a09137212 */ /* 0x000fe400078e3cff */
[----:B------:R-:W-:-:S02]  /*4c00*/  IADD3 R16, P0, R2, 0xf, RZ ;  /* 0x0000000f02107810 */ /* 0x000fc40007f1e0ff */
[----:B------:R-:W-:Y:S02]  /*4c10*/  LEA.HI R22, R15, 0x1, RZ, 0x1c ;  /* 0x000000010f167811 */ /* 0x000fe400078fe0ff */
[C---:B------:R-:W-:Y:S02]  /*4c20*/  IADD3 R17, P1, R2.reuse, 0x1e, RZ ;  /* 0x0000001e02117810 */ /* 0x040fe40007f3e0ff */
[----:B------:R-:W-:Y:S02]  /*4c30*/  IADD3 R49, P2, R2, 0x2d, RZ ;  /* 0x0000002d02317810 */ /* 0x000fe40007f5e0ff */
[----:B------:R-:W-:Y:S02]  /*4c40*/  IADD3 R24, R24, 0x1, RZ ;  /* 0x0000000118187810 */ /* 0x000fe40007ffe0ff */
[-C--:B------:R-:W-:Y:S02]  /*4c50*/  LEA R11, R11, R18.reuse, 0x2 ;  /* 0x000000120b0b7211 */ /* 0x080fe400078e10ff */
[----:B------:R-:W-:Y:S01]  /*4c60*/  LEA R13, R19, R18, 0x2 ;  /* 0x00000012130d7211 */ /* 0x000fe200078e10ff */
[----:B------:R-:W-:Y:S01]  /*4c70*/  IMAD.X R19, RZ, RZ, RZ, P0 ;  /* 0x000000ffff137224 */ /* 0x000fe200000e06ff */
[C---:B------:R-:W-:Y:S01]  /*4c80*/  SHF.L.U64.HI R21, R23.reuse, 0x6, R26 ;  /* 0x0000000617157819 */ /* 0x040fe2000001021a */
[----:B------:R-:W-:Y:S01]  /*4c90*/  IMAD.SHL.U32 R23, R23, 0x40, RZ ;  /* 0x0000004017177824 */ /* 0x000fe200078e00ff */
[----:B------:R-:W-:-:S02]  /*4ca0*/  MOV R14, UR12 ;  /* 0x0000000c000e7c02 */ /* 0x000fc40008000f00 */
[C---:B------:R-:W-:Y:S02]  /*4cb0*/  LOP3.LUT R15, R0.reuse, 0x1f, RZ, 0xc0, !PT ;  /* 0x0000001f000f7812 */ /* 0x040fe400078ec0ff */
[----:B------:R-:W-:Y:S02]  /*4cc0*/  LOP3.LUT R47, R0, 0xf, RZ, 0xc0, !PT ;  /* 0x0000000f002f7812 */ /* 0x000fe400078ec0ff */
[----:B------:R-:W-:Y:S02]  /*4cd0*/  IADD3 R18, R5, 0x5a, RZ ;  /* 0x0000005a05127810 */ /* 0x000fe40007ffe0ff */
[----:B------:R-:W-:Y:S02]  /*4ce0*/  IADD3.X R20, RZ, RZ, RZ, P1, !PT ;  /* 0x000000ffff147210 */ /* 0x000fe40000ffe4ff */
[----:B------:R-:W-:Y:S02]  /*4cf0*/  IADD3.X R53, RZ, RZ, RZ, P2, !PT ;  /* 0x000000ffff357210 */ /* 0x000fe400017fe4ff */
[----:B------:R-:W-:-:S02]  /*4d00*/  LOP3.LUT R22, R22, 0x3, RZ, 0xc0, !PT ;  /* 0x0000000316167812 */ /* 0x000fc400078ec0ff */
[----:B------:R-:W-:-:S07]  /*4d10*/  LOP3.LUT R24, R24, 0x3, RZ, 0xc0, !PT ;  /* 0x0000000318187812 */ /* 0x000fce00078ec0ff */
.L_x_135:
[----:B------:R-:W-:Y:S01]  /*4d20*/  ISETP.GT.U32.AND P0, PT, R23, R2, PT ;  /* 0x000000021700720c */ /* 0x000fe20003f04070 */
[----:B------:R-:W-:Y:S01]  /*4d30*/  BSSY B0, `(.L_x_119) ;  /* 0x00000a7000007945 */ /* 0x000fe20003800000 */
[----:B0-2-4-:R-:W-:Y:S01]  /*4d40*/  HFMA2.MMA R25, -RZ, RZ, 0, 0 ;  /* 0x00000000ff197435 */ /* 0x015fe200000001ff */
[----:B------:R-:W-:Y:S02]  /*4d50*/  MOV R52, RZ ;  /* 0x000000ff00347202 */ /* 0x000fe40000000f00 */
[----:B------:R-:W-:-:S13]  /*4d60*/  ISETP.GT.AND.EX P0, PT, R21, RZ, PT, P0 ;  /* 0x000000ff1500720c */ /* 0x000fda0003f04300 */
[----:B-1-3--:R-:W-:Y:S05]  /*4d70*/  @!P0 BRA `(.L_x_120) ;  /* 0x0000000800888947 */ /* 0x00afea0003800000 */
[----:B------:R-:W-:Y:S01]  /*4d80*/  ISETP.NE.U32.AND P1, PT, R24, RZ, PT ;  /* 0x000000ff1800720c */ /* 0x000fe20003f25070 */
[----:B------:R-:W-:Y:S01]  /*4d90*/  BSSY B1, `(.L_x_121) ;  /* 0x0000023000017945 */ /* 0x000fe20003800000 */
[----:B------:R-:W-:Y:S01]  /*4da0*/  ISETP.GE.U32.AND P0, PT, R3, 0x2d, PT ;  /* 0x0000002d0300780c */ /* 0x000fe20003f06070 */
[----:B------:R-:W-:Y:S01]  /*4db0*/  IMAD.MOV.U32 R48, RZ, RZ, R2 ;  /* 0x000000ffff307224 */ /* 0x000fe200078e0002 */
[----:B------:R-:W-:Y:S02]  /*4dc0*/  ISETP.NE.AND.EX P1, PT, RZ, RZ, PT, P1 ;  /* 0x000000ffff00720c */ /* 0x000fe40003f25310 */
[----:B------:R-:W-:Y:S02]  /*4dd0*/  IADD3 R26, P2, R15, R14, RZ ;  /* 0x0000000e0f1a7210 */ /* 0x000fe40007f5e0ff */
[----:B------:R-:W-:Y:S02]  /*4de0*/  ISETP.GE.U32.AND.EX P0, PT, R4, RZ, PT, P0 ;  /* 0x000000ff0400720c */ /* 0x000fe40003f06100 */
[----:B------:R-:W-:-:S02]  /*4df0*/  MOV R52, RZ ;  /* 0x000000ff00347202 */ /* 0x000fc40000000f00 */
[----:B------:R-:W-:Y:S02]  /*4e00*/  MOV R46, RZ ;  /* 0x000000ff002e7202 */ /* 0x000fe40000000f00 */
[----:B------:R-:W-:Y:S02]  /*4e10*/  MOV R25, RZ ;  /* 0x000000ff00197202 */ /* 0x000fe40000000f00 */
[----:B------:R-:W-:Y:S01]  /*4e20*/  LEA.HI.X.SX32 R27, R14, RZ, 0x1, P2 ;  /* 0x000000ff0e1b7211 */ /* 0x000fe200010f0eff */
[----:B------:R-:W-:Y:S06]  /*4e30*/  @!P1 BRA `(.L_x_122) ;  /* 0x0000000000609947 */ /* 0x000fec0003800000 */
        /* <DEDUP_REMOVED lines=16> */
[----:B------:R-:W-:Y:S02]  /*4f40*/  MOV R48, R17 ;  /* 0x0000001100307202 */ /* 0x000fe40000000f00 */
[----:B------:R-:W-:Y:S01]  /*4f50*/  MOV R46, R20 ;  /* 0x00000014002e7202 */ /* 0x000fe20000000f00 */
[----:B------:R-:W-:Y:S01]  /*4f60*/  @P1 IMAD.MOV.U32 R46, RZ, RZ, R53 ;  /* 0x000000ffff2e1224 */ /* 0x000fe200078e0035 */
[----:B------:R-:W-:Y:S01]  /*4f70*/  @P1 MOV R48, R49 ;  /* 0x0000003100301202 */ /* 0x000fe20000000f00 */
[----:B--2---:R-:W-:Y:S01]  /*4f80*/  FADD.FTZ R25, R25, R30 ;  /* 0x0000001e19197221 */ /* 0x004fe20000010000 */
[----:B------:R-:W-:-:S03]  /*4f90*/  FADD.FTZ R52, R52, R31 ;  /* 0x0000001f34347221 */ /* 0x000fc60000010000 */
[----:B---3--:R-:W-:Y:S01]  /*4fa0*/  @P1 FADD.FTZ R25, R25, R32 ;  /* 0x0000002019191221 */ /* 0x008fe20000010000 */
[----:B------:R-:W-:-:S07]  /*4fb0*/  @P1 FADD.FTZ R52, R52, R33 ;  /* 0x0000002134341221 */ /* 0x000fce0000010000 */
.L_x_122:
[----:B------:R-:W-:Y:S05]  /*4fc0*/  BSYNC B1 ;  /* 0x0000000000017941 */ /* 0x000fea0003800000 */
.L_x_121:
[----:B------:R-:W-:Y:S05]  /*4fd0*/  @!P0 BRA `(.L_x_120) ;  /* 0x0000000400f08947 */ /* 0x000fea0003800000 */
[----:B------:R-:W-:Y:S01]  /*4fe0*/  SHF.L.U64.HI R29, R26, 0x1, R27 ;  /* 0x000000011a1d7819 */ /* 0x000fe2000001021b */
[----:B------:R-:W-:Y:S01]  /*4ff0*/  IMAD R27, R46, 0xf00, RZ ;  /* 0x00000f002e1b7824 */ /* 0x000fe200078e02ff */
[----:B------:R-:W-:Y:S01]  /*5000*/  SHF.L.U32 R28, R26, 0x1, RZ ;  /* 0x000000011a1c7819 */ /* 0x000fe200000006ff */
[----:B------:R-:W-:Y:S01]  /*5010*/  BSSY B1, `(.L_x_123) ;  /* 0x0000045000017945 */ /* 0x000fe20003800000 */
[----:B------:R-:W-:-:S03]  /*5020*/  IADD3 R26, P0, -R48, R23, RZ ;  /* 0x00000017301a7210 */ /* 0x000fc60007f1e1ff */
[----:B------:R-:W-:Y:S01]  /*5030*/  IMAD.WIDE.U32 R28, R48, 0xf00, R28 ;  /* 0x00000f00301c7825 */ /* 0x000fe200078e001c */
[----:B------:R-:W-:Y:S02]  /*5040*/  ISETP.GT.U32.AND P1, PT, R26, 0xb4, PT ;  /* 0x000000b41a00780c */ /* 0x000fe40003f24070 */
[----:B------:R-:W-:Y:S02]  /*5050*/  IADD3.X R30, ~R46, R21, RZ, P0, !PT ;  /* 0x000000152e1e7210 */ /* 0x000fe400007fe5ff */
[----:B------:R-:W-:Y:S02]  /*5060*/  IADD3 R27, R29, R27, RZ ;  /* 0x0000001b1d1b7210 */ /* 0x000fe40007ffe0ff */
[----:B------:R-:W-:Y:S02]  /*5070*/  ISETP.GT.AND.EX P1, PT, R30, RZ, PT, P1 ;  /* 0x000000ff1e00720c */ /* 0x000fe40003f24310 */
[----:B------:R-:W-:-:S04]  /*5080*/  LEA R26, P0, R28, UR4, 0x2 ;  /* 0x000000041c1a7c11 */ /* 0x000fc8000f8010ff */
[----:B------:R-:W-:Y:S02]  /*5090*/  LEA.HI.X R27, R28, UR5, R27, 0x2, P0 ;  /* 0x000000051c1b7c11 */ /* 0x000fe400080f141b */
[----:B------:R-:W-:-:S05]  /*50a0*/  PLOP3.LUT P0, PT, PT, PT, PT, 0x80, 0x0 ;  /* 0x000000000000781c */ /* 0x000fca0003f0f070 */
[----:B------:R-:W-:Y:S08]  /*50b0*/  @!P1 BRA `(.L_x_124) ;  /* 0x0000000000e89947 */ /* 0x000ff00003800000 */
[----:B------:R-:W-:Y:S02]  /*50c0*/  IADD3 R67, P1, R23, -0xb4, RZ ;  /* 0xffffff4c17437810 */ /* 0x000fe40007f3e0ff */
[----:B------:R-:W-:Y:S02]  /*50d0*/  PLOP3.LUT P0, PT, PT, PT, PT, 0x8, 0x0 ;  /* 0x000000000000781c */ /* 0x000fe40003f0e170 */
[----:B------:R-:W-:-:S11]  /*50e0*/  IADD3.X R69, R21, -0x1, RZ, P1, !PT ;  /* 0xffffffff15457810 */ /* 0x000fd60000ffe4ff */
.L_x_125:
[----:B------:R-:W2:Y:S04]  /*50f0*/  LDG.E.64 R54, desc[UR14][R26.64+-0x70800] ;  /* 0xf8f8000e1a367981 */ /* 0x000ea8000c1e1b00 */
[----:B------:R-:W3:Y:S04]  /*5100*/  LDG.E.64 R56, desc[UR14][R26.64+-0x38400] ;  /* 0xfc7c000e1a387981 */ /* 0x000ee8000c1e1b00 */
[----:B------:R-:W4:Y:S04]  /*5110*/  LDG.E.64 R58, desc[UR14][R26.64] ;  /* 0x0000000e1a3a7981 */ /* 0x000f28000c1e1b00 */
[----:B------:R-:W5:Y:S04]  /*5120*/  LDG.E.64 R60, desc[UR14][R26.64+0x38400] ;  /* 0x0384000e1a3c7981 */ /* 0x000f68000c1e1b00 */
        /* <DEDUP_REMOVED lines=11> */
[----:B------:R0:W5:Y:S01]  /*51e0*/  LDG.E.64 R28, desc[UR14][R26.64+0x2db400] ;  /* 0x2db4000e1a1c7981 */ /* 0x000162000c1e1b00 */
[----:B------:R-:W-:-:S05]  /*51f0*/  IADD3 R48, P1, R48, 0xf0, RZ ;  /* 0x000000f030307810 */ /* 0x000fca0007f3e0ff */
[----:B------:R-:W-:Y:S01]  /*5200*/  IMAD.X R46, RZ, RZ, R46, P1 ;  /* 0x000000ffff2e7224 */ /* 0x000fe200008e062e */
[----:B------:R-:W-:Y:S02]  /*5210*/  ISETP.GE.U32.AND P1, PT, R48, R67, PT ;  /* 0x000000433000720c */ /* 0x000fe40003f26070 */
[----:B0-----:R-:W-:Y:S02]  /*5220*/  IADD3 R26, P2, R26, 0x384000, RZ ;  /* 0x003840001a1a7810 */ /* 0x001fe40007f5e0ff */
[----:B------:R-:W-:Y:S02]  /*5230*/  ISETP.GE.AND.EX P1, PT, R46, R69, PT, P1 ;  /* 0x000000452e00720c */ /* 0x000fe40003f26310 */
[----:B------:R-:W-:Y:S01]  /*5240*/  IADD3.X R27, RZ, R27, RZ, P2, !PT ;  /* 0x0000001bff1b7210 */ /* 0x000fe200017fe4ff */
[----:B--2---:R-:W-:Y:S01]  /*5250*/  FADD.FTZ R25, R54, R25 ;  /* 0x0000001936197221 */ /* 0x004fe20000010000 */
[----:B------:R-:W-:-:S03]  /*5260*/  FADD.FTZ R52, R55, R52 ;  /* 0x0000003437347221 */ /* 0x000fc60000010000 */
[----:B---3--:R-:W-:Y:S01]  /*5270*/  FADD.FTZ R25, R25, R56 ;  /* 0x0000003819197221 */ /* 0x008fe20000010000 */
[----:B------:R-:W-:-:S03]  /*5280*/  FADD.FTZ R52, R52, R57 ;  /* 0x0000003934347221 */ /* 0x000fc60000010000 */
[----:B----4-:R-:W-:Y:S01]  /*5290*/  FADD.FTZ R25, R25, R58 ;  /* 0x0000003a19197221 */ /* 0x010fe20000010000 */
[----:B------:R-:W-:-:S03]  /*52a0*/  FADD.FTZ R52, R52, R59 ;  /* 0x0000003b34347221 */ /* 0x000fc60000010000 */
[----:B-----5:R-:W-:Y:S01]  /*52b0*/  FADD.FTZ R25, R25, R60 ;  /* 0x0000003c19197221 */ /* 0x020fe20000010000 */
[----:B------:R-:W-:-:S03]  /*52c0*/  FADD.FTZ R52, R52, R61 ;  /* 0x0000003d34347221 */ /* 0x000fc60000010000 */
[----:B------:R-:W-:Y:S01]  /*52d0*/  FADD.FTZ R25, R25, R62 ;  /* 0x0000003e19197221 */ /* 0x000fe20000010000 */
        /* <DEDUP_REMOVED lines=22> */
[----:B------:R-:W-:Y:S01]  /*5440*/  FADD.FTZ R52, R52, R29 ;  /* 0x0000001d34347221 */ /* 0x000fe20000010000 */
[----:B------:R-:W-:Y:S06]  /*5450*/  @!P1 BRA `(.L_x_125) ;  /* 0xfffffffc00249947 */ /* 0x000fec000383ffff */
.L_x_124:
[----:B------:R-:W-:Y:S05]  /*5460*/  BSYNC B1 ;  /* 0x0000000000017941 */ /* 0x000fea0003800000 */
.L_x_123:
        /* <DEDUP_REMOVED lines=10> */
[----:B------:R-:W5:Y:S04]  /*5510*/  LDG.E.64 R36, desc[UR14][R26.64+0x70800] ;  /* 0x0708000e1a247981 */ /* 0x000f68000c1e1b00 */
[----:B------:R-:W5:Y:S04]  /*5520*/  LDG.E.64 R38, desc[UR14][R26.64+0xa8c00] ;  /* 0x0a8c000e1a267981 */ /* 0x000f68000c1e1b00 */
[----:B------:R-:W5:Y:S04]  /*5530*/  LDG.E.64 R40, desc[UR14][R26.64+0xe1000] ;  /* 0x0e10000e1a287981 */ /* 0x000f68000c1e1b00 */
[----:B------:R0:W5:Y:S01]  /*5540*/  LDG.E.64 R42, desc[UR14][R26.64+0x119400] ;  /* 0x1194000e1a2a7981 */ /* 0x000162000c1e1b00 */
[----:B------:R-:W-:-:S02]  /*5550*/  IADD3 R48, P2, R48, 0x78, RZ ;  /* 0x0000007830307810 */ /* 0x000fc40007f5e0ff */
[----:B------:R-:W-:-:S03]  /*5560*/  PLOP3.LUT P0, PT, PT, PT, PT, 0x8, 0x0 ;  /* 0x000000000000781c */ /* 0x000fc60003f0e170 */
[----:B------:R-:W-:Y:S01]  /*5570*/  IMAD.X R46, RZ, RZ, R46, P2 ;  /* 0x000000ffff2e7224 */ /* 0x000fe200010e062e */
[----:B0-----:R-:W-:-:S04]  /*5580*/  IADD3 R26, P1, R26, 0x1c2000, RZ ;  /* 0x001c20001a1a7810 */ /* 0x001fc80007f3e0ff */
        /* <DEDUP_REMOVED lines=16> */
[----:B------:R-:W-:-:S07]  /*5690*/  FADD.FTZ R52, R52, R43 ;  /* 0x0000002b34347221 */ /* 0x000fce0000010000 */
.L_x_127:
[----:B------:R-:W-:Y:S05]  /*56a0*/  BSYNC B1 ;  /* 0x0000000000017941 */ /* 0x000fea0003800000 */
.L_x_126:
        /* <DEDUP_REMOVED lines=15> */
.L_x_120:
[----:B------:R-:W-:Y:S05]  /*57a0*/  BSYNC B0 ;  /* 0x0000000000007941 */ /* 0x000fea0003800000 */
.L_x_119:
[----:B------:R-:W-:Y:S01]  /*57b0*/  ISETP.GT.U32.AND P0, PT, R0, 0x1ff, PT ;  /* 0x000001ff0000780c */ /* 0x000fe20003f04070 */
[----:B------:R0:W-:Y:S04]  /*57c0*/  STS [R7], R25 ;  /* 0x0000001907007388 */ /* 0x0001e80000000800 */
[----:B------:R0:W-:Y:S01]  /*57d0*/  STS [R7+0x780], R52 ;  /* 0x0007803407007388 */ /* 0x0001e20000000800 */
[----:B------:R-:W-:Y:S07]  /*57e0*/  BAR.SYNC.DEFER_BLOCKING 0x0 ;  /* 0x0000000000007b1d */ /* 0x000fee0000010000 */
[----:B------:R-:W-:Y:S05]  /*57f0*/  @P0 BRA `(.L_x_128) ;  /* 0x0000001000240947 */ /* 0x000fea0003800000 */
[----:B------:R-:W-:Y:S01]  /*5800*/  ISETP.NE.AND P0, PT, R22, RZ, PT ;  /* 0x000000ff1600720c */ /* 0x000fe20003f05270 */
[----:B------:R-:W-:Y:S01]  /*5810*/  BSSY B0, `(.L_x_129) ;  /* 0x0000070000007945 */ /* 0x000fe20003800000 */
[----:B------:R-:W-:-:S11]  /*5820*/  MOV R33, R5 ;  /* 0x0000000500217202 */ /* 0x000fd60000000f00 */
[----:B------:R-:W-:Y:S05]  /*5830*/  @!P0 BRA `(.L_x_130) ;  /* 0x0000000400b48947 */ /* 0x000fea0003800000 */
[----:B------:R-:W-:Y:S02]  /*5840*/  ISETP.NE.AND P0, PT, R47, 0xf, PT ;  /* 0x0000000f2f00780c */ /* 0x000fe40003f05270 */
[----:B------:R-:W-:Y:S01]  /*5850*/  CS2R R26, SRZ ;  /* 0x00000000001a7805 */ /* 0x000fe2000001ff00 */
[----:B------:R-:W-:-:S10]  /*5860*/  UMOV UR7, 0xffff ;  /* 0x0000ffff00077882 */ /* 0x000fd40000000000 */
[----:B------:R1:W2:Y:S04]  /*5870*/  @P0 LDS R26, [R11] ;  /* 0x000000000b1a0984 */ /* 0x0002a80000000800 */
[----:B------:R1:W3:Y:S01]  /*5880*/  @P0 LDS R27, [R11+0x780] ;  /* 0x000780000b1b0984 */ /* 0x0002e20000000800 */
[----:B------:R-:W-:Y:S05]  /*5890*/  BRA.DIV UR7, `(.L_x_131) ;  /* 0x0000001207147947 */ /* 0x000fea000b800000 */
[----:B0-----:R-:W-:Y:S01]  /*58a0*/  MOV R25, 0xffff ;  /* 0x0000ffff00197802 */ /* 0x001fe20000000f00 */
[----:B------:R-:W-:Y:S01]  /*58b0*/  IMAD.MOV.U32 R32, RZ, RZ, 0xffff ;  /* 0x0000ffffff207424 */ /* 0x000fe200078e00ff */
[----:B------:R-:W-:Y:S02]  /*58c0*/  MOV R30, 0xffff ;  /* 0x0000ffff001e7802 */ /* 0x000fe40000000f00 */
[----:B------:R-:W-:Y:S01]  /*58d0*/  MOV R31, 0xffff ;  /* 0x0000ffff001f7802 */ /* 0x000fe20000000f00 */
[----:B--2---:R-:W0:Y:S01]  /*58e0*/  SHFL.BFLY PT, R29, R26, 0x8, 0x101f ;  /* 0x0d101f001a1d7f89 */ /* 0x004e2200000e0000 */
[----:B------:R-:W-:-:S03]  /*58f0*/  MOV R39, 0xffff ;  /* 0x0000ffff00277802 */ /* 0x000fc60000000f00 */
[----:B---3--:R-:W2:Y:S01]  /*5900*/  SHFL.BFLY PT, R28, R27, 0x8, 0x101f ;  /* 0x0d101f001b1c7f89 */ /* 0x008ea200000e0000 */
[----:B0-----:R-:W-:Y:S01]  /*5910*/  FADD.FTZ R29, R29, R26 ;  /* 0x0000001a1d1d7221 */ /* 0x001fe20000010000 */
[----:B------:R-:W-:Y:S01]  /*5920*/  MOV R26, 0xffff ;  /* 0x0000ffff001a7802 */ /* 0x000fe20000000f00 */
[----:B--2---:R-:W-:-:S03]  /*5930*/  FADD.FTZ R28, R28, R27 ;  /* 0x0000001b1c1c7221 */ /* 0x004fc60000010000 */
[----:B------:R-:W0:Y:S04]  /*5940*/  SHFL.BFLY PT, R36, R29, 0x4, 0x101f ;  /* 0x0c901f001d247f89 */ /* 0x000e2800000e0000 */
[----:B------:R-:W2:Y:S01]  /*5950*/  SHFL.BFLY PT, R33, R28, 0x4, 0x101f ;  /* 0x0c901f001c217f89 */ /* 0x000ea200000e0000 */
[----:B0-----:R-:W-:Y:S01]  /*5960*/  FADD.FTZ R36, R29, R36 ;  /* 0x000000241d247221 */ /* 0x001fe20000010000 */
[----:B--2---:R-:W-:-:S04]  /*5970*/  FADD.FTZ R33, R28, R33 ;  /* 0x000000211c217221 */ /* 0x004fc80000010000 */
[----:B------:R-:W0:Y:S04]  /*5980*/  SHFL.BFLY PT, R35, R36, 0x2, 0x101f ;  /* 0x0c501f0024237f89 */ /* 0x000e2800000e0000 */
[----:B------:R-:W2:Y:S01]  /*5990*/  SHFL.BFLY PT, R26, R33, 0x2, 0x101f ;  /* 0x0c501f00211a7f89 */ /* 0x000ea200000e0000 */
[----:B0-----:R-:W-:Y:S01]  /*59a0*/  FADD.FTZ R35, R36, R35 ;  /* 0x0000002324237221 */ /* 0x001fe20000010000 */
[----:B--2---:R-:W-:-:S04]  /*59b0*/  FADD.FTZ R37, R33, R26 ;  /* 0x0000001a21257221 */ /* 0x004fc80000010000 */
[----:B------:R-:W0:Y:S04]  /*59c0*/  SHFL.BFLY PT, R38, R35, 0x1, 0x101f ;  /* 0x0c301f0023267f89 */ /* 0x000e2800000e0000 */
[----:B------:R2:W3:Y:S02]  /*59d0*/  SHFL.BFLY PT, R32, R37, 0x1, 0x101f ;  /* 0x0c301f0025207f89 */ /* 0x0004e400000e0000 */
[----:B0-2---:R-:W-:-:S07]  /*59e0*/  FADD.FTZ R38, R35, R38 ;  /* 0x0000002623267221 */ /* 0x005fce0000010000 */
.L_x_144:
[----:B------:R-:W0:Y:S01]  /*59f0*/  LDC.64 R26, c[0x0][0x218] ;  /* 0x00008600ff1a7b82 */ /* 0x000e220000000a00 */
[----:B------:R-:W-:Y:S01]  /*5a00*/  ISETP.NE.AND P1, PT, R47, RZ, PT ;  /* 0x000000ff2f00720c */ /* 0x000fe20003f25270 */
[----:B---3--:R-:W-:Y:S01]  /*5a10*/  FADD.FTZ R31, R37, R32 ;  /* 0x00000020251f7221 */ /* 0x008fe20000010000 */
[----:B------:R-:W-:Y:S01]  /*5a20*/  IMAD.IADD R25, R5, 0x1, R14 ;  /* 0x0000000105197824 */ /* 0x000fe200078e020e */
[----:B------:R-:W-:Y:S02]  /*5a30*/  ISETP.NE.AND P2, PT, R22, 0x1, PT ;  /* 0x000000011600780c */ /* 0x000fe40003f45270 */
[----:B------:R-:W-:Y:S02]  /*5a40*/  MOV R33, R6 ;  /* 0x0000000600217202 */ /* 0x000fe40000000f00 */
[----:B------:R-:W2:Y:S06]  /*5a50*/  LDC.64 R28, c[0x0][0x220] ;  /* 0x00008800ff1c7b82 */ /* 0x000eac0000000a00 */
[----:B------:R-:W-:-:S02]  /*5a60*/  @!P1 F2FP.BF16.F32.PACK_AB R30, RZ, R38 ;  /* 0x00000026ff1e923e */ /* 0x000fc400000010ff */
[----:B------:R-:W-:Y:S01]  /*5a70*/  @!P1 F2FP.BF16.F32.PACK_AB R31, RZ, R31 ;  /* 0x0000001fff1f923e */ /* 0x000fe200000010ff */
[----:B0-----:R-:W-:-:S05]  /*5a80*/  IMAD.WIDE R26, R25, 0x2, R26 ;  /* 0x00000002191a7825 */ /* 0x001fca00078e021a */
[----:B------:R3:W-:Y:S01]  /*5a90*/  @!P1 STG.E.U16 desc[UR14][R26.64], R30 ;  /* 0x0000001e1a009986 */ /* 0x0007e2000c10150e */
[----:B--2---:R-:W-:-:S05]  /*5aa0*/  IMAD.WIDE R28, R25, 0x2, R28 ;  /* 0x00000002191c7825 */ /* 0x004fca00078e021c */
[----:B------:R3:W-:Y:S01]  /*5ab0*/  @!P1 STG.E.U16 desc[UR14][R28.64], R31 ;  /* 0x0000001f1c009986 */ /* 0x0007e2000c10150e */
[----:B------:R-:W-:Y:S05]  /*5ac0*/  @!P2 BRA `(.L_x_130) ;  /* 0x000000040010a947 */ /* 0x000fea0003800000 */
[----:B------:R-:W-:Y:S01]  /*5ad0*/  HFMA2.MMA R33, -RZ, RZ, 0, 0 ;  /* 0x00000000ff217435 */ /* 0x000fe200000001ff */
[----:B------:R-:W-:Y:S01]  /*5ae0*/  MOV R35, RZ ;  /* 0x000000ff00237202 */ /* 0x000fe20000000f00 */
[----:B------:R-:W-:-:S05]  /*5af0*/  UMOV UR7, 0xffff ;  /* 0x0000ffff00077882 */ /* 0x000fca0000000000 */
[----:B------:R0:W2:Y:S04]  /*5b00*/  @P0 LDS R35, [R12+0x780] ;  /* 0x000780000c230984 */ /* 0x0000a80000000800 */
[----:B------:R0:W4:Y:S01]  /*5b10*/  @P0 LDS R33, [R12] ;  /* 0x000000000c210984 */ /* 0x0001220000000800 */
[----:B------:R-:W-:Y:S05]  /*5b20*/  BRA.DIV UR7, `(.L_x_132) ;  /* 0x0000001207447947 */ /* 0x000fea000b800000 */
[----:B---3--:R-:W-:Y:S01]  /*5b30*/  IMAD.MOV.U32 R30, RZ, RZ, 0xffff ;  /* 0x0000ffffff1e7424 */ /* 0x008fe200078e00ff */
[----:B------:R-:W-:Y:S01]  /*5b40*/  MOV R32, 0xffff ;  /* 0x0000ffff00207802 */ /* 0x000fe20000000f00 */
[----:B------:R-:W-:Y:S01]  /*5b50*/  IMAD.MOV.U32 R34, RZ, RZ, 0xffff ;  /* 0x0000ffffff227424 */ /* 0x000fe200078e00ff */
[----:B------:R-:W-:Y:S01]  /*5b60*/  MOV R25, 0xffff ;  /* 0x0000ffff00197802 */ /* 0x000fe20000000f00 */
[----:B----4-:R-:W3:Y:S01]  /*5b70*/  SHFL.BFLY PT, R36, R33, 0x8, 0x101f ;  /* 0x0d101f0021247f89 */ /* 0x010ee200000e0000 */
[----:B------:R-:W-:-:S03]  /*5b80*/  MOV R31, 0xffff ;  /* 0x0000ffff001f7802 */ /* 0x000fc60000000f00 */
[----:B--2---:R-:W2:Y:S01]  /*5b90*/  SHFL.BFLY PT, R38, R35, 0x8, 0x101f ;  /* 0x0d101f0023267f89 */ /* 0x004ea200000e0000 */
[----:B---3--:R-:W-:Y:S01]  /*5ba0*/  FADD.FTZ R36, R36, R33 ;  /* 0x0000002124247221 */ /* 0x008fe20000010000 */
[----:B--2---:R-:W-:-:S04]  /*5bb0*/  FADD.FTZ R38, R38, R35 ;  /* 0x0000002326267221 */ /* 0x004fc80000010000 */
[----:B------:R-:W2:Y:S01]  /*5bc0*/  SHFL.BFLY PT, R37, R36, 0x4, 0x101f ;  /* 0x0c901f0024257f89 */ /* 0x000ea200000e0000 */
[----:B------:R-:W-:-:S03]  /*5bd0*/  MOV R35, 0xffff ;  /* 0x0000ffff00237802 */ /* 0x000fc60000000f00 */
[----:B------:R-:W3:Y:S01]  /*5be0*/  SHFL.BFLY PT, R39, R38, 0x4, 0x101f ;  /* 0x0c901f0026277f89 */ /* 0x000ee200000e0000 */
[----:B--2---:R-:W-:Y:S01]  /*5bf0*/  FADD.FTZ R37, R36, R37 ;  /* 0x0000002524257221 */ /* 0x004fe20000010000 */
[----:B---3--:R-:W-:-:S04]  /*5c00*/  FADD.FTZ R39, R38, R39 ;  /* 0x0000002726277221 */ /* 0x008fc80000010000 */
[----:B------:R-:W2:Y:S04]  /*5c10*/  SHFL.BFLY PT, R40, R37, 0x2, 0x101f ;  /* 0x0c501f0025287f89 */ /* 0x000ea800000e0000 */
[----:B------:R-:W3:Y:S01]  /*5c20*/  SHFL.BFLY PT, R42, R39, 0x2, 0x101f ;  /* 0x0c501f00272a7f89 */ /* 0x000ee200000e0000 */
[----:B--2---:R-:W-:Y:S01]  /*5c30*/  FADD.FTZ R40, R37, R40 ;  /* 0x0000002825287221 */ /* 0x004fe20000010000 */
[----:B---3--:R-:W-:-:S04]  /*5c40*/  FADD.FTZ R42, R39, R42 ;  /* 0x0000002a272a7221 */ /* 0x008fc80000010000 */
[----:B------:R-:W2:Y:S04]  /*5c50*/  SHFL.BFLY PT, R33, R40, 0x1, 0x101f ;  /* 0x0c301f0028217f89 */ /* 0x000ea800000e0000 */
[----:B------:R3:W4:Y:S02]  /*5c60*/  SHFL.BFLY PT, R32, R42, 0x1, 0x101f ;  /* 0x0c301f002a207f89 */ /* 0x00072400000e0000 */
[----:B--23--:R-:W-:-:S07]  /*5c70*/  FADD.FTZ R33, R40, R33 ;  /* 0x0000002128217221 */ /* 0x00cfce0000010000 */
.L_x_154:
[----:B----4-:R-:W-:Y:S01]  /*5c80*/  FADD.FTZ R30, R42, R32 ;  /* 0x000000202a1e7221 */ /* 0x010fe20000010000 */
[----:B------:R-:W-:Y:S02]  /*5c90*/  @!P1 F2FP.BF16.F32.PACK_AB R25, RZ, R33 ;  /* 0x00000021ff19923e */ /* 0x000fe400000010ff */
[----:B------:R-:W-:Y:S02]  /*5ca0*/  ISETP.NE.AND P2, PT, R22, 0x2, PT ;  /* 0x000000021600780c */ /* 0x000fe40003f45270 */
[----:B------:R-:W-:Y:S01]  /*5cb0*/  @!P1 F2FP.BF16.F32.PACK_AB R30, RZ, R30 ;  /* 0x0000001eff1e923e */ /* 0x000fe200000010ff */
[----:B------:R2:W-:Y:S01]  /*5cc0*/  @!P1 STG.E.U16 desc[UR14][R26.64+0x3c], R25 ;  /* 0x00003c191a009986 */ /* 0x0005e2000c10150e */
[----:B------:R-:W-:-:S03]  /*5cd0*/  MOV R33, R9 ;  /* 0x0000000900217202 */ /* 0x000fc60000000f00 */
[----:B------:R2:W-:Y:S06]  /*5ce0*/  @!P1 STG.E.U16 desc[UR14][R28.64+0x3c], R30 ;  /* 0x00003c1e1c009986 */ /* 0x0005ec000c10150e */
[----:B------:R-:W-:Y:S05]  /*5cf0*/  @!P2 BRA `(.L_x_130) ;  /* 0x000000000084a947 */ /* 0x000fea0003800000 */
[----:B------:R-:W-:Y:S01]  /*5d00*/  HFMA2.MMA R33, -RZ, RZ, 0, 0 ;  /* 0x00000000ff217435 */ /* 0x000fe200000001ff */
[----:B------:R-:W-:Y:S01]  /*5d10*/  IMAD.MOV.U32 R35, RZ, RZ, RZ ;  /* 0x000000ffff237224 */ /* 0x000fe200078e00ff */
[----:B------:R-:W-:-:S05]  /*5d20*/  UMOV UR7, 0xffff ;  /* 0x0000ffff00077882 */ /* 0x000fca0000000000 */
[----:B------:R3:W4:Y:S04]  /*5d30*/  @P0 LDS R35, [R13+0x780] ;  /* 0x000780000d230984 */ /* 0x0007280000000800 */
[----:B------:R3:W0:Y:S01]  /*5d40*/  @P0 LDS R33, [R13] ;  /* 0x000000000d210984 */ /* 0x0006220000000800 */
[----:B------:R-:W-:Y:S05]  /*5d50*/  BRA.DIV UR7, `(.L_x_133) ;  /* 0x0000001207a07947 */ /* 0x000fea000b800000 */
[----:B--2---:R-:W-:Y:S01]  /*5d60*/  MOV R30, 0xffff ;  /* 0x0000ffff001e7802 */ /* 0x004fe20000000f00 */
[----:B------:R-:W-:Y:S01]  /*5d70*/  IMAD.MOV.U32 R31, RZ, RZ, 0xffff ;  /* 0x0000ffffff1f7424 */ /* 0x000fe200078e00ff */
[----:B------:R-:W-:Y:S02]  /*5d80*/  MOV R32, 0xffff ;  /* 0x0000ffff00207802 */ /* 0x000fe40000000f00 */
[----:B------:R-:W-:Y:S01]  /*5d90*/  MOV R25, 0xffff ;  /* 0x0000ffff00197802 */ /* 0x000fe20000000f00 */
[----:B0-----:R-:W0:Y:S01]  /*5da0*/  SHFL.BFLY PT, R36, R33, 0x8, 0x101f ;  /* 0x0d101f0021247f89 */ /* 0x001e2200000e0000 */
[----:B------:R-:W-:-:S03]  /*5db0*/  MOV R34, 0xffff ;  /* 0x0000ffff00227802 */ /* 0x000fc60000000f00 */
[----:B----4-:R-:W2:Y:S01]  /*5dc0*/  SHFL.BFLY PT, R38, R35, 0x8, 0x101f ;  /* 0x0d101f0023267f89 */ /* 0x010ea200000e0000 */
[----:B0-----:R-:W-:Y:S01]  /*5dd0*/  FADD.FTZ R36, R36, R33 ;  /* 0x0000002124247221 */ /* 0x001fe20000010000 */
[----:B--2---:R-:W-:-:S04]  /*5de0*/  FADD.FTZ R38, R38, R35 ;  /* 0x0000002326267221 */ /* 0x004fc80000010000 */
[----:B------:R-:W0:Y:S01]  /*5df0*/  SHFL.BFLY PT, R37, R36, 0x4, 0x101f ;  /* 0x0c901f0024257f89 */ /* 0x000e2200000e0000 */
[----:B------:R-:W-:-:S03]  /*5e00*/  MOV R35, 0xffff ;  /* 0x0000ffff00237802 */ /* 0x000fc60000000f00 */
        /* <DEDUP_REMOVED lines=8> */
[----:B------:R2:W4:Y:S02]  /*5e90*/  SHFL.BFLY PT, R32, R42, 0x1, 0x101f ;  /* 0x0c301f002a207f89 */ /* 0x00052400000e0000 */
[----:B0-2---:R-:W-:-:S07]  /*5ea0*/  FADD.FTZ R33, R40, R33 ;  /* 0x0000002128217221 */ /* 0x005fce0000010000 */
.L_x_164:
[----:B----4-:R-:W-:Y:S01]  /*5eb0*/  FADD.FTZ R30, R42, R32 ;  /* 0x000000202a1e7221 */ /* 0x010fe20000010000 */
[----:B------:R-:W-:Y:S02]  /*5ec0*/  @!P1 F2FP.BF16.F32.PACK_AB R25, RZ, R33 ;  /* 0x00000021ff19923e */ /* 0x000fe400000010ff */
[----:B------:R-:W-:Y:S02]  /*5ed0*/  MOV R33, R18 ;  /* 0x0000001200217202 */ /* 0x000fe40000000f00 */
[----:B------:R-:W-:Y:S01]  /*5ee0*/  @!P1 F2FP.BF16.F32.PACK_AB R30, RZ, R30 ;  /* 0x0000001eff1e923e */ /* 0x000fe200000010ff */
[----:B------:R4:W-:Y:S04]  /*5ef0*/  @!P1 STG.E.U16 desc[UR14][R26.64+0x78], R25 ;  /* 0x000078191a009986 */ /* 0x0009e8000c10150e */
[----:B------:R4:W-:Y:S02]  /*5f00*/  @!P1 STG.E.U16 desc[UR14][R28.64+0x78], R30 ;  /* 0x0000781e1c009986 */ /* 0x0009e4000c10150e */
.L_x_130:
[----:B------:R-:W-:Y:S05]  /*5f10*/  BSYNC B0 ;  /* 0x0000000000007941 */ /* 0x000fea0003800000 */
.L_x_129:
[----:B------:R-:W-:-:S13]  /*5f20*/  ISETP.GE.U32.AND P0, PT, R8, 0x5a, PT ;  /* 0x0000005a0800780c */ /* 0x000fda0003f06070 */
[----:B------:R-:W-:Y:S05]  /*5f30*/  @!P0 BRA `(.L_x_128) ;  /* 0x0000000800548947 */ /* 0x000fea0003800000 */
[----:B------:R-:W-:Y:S02]  /*5f40*/  ISETP.NE.AND P0, PT, R47, 0xf, PT ;  /* 0x0000000f2f00780c */ /* 0x000fe40003f05270 */
[----:B--234-:R-:W-:Y:S01]  /*5f50*/  CS2R R26, SRZ ;  /* 0x00000000001a7805 */ /* 0x01cfe2000001ff00 */
[----:B------:R-:W-:-:S10]  /*5f60*/  UMOV UR7, 0xffff ;  /* 0x0000ffff00077882 */ /* 0x000fd40000000000 */
[----:B0-----:R-:W-:Y:S02]  /*5f70*/  @P0 LOP3.LUT R25, R33, R10, RZ, 0x3c, !PT ;  /* 0x0000000a21190212 */ /* 0x001fe400078e3cff */
[----:B------:R-:W-:-:S05]  /*5f80*/  @P0 LEA R28, R47, UR6, 0x7 ;  /* 0x000000062f1c0c11 */ /* 0x000fca000f8e38ff */
[----:B------:R-:W-:-:S05]  /*5f90*/  @P0 IMAD R25, R25, 0x4, R28 ;  /* 0x0000000419190824 */ /* 0x000fca00078e021c */
[----:B------:R0:W2:Y:S04]  /*5fa0*/  @P0 LDS R26, [R25] ;  /* 0x00000000191a0984 */ /* 0x0000a80000000800 */
[----:B------:R0:W3:Y:S01]  /*5fb0*/  @P0 LDS R27, [R25+0x780] ;  /* 0x00078000191b0984 */ /* 0x0000e20000000800 */
[----:B------:R-:W-:Y:S05]  /*5fc0*/  BRA.DIV UR7, `(.L_x_134) ;  /* 0x0000001207ec7947 */ /* 0x000fea000b800000 */
[C---:B------:R-:W-:Y:S01]  /*5fd0*/  @P0 IADD3 R35, R33.reuse, 0x1e, RZ ;  /* 0x0000001e21230810 */ /* 0x040fe20007ffe0ff */
[----:B------:R-:W-:Y:S01]  /*5fe0*/  IMAD.MOV.U32 R40, RZ, RZ, RZ ;  /* 0x000000ffff287224 */ /* 0x000fe200078e00ff */
[----:B------:R-:W-:Y:S01]  /*5ff0*/  @P0 IADD3 R29, R33, 0x3c, RZ ;  /* 0x0000003c211d0810 */ /* 0x000fe20007ffe0ff */
[----:B------:R-:W-:Y:S01]  /*6000*/  IMAD.MOV.U32 R31, RZ, RZ, 0xffff ;  /* 0x0000ffffff1f7424 */ /* 0x000fe200078e00ff */
[----:B------:R-:W-:Y:S02]  /*6010*/  @P0 LEA R36, R47, UR6, 0x7 ;  /* 0x000000062f240c11 */ /* 0x000fe4000f8e38ff */
[----:B------:R-:W-:Y:S02]  /*6020*/  CS2R R44, SRZ ;  /* 0x00000000002c7805 */ /* 0x000fe4000001ff00 */
[----:B------:R-:W-:Y:S01]  /*6030*/  @P0 LOP3.LUT R35, R35, R10, RZ, 0x3c, !PT ;  /* 0x0000000a23230212 */ /* 0x000fe200078e3cff */
[----:B------:R-:W-:Y:S01]  /*6040*/  IMAD.MOV.U32 R50, RZ, RZ, RZ ;  /* 0x000000ffff327224 */ /* 0x000fe200078e00ff */
[----:B------:R-:W-:-:S02]  /*6050*/  @P0 LEA R28, R47, UR6, 0x7 ;  /* 0x000000062f1c0c11 */ /* 0x000fc4000f8e38ff */
[----:B------:R-:W-:Y:S02]  /*6060*/  @P0 LOP3.LUT R29, R29, R10, RZ, 0x3c, !PT ;  /* 0x0000000a1d1d0212 */ /* 0x000fe400078e3cff */
[----:B------:R-:W-:Y:S02]  /*6070*/  @P0 LEA R35, R35, R36, 0x2 ;  /* 0x0000002423230211 */ /* 0x000fe400078e10ff */
[----:B------:R-:W-:Y:S01]  /*6080*/  @P0 IADD3 R39, R33, 0x5a, RZ ;  /* 0x0000005a21270810 */ /* 0x000fe20007ffe0ff */
[----:B------:R-:W-:Y:S01]  /*6090*/  @P0 IMAD R29, R29, 0x4, R28 ;  /* 0x000000041d1d0824 */ /* 0x000fe200078e021c */
[----:B------:R-:W-:Y:S01]  /*60a0*/  MOV R32, 0xffff ;  /* 0x0000ffff00207802 */ /* 0x000fe20000000f00 */
[----:B------:R-:W4:Y:S01]  /*60b0*/  @P0 LDS R38, [R35+0x780] ;  /* 0x0007800023260984 */ /* 0x000f220000000800 */
[----:B------:R-:W-:Y:S02]  /*60c0*/  @P0 LOP3.LUT R39, R39, R10, RZ, 0x3c, !PT ;  /* 0x0000000a27270212 */ /* 0x000fe400078e3cff */
[----:B0-----:R-:W-:Y:S01]  /*60d0*/  MOV R25, 0xffff ;  /* 0x0000ffff00197802 */ /* 0x001fe20000000f00 */
[----:B------:R0:W5:Y:S01]  /*60e0*/  @P0 LDS R37, [R35] ;  /* 0x0000000023250984 */ /* 0x0001620000000800 */
[----:B------:R-:W-:Y:S01]  /*60f0*/  @P0 LEA R28, R39, R28, 0x2 ;  /* 0x0000001c271c0211 */ /* 0x000fe200078e10ff */
[----:B------:R-:W-:Y:S01]  /*6100*/  HFMA2.MMA R39, -RZ, RZ, 0, 0 ;  /* 0x00000000ff277435 */ /* 0x000fe200000001ff */
[----:B------:R-:W-:Y:S01]  /*6110*/  MOV R30, 0xffff ;  /* 0x0000ffff001e7802 */ /* 0x000fe20000000f00 */
[----:B------:R-:W-:Y:S01]  /*6120*/  @P0 LDS R48, [R29+0x780] ;  /* 0x000780001d300984 */ /* 0x000fe20000000800 */
[----:B------:R-:W-:-:S02]  /*6130*/  MOV R34, 0xffff ;  /* 0x0000ffff00227802 */ /* 0x000fc40000000f00 */
[----:B------:R-:W-:Y:S01]  /*6140*/  MOV R36, 0xffff ;  /* 0x0000ffff00247802 */ /* 0x000fe20000000f00 */
[----:B------:R-:W-:Y:S01]  /*6150*/  @P0 LDS R46, [R29] ;  /* 0x000000001d2e0984 */ /* 0x000fe20000000800 */
[----:B0-----:R-:W-:Y:S02]  /*6160*/  MOV R35, 0xffff ;  /* 0x0000ffff00237802 */ /* 0x001fe40000000f00 */
[----:B------:R-:W-:Y:S01]  /*6170*/  MOV R43, 0xffff ;  /* 0x0000ffff002b7802 */ /* 0x000fe20000000f00 */
[----:B------:R-:W-:Y:S04]  /*6180*/  @P0 LDS R52, [R28] ;  /* 0x000000001c340984 */ /* 0x000fe80000000800 */
[----:B---3--:R-:W0:Y:S04]  /*6190*/  SHFL.BFLY PT, R32, R27, 0x8, 0x101f ;  /* 0x0d101f001b207f89 */ /* 0x008e2800000e0000 */
[----:B------:R0:W-:Y:S04]  /*61a0*/  @P0 LDS R54, [R28+0x780] ;  /* 0x000780001c360984 */ /* 0x0001e80000000800 */
[----:B--2---:R-:W2:Y:S01]  /*61b0*/  SHFL.BFLY PT, R29, R26, 0x8, 0x101f ;  /* 0x0d101f001a1d7f89 */ /* 0x004ea200000e0000 */
[----:B----4-:R-:W-:Y:S01]  /*61c0*/  @P0 MOV R40, R38 ;  /* 0x0000002600280202 */ /* 0x010fe20000000f00 */
[----:B------:R-:W-:Y:S01]  /*61d0*/  IMAD.MOV.U32 R38, RZ, RZ, 0xffff ;  /* 0x0000ffffff267424 */ /* 0x000fe200078e00ff */
[----:B-----5:R-:W-:-:S03]  /*61e0*/  @P0 MOV R39, R37 ;  /* 0x0000002500270202 */ /* 0x020fc60000000f00 */
[----:B------:R-:W3:Y:S01]  /*61f0*/  SHFL.BFLY PT, R41, R40, 0x8, 0x101f ;  /* 0x0d101f0028297f89 */ /* 0x000ee200000e0000 */
[----:B0-----:R-:W-:Y:S01]  /*6200*/  FADD.FTZ R28, R32, R27 ;  /* 0x0000001b201c7221 */ /* 0x001fe20000010000 */
[----:B------:R-:W-:Y:S02]  /*6210*/  IMAD.MOV.U32 R37, RZ, RZ, 0xffff ;  /* 0x0000ffffff257424 */ /* 0x000fe400078e00ff */
[----:B------:R-:W-:Y:S01]  /*6220*/  @P0 IMAD.MOV.U32 R45, RZ, RZ, R48 ;  /* 0x000000ffff2d0224 */ /* 0x000fe200078e0030 */
[----:B------:R-:W0:Y:S01]  /*6230*/  SHFL.BFLY PT, R42, R39, 0x8, 0x101f ;  /* 0x0d101f00272a7f89 */ /* 0x000e2200000e0000 */
[----:B------:R-:W-:Y:S01]  /*6240*/  HFMA2.MMA R48, -RZ, RZ, 0, 0 ;  /* 0x00000000ff307435 */ /* 0x000fe200000001ff */
[----:B------:R-:W-:Y:S01]  /*6250*/  @P0 MOV R44, R46 ;  /* 0x0000002e002c0202 */ /* 0x000fe20000000f00 */
[----:B--2---:R-:W-:Y:S01]  /*6260*/  FADD.FTZ R29, R29, R26 ;  /* 0x0000001a1d1d7221 */ /* 0x004fe20000010000 */
[----:B------:R-:W2:Y:S03]  /*6270*/  SHFL.BFLY PT, R46, R45, 0x8, 0x101f ;  /* 0x0d101f002d2e7f89 */ /* 0x000ea600000e0000 */
[----:B------:R-:W-:Y:S01]  /*6280*/  @P0 MOV R48, R52 ;  /* 0x0000003400300202 */ /* 0x000fe20000000f00 */
[----:B------:R-:W4:Y:S04]  /*6290*/  SHFL.BFLY PT, R51, R44, 0x8, 0x101f ;  /* 0x0d101f002c337f89 */ /* 0x000f2800000e0000 */
[----:B------:R-:W5:Y:S01]  /*62a0*/  SHFL.BFLY PT, R32, R28, 0x4, 0x101f ;  /* 0x0c901f001c207f89 */ /* 0x000f6200000e0000 */
[----:B------:R-:W-:-:S03]  /*62b0*/  @P0 MOV R50, R54 ;  /* 0x0000003600320202 */ /* 0x000fc60000000f00 */
[----:B------:R-:W1:Y:S01]  /*62c0*/  SHFL.BFLY PT, R26, R29, 0x4, 0x101f ;  /* 0x0c901f001d1a7f89 */ /* 0x000e6200000e0000 */
[----:B------:R-:W-:Y:S01]  /*62d0*/  ISETP.NE.AND P0, PT, R47, RZ, PT ;  /* 0x000000ff2f00720c */ /* 0x000fe20003f05270 */
[----:B---3--:R-:W-:Y:S02]  /*62e0*/  FADD.FTZ R41, R41, R40 ;  /* 0x0000002829297221 */ /* 0x008fe40000010000 */
[----:B------:R-:W3:Y:S01]  /*62f0*/  SHFL.BFLY PT, R55, R48, 0x8, 0x101f ;  /* 0x0d101f0030377f89 */ /* 0x000ee200000e0000 */
[----:B0-----:R-:W-:-:S03]  /*6300*/  FADD.FTZ R42, R42, R39 ;  /* 0x000000272a2a7221 */ /* 0x001fc60000010000 */
[----:B------:R-:W0:Y:S01]  /*6310*/  SHFL.BFLY PT, R40, R41, 0x4, 0x101f ;  /* 0x0c901f0029287f89 */ /* 0x000e2200000e0000 */
[----:B--2---:R-:W-:-:S03]  /*6320*/  FADD.FTZ R46, R46, R45 ;  /* 0x0000002d2e2e7221 */ /* 0x004fc60000010000 */
[----:B------:R-:W2:Y:S01]  /*6330*/  SHFL.BFLY PT, R39, R42, 0x4, 0x101f ;  /* 0x0c901f002a277f89 */ /* 0x000ea200000e0000 */
[----:B----4-:R-:W-:-:S03]  /*6340*/  FADD.FTZ R51, R51, R44 ;  /* 0x0000002c33337221 */ /* 0x010fc60000010000 */
[----:B------:R-:W4:Y:S01]  /*6350*/  SHFL.BFLY PT, R45, R46, 0x4, 0x101f ;  /* 0x0c901f002e2d7f89 */ /* 0x000f2200000e0000 */
[----:B-----5:R-:W-:-:S03]  /*6360*/  FADD.FTZ R27, R28, R32 ;  /* 0x000000201c1b7221 */ /* 0x020fc60000010000 */
[----:B------:R-:W5:Y:S01]  /*6370*/  SHFL.BFLY PT, R44, R51, 0x4, 0x101f ;  /* 0x0c901f00332c7f89 */ /* 0x000f6200000e0000 */
[----:B------:R-:W-:Y:S01]  /*6380*/  MOV R32, 0xffff ;  /* 0x0000ffff00207802 */ /* 0x000fe20000000f00 */
[----:B------:R-:W-:Y:S02]  /*6390*/  IMAD.MOV.U32 R28, RZ, RZ, 0xffff ;  /* 0x0000ffffff1c7424 */ /* 0x000fe400078e00ff */
[----:B-1----:R-:W-:Y:S01]  /*63a0*/  FADD.FTZ R26, R29, R26 ;  /* 0x0000001a1d1a7221 */ /* 0x002fe20000010000 */
[----:B------:R-:W1:Y:S01]  /*63b0*/  SHFL.BFLY PT, R57, R50, 0x8, 0x101f ;  /* 0x0d101f0032397f89 */ /* 0x000e6200000e0000 */
[----:B------:R-:W-:Y:S01]  /*63c0*/  MOV R29, 0xffff ;  /* 0x0000ffff001d7802 */ /* 0x000fe20000000f00 */
[----:B---3--:R-:W-:Y:S02]  /*63d0*/  FADD.FTZ R55, R55, R48 ;  /* 0x0000003037377221 */ /* 0x008fe40000010000 */
[----:B------:R-:W3:Y:S01]  /*63e0*/  SHFL.BFLY PT, R32, R27, 0x2, 0x101f ;  /* 0x0c501f001b207f89 */ /* 0x000ee200000e0000 */
[----:B------:R-:W-:Y:S01]  /*63f0*/  MOV R48, 0xffff ;  /* 0x0000ffff00307802 */ /* 0x000fe20000000f00 */
[----:B0-----:R-:W-:-:S02]  /*6400*/  FADD.FTZ R40, R41, R40 ;  /* 0x0000002829287221 */ /* 0x001fc40000010000 */
[----:B------:R-:W0:Y:S01]  /*6410*/  SHFL.BFLY PT, R29, R26, 0x2, 0x101f ;  /* 0x0c501f001a1d7f89 */ /* 0x000e2200000e0000 */
[----:B--2---:R-:W-:-:S03]  /*6420*/  FADD.FTZ R39, R42, R39 ;  /* 0x000000272a277221 */ /* 0x004fc60000010000 */
[----:B------:R-:W2:Y:S01]  /*6430*/  SHFL.BFLY PT, R43, R40, 0x2, 0x101f ;  /* 0x0c501f00282b7f89 */ /* 0x000ea200000e0000 */
[----:B------:R-:W-:Y:S01]  /*6440*/  MOV R42, 0xffff ;  /* 0x0000ffff002a7802 */ /* 0x000fe20000000f00 */
[----:B----4-:R-:W-:Y:S01]  /*6450*/  FADD.FTZ R45, R46, R45 ;  /* 0x0000002d2e2d7221 */ /* 0x010fe20000010000 */
[----:B------:R-:W-:Y:S01]  /*6460*/  MOV R46, 0xffff ;  /* 0x0000ffff002e7802 */ /* 0x000fe20000000f00 */
[----:B------:R-:W4:Y:S01]  /*6470*/  SHFL.BFLY PT, R28, R39, 0x2, 0x101f ;  /* 0x0c501f00271c7f89 */ /* 0x000f2200000e0000 */
[----:B-----5:R-:W-:-:S03]  /*6480*/  FADD.FTZ R44, R51, R44 ;  /* 0x0000002c332c7221 */ /* 0x020fc60000010000 */
[----:B------:R-:W5:Y:S01]  /*6490*/  SHFL.BFLY PT, R48, R55, 0x4, 0x101f ;  /* 0x0c901f0037307f89 */ /* 0x000f6200000e0000 */
[----:B------:R-:W-:Y:S01]  /*64a0*/  IADD3 R25, R33, R14, RZ ;  /* 0x0000000e21197210 */ /* 0x000fe20007ffe0ff */
[----:B-1----:R-:W-:Y:S01]  /*64b0*/  FADD.FTZ R57, R57, R50 ;  /* 0x0000003239397221 */ /* 0x002fe20000010000 */
[----:B------:R-:W-:Y:S01]  /*64c0*/  MOV R50, 0xffff ;  /* 0x0000ffff00327802 */ /* 0x000fe20000000f00 */
[----:B------:R-:W1:Y:S01]  /*64d0*/  SHFL.BFLY PT, R51, R44, 0x2, 0x101f ;  /* 0x0c501f002c337f89 */ /* 0x000e6200000e0000 */
[----:B---3--:R-:W-:-:S03]  /*64e0*/  FADD.FTZ R36, R27, R32 ;  /* 0x000000201b247221 */ /* 0x008fc60000010000 */
[----:B------:R-:W3:Y:S01]  /*64f0*/  SHFL.BFLY PT, R46, R45, 0x2, 0x101f ;  /* 0x0c501f002d2e7f89 */ /* 0x000ee200000e0000 */
[----:B0-----:R-:W-:-:S03]  /*6500*/  FADD.FTZ R35, R26, R29 ;  /* 0x0000001d1a237221 */ /* 0x001fc60000010000 */
[----:B------:R-:W0:Y:S01]  /*6510*/  SHFL.BFLY PT, R50, R57, 0x4, 0x101f ;  /* 0x0c901f0039327f89 */ /* 0x000e2200000e0000 */
[----:B------:R-:W0:Y:S01]  /*6520*/  LDC.64 R26, c[0x0][0x218] ;  /* 0x00008600ff1a7b82 */ /* 0x000e220000000a00 */
[----:B--2---:R-:W-:Y:S02]  /*6530*/  FADD.FTZ R43, R40, R43 ;  /* 0x0000002b282b7221 */ /* 0x004fe40000010000 */
[----:B------:R-:W2:Y:S01]  /*6540*/  SHFL.BFLY PT, R37, R36, 0x1, 0x101f ;  /* 0x0c301f0024257f89 */ /* 0x000ea200000e0000 */
[----:B------:R-:W-:Y:S01]  /*6550*/  MOV R40, 0xffff ;  /* 0x0000ffff00287802 */ /* 0x000fe20000000f00 */
[----:B----4-:R-:W-:Y:S02]  /*6560*/  FADD.FTZ R41, R39, R28 ;  /* 0x0000001c27297221 */ /* 0x010fe40000010000 */
[----:B------:R-:W4:Y:S01]  /*6570*/  SHFL.BFLY PT, R38, R35, 0x1, 0x101f ;  /* 0x0c301f0023267f89 */ /* 0x000f2200000e0000 */
[----:B------:R-:W-:Y:S01]  /*6580*/  MOV R39, 0xffff ;  /* 0x0000ffff00277802 */ /* 0x000fe20000000f00 */
[----:B------:R-:W4:Y:S01]  /*6590*/  LDC.64 R28, c[0x0][0x220] ;  /* 0x00008800ff1c7b82 */ /* 0x000f220000000a00 */
[----:B-----5:R-:W-:Y:S01]  /*65a0*/  FADD.FTZ R48, R55, R48 ;  /* 0x0000003037307221 */ /* 0x020fe20000010000 */
[----:B------:R-:W5:Y:S01]  /*65b0*/  SHFL.BFLY PT, R40, R41, 0x1, 0x101f ;  /* 0x0c301f0029287f89 */ /* 0x000f6200000e0000 */
[----:B------:R-:W-:Y:S01]  /*65c0*/  MOV R55, 0xffff ;  /* 0x0000ffff00377802 */ /* 0x000fe20000000f00 */
[----:B-1----:R-:W-:Y:S01]  /*65d0*/  FADD.FTZ R51, R44, R51 ;  /* 0x000000332c337221 */ /* 0x002fe20000010000 */
[----:B------:R-:W-:Y:S01]  /*65e0*/  MOV R44, 0xffff ;  /* 0x0000ffff002c7802 */ /* 0x000fe20000000f00 */
[----:B------:R-:W1:Y:S01]  /*65f0*/  SHFL.BFLY PT, R42, R43, 0x1, 0x101f ;  /* 0x0c301f002b2a7f89 */ /* 0x000e6200000e0000 */
[----:B---3--:R-:W-:Y:S01]  /*6600*/  FADD.FTZ R45, R45, R46 ;  /* 0x0000002e2d2d7221 */ /* 0x008fe20000010000 */
[----:B------:R-:W-:-:S02]  /*6610*/  IMAD.MOV.U32 R46, RZ, RZ, 0xffff ;  /* 0x0000ffffff2e7424 */ /* 0x000fc400078e00ff */
[----:B------:R-:W3:Y:S01]  /*6620*/  SHFL.BFLY PT, R39, R48, 0x2, 0x101f ;  /* 0x0c501f0030277f89 */ /* 0x000ee200000e0000 */
[----:B0-----:R-:W-:Y:S01]  /*6630*/  FADD.FTZ R50, R57, R50 ;  /* 0x0000003239327221 */ /* 0x001fe20000010000 */
[----:B------:R-:W-:Y:S02]  /*6640*/  IMAD.WIDE R26, R25, 0x2, R26 ;  /* 0x00000002191a7825 */ /* 0x000fe400078e021a */
[----:B------:R-:W0:Y:S02]  /*6650*/  SHFL.BFLY PT, R44, R51, 0x1, 0x101f ;  /* 0x0c301f00332c7f89 */ /* 0x000e2400000e0000 */
[----:B--2---:R-:W-:Y:S02]  /*6660*/  FADD.FTZ R36, R36, R37 ;  /* 0x0000002524247221 */ /* 0x004fe40000010000 */
[----:B------:R-:W2:Y:S01]  /*6670*/  SHFL.BFLY PT, R46, R45, 0x1, 0x101f ;  /* 0x0c301f002d2e7f89 */ /* 0x000ea200000e0000 */
[----:B----4-:R-:W-:-:S03]  /*6680*/  FADD.FTZ R35, R35, R38 ;  /* 0x0000002623237221 */ /* 0x010fc60000010000 */
[----:B------:R-:W4:Y:S01]  /*6690*/  SHFL.BFLY PT, R55, R50, 0x2, 0x101f ;  /* 0x0c501f0032377f89 */ /* 0x000f2200000e0000 */
[----:B------:R-:W-:Y:S01]  /*66a0*/  @!P0 F2FP.BF16.F32.PACK_AB R33, RZ, R36 ;  /* 0x00000024ff21823e */ /* 0x000fe200000010ff */
[----:B------:R-:W-:-:S04]  /*66b0*/  IMAD.WIDE R28, R25, 0x2, R28 ;  /* 0x00000002191c7825 */ /* 0x000fc800078e021c */
[----:B-----5:R-:W-:Y:S01]  /*66c0*/  FADD.FTZ R40, R41, R40 ;  /* 0x0000002829287221 */ /* 0x020fe20000010000 */
[----:B------:R-:W-:Y:S02]  /*66d0*/  @!P0 F2FP.BF16.F32.PACK_AB R32, RZ, R35 ;  /* 0x00000023ff20823e */ /* 0x000fe400000010ff */
[----:B------:R-:W-:Y:S01]  /*66e0*/  PRMT R34, R33, 0x7610, R34 ;  /* 0x0000761021227816 */ /* 0x000fe20000000022 */
[----:B------:R-:W-:Y:S02]  /*66f0*/  IMAD.MOV.U32 R36, RZ, RZ, 0xffff ;  /* 0x0000ffffff247424 */ /* 0x000fe400078e00ff */
[----:B-1----:R-:W-:Y:S01]  /*6700*/  FADD.FTZ R30, R43, R42 ;  /* 0x0000002a2b1e7221 */ /* 0x002fe20000010000 */
[----:B------:R-:W-:Y:S01]  /*6710*/  @!P0 F2FP.BF16.F32.PACK_AB R25, RZ, R40 ;  /* 0x00000028ff19823e */ /* 0x000fe200000010ff */
[----:B------:R-:W-:Y:S01]  /*6720*/  @!P0 STG.E.U16 desc[UR14][R26.64], R32 ;  /* 0x000000201a008986 */ /* 0x000fe2000c10150e */
[----:B---3--:R-:W-:Y:S02]  /*6730*/  FADD.FTZ R39, R48, R39 ;  /* 0x0000002730277221 */ /* 0x008fe40000010000 */
[----:B------:R-:W-:Y:S01]  /*6740*/  @!P0 F2FP.BF16.F32.PACK_AB R30, RZ, R30 ;  /* 0x0000001eff1e823e */ /* 0x000fe200000010ff */
[----:B------:R1:W-:Y:S01]  /*6750*/  @!P0 STG.E.U16 desc[UR14][R28.64], R34 ;  /* 0x000000221c008986 */ /* 0x0003e2000c10150e */
[----:B0-----:R-:W-:-:S03]  /*6760*/  FADD.FTZ R31, R51, R44 ;  /* 0x0000002c331f7221 */ /* 0x001fc60000010000 */
[----:B------:R-:W0:Y:S01]  /*6770*/  SHFL.BFLY PT, R36, R39, 0x1, 0x101f ;  /* 0x0c301f0027247f89 */ /* 0x000e2200000e0000 */
[----:B--2---:R-:W-:Y:S01]  /*6780*/  FADD.FTZ R33, R45, R46 ;  /* 0x0000002e2d217221 */ /* 0x004fe20000010000 */
[----:B------:R-:W-:Y:S01]  /*6790*/  @!P0 F2FP.BF16.F32.PACK_AB R31, RZ, R31 ;  /* 0x0000001fff1f823e */ /* 0x000fe200000010ff */
[----:B----4-:R-:W-:-:S03]  /*67a0*/  FADD.FTZ R50, R50, R55 ;  /* 0x0000003732327221 */ /* 0x010fc60000010000 */
[----:B------:R-:W-:Y:S02]  /*67b0*/  @!P0 F2FP.BF16.F32.PACK_AB R33, RZ, R33 ;  /* 0x00000021ff21823e */ /* 0x000fe400000010ff */
[----:B-1----:R-:W-:Y:S02]  /*67c0*/  PRMT R34, R25, 0x7610, R34 ;  /* 0x0000761019227816 */ /* 0x002fe40000000022 */
[----:B------:R-:W-:-:S03]  /*67d0*/  MOV R25, 0xffff ;  /* 0x0000ffff00197802 */ /* 0x000fc60000000f00 */
[----:B------:R1:W-:Y:S04]  /*67e0*/  @!P0 STG.E.U16 desc[UR14][R26.64+0x3c], R34 ;  /* 0x00003c221a008986 */ /* 0x0003e8000c10150e */
[----:B------:R1:W-:Y:S04]  /*67f0*/  @!P0 STG.E.U16 desc[UR14][R28.64+0x3c], R30 ;  /* 0x00003c1e1c008986 */ /* 0x0003e8000c10150e */
[----:B------:R1:W-:Y:S01]  /*6800*/  @!P0 STG.E.U16 desc[UR14][R26.64+0x78], R31 ;  /* 0x0000781f1a008986 */ /* 0x0003e2000c10150e */
[----:B0-----:R-:W-:-:S03]  /*6810*/  FADD.FTZ R36, R39, R36 ;  /* 0x0000002427247221 */ /* 0x001fc60000010000 */
[----:B------:R1:W0:Y:S04]  /*6820*/  SHFL.BFLY PT, R32, R50, 0x1, 0x101f ;  /* 0x0c301f0032207f89 */ /* 0x00022800000e0000 */
[----:B------:R1:W-:Y:S02]  /*6830*/  @!P0 STG.E.U16 desc[UR14][R28.64+0x78], R33 ;  /* 0x000078211c008986 */ /* 0x0003e4000c10150e */
.L_x_198:
[----:B01----:R-:W-:Y:S01]  /*6840*/  FADD.FTZ R30, R50, R32 ;  /* 0x00000020321e7221 */ /* 0x003fe20000010000 */
[----:B------:R-:W-:-:S04]  /*6850*/  @!P0 F2FP.BF16.F32.PACK_AB R25, RZ, R36 ;  /* 0x00000024ff19823e */ /* 0x000fc800000010ff */
[----:B------:R-:W-:Y:S01]  /*6860*/  @!P0 F2FP.BF16.F32.PACK_AB R30, RZ, R30 ;  /* 0x0000001eff1e823e */ /* 0x000fe200000010ff */
[----:B------:R0:W-:Y:S04]  /*6870*/  @!P0 STG.E.U16 desc[UR14][R26.64+0xb4], R25 ;  /* 0x0000b4191a008986 */ /* 0x0001e8000c10150e */
[----:B------:R0:W-:Y:S02]  /*6880*/  @!P0 STG.E.U16 desc[UR14][R28.64+0xb4], R30 ;  /* 0x0000b41e1c008986 */ /* 0x0001e4000c10150e */
.L_x_128:
[----:B------:R-:W-:Y:S05]  /*6890*/  WARPSYNC.ALL ;  /* 0x0000000000007948 */ /* 0x000fea0003800000 */
[----:B------:R-:W-:Y:S01]  /*68a0*/  IADD3 R14, R14, 0x800, RZ ;  /* 0x000008000e0e7810 */ /* 0x000fe20007ffe0ff */
[----:B------:R-:W-:Y:S03]  /*68b0*/  BAR.SYNC.DEFER_BLOCKING 0x0 ;  /* 0x0000000000007b1d */ /* 0x000fe60000010000 */
[----:B------:R-:W-:-:S13]  /*68c0*/  ISETP.GE.AND P0, PT, R14, UR16, PT ;  /* 0x000000100e007c0c */ /* 0x000fda000bf06270 */
[----:B------:R-:W-:Y:S05]  /*68d0*/  @!P0 BRA `(.L_x_135) ;  /* 0xffffffe400108947 */ /* 0x000fea000383ffff */
[----:B------:R-:W-:Y:S05]  /*68e0*/  EXIT ;  /* 0x000000000000794d */ /* 0x000fea0003800000 */
.L_x_131:
[----:B------:R-:W-:Y:S01]  /*68f0*/  HFMA2.MMA R30, -RZ, RZ, 0, 0.000503063201904296875 ;  /* 0x0000101fff1e7435 */ /* 0x000fe200000001ff */
[----:B--2---:R-:W-:Y:S01]  /*6900*/  MOV R34, R26 ;  /* 0x0000001a00227202 */ /* 0x004fe20000000f00 */
[----:B------:R-:W-:Y:S01]  /*6910*/  IMAD.MOV.U32 R31, RZ, RZ, 0x8 ;  /* 0x00000008ff1f7424 */ /* 0x000fe200078e00ff */
[----:B0-----:R-:W-:-:S08]  /*6920*/  MOV R25, 0xffff ;  /* 0x0000ffff00197802 */ /* 0x001fd00000000f00 */
[----:B-1-3--:R-:W-:Y:S05]  /*6930*/  WARPSYNC.COLLECTIVE R25, `(.L_x_136) ;  /* 0x0000000019087348 */ /* 0x00afea0003c00000 */
[----:B------:R0:W2:Y:S02]  /*6940*/  SHFL.BFLY P2, R32, R34, R31, R30 ;  /* 0x0c00001f22207389 */ /* 0x0000a4000004001e */
[----:B0123--:R-:W-:Y:S01]  /*6950*/  ENDCOLLECTIVE ;  /* 0x000000000000791b */ /* 0x00ffe20003800000 */
.L_x_136:
[----:B------:R-:W-:Y:S01]  /*6960*/  IMAD.MOV.U32 R34, RZ, RZ, R27 ;  /* 0x000000ffff227224 */ /* 0x000fe200078e001b */
[----:B------:R-:W-:-:S07]  /*6970*/  MOV R29, R32 ;  /* 0x00000020001d7202 */ /* 0x000fce0000000f00 */
[----:B------:R-:W-:Y:S05]  /*6980*/  WARPSYNC.COLLECTIVE R25, `(.L_x_137) ;  /* 0x0000000019087348 */ /* 0x000fea0003c00000 */
[----:B------:R0:W1:Y:S02]  /*6990*/  SHFL.BFLY P2, R32, R34, R31, R30 ;  /* 0x0c00001f22207389 */ /* 0x000064000004001e */
[----:B01----:R-:W-:Y:S01]  /*69a0*/  ENDCOLLECTIVE ;  /* 0x000000000000791b */ /* 0x003fe20003800000 */
.L_x_137:
[----:B------:R-:W-:Y:S01]  /*69b0*/  FADD.FTZ R29, R29, R26 ;  /* 0x0000001a1d1d7221 */ /* 0x000fe20000010000 */
[----:B------:R-:W-:-:S04]  /*69c0*/  HFMA2.MMA R31, -RZ, RZ, 0, 2.384185791015625e-07 ;  /* 0x00000004ff1f7435 */ /* 0x000fc800000001ff */
[----:B------:R-:W-:Y:S02]  /*69d0*/  MOV R34, R29 ;  /* 0x0000001d00227202 */ /* 0x000fe40000000f00 */
[----:B------:R-:W-:-:S07]  /*69e0*/  MOV R28, R32 ;  /* 0x00000020001c7202 */ /* 0x000fce0000000f00 */
[----:B------:R-:W-:Y:S05]  /*69f0*/  WARPSYNC.COLLECTIVE R25, `(.L_x_138) ;  /* 0x0000000019087348 */ /* 0x000fea0003c00000 */
[----:B------:R0:W1:Y:S02]  /*6a00*/  SHFL.BFLY P2, R32, R34, R31, R30 ;  /* 0x0c00001f22207389 */ /* 0x000064000004001e */
[----:B01----:R-:W-:Y:S01]  /*6a10*/  ENDCOLLECTIVE ;  /* 0x000000000000791b */ /* 0x003fe20003800000 */
.L_x_138:
[----:B------:R-:W-:-:S05]  /*6a20*/  FADD.FTZ R28, R28, R27 ;  /* 0x0000001b1c1c7221 */ /* 0x000fca0000010000 */
[----:B------:R-:W-:Y:S01]  /*6a30*/  MOV R34, R28 ;  /* 0x0000001c00227202 */ /* 0x000fe20000000f00 */
[----:B------:R-:W-:-:S07]  /*6a40*/  IMAD.MOV.U32 R36, RZ, RZ, R32 ;  /* 0x000000ffff247224 */ /* 0x000fce00078e0020 */
[----:B------:R-:W-:Y:S05]  /*6a50*/  WARPSYNC.COLLECTIVE R25, `(.L_x_139) ;  /* 0x0000000019087348 */ /* 0x000fea0003c00000 */
[----:B------:R0:W1:Y:S02]  /*6a60*/  SHFL.BFLY P2, R32, R34, R31, R30 ;  /* 0x0c00001f22207389 */ /* 0x000064000004001e */
[----:B01----:R-:W-:Y:S01]  /*6a70*/  ENDCOLLECTIVE ;  /* 0x000000000000791b */ /* 0x003fe20003800000 */
.L_x_139:
[----:B------:R-:W-:-:S05]  /*6a80*/  FADD.FTZ R36, R29, R36 ;  /* 0x000000241d247221 */ /* 0x000fca0000010000 */
[----:B------:R-:W-:Y:S01]  /*6a90*/  MOV R34, R36 ;  /* 0x0000002400227202 */ /* 0x000fe20000000f00 */
[----:B------:R-:W-:Y:S01]  /*6aa0*/  IMAD.MOV.U32 R31, RZ, RZ, 0x2 ;  /* 0x00000002ff1f7424 */ /* 0x000fe200078e00ff */
[----:B------:R-:W-:-:S07]  /*6ab0*/  MOV R33, R32 ;  /* 0x0000002000217202 */ /* 0x000fce0000000f00 */
[----:B------:R-:W-:Y:S05]  /*6ac0*/  WARPSYNC.COLLECTIVE R25, `(.L_x_140) ;  /* 0x0000000019087348 */ /* 0x000fea0003c00000 */
[----:B------:R0:W1:Y:S02]  /*6ad0*/  SHFL.BFLY P2, R32, R34, R31, R30 ;  /* 0x0c00001f22207389 */ /* 0x000064000004001e */
[----:B01----:R-:W-:Y:S01]  /*6ae0*/  ENDCOLLECTIVE ;  /* 0x000000000000791b */ /* 0x003fe20003800000 */
.L_x_140:
[----:B------:R-:W-:-:S05]  /*6af0*/  FADD.FTZ R33, R28, R33 ;  /* 0x000000211c217221 */ /* 0x000fca0000010000 */
[----:B------:R-:W-:Y:S02]  /*6b00*/  MOV R34, R33 ;  /* 0x0000002100227202 */ /* 0x000fe40000000f00 */
[----:B------:R-:W-:-:S07]  /*6b10*/  MOV R35, R32 ;  /* 0x0000002000237202 */ /* 0x000fce0000000f00 */
[----:B------:R-:W-:Y:S05]  /*6b20*/  WARPSYNC.COLLECTIVE R25, `(.L_x_141) ;  /* 0x0000000019087348 */ /* 0x000fea0003c00000 */
[----:B------:R0:W1:Y:S02]  /*6b30*/  SHFL.BFLY P2, R32, R34, R31, R30 ;  /* 0x0c00001f22207389 */ /* 0x000064000004001e */
[----:B01----:R-:W-:Y:S01]  /*6b40*/  ENDCOLLECTIVE ;  /* 0x000000000000791b */ /* 0x003fe20003800000 */
.L_x_141:
[----:B------:R-:W-:Y:S01]  /*6b50*/  FADD.FTZ R35, R36, R35 ;  /* 0x0000002324237221 */ /* 0x000fe20000010000 */
[----:B------:R-:W-:-:S03]  /*6b60*/  HFMA2.MMA R31, -RZ, RZ, 0, 5.9604644775390625e-08 ;  /* 0x00000001ff1f7435 */ /* 0x000fc600000001ff */
[----:B------:R-:W-:Y:S01]  /*6b70*/  IMAD.MOV.U32 R34, RZ, RZ, R35 ;  /* 0x000000ffff227224 */ /* 0x000fe200078e0023 */
[----:B------:R-:W-:-:S07]  /*6b80*/  MOV R26, R32 ;  /* 0x00000020001a7202 */ /* 0x000fce0000000f00 */
[----:B------:R-:W-:Y:S05]  /*6b90*/  WARPSYNC.COLLECTIVE R25, `(.L_x_142) ;  /* 0x0000000019087348 */ /* 0x000fea0003c00000 */
[----:B------:R0:W1:Y:S02]  /*6ba0*/  SHFL.BFLY P2, R32, R34, R31, R30 ;  /* 0x0c00001f22207389 */ /* 0x000064000004001e */
[----:B01----:R-:W-:Y:S01]  /*6bb0*/  ENDCOLLECTIVE ;  /* 0x000000000000791b */ /* 0x003fe20003800000 */
.L_x_142:
[----:B------:R-:W-:-:S05]  /*6bc0*/  FADD.FTZ R37, R33, R26 ;  /* 0x0000001a21257221 */ /* 0x000fca0000010000 */
[----:B------:R-:W-:Y:S02]  /*6bd0*/  MOV R34, R37 ;  /* 0x0000002500227202 */ /* 0x000fe40000000f00 */
[----:B------:R-:W-:-:S07]  /*6be0*/  MOV R38, R32 ;  /* 0x0000002000267202 */ /* 0x000fce0000000f00 */
[----:B------:R-:W-:Y:S05]  /*6bf0*/  WARPSYNC.COLLECTIVE R25, `(.L_x_143) ;  /* 0x0000000019087348 */ /* 0x000fea0003c00000 */
[----:B------:R0:W1:Y:S02]  /*6c00*/  SHFL.BFLY P2, R32, R34, R31, R30 ;  /* 0x0c00001f22207389 */ /* 0x000064000004001e */
[----:B01----:R-:W-:Y:S01]  /*6c10*/  ENDCOLLECTIVE ;  /* 0x000000000000791b */ /* 0x003fe20003800000 */
.L_x_143:
[----:B------:R-:W-:Y:S01]  /*6c20*/  FADD.FTZ R38, R35, R38 ;  /* 0x0000002623267221 */ /* 0x000fe20000010000 */
[----:B------:R-:W-:Y:S06]  /*6c30*/  BRA `(.L_x_144) ;  /* 0xffffffec006c7947 */ /* 0x000fec000383ffff */
.L_x_132:
[----:B------:R-:W-:Y:S01]  /*6c40*/  BSSY B1, `(.L_x_145) ;  /* 0x0000008000017945 */ /* 0x000fe20003800000 */
[----:B----4-:R-:W-:Y:S01]  /*6c50*/  IMAD.MOV.U32 R34, RZ, RZ, R33 ;  /* 0x000000ffff227224 */ /* 0x010fe200078e0021 */
[----:B---3--:R-:W-:Y:S02]  /*6c60*/  MOV R31, 0x8 ;  /* 0x00000008001f7802 */ /* 0x008fe40000000f00 */
[----:B------:R-:W-:Y:S02]  /*6c70*/  MOV R30, 0x101f ;  /* 0x0000101f001e7802 */ /* 0x000fe40000000f00 */
[----:B------:R-:W-:-:S07]  /*6c80*/  MOV R25, 0xffff ;  /* 0x0000ffff00197802 */ /* 0x000fce0000000f00 */
[----:B012---:R-:W-:Y:S05]  /*6c90*/  WARPSYNC.COLLECTIVE R25, `(.L_x_146) ;  /* 0x0000000019087348 */ /* 0x007fea0003c00000 */
[----:B------:R3:W4:Y:S02]  /*6ca0*/  SHFL.BFLY P2, R32, R34, R31, R30 ;  /* 0x0c00001f22207389 */ /* 0x000724000004001e */
[----:B01234-:R-:W-:Y:S01]  /*6cb0*/  ENDCOLLECTIVE ;  /* 0x000000000000791b */ /* 0x01ffe20003800000 */
.L_x_146:
[----:B------:R-:W-:Y:S05]  /*6cc0*/  BSYNC B1 ;  /* 0x0000000000017941 */ /* 0x000fea0003800000 */
.L_x_145:
[----:B------:R-:W-:Y:S01]  /*6cd0*/  HFMA2.MMA R31, -RZ, RZ, 0, 4.76837158203125e-07 ;  /* 0x00000008ff1f7435 */ /* 0x000fe200000001ff */
[----:B------:R-:W-:Y:S01]  /*6ce0*/  MOV R34, R35 ;  /* 0x0000002300227202 */ /* 0x000fe20000000f00 */
[----:B------:R-:W-:Y:S01]  /*6cf0*/  IMAD.MOV.U32 R25, RZ, RZ, 0xffff ;  /* 0x0000ffffff197424 */ /* 0x000fe200078e00ff */
[----:B------:R-:W-:Y:S01]  /*6d00*/  MOV R30, 0x101f ;  /* 0x0000101f001e7802 */ /* 0x000fe20000000f00 */
[----:B------:R-:W-:-:S07]  /*6d10*/  IMAD.MOV.U32 R36, RZ, RZ, R32 ;  /* 0x000000ffff247224 */ /* 0x000fce00078e0020 */
[----:B------:R-:W-:Y:S05]  /*6d20*/  WARPSYNC.COLLECTIVE R25, `(.L_x_147) ;  /* 0x0000000019087348 */ /* 0x000fea0003c00000 */
[----:B------:R0:W1:Y:S02]  /*6d30*/  SHFL.BFLY P2, R32, R34, R31, R30 ;  /* 0x0c00001f22207389 */ /* 0x000064000004001e */
[----:B01----:R-:W-:Y:S01]  /*6d40*/  ENDCOLLECTIVE ;  /* 0x000000000000791b */ /* 0x003fe20003800000 */
.L_x_147:
[----:B------:R-:W-:Y:S01]  /*6d50*/  FADD.FTZ R36, R36, R33 ;  /* 0x0000002124247221 */ /* 0x000fe20000010000 */
[----:B------:R-:W-:-:S04]  /*6d60*/  HFMA2.MMA R31, -RZ, RZ, 0, 2.384185791015625e-07 ;  /* 0x00000004ff1f7435 */ /* 0x000fc800000001ff */
[----:B------:R-:W-:Y:S02]  /*6d70*/  MOV R34, R36 ;  /* 0x0000002400227202 */ /* 0x000fe40000000f00 */
[----:B------:R-:W-:-:S07]  /*6d80*/  MOV R38, R32 ;  /* 0x0000002000267202 */ /* 0x000fce0000000f00 */
[----:B------:R-:W-:Y:S05]  /*6d90*/  WARPSYNC.COLLECTIVE R25, `(.L_x_148) ;  /* 0x0000000019087348 */ /* 0x000fea0003c00000 */
[----:B------:R0:W1:Y:S02]  /*6da0*/  SHFL.BFLY P2, R32, R34, R31, R30 ;  /* 0x0c00001f22207389 */ /* 0x000064000004001e */
[----:B01----:R-:W-:Y:S01]  /*6db0*/  ENDCOLLECTIVE ;  /* 0x000000000000791b */ /* 0x003fe20003800000 */
.L_x_148:
[----:B------:R-:W-:-:S05]  /*6dc0*/  FADD.FTZ R38, R38, R35 ;  /* 0x0000002326267221 */ /* 0x000fca0000010000 */
[----:B------:R-:W-:Y:S01]  /*6dd0*/  MOV R34, R38 ;  /* 0x0000002600227202 */ /* 0x000fe20000000f00 */
[----:B------:R-:W-:-:S07]  /*6de0*/  IMAD.MOV.U32 R37, RZ, RZ, R32 ;  /* 0x000000ffff257224 */ /* 0x000fce00078e0020 */
[----:B------:R-:W-:Y:S05]  /*6df0*/  WARPSYNC.COLLECTIVE R25, `(.L_x_149) ;  /* 0x0000000019087348 */ /* 0x000fea0003c00000 */
[----:B------:R0:W1:Y:S02]  /*6e00*/  SHFL.BFLY P2, R32, R34, R31, R30 ;  /* 0x0c00001f22207389 */ /* 0x000064000004001e */
[----:B01----:R-:W-:Y:S01]  /*6e10*/  ENDCOLLECTIVE ;  /* 0x000000000000791b */ /* 0x003fe20003800000 */
.L_x_149:
[----:B------:R-:W-:-:S05]  /*6e20*/  FADD.FTZ R37, R36, R37 ;  /* 0x0000002524257221 */ /* 0x000fca0000010000 */
[----:B------:R-:W-:Y:S01]  /*6e30*/  MOV R34, R37 ;  /* 0x0000002500227202 */ /* 0x000fe20000000f00 */
[----:B------:R-:W-:Y:S01]  /*6e40*/  IMAD.MOV.U32 R31, RZ, RZ, 0x2 ;  /* 0x00000002ff1f7424 */ /* 0x000fe200078e00ff */
[----:B------:R-:W-:-:S07]  /*6e50*/  MOV R39, R32 ;  /* 0x0000002000277202 */ /* 0x000fce0000000f00 */
[----:B------:R-:W-:Y:S05]  /*6e60*/  WARPSYNC.COLLECTIVE R25, `(.L_x_150) ;  /* 0x0000000019087348 */ /* 0x000fea0003c00000 */
[----:B------:R0:W1:Y:S02]  /*6e70*/  SHFL.BFLY P2, R32, R34, R31, R30 ;  /* 0x0c00001f22207389 */ /* 0x000064000004001e */
[----:B01----:R-:W-:Y:S01]  /*6e80*/  ENDCOLLECTIVE ;  /* 0x000000000000791b */ /* 0x003fe20003800000 */
.L_x_150:
[----:B------:R-:W-:-:S05]  /*6e90*/  FADD.FTZ R39, R38, R39 ;  /* 0x0000002726277221 */ /* 0x000fca0000010000 */
[----:B------:R-:W-:Y:S02]  /*6ea0*/  MOV R34, R39 ;  /* 0x0000002700227202 */ /* 0x000fe40000000f00 */
[----:B------:R-:W-:-:S07]  /*6eb0*/  MOV R40, R32 ;  /* 0x0000002000287202 */ /* 0x000fce0000000f00 */
[----:B------:R-:W-:Y:S05]  /*6ec0*/  WARPSYNC.COLLECTIVE R25, `(.L_x_151) ;  /* 0x0000000019087348 */ /* 0x000fea0003c00000 */
[----:B------:R0:W1:Y:S02]  /*6ed0*/  SHFL.BFLY P2, R32, R34, R31, R30 ;  /* 0x0c00001f22207389 */ /* 0x000064000004001e */
[----:B01----:R-:W-:Y:S01]  /*6ee0*/  ENDCOLLECTIVE ;  /* 0x000000000000791b */ /* 0x003fe20003800000 */
.L_x_151:
[----:B------:R-:W-:Y:S01]  /*6ef0*/  FADD.FTZ R40, R37, R40 ;  /* 0x0000002825287221 */ /* 0x000fe20000010000 */
[----:B------:R-:W-:-:S03]  /*6f00*/  HFMA2.MMA R31, -RZ, RZ, 0, 5.9604644775390625e-08 ;  /* 0x00000001ff1f7435 */ /* 0x000fc600000001ff */
[----:B------:R-:W-:Y:S01]  /*6f10*/  IMAD.MOV.U32 R34, RZ, RZ, R40 ;  /* 0x000000ffff227224 */ /* 0x000fe200078e0028 */
[----:B------:R-:W-:-:S07]  /*6f20*/  MOV R42, R32 ;  /* 0x00000020002a7202 */ /* 0x000fce0000000f00 */
[----:B------:R-:W-:Y:S05]  /*6f30*/  WARPSYNC.COLLECTIVE R25, `(.L_x_152) ;  /* 0x0000000019087348 */ /* 0x000fea0003c00000 */
[----:B------:R0:W1:Y:S02]  /*6f40*/  SHFL.BFLY P2, R32, R34, R31, R30 ;  /* 0x0c00001f22207389 */ /* 0x000064000004001e */
[----:B01----:R-:W-:Y:S01]  /*6f50*/  ENDCOLLECTIVE ;  /* 0x000000000000791b */ /* 0x003fe20003800000 */
.L_x_152:
[----:B------:R-:W-:-:S05]  /*6f60*/  FADD.FTZ R42, R39, R42 ;  /* 0x0000002a272a7221 */ /* 0x000fca0000010000 */
[----:B------:R-:W-:Y:S02]  /*6f70*/  MOV R34, R42 ;  /* 0x0000002a00227202 */ /* 0x000fe40000000f00 */
[----:B------:R-:W-:-:S07]  /*6f80*/  MOV R33, R32 ;  /* 0x0000002000217202 */ /* 0x000fce0000000f00 */
[----:B------:R-:W-:Y:S05]  /*6f90*/  WARPSYNC.COLLECTIVE R25, `(.L_x_153) ;  /* 0x0000000019087348 */ /* 0x000fea0003c00000 */
[----:B------:R0:W1:Y:S02]  /*6fa0*/  SHFL.BFLY P2, R32, R34, R31, R30 ;  /* 0x0c00001f22207389 */ /* 0x000064000004001e */
[----:B01----:R-:W-:Y:S01]  /*6fb0*/  ENDCOLLECTIVE ;  /* 0x000000000000791b */ /* 0x003fe20003800000 */
.L_x_153:
[----:B------:R-:W-:Y:S01]  /*6fc0*/  FADD.FTZ R33, R40, R33 ;  /* 0x0000002128217221 */ /* 0x000fe20000010000 */
[----:B------:R-:W-:Y:S06]  /*6fd0*/  BRA `(.L_x_154) ;  /* 0xffffffec00287947 */ /* 0x000fec000383ffff */
.L_x_133:
[----:B------:R-:W-:Y:S01]  /*6fe0*/  BSSY B1, `(.L_x_155) ;  /* 0x0000008000017945 */ /* 0x000fe20003800000 */
[----:B0-----:R-:W-:Y:S01]  /*6ff0*/  IMAD.MOV.U32 R34, RZ, RZ, R33 ;  /* 0x000000ffff227224 */ /* 0x001fe200078e0021 */
[----:B------:R-:W-:Y:S02]  /*7000*/  MOV R31, 0x8 ;  /* 0x00000008001f7802 */ /* 0x000fe40000000f00 */
[----:B--2---:R-:W-:Y:S02]  /*7010*/  MOV R30, 0x101f ;  /* 0x0000101f001e7802 */ /* 0x004fe40000000f00 */
[----:B------:R-:W-:-:S07]  /*7020*/  MOV R25, 0xffff ;  /* 0x0000ffff00197802 */ /* 0x000fce0000000f00 */
[----:B-1-34-:R-:W-:Y:S05]  /*7030*/  WARPSYNC.COLLECTIVE R25, `(.L_x_156) ;  /* 0x0000000019087348 */ /* 0x01afea0003c00000 */
[----:B------:R0:W2:Y:S02]  /*7040*/  SHFL.BFLY P2, R32, R34, R31, R30 ;  /* 0x0c00001f22207389 */ /* 0x0000a4000004001e */
[----:B01234-:R-:W-:Y:S01]  /*7050*/  ENDCOLLECTIVE ;  /* 0x000000000000791b */ /* 0x01ffe20003800000 */
.L_x_156:
[----:B------:R-:W-:Y:S05]  /*7060*/  BSYNC B1 ;  /* 0x0000000000017941 */ /* 0x000fea0003800000 */
.L_x_155:
        /* <DEDUP_REMOVED lines=8> */
.L_x_157:
[----:B------:R-:W-:Y:S01]  /*70f0*/  FADD.FTZ R36, R36, R33 ;  /* 0x0000002124247221 */ /* 0x000fe20000010000 */
[----:B------:R-:W-:-:S04]  /*7100*/  HFMA2.MMA R31, -RZ, RZ, 0, 2.384185791015625e-07 ;  /* 0x00000004ff1f7435 */ /* 0x000fc800000001ff */
[----:B------:R-:W-:Y:S02]  /*7110*/  MOV R34, R36 ;  /* 0x0000002400227202 */ /* 0x000fe40000000f00 */
[----:B------:R-:W-:-:S07]  /*7120*/  MOV R38, R32 ;  /* 0x0000002000267202 */ /* 0x000fce0000000f00 */
[----:B------:R-:W-:Y:S05]  /*7130*/  WARPSYNC.COLLECTIVE R25, `(.L_x_158) ;  /* 0x0000000019087348 */ /* 0x000fea0003c00000 */
[----:B------:R0:W1:Y:S02]  /*7140*/  SHFL.BFLY P2, R32, R34, R31, R30 ;  /* 0x0c00001f22207389 */ /* 0x000064000004001e */
[----:B01----:R-:W-:Y:S01]  /*7150*/  ENDCOLLECTIVE ;  /* 0x000000000000791b */ /* 0x003fe20003800000 */
.L_x_158:
[----:B------:R-:W-:-:S05]  /*7160*/  FADD.FTZ R38, R38, R35 ;  /* 0x0000002326267221 */ /* 0x000fca0000010000 */
[----:B------:R-:W-:Y:S01]  /*7170*/  MOV R34, R38 ;  /* 0x0000002600227202 */ /* 0x000fe20000000f00 */
[----:B------:R-:W-:-:S07]  /*7180*/  IMAD.MOV.U32 R37, RZ, RZ, R32 ;  /* 0x000000ffff257224 */ /* 0x000fce00078e0020 */
[----:B------:R-:W-:Y:S05]  /*7190*/  WARPSYNC.COLLECTIVE R25, `(.L_x_159) ;  /* 0x0000000019087348 */ /* 0x000fea0003c00000 */
[----:B------:R0:W1:Y:S02]  /*71a0*/  SHFL.BFLY P2, R32, R34, R31, R30 ;  /* 0x0c00001f22207389 */ /* 0x000064000004001e */
[----:B01----:R-:W-:Y:S01]  /*71b0*/  ENDCOLLECTIVE ;  /* 0x000000000000791b */ /* 0x003fe20003800000 */
.L_x_159:
[----:B------:R-:W-:-:S05]  /*71c0*/  FADD.FTZ R37, R36, R37 ;  /* 0x0000002524257221 */ /* 0x000fca0000010000 */
[----:B------:R-:W-:Y:S01]  /*71d0*/  MOV R34, R37 ;  /* 0x0000002500227202 */ /* 0x000fe20000000f00 */
[----:B------:R-:W-:Y:S01]  /*71e0*/  IMAD.MOV.U32 R31, RZ, RZ, 0x2 ;  /* 0x00000002ff1f7424 */ /* 0x000fe200078e00ff */
[----:B------:R-:W-:-:S07]  /*71f0*/  MOV R39, R32 ;  /* 0x0000002000277202 */ /* 0x000fce0000000f00 */
[----:B------:R-:W-:Y:S05]  /*7200*/  WARPSYNC.COLLECTIVE R25, `(.L_x_160) ;  /* 0x0000000019087348 */ /* 0x000fea0003c00000 */
[----:B------:R0:W1:Y:S02]  /*7210*/  SHFL.BFLY P2, R32, R34, R31, R30 ;  /* 0x0c00001f22207389 */ /* 0x000064000004001e */
[----:B01----:R-:W-:Y:S01]  /*7220*/  ENDCOLLECTIVE ;  /* 0x000000000000791b */ /* 0x003fe20003800000 */
.L_x_160:
[----:B------:R-:W-:-:S05]  /*7230*/  FADD.FTZ R39, R38, R39 ;  /* 0x0000002726277221 */ /* 0x000fca0000010000 */
[----:B------:R-:W-:Y:S02]  /*7240*/  MOV R34, R39 ;  /* 0x0000002700227202 */ /* 0x000fe40000000f00 */
[----:B------:R-:W-:-:S07]  /*7250*/  MOV R40, R32 ;  /* 0x0000002000287202 */ /* 0x000fce0000000f00 */
[----:B------:R-:W-:Y:S05]  /*7260*/  WARPSYNC.COLLECTIVE R25, `(.L_x_161) ;  /* 0x0000000019087348 */ /* 0x000fea0003c00000 */
[----:B------:R0:W1:Y:S02]  /*7270*/  SHFL.BFLY P2, R32, R34, R31, R30 ;  /* 0x0c00001f22207389 */ /* 0x000064000004001e */
[----:B01----:R-:W-:Y:S01]  /*7280*/  ENDCOLLECTIVE ;  /* 0x000000000000791b */ /* 0x003fe20003800000 */
.L_x_161:
[----:B------:R-:W-:Y:S01]  /*7290*/  FADD.FTZ R40, R37, R40 ;  /* 0x0000002825287221 */ /* 0x000fe20000010000 */
[----:B------:R-:W-:-:S03]  /*72a0*/  HFMA2.MMA R31, -RZ, RZ, 0, 5.9604644775390625e-08 ;  /* 0x00000001ff1f7435 */ /* 0x000fc600000001ff */
[----:B------:R-:W-:Y:S01]  /*72b0*/  IMAD.MOV.U32 R34, RZ, RZ, R40 ;  /* 0x000000ffff227224 */ /* 0x000fe200078e0028 */
[----:B------:R-:W-:-:S07]  /*72c0*/  MOV R42, R32 ;  /* 0x00000020002a7202 */ /* 0x000fce0000000f00 */
[----:B------:R-:W-:Y:S05]  /*72d0*/  WARPSYNC.COLLECTIVE R25, `(.L_x_162) ;  /* 0x0000000019087348 */ /* 0x000fea0003c00000 */
[----:B------:R0:W1:Y:S02]  /*72e0*/  SHFL.BFLY P2, R32, R34, R31, R30 ;  /* 0x0c00001f22207389 */ /* 0x000064000004001e */
[----:B01----:R-:W-:Y:S01]  /*72f0*/  ENDCOLLECTIVE ;  /* 0x000000000000791b */ /* 0x003fe20003800000 */
.L_x_162:
[----:B------:R-:W-:-:S05]  /*7300*/  FADD.FTZ R42, R39, R42 ;  /* 0x0000002a272a7221 */ /* 0x000fca0000010000 */
[----:B------:R-:W-:Y:S02]  /*7310*/  MOV R34, R42 ;  /* 0x0000002a00227202 */ /* 0x000fe40000000f00 */
[----:B------:R-:W-:-:S07]  /*7320*/  MOV R33, R32 ;  /* 0x0000002000217202 */ /* 0x000fce0000000f00 */
[----:B------:R-:W-:Y:S05]  /*7330*/  WARPSYNC.COLLECTIVE R25, `(.L_x_163) ;  /* 0x0000000019087348 */ /* 0x000fea0003c00000 */
[----:B------:R0:W1:Y:S02]  /*7340*/  SHFL.BFLY P2, R32, R34, R31, R30 ;  /* 0x0c00001f22207389 */ /* 0x000064000004001e */
[----:B01----:R-:W-:Y:S01]  /*7350*/  ENDCOLLECTIVE ;  /* 0x000000000000791b */ /* 0x003fe20003800000 */
.L_x_163:
[----:B------:R-:W-:Y:S01]  /*7360*/  FADD.FTZ R33, R40, R33 ;  /* 0x0000002128217221 */ /* 0x000fe20000010000 */
[----:B------:R-:W-:Y:S06]  /*7370*/  BRA `(.L_x_164) ;  /* 0xffffffe800cc7947 */ /* 0x000fec000383ffff */
.L_x_134:
[----:B------:R-:W-:Y:S01]  /*7380*/  HFMA2.MMA R31, -RZ, RZ, 0, 4.76837158203125e-07 ;  /* 0x00000008ff1f7435 */ /* 0x000fe200000001ff */
[----:B------:R-:W-:Y:S01]  /*7390*/  BSSY B0, `(.L_x_165) ;  /* 0x0000007000007945 */ /* 0x000fe20003800000 */
[----:B--2---:R-:W-:Y:S01]  /*73a0*/  IMAD.MOV.U32 R34, RZ, RZ, R26 ;  /* 0x000000ffff227224 */ /* 0x004fe200078e001a */
[----:B------:R-:W-:Y:S02]  /*73b0*/  MOV R30, 0x101f ;  /* 0x0000101f001e7802 */ /* 0x000fe40000000f00 */
[----:B0-----:R-:W-:-:S07]  /*73c0*/  MOV R25, 0xffff ;  /* 0x0000ffff00197802 */ /* 0x001fce0000000f00 */
[----:B-1-3--:R-:W-:Y:S05]  /*73d0*/  WARPSYNC.COLLECTIVE R25, `(.L_x_166) ;  /* 0x0000000019087348 */ /* 0x00afea0003c00000 */
[----:B------:R0:W2:Y:S02]  /*73e0*/  SHFL.BFLY P2, R32, R34, R31, R30 ;  /* 0x0c00001f22207389 */ /* 0x0000a4000004001e */
[----:B0123--:R-:W-:Y:S01]  /*73f0*/  ENDCOLLECTIVE ;  /* 0x000000000000791b */ /* 0x00ffe20003800000 */
.L_x_166:
[----:B------:R-:W-:Y:S05]  /*7400*/  BSYNC B0 ;  /* 0x0000000000007941 */ /* 0x000fea0003800000 */
.L_x_165:
[----:B------:R-:W-:Y:S01]  /*7410*/  HFMA2.MMA R31, -RZ, RZ, 0, 4.76837158203125e-07 ;  /* 0x00000008ff1f7435 */ /* 0x000fe200000001ff */
[----:B------:R-:W-:Y:S01]  /*7420*/  MOV R34, R27 ;  /* 0x0000001b00227202 */ /* 0x000fe20000000f00 */
[----:B------:R-:W-:Y:S01]  /*7430*/  IMAD.MOV.U32 R25, RZ, RZ, 0xffff ;  /* 0x0000ffffff197424 */ /* 0x000fe200078e00ff */
[----:B------:R-:W-:Y:S01]  /*7440*/  MOV R30, 0x101f ;  /* 0x0000101f001e7802 */ /* 0x000fe20000000f00 */
[----:B------:R-:W-:Y:S01]  /*7450*/  IMAD.MOV.U32 R29, RZ, RZ, R32 ;  /* 0x000000ffff1d7224 */ /* 0x000fe200078e0020 */
[----:B------:R-:W-:Y:S01]  /*7460*/  @P0 IADD3 R35, R33, 0x1e, RZ ;  /* 0x0000001e21230810 */ /* 0x000fe20007ffe0ff */
[----:B------:R-:W-:Y:S01]  /*7470*/  IMAD.MOV.U32 R40, RZ, RZ, RZ ;  /* 0x000000ffff287224 */ /* 0x000fe200078e00ff */
[----:B------:R-:W-:-:S07]  /*7480*/  @P0 LEA R36, R47, UR6, 0x7 ;  /* 0x000000062f240c11 */ /* 0x000fce000f8e38ff */
[----:B------:R-:W-:Y:S05]  /*7490*/  WARPSYNC.COLLECTIVE R25, `(.L_x_167) ;  /* 0x0000000019087348 */ /* 0x000fea0003c00000 */
[----:B------:R0:W1:Y:S02]  /*74a0*/  SHFL.BFLY P2, R32, R34, R31, R30 ;  /* 0x0c00001f22207389 */ /* 0x000064000004001e */
[----:B01----:R-:W-:Y:S01]  /*74b0*/  ENDCOLLECTIVE ;  /* 0x000000000000791b */ /* 0x003fe20003800000 */
.L_x_167:
[----:B------:R-:W-:Y:S01]  /*74c0*/  FADD.FTZ R29, R29, R26 ;  /* 0x0000001a1d1d7221 */ /* 0x000fe20000010000 */
[----:B------:R-:W-:Y:S01]  /*74d0*/  @P0 LOP3.LUT R35, R35, R10, RZ, 0x3c, !PT ;  /* 0x0000000a23230212 */ /* 0x000fe200078e3cff */
[----:B------:R-:W-:Y:S01]  /*74e0*/  HFMA2.MMA R39, -RZ, RZ, 0, 0 ;  /* 0x00000000ff277435 */ /* 0x000fe200000001ff */
[----:B------:R-:W-:Y:S01]  /*74f0*/  CS2R R44, SRZ ;  /* 0x00000000002c7805 */ /* 0x000fe2000001ff00 */
[----:B------:R-:W-:Y:S01]  /*7500*/  HFMA2.MMA R50, -RZ, RZ, 0, 0 ;  /* 0x00000000ff327435 */ /* 0x000fe200000001ff */
[----:B------:R-:W-:-:S05]  /*7510*/  @P0 LEA R35, R35, R36, 0x2 ;  /* 0x0000002423230211 */ /* 0x000fca00078e10ff */
[----:B------:R0:W1:Y:S01]  /*7520*/  @P0 LDS R38, [R35+0x780] ;  /* 0x0007800023260984 */ /* 0x0000620000000800 */
[----:B------:R-:W-:Y:S01]  /*7530*/  HFMA2.MMA R31, -RZ, RZ, 0, 2.384185791015625e-07 ;  /* 0x00000004ff1f7435 */ /* 0x000fe200000001ff */
[----:B------:R-:W-:Y:S02]  /*7540*/  MOV R34, R29 ;  /* 0x0000001d00227202 */ /* 0x000fe40000000f00 */
[----:B------:R0:W2:Y:S01]  /*7550*/  @P0 LDS R37, [R35] ;  /* 0x0000000023250984 */ /* 0x0000a20000000800 */
[----:B------:R-:W-:-:S07]  /*7560*/  FADD.FTZ R28, R32, R27 ;  /* 0x0000001b201c7221 */ /* 0x000fce0000010000 */
[----:B012---:R-:W-:Y:S05]  /*7570*/  WARPSYNC.COLLECTIVE R25, `(.L_x_168) ;  /* 0x0000000019087348 */ /* 0x007fea0003c00000 */
[----:B------:R3:W4:Y:S02]  /*7580*/  SHFL.BFLY P2, R32, R34, R31, R30 ;  /* 0x0c00001f22207389 */ /* 0x000724000004001e */
[----:B01234-:R-:W-:Y:S01]  /*7590*/  ENDCOLLECTIVE ;  /* 0x000000000000791b */ /* 0x01ffe20003800000 */
.L_x_168:
[----:B------:R-:W-:Y:S01]  /*75a0*/  IMAD.MOV.U32 R34, RZ, RZ, R28 ;  /* 0x000000ffff227224 */ /* 0x000fe200078e001c */
[----:B------:R-:W-:-:S07]  /*75b0*/  MOV R26, R32 ;  /* 0x00000020001a7202 */ /* 0x000fce0000000f00 */
[----:B------:R-:W-:Y:S05]  /*75c0*/  WARPSYNC.COLLECTIVE R25, `(.L_x_169) ;  /* 0x0000000019087348 */ /* 0x000fea0003c00000 */
[----:B------:R0:W1:Y:S02]  /*75d0*/  SHFL.BFLY P2, R32, R34, R31, R30 ;  /* 0x0c00001f22207389 */ /* 0x000064000004001e */
[----:B01----:R-:W-:Y:S01]  /*75e0*/  ENDCOLLECTIVE ;  /* 0x000000000000791b */ /* 0x003fe20003800000 */
.L_x_169:
[----:B------:R-:W-:Y:S01]  /*75f0*/  @P0 MOV R40, R38 ;  /* 0x0000002600280202 */ /* 0x000fe20000000f00 */
[----:B------:R-:W-:Y:S01]  /*7600*/  FADD.FTZ R26, R29, R26 ;  /* 0x0000001a1d1a7221 */ /* 0x000fe20000010000 */
[----:B------:R-:W-:-:S04]  /*7610*/  @P0 MOV R39, R37 ;  /* 0x0000002500270202 */ /* 0x000fc80000000f00 */
[----:B------:R-:W-:Y:S01]  /*7620*/  MOV R34, R26 ;  /* 0x0000001a00227202 */ /* 0x000fe20000000f00 */
[----:B------:R-:W-:Y:S02]  /*7630*/  IMAD.MOV.U32 R31, RZ, RZ, 0x2 ;  /* 0x00000002ff1f7424 */ /* 0x000fe400078e00ff */
[----:B------:R-:W-:Y:S01]  /*7640*/  FADD.FTZ R27, R28, R32 ;  /* 0x000000201c1b7221 */ /* 0x000fe20000010000 */
[----:B------:R-:W-:-:S07]  /*7650*/  @P0 LEA R28, R47, UR6, 0x7 ;  /* 0x000000062f1c0c11 */ /* 0x000fce000f8e38ff */
[----:B------:R-:W-:Y:S05]  /*7660*/  WARPSYNC.COLLECTIVE R25, `(.L_x_170) ;  /* 0x0000000019087348 */ /* 0x000fea0003c00000 */
[----:B------:R0:W1:Y:S02]  /*7670*/  SHFL.BFLY P2, R32, R34, R31, R30 ;  /* 0x0c00001f22207389 */ /* 0x000064000004001e */
[----:B01----:R-:W-:Y:S01]  /*7680*/  ENDCOLLECTIVE ;  /* 0x000000000000791b */ /* 0x003fe20003800000 */
.L_x_170:
[----:B------:R-:W-:Y:S02]  /*7690*/  MOV R34, R27 ;  /* 0x0000001b00227202 */ /* 0x000fe40000000f00 */
[----:B------:R-:W-:-:S07]  /*76a0*/  MOV R29, R32 ;  /* 0x00000020001d7202 */ /* 0x000fce0000000f00 */
[----:B------:R-:W-:Y:S05]  /*76b0*/  WARPSYNC.COLLECTIVE R25, `(.L_x_171) ;  /* 0x0000000019087348 */ /* 0x000fea0003c00000 */
[----:B------:R0:W1:Y:S02]  /*76c0*/  SHFL.BFLY P2, R32, R34, R31, R30 ;  /* 0x0c00001f22207389 */ /* 0x000064000004001e */
[----:B01----:R-:W-:Y:S01]  /*76d0*/  ENDCOLLECTIVE ;  /* 0x000000000000791b */ /* 0x003fe20003800000 */
.L_x_171:
[----:B------:R-:W-:Y:S01]  /*76e0*/  FADD.FTZ R35, R26, R29 ;  /* 0x0000001d1a237221 */ /* 0x000fe20000010000 */
[----:B------:R-:W-:-:S04]  /*76f0*/  @P0 IADD3 R29, R33, 0x3c, RZ ;  /* 0x0000003c211d0810 */ /* 0x000fc80007ffe0ff */
[----:B------:R-:W-:-:S04]  /*7700*/  @P0 LOP3.LUT R29, R29, R10, RZ, 0x3c, !PT ;  /* 0x0000000a1d1d0212 */ /* 0x000fc800078e3cff */
[----:B------:R-:W-:Y:S02]  /*7710*/  @P0 LEA R29, R29, R28, 0x2 ;  /* 0x0000001c1d1d0211 */ /* 0x000fe400078e10ff */
[----:B------:R-:W-:Y:S01]  /*7720*/  MOV R34, R35 ;  /* 0x0000002300227202 */ /* 0x000fe20000000f00 */
[----:B------:R-:W-:Y:S02]  /*7730*/  IMAD.MOV.U32 R31, RZ, RZ, 0x1 ;  /* 0x00000001ff1f7424 */ /* 0x000fe400078e00ff */
[----:B------:R0:W1:Y:S04]  /*7740*/  @P0 LDS R46, [R29] ;  /* 0x000000001d2e0984 */ /* 0x0000680000000800 */
[----:B------:R0:W2:Y:S01]  /*7750*/  @P0 LDS R48, [R29+0x780] ;  /* 0x000780001d300984 */ /* 0x0000a20000000800 */
[----:B------:R-:W-:-:S07]  /*7760*/  FADD.FTZ R36, R27, R32 ;  /* 0x000000201b247221 */ /* 0x000fce0000010000 */
[----:B012---:R-:W-:Y:S05]  /*7770*/  WARPSYNC.COLLECTIVE R25, `(.L_x_172) ;  /* 0x0000000019087348 */ /* 0x007fea0003c00000 */
[----:B------:R3:W4:Y:S02]  /*7780*/  SHFL.BFLY P2, R32, R34, R31, R30 ;  /* 0x0c00001f22207389 */ /* 0x000724000004001e */
[----:B01234-:R-:W-:Y:S01]  /*7790*/  ENDCOLLECTIVE ;  /* 0x000000000000791b */ /* 0x01ffe20003800000 */
.L_x_172:
[----:B------:R-:W0:Y:S01]  /*77a0*/  LDC.64 R26, c[0x0][0x218] ;  /* 0x00008600ff1a7b82 */ /* 0x000e220000000a00 */
[----:B------:R-:W-:Y:S02]  /*77b0*/  MOV R34, R36 ;  /* 0x0000002400227202 */ /* 0x000fe40000000f00 */
[----:B------:R-:W-:-:S07]  /*77c0*/  MOV R38, R32 ;  /* 0x0000002000267202 */ /* 0x000fce0000000f00 */
[----:B0-----:R-:W-:Y:S05]  /*77d0*/  WARPSYNC.COLLECTIVE R25, `(.L_x_173) ;  /* 0x0000000019087348 */ /* 0x001fea0003c00000 */
[----:B------:R1:W2:Y:S02]  /*77e0*/  SHFL.BFLY P2, R32, R34, R31, R30 ;  /* 0x0c00001f22207389 */ /* 0x0002a4000004001e */
[----:B012---:R-:W-:Y:S01]  /*77f0*/  ENDCOLLECTIVE ;  /* 0x000000000000791b */ /* 0x007fe20003800000 */
.L_x_173:
[----:B------:R-:W-:Y:S01]  /*7800*/  FADD.FTZ R35, R35, R38 ;  /* 0x0000002623237221 */ /* 0x000fe20000010000 */
[----:B------:R-:W-:Y:S02]  /*7810*/  @P0 MOV R44, R46 ;  /* 0x0000002e002c0202 */ /* 0x000fe40000000f00 */
[----:B------:R-:W-:Y:S01]  /*7820*/  @P0 MOV R45, R48 ;  /* 0x00000030002d0202 */ /* 0x000fe20000000f00 */
[----:B------:R-:W-:Y:S02]  /*7830*/  HFMA2.MMA R48, -RZ, RZ, 0, 0 ;  /* 0x00000000ff307435 */ /* 0x000fe400000001ff */
[----:B------:R-:W-:Y:S01]  /*7840*/  HFMA2.MMA R31, -RZ, RZ, 0, 4.76837158203125e-07 ;  /* 0x00000008ff1f7435 */ /* 0x000fe200000001ff */
[----:B------:R-:W-:Y:S01]  /*7850*/  IMAD.MOV.U32 R34, RZ, RZ, R39 ;  /* 0x000000ffff227224 */ /* 0x000fe200078e0027 */
[----:B------:R-:W-:-:S09]  /*7860*/  MOV R37, R32 ;  /* 0x0000002000257202 */ /* 0x000fd20000000f00 */
[----:B------:R-:W-:Y:S05]  /*7870*/  WARPSYNC.COLLECTIVE R25, `(.L_x_174) ;  /* 0x0000000019087348 */ /* 0x000fea0003c00000 */
[----:B------:R0:W1:Y:S02]  /*7880*/  SHFL.BFLY P2, R32, R34, R31, R30 ;  /* 0x0c00001f22207389 */ /* 0x000064000004001e */
[----:B01----:R-:W-:Y:S01]  /*7890*/  ENDCOLLECTIVE ;  /* 0x000000000000791b */ /* 0x003fe20003800000 */
.L_x_174:
[----:B------:R-:W-:Y:S01]  /*78a0*/  FADD.FTZ R36, R36, R37 ;  /* 0x0000002524247221 */ /* 0x000fe20000010000 */
[----:B------:R-:W-:-:S05]  /*78b0*/  IADD3 R37, R33, R14, RZ ;  /* 0x0000000e21257210 */ /* 0x000fca0007ffe0ff */
[----:B------:R-:W-:Y:S01]  /*78c0*/  IMAD.WIDE R26, R37, 0x2, R26 ;  /* 0x00000002251a7825 */ /* 0x000fe200078e021a */
[----:B------:R-:W-:Y:S02]  /*78d0*/  MOV R34, R40 ;  /* 0x0000002800227202 */ /* 0x000fe40000000f00 */
[----:B------:R-:W-:-:S07]  /*78e0*/  MOV R42, R32 ;  /* 0x00000020002a7202 */ /* 0x000fce0000000f00 */
[----:B------:R-:W-:Y:S05]  /*78f0*/  WARPSYNC.COLLECTIVE R25, `(.L_x_175) ;  /* 0x0000000019087348 */ /* 0x000fea0003c00000 */
[----:B------:R0:W1:Y:S02]  /*7900*/  SHFL.BFLY P2, R32, R34, R31, R30 ;  /* 0x0c00001f22207389 */ /* 0x000064000004001e */
[----:B01----:R-:W-:Y:S01]  /*7910*/  ENDCOLLECTIVE ;  /* 0x000000000000791b */ /* 0x003fe20003800000 */
.L_x_175:
[----:B------:R-:W-:Y:S01]  /*7920*/  FADD.FTZ R42, R42, R39 ;  /* 0x000000272a2a7221 */ /* 0x000fe20000010000 */
[----:B------:R-:W-:-:S04]  /*7930*/  HFMA2.MMA R31, -RZ, RZ, 0, 2.384185791015625e-07 ;  /* 0x00000004ff1f7435 */ /* 0x000fc800000001ff */
[----:B------:R-:W-:Y:S01]  /*7940*/  MOV R34, R42 ;  /* 0x0000002a00227202 */ /* 0x000fe20000000f00 */
[----:B------:R-:W-:-:S07]  /*7950*/  IMAD.MOV.U32 R41, RZ, RZ, R32 ;  /* 0x000000ffff297224 */ /* 0x000fce00078e0020 */
[----:B------:R-:W-:Y:S05]  /*7960*/  WARPSYNC.COLLECTIVE R25, `(.L_x_176) ;  /* 0x0000000019087348 */ /* 0x000fea0003c00000 */
[----:B------:R0:W1:Y:S02]  /*7970*/  SHFL.BFLY P2, R32, R34, R31, R30 ;  /* 0x0c00001f22207389 */ /* 0x000064000004001e */
[----:B01----:R-:W-:Y:S01]  /*7980*/  ENDCOLLECTIVE ;  /* 0x000000000000791b */ /* 0x003fe20003800000 */
.L_x_176:
[----:B------:R-:W-:-:S04]  /*7990*/  FADD.FTZ R41, R41, R40 ;  /* 0x0000002829297221 */ /* 0x000fc80000010000 */
[----:B------:R-:W-:Y:S01]  /*79a0*/  IMAD.MOV.U32 R34, RZ, RZ, R41 ;  /* 0x000000ffff227224 */ /* 0x000fe200078e0029 */
[----:B------:R-:W-:-:S07]  /*79b0*/  MOV R39, R32 ;  /* 0x0000002000277202 */ /* 0x000fce0000000f00 */
[----:B------:R-:W-:Y:S05]  /*79c0*/  WARPSYNC.COLLECTIVE R25, `(.L_x_177) ;  /* 0x0000000019087348 */ /* 0x000fea0003c00000 */
[----:B------:R0:W1:Y:S02]  /*79d0*/  SHFL.BFLY P2, R32, R34, R31, R30 ;  /* 0x0c00001f22207389 */ /* 0x000064000004001e */
[----:B01----:R-:W-:Y:S01]  /*79e0*/  ENDCOLLECTIVE ;  /* 0x000000000000791b */ /* 0x003fe20003800000 */
.L_x_177:
[----:B------:R-:W-:Y:S01]  /*79f0*/  FADD.FTZ R39, R42, R39 ;  /* 0x000000272a277221 */ /* 0x000fe20000010000 */
[----:B------:R-:W-:-:S03]  /*7a00*/  HFMA2.MMA R31, -RZ, RZ, 0, 1.1920928955078125e-07 ;  /* 0x00000002ff1f7435 */ /* 0x000fc600000001ff */
[----:B------:R-:W-:Y:S01]  /*7a10*/  IMAD.MOV.U32 R34, RZ, RZ, R39 ;  /* 0x000000ffff227224 */ /* 0x000fe200078e0027 */
[----:B------:R-:W-:-:S07]  /*7a20*/  MOV R40, R32 ;  /* 0x0000002000287202 */ /* 0x000fce0000000f00 */
[----:B------:R-:W-:Y:S05]  /*7a30*/  WARPSYNC.COLLECTIVE R25, `(.L_x_178) ;  /* 0x0000000019087348 */ /* 0x000fea0003c00000 */
[----:B------:R0:W1:Y:S02]  /*7a40*/  SHFL.BFLY P2, R32, R34, R31, R30 ;  /* 0x0c00001f22207389 */ /* 0x000064000004001e */
[----:B01----:R-:W-:Y:S01]  /*7a50*/  ENDCOLLECTIVE ;  /* 0x000000000000791b */ /* 0x003fe20003800000 */
.L_x_178:
[----:B------:R-:W-:-:S05]  /*7a60*/  FADD.FTZ R40, R41, R40 ;  /* 0x0000002829287221 */ /* 0x000fca0000010000 */
[----:B------:R-:W-:Y:S02]  /*7a70*/  MOV R34, R40 ;  /* 0x0000002800227202 */ /* 0x000fe40000000f00 */
[----:B------:R-:W-:-:S07]  /*7a80*/  MOV R28, R32 ;  /* 0x00000020001c7202 */ /* 0x000fce0000000f00 */
[----:B------:R-:W-:Y:S05]  /*7a90*/  WARPSYNC.COLLECTIVE R25, `(.L_x_179) ;  /* 0x0000000019087348 */ /* 0x000fea0003c00000 */
[----:B------:R0:W1:Y:S02]  /*7aa0*/  SHFL.BFLY P2, R32, R34, R31, R30 ;  /* 0x0c00001f22207389 */ /* 0x000064000004001e */
[----:B01----:R-:W-:Y:S01]  /*7ab0*/  ENDCOLLECTIVE ;  /* 0x000000000000791b */ /* 0x003fe20003800000 */
.L_x_179:
[----:B------:R-:W-:Y:S01]  /*7ac0*/  FADD.FTZ R41, R39, R28 ;  /* 0x0000001c27297221 */ /* 0x000fe20000010000 */
[----:B------:R-:W-:Y:S02]  /*7ad0*/  @P0 IADD3 R39, R33, 0x5a, RZ ;  /* 0x0000005a21270810 */ /* 0x000fe40007ffe0ff */
[----:B------:R-:W-:Y:S02]  /*7ae0*/  @P0 LEA R28, R47, UR6, 0x7 ;  /* 0x000000062f1c0c11 */ /* 0x000fe4000f8e38ff */
[----:B------:R-:W-:-:S04]  /*7af0*/  @P0 LOP3.LUT R39, R39, R10, RZ, 0x3c, !PT ;  /* 0x0000000a27270212 */ /* 0x000fc800078e3cff */
[----:B------:R-:W-:Y:S02]  /*7b00*/  @P0 LEA R28, R39, R28, 0x2 ;  /* 0x0000001c271c0211 */ /* 0x000fe400078e10ff */
[----:B------:R-:W-:Y:S01]  /*7b10*/  MOV R34, R41 ;  /* 0x0000002900227202 */ /* 0x000fe20000000f00 */
[----:B------:R-:W-:Y:S02]  /*7b20*/  IMAD.MOV.U32 R31, RZ, RZ, 0x1 ;  /* 0x00000001ff1f7424 */ /* 0x000fe400078e00ff */
[----:B------:R0:W1:Y:S04]  /*7b30*/  @P0 LDS R52, [R28] ;  /* 0x000000001c340984 */ /* 0x0000680000000800 */
[----:B------:R0:W2:Y:S01]  /*7b40*/  @P0 LDS R54, [R28+0x780] ;  /* 0x000780001c360984 */ /* 0x0000a20000000800 */
[----:B------:R-:W-:-:S07]  /*7b50*/  IMAD.MOV.U32 R43, RZ, RZ, R32 ;  /* 0x000000ffff2b7224 */ /* 0x000fce00078e0020 */
[----:B012---:R-:W-:Y:S05]  /*7b60*/  WARPSYNC.COLLECTIVE R25, `(.L_x_180) ;  /* 0x0000000019087348 */ /* 0x007fea0003c00000 */
[----:B------:R3:W4:Y:S02]  /*7b70*/  SHFL.BFLY P2, R32, R34, R31, R30 ;  /* 0x0c00001f22207389 */ /* 0x000724000004001e */
[----:B01234-:R-:W-:Y:S01]  /*7b80*/  ENDCOLLECTIVE ;  /* 0x000000000000791b */ /* 0x01ffe20003800000 */
.L_x_180:
[----:B------:R-:W-:Y:S01]  /*7b90*/  FADD.FTZ R43, R40, R43 ;  /* 0x0000002b282b7221 */ /* 0x000fe20000010000 */
[----:B------:R-:W0:Y:S04]  /*7ba0*/  LDC.64 R28, c[0x0][0x220] ;  /* 0x00008800ff1c7b82 */ /* 0x000e280000000a00 */
[----:B------:R-:W-:Y:S02]  /*7bb0*/  MOV R34, R43 ;  /* 0x0000002b00227202 */ /* 0x000fe40000000f00 */
[----:B------:R-:W-:-:S07]  /*7bc0*/  MOV R40, R32 ;  /* 0x0000002000287202 */ /* 0x000fce0000000f00 */
[----:B0-----:R-:W-:Y:S05]  /*7bd0*/  WARPSYNC.COLLECTIVE R25, `(.L_x_181) ;  /* 0x0000000019087348 */ /* 0x001fea0003c00000 */
[----:B------:R1:W2:Y:S02]  /*7be0*/  SHFL.BFLY P2, R32, R34, R31, R30 ;  /* 0x0c00001f22207389 */ /* 0x0002a4000004001e */
[----:B012---:R-:W-:Y:S01]  /*7bf0*/  ENDCOLLECTIVE ;  /* 0x000000000000791b */ /* 0x007fe20003800000 */
.L_x_181:
[----:B------:R-:W-:-:S04]  /*7c00*/  IMAD.WIDE R28, R37, 0x2, R28 ;  /* 0x00000002251c7825 */ /* 0x000fc800078e021c */
[----:B------:R-:W-:Y:S01]  /*7c10*/  FADD.FTZ R40, R41, R40 ;  /* 0x0000002829287221 */ /* 0x000fe20000010000 */
[----:B------:R-:W-:Y:S01]  /*7c20*/  @P0 MOV R48, R52 ;  /* 0x0000003400300202 */ /* 0x000fe20000000f00 */
[----:B------:R-:W-:Y:S01]  /*7c30*/  @P0 IMAD.MOV.U32 R50, RZ, RZ, R54 ;  /* 0x000000ffff320224 */ /* 0x000fe200078e0036 */
[----:B------:R-:W-:Y:S01]  /*7c40*/  ISETP.NE.AND P0, PT, R47, RZ, PT ;  /* 0x000000ff2f00720c */ /* 0x000fe20003f05270 */
[----:B------:R-:W-:Y:S01]  /*7c50*/  HFMA2.MMA R31, -RZ, RZ, 0, 4.76837158203125e-07 ;  /* 0x00000008ff1f7435 */ /* 0x000fe200000001ff */
[----:B------:R-:W-:-:S11]  /*7c60*/  IMAD.MOV.U32 R34, RZ, RZ, R44 ;  /* 0x000000ffff227224 */ /* 0x000fd600078e002c */
[----:B------:R-:W-:Y:S02]  /*7c70*/  @!P0 F2FP.BF16.F32.PACK_AB R33, RZ, R36 ;  /* 0x00000024ff21823e */ /* 0x000fe400000010ff */
[----:B------:R-:W-:-:S07]  /*7c80*/  MOV R42, R32 ;  /* 0x00000020002a7202 */ /* 0x000fce0000000f00 */
[----:B------:R-:W-:Y:S05]  /*7c90*/  WARPSYNC.COLLECTIVE R25, `(.L_x_182) ;  /* 0x0000000019087348 */ /* 0x000fea0003c00000 */
[----:B------:R0:W1:Y:S02]  /*7ca0*/  SHFL.BFLY P2, R32, R34, R31, R30 ;  /* 0x0c00001f22207389 */ /* 0x000064000004001e */
[----:B01----:R-:W-:Y:S01]  /*7cb0*/  ENDCOLLECTIVE ;  /* 0x000000000000791b */ /* 0x003fe20003800000 */
.L_x_182:
[----:B------:R-:W-:Y:S01]  /*7cc0*/  FADD.FTZ R42, R43, R42 ;  /* 0x0000002a2b2a7221 */ /* 0x000fe20000010000 */
[----:B------:R-:W-:Y:S02]  /*7cd0*/  MOV R34, R45 ;  /* 0x0000002d00227202 */ /* 0x000fe40000000f00 */
[----:B------:R-:W-:-:S07]  /*7ce0*/  MOV R51, R32 ;  /* 0x0000002000337202 */ /* 0x000fce0000000f00 */
[----:B------:R-:W-:Y:S05]  /*7cf0*/  WARPSYNC.COLLECTIVE R25, `(.L_x_183) ;  /* 0x0000000019087348 */ /* 0x000fea0003c00000 */
[----:B------:R0:W1:Y:S02]  /*7d00*/  SHFL.BFLY P2, R32, R34, R31, R30 ;  /* 0x0c00001f22207389 */ /* 0x000064000004001e */
[----:B01----:R-:W-:Y:S01]  /*7d10*/  ENDCOLLECTIVE ;  /* 0x000000000000791b */ /* 0x003fe20003800000 */
.L_x_183:
[----:B------:R-:W-:Y:S01]  /*7d20*/  FADD.FTZ R51, R51, R44 ;  /* 0x0000002c33337221 */ /* 0x000fe20000010000 */
[----:B------:R-:W-:-:S04]  /*7d30*/  HFMA2.MMA R31, -RZ, RZ, 0, 2.384185791015625e-07 ;  /* 0x00000004ff1f7435 */ /* 0x000fc800000001ff */
[----:B------:R-:W-:Y:S01]  /*7d40*/  MOV R34, R51 ;  /* 0x0000003300227202 */ /* 0x000fe20000000f00 */
[----:B------:R-:W-:-:S07]  /*7d50*/  IMAD.MOV.U32 R46, RZ, RZ, R32 ;  /* 0x000000ffff2e7224 */ /* 0x000fce00078e0020 */
[----:B------:R-:W-:Y:S05]  /*7d60*/  WARPSYNC.COLLECTIVE R25, `(.L_x_184) ;  /* 0x0000000019087348 */ /* 0x000fea0003c00000 */
[----:B------:R0:W1:Y:S02]  /*7d70*/  SHFL.BFLY P2, R32, R34, R31, R30 ;  /* 0x0c00001f22207389 */ /* 0x000064000004001e */
[----:B01----:R-:W-:Y:S01]  /*7d80*/  ENDCOLLECTIVE ;  /* 0x000000000000791b */ /* 0x003fe20003800000 */
.L_x_184:
[----:B------:R-:W-:-:S04]  /*7d90*/  FADD.FTZ R46, R46, R45 ;  /* 0x0000002d2e2e7221 */ /* 0x000fc80000010000 */
[----:B------:R-:W-:Y:S01]  /*7da0*/  IMAD.MOV.U32 R34, RZ, RZ, R46 ;  /* 0x000000ffff227224 */ /* 0x000fe200078e002e */
[----:B------:R-:W-:-:S07]  /*7db0*/  MOV R44, R32 ;  /* 0x00000020002c7202 */ /* 0x000fce0000000f00 */
[----:B------:R-:W-:Y:S05]  /*7dc0*/  WARPSYNC.COLLECTIVE R25, `(.L_x_185) ;  /* 0x0000000019087348 */ /* 0x000fea0003c00000 */
[----:B------:R0:W1:Y:S02]  /*7dd0*/  SHFL.BFLY P2, R32, R34, R31, R30 ;  /* 0x0c00001f22207389 */ /* 0x000064000004001e */
[----:B01----:R-:W-:Y:S01]  /*7de0*/  ENDCOLLECTIVE ;  /* 0x000000000000791b */ /* 0x003fe20003800000 */
.L_x_185:
[----:B------:R-:W-:Y:S01]  /*7df0*/  FADD.FTZ R44, R51, R44 ;  /* 0x0000002c332c7221 */ /* 0x000fe20000010000 */
[----:B------:R-:W-:-:S03]  /*7e00*/  HFMA2.MMA R31, -RZ, RZ, 0, 1.1920928955078125e-07 ;  /* 0x00000002ff1f7435 */ /* 0x000fc600000001ff */
[----:B------:R-:W-:Y:S01]  /*7e10*/  IMAD.MOV.U32 R34, RZ, RZ, R44 ;  /* 0x000000ffff227224 */ /* 0x000fe200078e002c */
[----:B------:R-:W-:-:S07]  /*7e20*/  MOV R45, R32 ;  /* 0x00000020002d7202 */ /* 0x000fce0000000f00 */
[----:B------:R-:W-:Y:S05]  /*7e30*/  WARPSYNC.COLLECTIVE R25, `(.L_x_186) ;  /* 0x0000000019087348 */ /* 0x000fea0003c00000 */
[----:B------:R0:W1:Y:S02]  /*7e40*/  SHFL.BFLY P2, R32, R34, R31, R30 ;  /* 0x0c00001f22207389 */ /* 0x000064000004001e */
[----:B01----:R-:W-:Y:S01]  /*7e50*/  ENDCOLLECTIVE ;  /* 0x000000000000791b */ /* 0x003fe20003800000 */
.L_x_186:
[----:B------:R-:W-:-:S05]  /*7e60*/  FADD.FTZ R45, R46, R45 ;  /* 0x0000002d2e2d7221 */ /* 0x000fca0000010000 */
[----:B------:R-:W-:Y:S02]  /*7e70*/  MOV R34, R45 ;  /* 0x0000002d00227202 */ /* 0x000fe40000000f00 */
[----:B------:R-:W-:-:S07]  /*7e80*/  MOV R51, R32 ;  /* 0x0000002000337202 */ /* 0x000fce0000000f00 */
[----:B------:R-:W-:Y:S05]  /*7e90*/  WARPSYNC.COLLECTIVE R25, `(.L_x_187) ;  /* 0x0000000019087348 */ /* 0x000fea0003c00000 */
[----:B------:R0:W1:Y:S02]  /*7ea0*/  SHFL.BFLY P2, R32, R34, R31, R30 ;  /* 0x0c00001f22207389 */ /* 0x000064000004001e */
[----:B01----:R-:W-:Y:S01]  /*7eb0*/  ENDCOLLECTIVE ;  /* 0x000000000000791b */ /* 0x003fe20003800000 */
.L_x_187:
[----:B------:R-:W-:-:S05]  /*7ec0*/  FADD.FTZ R51, R44, R51 ;  /* 0x000000332c337221 */ /* 0x000fca0000010000 */
[----:B------:R-:W-:Y:S01]  /*7ed0*/  MOV R34, R51 ;  /* 0x0000003300227202 */ /* 0x000fe20000000f00 */
[----:B------:R-:W-:Y:S02]  /*7ee0*/  IMAD.MOV.U32 R31, RZ, RZ, 0x1 ;  /* 0x00000001ff1f7424 */ /* 0x000fe400078e00ff */
[----:B------:R-:W-:-:S07]  /*7ef0*/  IMAD.MOV.U32 R46, RZ, RZ, R32 ;  /* 0x000000ffff2e7224 */ /* 0x000fce00078e0020 */
[----:B------:R-:W-:Y:S05]  /*7f00*/  WARPSYNC.COLLECTIVE R25, `(.L_x_188) ;  /* 0x0000000019087348 */ /* 0x000fea0003c00000 */
[----:B------:R0:W1:Y:S02]  /*7f10*/  SHFL.BFLY P2, R32, R34, R31, R30 ;  /* 0x0c00001f22207389 */ /* 0x000064000004001e */
[----:B01----:R-:W-:Y:S01]  /*7f20*/  ENDCOLLECTIVE ;  /* 0x000000000000791b */ /* 0x003fe20003800000 */
.L_x_188:
[----:B------:R-:W-:-:S05]  /*7f30*/  FADD.FTZ R45, R45, R46 ;  /* 0x0000002e2d2d7221 */ /* 0x000fca0000010000 */
[----:B------:R-:W-:Y:S02]  /*7f40*/  MOV R34, R45 ;  /* 0x0000002d00227202 */ /* 0x000fe40000000f00 */
[----:B------:R-:W-:-:S07]  /*7f50*/  MOV R44, R32 ;  /* 0x00000020002c7202 */ /* 0x000fce0000000f00 */
[----:B------:R-:W-:Y:S05]  /*7f60*/  WARPSYNC.COLLECTIVE R25, `(.L_x_189) ;  /* 0x0000000019087348 */ /* 0x000fea0003c00000 */
[----:B------:R0:W1:Y:S02]  /*7f70*/  SHFL.BFLY P2, R32, R34, R31, R30 ;  /* 0x0c00001f22207389 */ /* 0x000064000004001e */
[----:B01----:R-:W-:Y:S01]  /*7f80*/  ENDCOLLECTIVE ;  /* 0x000000000000791b */ /* 0x003fe20003800000 */
.L_x_189:
[----:B------:R-:W-:Y:S01]  /*7f90*/  HFMA2.MMA R31, -RZ, RZ, 0, 4.76837158203125e-07 ;  /* 0x00000008ff1f7435 */ /* 0x000fe200000001ff */
[----:B------:R-:W-:Y:S01]  /*7fa0*/  IMAD.MOV.U32 R34, RZ, RZ, R48 ;  /* 0x000000ffff227224 */ /* 0x000fe200078e0030 */
[----:B------:R-:W-:-:S09]  /*7fb0*/  MOV R46, R32 ;  /* 0x00000020002e7202 */ /* 0x000fd20000000f00 */
[----:B------:R-:W-:Y:S05]  /*7fc0*/  WARPSYNC.COLLECTIVE R25, `(.L_x_190) ;  /* 0x0000000019087348 */ /* 0x000fea0003c00000 */
[----:B------:R0:W1:Y:S02]  /*7fd0*/  SHFL.BFLY P2, R32, R34, R31, R30 ;  /* 0x0c00001f22207389 */ /* 0x000064000004001e */
[----:B01----:R-:W-:Y:S01]  /*7fe0*/  ENDCOLLECTIVE ;  /* 0x000000000000791b */ /* 0x003fe20003800000 */
.L_x_190:
[----:B------:R-:W-:Y:S02]  /*7ff0*/  MOV R34, R50 ;  /* 0x0000003200227202 */ /* 0x000fe40000000f00 */
[----:B------:R-:W-:-:S07]  /*8000*/  MOV R55, R32 ;  /* 0x0000002000377202 */ /* 0x000fce0000000f00 */
[----:B------:R-:W-:Y:S05]  /*8010*/  WARPSYNC.COLLECTIVE R25, `(.L_x_191) ;  /* 0x0000000019087348 */ /* 0x000fea0003c00000 */
[----:B------:R0:W1:Y:S02]  /*8020*/  SHFL.BFLY P2, R32, R34, R31, R30 ;  /* 0x0c00001f22207389 */ /* 0x000064000004001e */
[----:B01----:R-:W-:Y:S01]  /*8030*/  ENDCOLLECTIVE ;  /* 0x000000000000791b */ /* 0x003fe20003800000 */
.L_x_191:
[----:B------:R-:W-:-:S05]  /*8040*/  FADD.FTZ R55, R55, R48 ;  /* 0x0000003037377221 */ /* 0x000fca0000010000 */
[----:B------:R-:W-:Y:S01]  /*8050*/  MOV R34, R55 ;  /* 0x0000003700227202 */ /* 0x000fe20000000f00 */
[----:B------:R-:W-:Y:S01]  /*8060*/  IMAD.MOV.U32 R31, RZ, RZ, 0x4 ;  /* 0x00000004ff1f7424 */ /* 0x000fe200078e00ff */
[----:B------:R-:W-:-:S07]  /*8070*/  MOV R57, R32 ;  /* 0x0000002000397202 */ /* 0x000fce0000000f00 */
[----:B------:R-:W-:Y:S05]  /*8080*/  WARPSYNC.COLLECTIVE R25, `(.L_x_192) ;  /* 0x0000000019087348 */ /* 0x000fea0003c00000 */
[----:B------:R0:W1:Y:S02]  /*8090*/  SHFL.BFLY P2, R32, R34, R31, R30 ;  /* 0x0c00001f22207389 */ /* 0x000064000004001e */
[----:B01----:R-:W-:Y:S01]  /*80a0*/  ENDCOLLECTIVE ;  /* 0x000000000000791b */ /* 0x003fe20003800000 */
.L_x_192:
[----:B------:R-:W-:-:S05]  /*80b0*/  FADD.FTZ R57, R57, R50 ;  /* 0x0000003239397221 */ /* 0x000fca0000010000 */
[----:B------:R-:W-:Y:S02]  /*80c0*/  MOV R34, R57 ;  /* 0x0000003900227202 */ /* 0x000fe40000000f00 */
[----:B------:R-:W-:-:S07]  /*80d0*/  MOV R48, R32 ;  /* 0x0000002000307202 */ /* 0x000fce0000000f00 */
[----:B------:R-:W-:Y:S05]  /*80e0*/  WARPSYNC.COLLECTIVE R25, `(.L_x_193) ;  /* 0x0000000019087348 */ /* 0x000fea0003c00000 */
[----:B------:R0:W1:Y:S02]  /*80f0*/  SHFL.BFLY P2, R32, R34, R31, R30 ;  /* 0x0c00001f22207389 */ /* 0x000064000004001e */
[----:B01----:R-:W-:Y:S01]  /*8100*/  ENDCOLLECTIVE ;  /* 0x000000000000791b */ /* 0x003fe20003800000 */
.L_x_193:
[----:B------:R-:W-:Y:S01]  /*8110*/  FADD.FTZ R48, R55, R48 ;  /* 0x0000003037307221 */ /* 0x000fe20000010000 */
[----:B------:R-:W-:-:S03]  /*8120*/  HFMA2.MMA R31, -RZ, RZ, 0, 1.1920928955078125e-07 ;  /* 0x00000002ff1f7435 */ /* 0x000fc600000001ff */
[----:B------:R-:W-:Y:S01]  /*8130*/  IMAD.MOV.U32 R34, RZ, RZ, R48 ;  /* 0x000000ffff227224 */ /* 0x000fe200078e0030 */
[----:B------:R-:W-:-:S07]  /*8140*/  MOV R50, R32 ;  /* 0x0000002000327202 */ /* 0x000fce0000000f00 */
[----:B------:R-:W-:Y:S05]  /*8150*/  WARPSYNC.COLLECTIVE R25, `(.L_x_194) ;  /* 0x0000000019087348 */ /* 0x000fea0003c00000 */
[----:B------:R0:W1:Y:S02]  /*8160*/  SHFL.BFLY P2, R32, R34, R31, R30 ;  /* 0x0c00001f22207389 */ /* 0x000064000004001e */
[----:B01----:R-:W-:Y:S01]  /*8170*/  ENDCOLLECTIVE ;  /* 0x000000000000791b */ /* 0x003fe20003800000 */
.L_x_194:
[----:B------:R-:W-:-:S04]  /*8180*/  FADD.FTZ R50, R57, R50 ;  /* 0x0000003239327221 */ /* 0x000fc80000010000 */
[----:B------:R-:W-:Y:S01]  /*8190*/  IMAD.MOV.U32 R34, RZ, RZ, R50 ;  /* 0x000000ffff227224 */ /* 0x000fe200078e0032 */
[----:B------:R-:W-:-:S07]  /*81a0*/  MOV R39, R32 ;  /* 0x0000002000277202 */ /* 0x000fce0000000f00 */
[----:B------:R-:W-:Y:S05]  /*81b0*/  WARPSYNC.COLLECTIVE R25, `(.L_x_195) ;  /* 0x0000000019087348 */ /* 0x000fea0003c00000 */
[----:B------:R0:W1:Y:S02]  /*81c0*/  SHFL.BFLY P2, R32, R34, R31, R30 ;  /* 0x0c00001f22207389 */ /* 0x000064000004001e */
[----:B01----:R-:W-:Y:S01]  /*81d0*/  ENDCOLLECTIVE ;  /* 0x000000000000791b */ /* 0x003fe20003800000 */
.L_x_195:
[----:B------:R-:W-:Y:S01]  /*81e0*/  FADD.FTZ R39, R48, R39 ;  /* 0x0000002730277221 */ /* 0x000fe20000010000 */
[----:B------:R-:W-:Y:S01]  /*81f0*/  FADD.FTZ R31, R51, R44 ;  /* 0x0000002c331f7221 */ /* 0x000fe20000010000 */
[----:B------:R-:W-:Y:S02]  /*8200*/  @!P0 F2FP.BF16.F32.PACK_AB R25, RZ, R40 ;  /* 0x00000028ff19823e */ /* 0x000fe400000010ff */
[----:B------:R-:W-:Y:S02]  /*8210*/  @!P0 F2FP.BF16.F32.PACK_AB R30, RZ, R42 ;  /* 0x0000002aff1e823e */ /* 0x000fe400000010ff */
[----:B------:R-:W-:Y:S02]  /*8220*/  @!P0 F2FP.BF16.F32.PACK_AB R31, RZ, R31 ;  /* 0x0000001fff1f823e */ /* 0x000fe400000010ff */
[----:B------:R-:W-:Y:S02]  /*8230*/  PRMT R37, R25, 0x7610, R37 ;  /* 0x0000761019257816 */ /* 0x000fe40000000025 */
[----:B------:R-:W-:Y:S01]  /*8240*/  PRMT R40, R31, 0x7610, R40 ;  /* 0x000076101f287816 */ /* 0x000fe20000000028 */
[----:B------:R-:W-:Y:S01]  /*8250*/  HFMA2.MMA R31, -RZ, RZ, 0, 5.9604644775390625e-08 ;  /* 0x00000001ff1f7435 */ /* 0x000fe200000001ff */
[----:B------:R-:W-:-:S02]  /*8260*/  MOV R55, R32 ;  /* 0x0000002000377202 */ /* 0x000fc40000000f00 */
[----:B------:R-:W-:Y:S02]  /*8270*/  @!P0 F2FP.BF16.F32.PACK_AB R32, RZ, R35 ;  /* 0x00000023ff20823e */ /* 0x000fe400000010ff */
[----:B------:R-:W-:Y:S01]  /*8280*/  PRMT R38, R30, 0x7610, R38 ;  /* 0x000076101e267816 */ /* 0x000fe20000000026 */
[----:B------:R-:W-:Y:S01]  /*8290*/  IMAD.MOV.U32 R30, RZ, RZ, 0x101f ;  /* 0x0000101fff1e7424 */ /* 0x000fe200078e00ff */
[----:B------:R-:W-:Y:S01]  /*82a0*/  MOV R34, R39 ;  /* 0x0000002700227202 */ /* 0x000fe20000000f00 */
[----:B------:R0:W-:Y:S01]  /*82b0*/  @!P0 STG.E.U16 desc[UR14][R26.64], R32 ;  /* 0x000000201a008986 */ /* 0x0001e2000c10150e */
[----:B------:R-:W-:Y:S01]  /*82c0*/  MOV R25, 0xffff ;  /* 0x0000ffff00197802 */ /* 0x000fe20000000f00 */
[----:B------:R-:W-:Y:S01]  /*82d0*/  FADD.FTZ R50, R50, R55 ;  /* 0x0000003732327221 */ /* 0x000fe20000010000 */
[----:B------:R-:W-:Y:S01]  /*82e0*/  PRMT R35, R33, 0x7610, R35 ;  /* 0x0000761021237816 */ /* 0x000fe20000000023 */
[----:B------:R-:W-:-:S07]  /*82f0*/  FADD.FTZ R33, R45, R46 ;  /* 0x0000002e2d217221 */ /* 0x000fce0000010000 */
[----:B0-----:R-:W-:Y:S05]  /*8300*/  WARPSYNC.COLLECTIVE R25, `(.L_x_196) ;  /* 0x0000000019087348 */ /* 0x001fea0003c00000 */
[----:B0-----:R0:W1:Y:S02]  /*8310*/  SHFL.BFLY P2, R32, R34, R31, R30 ;  /* 0x0c00001f22207389 */ /* 0x001064000004001e */
[----:B01----:R-:W-:Y:S01]  /*8320*/  ENDCOLLECTIVE ;  /* 0x000000000000791b */ /* 0x003fe20003800000 */
.L_x_196:
[----:B------:R-:W-:Y:S01]  /*8330*/  @!P0 F2FP.BF16.F32.PACK_AB R33, RZ, R33 ;  /* 0x00000021ff21823e */ /* 0x000fe200000010ff */
[----:B------:R0:W-:Y:S04]  /*8340*/  @!P0 STG.E.U16 desc[UR14][R28.64], R35 ;  /* 0x000000231c008986 */ /* 0x0001e8000c10150e */
[----:B------:R0:W-:Y:S04]  /*8350*/  @!P0 STG.E.U16 desc[UR14][R26.64+0x3c], R37 ;  /* 0x00003c251a008986 */ /* 0x0001e8000c10150e */
[----:B------:R0:W-:Y:S01]  /*8360*/  @!P0 STG.E.U16 desc[UR14][R28.64+0x3c], R38 ;  /* 0x00003c261c008986 */ /* 0x0001e2000c10150e */
[----:B------:R-:W-:-:S03]  /*8370*/  MOV R34, R50 ;  /* 0x0000003200227202 */ /* 0x000fc60000000f00 */
[----:B------:R0:W-:Y:S04]  /*8380*/  @!P0 STG.E.U16 desc[UR14][R26.64+0x78], R40 ;  /* 0x000078281a008986 */ /* 0x0001e8000c10150e */
[----:B------:R0:W-:Y:S01]  /*8390*/  @!P0 STG.E.U16 desc[UR14][R28.64+0x78], R33 ;  /* 0x000078211c008986 */ /* 0x0001e2000c10150e */
[----:B------:R-:W-:-:S07]  /*83a0*/  MOV R36, R32 ;  /* 0x0000002000247202 */ /* 0x000fce0000000f00 */
[----:B0-----:R-:W-:Y:S05]  /*83b0*/  WARPSYNC.COLLECTIVE R25, `(.L_x_197) ;  /* 0x0000000019087348 */ /* 0x001fea0003c00000 */
[----:B------:R1:W2:Y:S02]  /*83c0*/  SHFL.BFLY P2, R32, R34, R31, R30 ;  /* 0x0c00001f22207389 */ /* 0x0002a4000004001e */
[----:B012---:R-:W-:Y:S01]  /*83d0*/  ENDCOLLECTIVE ;  /* 0x000000000000791b */ /* 0x007fe20003800000 */
.L_x_197:
[----:B------:R-:W-:Y:S01]  /*83e0*/  FADD.FTZ R36, R39, R36 ;  /* 0x0000002427247221 */ /* 0x000fe20000010000 */
[----:B------:R-:W-:Y:S06]  /*83f0*/  BRA `(.L_x_198) ;  /* 0xffffffe400107947 */ /* 0x000fec000383ffff */
.L_x_199:
        /* <DEDUP_REMOVED lines=16> */
.L_x_2229:


//--------------------- .text._ZN13group_norm_v218gn_bwd_cuda_kernelI13__nv_bfloat16Li480ELi1ELi32ELi60ELi1024ELb0ELb1ELi32ELi960ELi960ELi4ELb1ELi4ELb0ELb0ELNS_15WgradSyncMethodE3ENS_16CompileConditionILi900EEEEEvPT_S6_S6_PKS5_S8_S8_S8_PKfflPfPj --------------------------
	.section	.text._ZN13group_norm_v218gn_bwd_cuda_kernelI13__nv_bfloat16Li480ELi1ELi32ELi60ELi1024ELb0ELb1ELi32ELi960ELi960ELi4ELb1ELi4ELb0ELb0ELNS_15WgradSyncMethodE3ENS_16CompileConditionILi900EEEEEvPT_S6_S6_PKS5_S8_S8_S8_PKfflPfPj,"ax",@progbits
	.align	128
        .global         _ZN13group_norm_v218gn_bwd_cuda_kernelI13__nv_bfloat16Li480ELi1ELi32ELi60ELi1024ELb0ELb1ELi32ELi960ELi960ELi4ELb1ELi4ELb0ELb0ELNS_15WgradSyncMethodE3ENS_16CompileConditionILi900EEEEEvPT_S6_S6_PKS5_S8_S8_S8_PKfflPfPj
        .type           _ZN13group_norm_v218gn_bwd_cuda_kernelI13__nv_bfloat16Li480ELi1ELi32ELi60ELi1024ELb0ELb1ELi32ELi960ELi960ELi4ELb1ELi4ELb0ELb0ELNS_15WgradSyncMethodE3ENS_16CompileConditionILi900EEEEEvPT_S6_S6_PKS5_S8_S8_S8_PKfflPfPj,@function
        .size           _ZN13group_norm_v218gn_bwd_cuda_kernelI13__nv_bfloat16Li480ELi1ELi32ELi60ELi1024ELb0ELb1ELi32ELi960ELi960ELi4ELb1ELi4ELb0ELb0ELNS_15WgradSyncMethodE3ENS_16CompileConditionILi900EEEEEvPT_S6_S6_PKS5_S8_S8_S8_PKfflPfPj,(.L_x_2230 - _ZN13group_norm_v218gn_bwd_cuda_kernelI13__nv_bfloat16Li480ELi1ELi32ELi60ELi1024ELb0ELb1ELi32ELi960ELi960ELi4ELb1ELi4ELb0ELb0ELNS_15WgradSyncMethodE3ENS_16CompileConditionILi900EEEEEvPT_S6_S6_PKS5_S8_S8_S8_PKfflPfPj)
        .other          _ZN13group_norm_v218gn_bwd_cuda_kernelI13__nv_bfloat16Li480ELi1ELi32ELi60ELi1024ELb0ELb1ELi32ELi960ELi960ELi4ELb1ELi4ELb0ELb0ELNS_15WgradSyncMethodE3ENS_16CompileConditionILi900EEEEEvPT_S6_S6_PKS5_S8_S8_S8_PKfflPfPj,@"STO_CUDA_ENTRY STV_DEFAULT"
_ZN13group_norm_v218gn_bwd_cuda_kernelI13__nv_bfloat16Li480ELi1ELi32ELi60ELi1024ELb0ELb1ELi32ELi960ELi960ELi4ELb1ELi4ELb0ELb0ELNS_15WgradSyncMethodE3ENS_16CompileConditionILi900EEEEEvPT_S6_S6_PKS5_S8_S8_S8_PKfflPfPj:
.text._ZN13group_norm_v218gn_bwd_cuda_kernelI13__nv_bfloat16Li480ELi1ELi32ELi60ELi1024ELb0ELb1ELi32ELi960ELi960ELi4ELb1ELi4ELb0ELb0ELNS_15WgradSyncMethodE3ENS_16CompileConditionILi900EEEEEvPT_S6_S6_PKS5_S8_S8_S8_PKfflPfPj:
        /* <DEDUP_REMOVED lines=10> */
[----:B------:R-:W-:Y:S02]  /*00a0*/  ULOP3.LUT UR24, UR10, 0x1, URZ, 0xc0, !UPT ;  /* 0x000000010a187892 */ /* 0x000fe4000f8ec03f */
        /* <DEDUP_REMOVED lines=9> */
[----:B------:R-:W-:Y:S01]  /*0140*/  MOV R5, 0x7fffffc1 ;  /* 0x7fffffc100057802 */ /* 0x000fe20000000f00 */
        /* <DEDUP_REMOVED lines=10> */
.L_x_202:
[----:B------:R-:W2:Y:S04]  /*01f0*/  LD.E.STRONG.GPU R0, desc[UR18][R2.64] ;  /* 0x0000001202007980 */ /* 0x000ea8000c10f900 */
[----:B--2---:R-:W-:Y:S01]  /*0200*/  CCTL.IVALL ;  /* 0x00000000ff00798f */ /* 0x004fe20002000000 */
[----:B------:R-:W-:Y:S05]  /*0210*/  YIELD ;  /* 0x0000000000007946 */ /* 0x000fea0003800000 */
[----:B-----5:R-:W-:-:S04]  /*0220*/  LOP3.LUT R0, R0, R5, RZ, 0x3c, !PT ;  /* 0x0000000500007212 */ /* 0x020fc800078e3cff */
[----:B------:R-:W-:-:S13]  /*0230*/  ISETP.GT.AND P0, PT, R0, -0x1, PT ;  /* 0xffffffff0000780c */ /* 0x000fda0003f04270 */
[----:B------:R-:W-:Y:S05]  /*0240*/  @P0 BRA `(.L_x_202) ;  /* 0xfffffffc00e80947 */ /* 0x000fea000383ffff */
.L_x_201:
[----:B------:R-:W-:Y:S05]  /*0250*/  WARPSYNC.ALL ;  /* 0x0000000000007948 */ /* 0x000fea0003800000 */
[----:B------:R-:W-:Y:S06]  /*0260*/  BAR.SYNC.DEFER_BLOCKING 0x0 ;  /* 0x0000000000007b1d */ /* 0x000fec0000010000 */
[----:B------:R-:W-:Y:S05]  /*0270*/  BRA `(.L_x_203) ;  /* 0x0000007c00587947 */ /* 0x000fea0003800000 */
.L_x_200:
[----:B------:R-:W0:Y:S01]  /*0280*/  S2R R11, SR_TID.X ;  /* 0x00000000000b7919 */ /* 0x000e220000002100 */
[----:B------:R-:W-:Y:S01]  /*0290*/  ULOP3.LUT UR4, UR23, 0x1f, URZ, 0xc0, !UPT ;  /* 0x0000001f17047892 */ /* 0x000fe2000f8ec03f */
[----:B------:R-:W1:Y:S01]  /*02a0*/  S2UR UR14, SR_CgaCtaId ;  /* 0x00000000000e79c3 */ /* 0x000e620000008800 */
[----:B------:R-:W-:Y:S01]  /*02b0*/  ULOP3.LUT UR13, UR24, 0x4, URZ, 0xfc, !UPT ;  /* 0x00000004180d7892 */ /* 0x000fe2000f8efc3f */
[----:B------:R-:W-:Y:S01]  /*02c0*/  CS2R R24, SRZ ;  /* 0x0000000000187805 */ /* 0x000fe2000001ff00 */
[----:B------:R-:W-:Y:S01]  /*02d0*/  ULDC.64 UR8, c[0x0][0x268] ;  /* 0x00009a0000087ab9 */ /* 0x000fe20000000a00 */
[----:B------:R-:W-:Y:S01]  /*02e0*/  UMOV UR12, 0x400 ;  /* 0x00000400000c7882 */ /* 0x000fe20000000000 */
[----:B------:R-:W-:Y:S01]  /*02f0*/  MOV R8, UR4 ;  /* 0x0000000400087c02 */ /* 0x000fe20008000f00 */
[----:B------:R-:W-:Y:S01]  /*0300*/  UIMAD.WIDE.U32 UR8, UR13, 0x4, UR8 ;  /* 0x000000040d0878a5 */ /* 0x000fe2000f8e0008 */
[----:B------:R-:W-:Y:S01]  /*0310*/  CS2R R26, SRZ ;  /* 0x00000000001a7805 */ /* 0x000fe2000001ff00 */
[----:B------:R-:W-:Y:S01]  /*0320*/  UIADD3 UR13, UR12, 0x3c00, URZ ;  /* 0x00003c000c0d7890 */ /* 0x000fe2000fffe03f */
[----:B------:R-:W-:Y:S01]  /*0330*/  CS2R R28, SRZ ;  /* 0x00000000001c7805 */ /* 0x000fe2000001ff00 */
[----:B------:R-:W-:Y:S01]  /*0340*/  USHF.R.U32.HI UR15, URZ, 0x1, UR10 ;  /* 0x000000013f0f7899 */ /* 0x000fe2000801160a */
[----:B------:R-:W-:Y:S01]  /*0350*/  CS2R R30, SRZ ;  /* 0x00000000001e7805 */ /* 0x000fe2000001ff00 */
[----:B------:R-:W-:Y:S01]  /*0360*/  ULDC.64 UR6, c[0x0][0x268] ;  /* 0x00009a0000067ab9 */ /* 0x000fe20000000a00 */
[----:B------:R-:W-:Y:S01]  /*0370*/  UMOV UR16, 0x7fffffc1 ;  /* 0x7fffffc100107882 */ /* 0x000fe20000000000 */
[----:B------:R-:W-:-:S02]  /*0380*/  ULEA UR6, UP0, UR10, UR6, 0x2 ;  /* 0x000000060a067291 */ /* 0x000fc4000f80103f */
[----:B------:R-:W-:Y:S02]  /*0390*/  USHF.L.U32 UR17, UR15, 0x5, URZ ;  /* 0x000000050f117899 */ /* 0x000fe4000800063f */
[----:B------:R-:W-:Y:S02]  /*03a0*/  UIADD3 UR15, -UR15, URZ, URZ ;  /* 0x0000003f0f0f7290 */ /* 0x000fe4000fffe13f */
[----:B------:R-:W-:Y:S02]  /*03b0*/  ULEA.HI.X UR7, UR10, UR7, UR5, 0x2, UP0 ;  /* 0x000000070a077291 */ /* 0x000fe400080f1405 */
[----:B------:R-:W-:Y:S02]  /*03c0*/  UISETP.NE.AND UP0, UPT, UR23, UR15, UPT ;  /* 0x0000000f1700728c */ /* 0x000fe4000bf05270 */
[----:B-1----:R-:W-:Y:S02]  /*03d0*/  ULEA UR12, UR14, UR12, 0x18 ;  /* 0x0000000c0e0c7291 */ /* 0x002fe4000f8ec03f */
[----:B------:R-:W-:-:S02]  /*03e0*/  ULEA UR13, UR14, UR13, 0x18 ;  /* 0x0000000d0e0d7291 */ /* 0x000fc4000f8ec03f */
[----:B------:R-:W-:Y:S01]  /*03f0*/  ULOP3.LUT UR17, UR17, 0xffffffe0, UR4, 0xe2, !UPT ;  /* 0xffffffe011117892 */ /* 0x000fe2000f8ee204 */
[----:B0-----:R-:W-:Y:S01]  /*0400*/  VIADD R5, R11, 0x1e0 ;  /* 0x000001e00b057836 */ /* 0x001fe20000000000 */
[--C-:B------:R-:W-:Y:S01]  /*0410*/  SHF.R.S32.HI R0, RZ, 0x1f, R11.reuse ;  /* 0x0000001fff007819 */ /* 0x100fe2000001140b */
[----:B------:R-:W-:Y:S01]  /*0420*/  USEL UR21, UR16, 0x1, !UP0 ;  /* 0x0000000110157887 */ /* 0x000fe2000c000000 */
[----:B------:R-:W-:Y:S01]  /*0430*/  SHF.R.U32.HI R9, RZ, 0x1, R11 ;  /* 0x00000001ff097819 */ /* 0x000fe2000001160b */
[----:B------:R-:W-:Y:S01]  /*0440*/  UMOV UR14, UR10 ;  /* 0x0000000a000e7c82 */ /* 0x000fe20008000000 */
[----:B------:R-:W-:Y:S01]  /*0450*/  SHF.R.S32.HI R6, RZ, 0x1f, R5 ;  /* 0x0000001fff067819 */ /* 0x000fe20000011405 */
[----:B------:R-:W-:Y:S01]  /*0460*/  UMOV UR4, URZ ;  /* 0x0000003f00047c82 */ /* 0x000fe20008000000 */
[----:B------:R-:W-:Y:S02]  /*0470*/  LEA.HI R2, R0, R11, RZ, 0x2 ;  /* 0x0000000b00027211 */ /* 0x000fe400078f10ff */
[----:B------:R-:W-:-:S02]  /*0480*/  LEA.HI R4, R6, R5, RZ, 0x2 ;  /* 0x0000000506047211 */ /* 0x000fc400078f10ff */
[----:B------:R-:W-:Y:S02]  /*0490*/  SHF.R.S32.HI R3, RZ, 0x2, R2 ;  /* 0x00000002ff037819 */ /* 0x000fe40000011402 */
[----:B------:R-:W-:Y:S02]  /*04a0*/  SHF.L.U32 R9, R9, 0x5, RZ ;  /* 0x0000000509097819 */ /* 0x000fe400000006ff */
[----:B------:R-:W-:Y:S02]  /*04b0*/  SHF.R.S32.HI R7, RZ, 0x2, R4 ;  /* 0x00000002ff077819 */ /* 0x000fe40000011404 */
[----:B------:R-:W-:Y:S02]  /*04c0*/  IADD3 R3, R3, 0xf0, RZ ;  /* 0x000000f003037810 */ /* 0x000fe40007ffe0ff */
[----:B------:R-:W-:Y:S01]  /*04d0*/  LOP3.LUT R9, R9, 0xffffffe0, R8, 0xe2, !PT ;  /* 0xffffffe009097812 */ /* 0x000fe200078ee208 */
[----:B------:R0:W-:Y:S01]  /*04e0*/  STL [R1+0xf0], R7 ;  /* 0x0000f00701007387 */ /* 0x0001e20000100800 */
[----:B------:R-:W-:-:S02]  /*04f0*/  LOP3.LUT R8, R4, 0xfffffffc, RZ, 0xc0, !PT ;  /* 0xfffffffc04087812 */ /* 0x000fc400078ec0ff */
[----:B------:R-:W-:Y:S01]  /*0500*/  SHF.R.S32.HI R4, RZ, 0x1f, R3 ;  /* 0x0000001fff047819 */ /* 0x000fe20000011403 */
[----:B------:R-:W-:Y:S01]  /*0510*/  STL [R1+0x108], R9 ;  /* 0x0001080901007387 */ /* 0x000fe20000100800 */
[----:B------:R-:W-:Y:S01]  /*0520*/  LEA.HI R0, R0, R11, RZ, 0x4 ;  /* 0x0000000b00007211 */ /* 0x000fe200078f20ff */
[----:B------:R-:W-:Y:S01]  /*0530*/  IMAD.IADD R8, R5, 0x1, -R8 ;  /* 0x0000000105087824 */ /* 0x000fe200078e0a08 */
[----:B------:R-:W-:Y:S02]  /*0540*/  LOP3.LUT R2, R2, 0xfffffffc, RZ, 0xc0, !PT ;  /* 0xfffffffc02027812 */ /* 0x000fe400078ec0ff */
[----:B------:R-:W-:Y:S02]  /*0550*/  LEA.HI R4, R4, R3, RZ, 0x2 ;  /* 0x0000000304047211 */ /* 0x000fe400078f10ff */
[----:B0-----:R-:W-:Y:S02]  /*0560*/  IADD3 R7, R7, 0xf0, RZ ;  /* 0x000000f007077810 */ /* 0x001fe40007ffe0ff */
[----:B------:R-:W-:-:S02]  /*0570*/  LEA.HI R6, R6, R5, RZ, 0x4 ;  /* 0x0000000506067211 */ /* 0x000fc400078f20ff */
[----:B------:R-:W-:Y:S02]  /*0580*/  SHF.R.S32.HI R10, RZ, 0x1f, R7 ;  /* 0x0000001fff0a7819 */ /* 0x000fe40000011407 */
[----:B------:R-:W-:Y:S02]  /*0590*/  SHF.R.U32.HI R3, RZ, 0x4, R0 ;  /* 0x00000004ff037819 */ /* 0x000fe40000011600 */
[----:B------:R-:W-:Y:S02]  /*05a0*/  IADD3 R2, -R2, R11, RZ ;  /* 0x0000000b02027210 */ /* 0x000fe40007ffe1ff */
[----:B------:R-:W-:Y:S02]  /*05b0*/  SHF.R.U32.HI R5, RZ, 0x2, R4 ;  /* 0x00000002ff057819 */ /* 0x000fe40000011604 */
[----:B------:R-:W-:Y:S02]  /*05c0*/  LEA.HI R10, R10, R7, RZ, 0x2 ;  /* 0x000000070a0a7211 */ /* 0x000fe400078f10ff */
[----:B------:R-:W-:-:S02]  /*05d0*/  LOP3.LUT R4, R2, 0x3, R3, 0x78, !PT ;  /* 0x0000000302047812 */ /* 0x000fc400078e7803 */
[----:B------:R-:W-:Y:S02]  /*05e0*/  LOP3.LUT R0, R2, 0x3, R5, 0x78, !PT ;  /* 0x0000000302007812 */ /* 0x000fe400078e7805 */
[----:B------:R-:W-:Y:S01]  /*05f0*/  SHF.R.U32.HI R7, RZ, 0x4, R6 ;  /* 0x00000004ff077819 */ /* 0x000fe20000011606 */
[----:B------:R0:W-:Y:S01]  /*0600*/  STL [R1+0x100], R4 ;  /* 0x0001000401007387 */ /* 0x0001e20000100800 */
[----:B------:R-:W-:Y:S02]  /*0610*/  SHF.R.U32.HI R3, RZ, 0x2, R10 ;  /* 0x00000002ff037819 */ /* 0x000fe4000001160a */
[----:B------:R-:W-:Y:S01]  /*0620*/  LOP3.LUT R2, R8, 0x3, R7, 0x78, !PT ;  /* 0x0000000308027812 */ /* 0x000fe200078e7807 */
[----:B------:R1:W-:Y:S04]  /*0630*/  STL [R1+0xfc], R0 ;  /* 0x0000fc0001007387 */ /* 0x0003e80000100800 */
[----:B------:R-:W-:Y:S01]  /*0640*/  STL [R1+0xf8], R2 ;  /* 0x0000f80201007387 */ /* 0x000fe20000100800 */
[----:B0-----:R-:W-:-:S02]  /*0650*/  LEA R4, R11, UR12, 0x5 ;  /* 0x0000000c0b047c11 */ /* 0x001fc4000f8e28ff */
[----:B-1----:R-:W-:-:S05]  /*0660*/  LOP3.LUT R0, R8, 0x3, R3, 0x78, !PT ;  /* 0x0000000308007812 */ /* 0x002fca00078e7803 */
[----:B------:R0:W-:Y:S02]  /*0670*/  STL [R1+0xf4], R0 ;  /* 0x0000f40001007387 */ /* 0x0001e40000100800 */
[----:B0-----:R-:W-:-:S04]  /*0680*/  SHF.L.U32 R0, R11, 0x1, RZ ;  /* 0x000000010b007819 */ /* 0x001fc800000006ff */
[C---:B------:R-:W-:Y:S02]  /*0690*/  LOP3.LUT R2, R0.reuse, 0x18, RZ, 0xc0, !PT ;  /* 0x0000001800027812 */ /* 0x040fe400078ec0ff */
[----:B------:R-:W-:Y:S02]  /*06a0*/  LOP3.LUT R3, R0, 0x18, RZ, 0xc, !PT ;  /* 0x0000001800037812 */ /* 0x000fe400078e0cff */
[----:B------:R-:W-:Y:S02]  /*06b0*/  LOP3.LUT R0, R2, 0x8, RZ, 0x3c, !PT ;  /* 0x0000000802007812 */ /* 0x000fe400078e3cff */
[C---:B------:R-:W-:Y:S02]  /*06c0*/  IADD3 R5, R4.reuse, R3, RZ ;  /* 0x0000000304057210 */ /* 0x040fe40007ffe0ff */
[----:B------:R-:W-:Y:S02]  /*06d0*/  IADD3 R3, R4, R0, RZ ;  /* 0x0000000004037210 */ /* 0x000fe40007ffe0ff */
[----:B------:R-:W-:-:S03]  /*06e0*/  LOP3.LUT R2, R2, 0x10, RZ, 0x3c, !PT ;  /* 0x0000001002027812 */ /* 0x000fc600078e3cff */
[----:B------:R0:W-:Y:S02]  /*06f0*/  STL [R1+0x104], R3 ;  /* 0x0001040301007387 */ /* 0x0001e40000100800 */
[----:B------:R-:W-:-:S07]  /*0700*/  IMAD.IADD R0, R4, 0x1, R2 ;  /* 0x0000000104007824 */ /* 0x000fce00078e0202 */
.L_x_213:
[----:B-1----:R-:W0:Y:S01]  /*0710*/  S2R R4, SR_TID.X ;  /* 0x0000000000047919 */ /* 0x002e220000002100 */
[----:B------:R-:W-:Y:S01]  /*0720*/  ULOP3.LUT UR15, UR10, 0x1, URZ, 0xc0, !UPT ;  /* 0x000000010a0f7892 */ /* 0x000fe2000f8ec03f */
[----:B------:R-:W1:Y:S01]  /*0730*/  LDC.64 R32, c[0x0][0x238] ;  /* 0x00008e00ff207b82 */ /* 0x000e620000000a00 */
[----:B------:R-:W-:Y:S01]  /*0740*/  USHF.R.U64 UR16, UR10, 0x1, UR5 ;  /* 0x000000010a107899 */ /* 0x000fe20008001205 */
[----:B------:R-:W-:Y:S01]  /*0750*/  STL [R1+0x168], R25 ;  /* 0x0001681901007387 */ /* 0x000fe20000100800 */
[----:B------:R-:W-:Y:S02]  /*0760*/  UIMAD UR20, UR15, 0x3c0, URZ ;  /* 0x000003c00f1478a4 */ /* 0x000fe4000f8e023f */
[----:B------:R-:W-:Y:S01]  /*0770*/  USHF.L.U32 UR15, UR23, 0x5, URZ ;  /* 0x00000005170f7899 */ /* 0x000fe2000800063f */
[----:B------:R-:W-:Y:S01]  /*0780*/  STL [R1+0x164], R24 ;  /* 0x0001641801007387 */ /* 0x000fe20000100800 */
[----:B------:R-:W-:Y:S02]  /*0790*/  USHF.R.U32.HI UR25, URZ, 0x1, UR5 ;  /* 0x000000013f197899 */ /* 0x000fe40008011605 */
[----:B------:R-:W-:Y:S01]  /*07a0*/  ULOP3.LUT UR15, UR15, 0x3e0, URZ, 0xc0, !UPT ;  /* 0x000003e00f0f7892 */ /* 0x000fe2000f8ec03f */
[----:B------:R-:W-:Y:S01]  /*07b0*/  ULDC.64 UR28, c[0x0][0x248] ;  /* 0x00009200001c7ab9 */ /* 0x000fe20000000a00 */
[----:B0-----:R-:W-:Y:S01]  /*07c0*/  IMAD.WIDE.U32 R2, R4, -0x77777777, RZ ;  /* 0x8888888904027825 */ /* 0x001fe200078e00ff */
[----:B------:R-:W-:Y:S01]  /*07d0*/  MOV R7, UR16 ;  /* 0x0000001000077c02 */ /* 0x000fe20008000f00 */
[----:B------:R-:W-:Y:S03]  /*07e0*/  STL [R1+0x160], R29 ;  /* 0x0001601d01007387 */ /* 0x000fe60000100800 */
[----:B------:R-:W-:Y:S01]  /*07f0*/  SHF.R.U32.HI R0, RZ, 0x7, R3 ;  /* 0x00000007ff007819 */ /* 0x000fe20000011603 */
[----:B------:R-:W-:Y:S01]  /*0800*/  UIMAD UR26, UR25, 0x1e0000, URZ ;  /* 0x001e0000191a78a4 */ /* 0x000fe2000f8e023f */
[----:B------:R-:W-:Y:S03]  /*0810*/  STL [R1+0x15c], R28 ;  /* 0x00015c1c01007387 */ /* 0x000fe60000100800 */
[----:B------:R-:W-:-:S05]  /*0820*/  IMAD R2, R0, -0xf0, R4 ;  /* 0xffffff1000027824 */ /* 0x000fca00078e0204 */
[----:B------:R-:W-:Y:S02]  /*0830*/  LEA R118, R2, UR20, 0x2 ;  /* 0x0000001402767c11 */ /* 0x000fe4000f8e10ff */
[----:B------:R-:W-:Y:S01]  /*0840*/  IADD3 R15, R0, UR15, RZ ;  /* 0x0000000f000f7c10 */ /* 0x000fe2000fffe0ff */
[----:B------:R-:W-:Y:S01]  /*0850*/  ULDC UR15, c[0x0][0x250] ;  /* 0x00009400000f7ab9 */ /* 0x000fe20000000800 */
[----:B------:R-:W-:Y:S01]  /*0860*/  SHF.R.S32.HI R119, RZ, 0x1f, R118 ;  /* 0x0000001fff777819 */ /* 0x000fe20000011476 */
[----:B------:R-:W-:Y:S01]  /*0870*/  IMAD.WIDE.U32 R4, R118, -0x77777777, RZ ;  /* 0x8888888976047825 */ /* 0x000fe200078e00ff */
[----:B------:R-:W-:-:S03]  /*0880*/  MOV R4, UR25 ;  /* 0x0000001900047c02 */ /* 0x000fc60008000f00 */
[----:B-1----:R-:W-:Y:S01]  /*0890*/  IMAD.WIDE R32, R118, 0x2, R32 ;  /* 0x0000000276207825 */ /* 0x002fe200078e0220 */
[----:B------:R-:W-:-:S04]  /*08a0*/  SHF.R.U32.HI R3, RZ, 0x5, R5 ;  /* 0x00000005ff037819 */ /* 0x000fc80000011605 */
[C---:B------:R-:W-:Y:S01]  /*08b0*/  LEA R6, P0, R7.reuse, R3, 0x5 ;  /* 0x0000000307067211 */ /* 0x040fe200078028ff */
[C---:B------:R-:W-:Y:S01]  /*08c0*/  IMAD.WIDE.U32 R118, R7.reuse, 0x1e0000, R118 ;  /* 0x001e000007767825 */ /* 0x040fe200078e0076 */
[----:B------:R-:W2:Y:S02]  /*08d0*/  LDG.E.64.CONSTANT R32, desc[UR18][R32.64] ;  /* 0x0000001220207981 */ /* 0x000ea4000c1e9b00 */
[----:B------:R-:W-:Y:S01]  /*08e0*/  LEA.HI.X R7, R7, RZ, R4, 0x5, P0 ;  /* 0x000000ff07077211 */ /* 0x000fe200000f2c04 */
[----:B------:R-:W-:Y:S01]  /*08f0*/  IMAD R15, R15, 0x780, RZ ;  /* 0x000007800f0f7824 */ /* 0x000fe200078e02ff */
[C---:B------:R-:W-:Y:S01]  /*0900*/  LEA R34, P0, R6.reuse, UR28, 0x3 ;  /* 0x0000001c06227c11 */ /* 0x040fe2000f8018ff */
[----:B------:R0:W-:Y:S01]  /*0910*/  STL [R1+0xec], R3 ;  /* 0x0000ec0301007387 */ /* 0x0001e20000100800 */
[----:B------:R-:W-:Y:S01]  /*0920*/  IADD3 R5, R119, UR26, RZ ;  /* 0x0000001a77057c10 */ /* 0x000fe2000fffe0ff */
[----:B------:R-:W-:Y:S01]  /*0930*/  ULDC.64 UR26, c[0x0][0x230] ;  /* 0x00008c00001a7ab9 */ /* 0x000fe20000000a00 */
[----:B------:R-:W-:Y:S01]  /*0940*/  LEA.HI.X R35, R6, UR29, R7, 0x3, P0 ;  /* 0x0000001d06237c11 */ /* 0x000fe200080f1c07 */
[----:B------:R-:W-:-:S05]  /*0950*/  ULDC.64 UR28, c[0x0][0x228] ;  /* 0x00008a00001c7ab9 */ /* 0x000fca0000000a00 */
[----:B------:R-:W3:Y:S01]  /*0960*/  LDG.E.64.CONSTANT R34, desc[UR18][R34.64] ;  /* 0x0000001222227981 */ /* 0x000ee2000c1e9b00 */
[----:B0-----:R-:W-:-:S04]  /*0970*/  IADD3 R3, P1, R15, R118, RZ ;  /* 0x000000760f037210 */ /* 0x001fc80007f3e0ff */
[----:B------:R-:W-:Y:S01]  /*0980*/  SHF.L.U32 R9, R3, 0x1, RZ ;  /* 0x0000000103097819 */ /* 0x000fe200000006ff */
[----:B------:R-:W-:-:S03]  /*0990*/  IMAD.X R4, RZ, RZ, R5, P1 ;  /* 0x000000ffff047224 */ /* 0x000fc600008e0605 */
[----:B------:R-:W-:Y:S02]  /*09a0*/  IADD3 R36, P0, R9, UR26, RZ ;  /* 0x0000001a09247c10 */ /* 0x000fe4000ff1e0ff */
[----:B------:R-:W-:Y:S02]  /*09b0*/  SHF.L.U64.HI R8, R3, 0x1, R4 ;  /* 0x0000000103087819 */ /* 0x000fe40000010204 */
[----:B------:R-:W-:Y:S02]  /*09c0*/  IADD3 R38, P1, R9, UR28, RZ ;  /* 0x0000001c09267c10 */ /* 0x000fe4000ff3e0ff */
[C---:B------:R-:W-:Y:S02]  /*09d0*/  IADD3.X R37, R8.reuse, UR27, RZ, P0, !PT ;  /* 0x0000001b08257c10 */ /* 0x040fe400087fe4ff */
[----:B------:R-:W-:-:S04]  /*09e0*/  IADD3.X R39, R8, UR29, RZ, P1, !PT ;  /* 0x0000001d08277c10 */ /* 0x000fc80008ffe4ff */
[----:B------:R-:W4:Y:S04]  /*09f0*/  LDG.E.64.CONSTANT R36, desc[UR18][R36.64] ;  /* 0x0000001224247981 */ /* 0x000f28000c1e9b00 */
[----:B------:R-:W4:Y:S01]  /*0a00*/  LDG.E.64.CONSTANT R38, desc[UR18][R38.64] ;  /* 0x0000001226267981 */ /* 0x000f22000c1e9b00 */
[----:B------:R-:W-:-:S04]  /*0a10*/  IADD3 R3, R15, 0xf00, RZ ;  /* 0x00000f000f037810 */ /* 0x000fc80007ffe0ff */
        /* <DEDUP_REMOVED lines=8> */
[----:B------:R-:W4:Y:S05]  /*0aa0*/  LDG.E.64.CONSTANT R40, desc[UR18][R40.64] ;  /* 0x0000001228287981 */ /* 0x000f2a000c1e9b00 */
[----:B------:R-:W4:Y:S01]  /*0ab0*/  LDG.E.64.CONSTANT R42, desc[UR18][R42.64] ;  /* 0x000000122a2a7981 */ /* 0x000f22000c1e9b00 */
[----:B------:R-:W-:-:S03]  /*0ac0*/  VIADD R3, R15, 0x1e00 ;  /* 0x00001e000f037836 */ /* 0x000fc60000000000 */
[----:B------:R-:W-:Y:S02]  /*0ad0*/  STL [R1+0xe8], R8 ;  /* 0x0000e80801007387 */ /* 0x000fe40000100800 */
[----:B------:R-:W-:Y:S02]  /*0ae0*/  IADD3 R3, P0, R3, R118, RZ ;  /* 0x0000007603037210 */ /* 0x000fe40007f1e0ff */
[----:B------:R-:W-:Y:S02]  /*0af0*/  STL [R1+0xc0], R9 ;  /* 0x0000c00901007387 */ /* 0x000fe40000100800 */
[----:B------:R-:W-:Y:S02]  /*0b00*/  IADD3.X R4, RZ, R5, RZ, P0, !PT ;  /* 0x00000005ff047210 */ /* 0x000fe400007fe4ff */
[----:B------:R0:W-:Y:S04]  /*0b10*/  STL [R1+0xe0], R7 ;  /* 0x0000e00701007387 */ /* 0x0001e80000100800 */
[----:B------:R1:W-:Y:S01]  /*0b20*/  STL [R1+0xe4], R6 ;  /* 0x0000e40601007387 */ /* 0x0003e20000100800 */
[----:B0-----:R-:W-:-:S02]  /*0b30*/  SHF.L.U32 R7, R3, 0x1, RZ ;  /* 0x0000000103077819 */ /* 0x001fc400000006ff */
[----:B-1----:R-:W-:Y:S02]  /*0b40*/  SHF.L.U64.HI R6, R3, 0x1, R4 ;  /* 0x0000000103067819 */ /* 0x002fe40000010204 */
        /* <DEDUP_REMOVED lines=8> */
[----:B------:R0:W-:Y:S03]  /*0bd0*/  STL [R1+0xd8], R7 ;  /* 0x0000d80701007387 */ /* 0x0001e60000100800 */
[----:B------:R-:W-:Y:S01]  /*0be0*/  IADD3.X R4, RZ, R5, RZ, P0, !PT ;  /* 0x00000005ff047210 */ /* 0x000fe200007fe4ff */
[----:B------:R1:W-:Y:S01]  /*0bf0*/  STL [R1+0xdc], R6 ;  /* 0x0000dc0601007387 */ /* 0x0003e20000100800 */
[C---:B0-----:R-:W-:Y:S02]  /*0c00*/  IMAD.SHL.U32 R7, R3.reuse, 0x2, RZ ;  /* 0x0000000203077824 */ /* 0x041fe400078e00ff */
[----:B-1----:R-:W-:-:S03]  /*0c10*/  SHF.L.U64.HI R6, R3, 0x1, R4 ;  /* 0x0000000103067819 */ /* 0x002fc60000010204 */
        /* <DEDUP_REMOVED lines=11> */
[C---:B0-----:R-:W-:Y:S02]  /*0cd0*/  SHF.L.U32 R7, R3.reuse, 0x1, RZ ;  /* 0x0000000103077819 */ /* 0x041fe400000006ff */
[----:B-1----:R-:W-:Y:S02]  /*0ce0*/  SHF.L.U64.HI R6, R3, 0x1, R4 ;  /* 0x0000000103067819 */ /* 0x002fe40000010204 */
[----:B------:R-:W-:-:S02]  /*0cf0*/  IADD3 R52, P0, R7, UR26, RZ ;  /* 0x0000001a07347c10 */ /* 0x000fc4000ff1e0ff */
[----:B------:R-:W-:Y:S02]  /*0d00*/  IADD3 R54, P1, R7, UR28, RZ ;  /* 0x0000001c07367c10 */ /* 0x000fe4000ff3e0ff */
[C---:B------:R-:W-:Y:S02]  /*0d10*/  IADD3.X R53, R6.reuse, UR27, RZ, P0, !PT ;  /* 0x0000001b06357c10 */ /* 0x040fe400087fe4ff */
[----:B------:R-:W-:-:S04]  /*0d20*/  IADD3.X R55, R6, UR29, RZ, P1, !PT ;  /* 0x0000001d06377c10 */ /* 0x000fc80008ffe4ff */
[----:B------:R-:W4:Y:S04]  /*0d30*/  LDG.E.64.CONSTANT R52, desc[UR18][R52.64] ;  /* 0x0000001234347981 */ /* 0x000f28000c1e9b00 */
[----:B------:R-:W4:Y:S01]  /*0d40*/  LDG.E.64.CONSTANT R54, desc[UR18][R54.64] ;  /* 0x0000001236367981 */ /* 0x000f22000c1e9b00 */
[----:B------:R-:W-:-:S04]  /*0d50*/  IADD3 R3, R15, 0x4b00, RZ ;  /* 0x00004b000f037810 */ /* 0x000fc80007ffe0ff */
[----:B------:R-:W-:Y:S01]  /*0d60*/  IADD3 R3, P0, R3, R118, RZ ;  /* 0x0000007603037210 */ /* 0x000fe20007f1e0ff */
[----:B------:R0:W-:Y:S04]  /*0d70*/  STL [R1+0xc8], R7 ;  /* 0x0000c80701007387 */ /* 0x0001e80000100800 */
[----:B------:R-:W-:Y:S01]  /*0d80*/  IMAD.X R4, RZ, RZ, R5, P0 ;  /* 0x000000ffff047224 */ /* 0x000fe200000e0605 */
[----:B------:R1:W-:Y:S01]  /*0d90*/  STL [R1+0xcc], R6 ;  /* 0x0000cc0601007387 */ /* 0x0003e20000100800 */
[----:B0-----:R-:W-:-:S04]  /*0da0*/  SHF.L.U32 R7, R3, 0x1, RZ ;  /* 0x0000000103077819 */ /* 0x001fc800000006ff */
[----:B------:R-:W-:Y:S02]  /*0db0*/  IADD3 R58, P1, R7, UR28, RZ ;  /* 0x0000001c073a7c10 */ /* 0x000fe4000ff3e0ff */
[----:B-1----:R-:W-:-:S04]  /*0dc0*/  SHF.L.U64.HI R6, R3, 0x1, R4 ;  /* 0x0000000103067819 */ /* 0x002fc80000010204 */
[----:B------:R-:W-:-:S06]  /*0dd0*/  IADD3.X R59, R6, UR29, RZ, P1, !PT ;  /* 0x0000001d063b7c10 */ /* 0x000fcc0008ffe4ff */
[----:B------:R-:W4:Y:S01]  /*0de0*/  LDG.E.64.CONSTANT R58, desc[UR18][R58.64] ;  /* 0x000000123a3a7981 */ /* 0x000f22000c1e9b00 */
[----:B------:R-:W-:Y:S01]  /*0df0*/  IADD3 R56, P0, R7, UR26, RZ ;  /* 0x0000001a07387c10 */ /* 0x000fe2000ff1e0ff */
[----:B------:R-:W-:-:S03]  /*0e00*/  HFMA2.MMA R3, -RZ, RZ, 0, 1.430511474609375e-06 ;  /* 0x00000018ff037435 */ /* 0x000fc600000001ff */
[----:B------:R-:W-:-:S06]  /*0e10*/  IADD3.X R57, R6, UR27, RZ, P0, !PT ;  /* 0x0000001b06397c10 */ /* 0x000fcc00087fe4ff */
[----:B------:R-:W4:Y:S01]  /*0e20*/  LDG.E.64.CONSTANT R56, desc[UR18][R56.64] ;  /* 0x0000001238387981 */ /* 0x000f22000c1e9b00 */
[----:B------:R-:W-:-:S05]  /*0e30*/  IMAD R3, R2, R3, UR13 ;  /* 0x0000000d02037e24 */ /* 0x000fca000f8e0203 */
[----:B------:R-:W-:Y:S02]  /*0e40*/  LEA R0, R0, R3, 0x3 ;  /* 0x0000000300007211 */ /* 0x000fe400078e18ff */
[----:B------:R-:W-:-:S04]  /*0e50*/  IADD3 R3, R15, 0x5a00, RZ ;  /* 0x00005a000f037810 */ /* 0x000fc80007ffe0ff */
[----:B------:R-:W-:Y:S01]  /*0e60*/  IADD3 R3, P1, R3, R118, RZ ;  /* 0x0000007603037210 */ /* 0x000fe20007f3e0ff */
[----:B------:R0:W-:Y:S01]  /*0e70*/  STL [R1+0xbc], R7 ;  /* 0x0000bc0701007387 */ /* 0x0001e20000100800 */
[----:B------:R-:W-:-:S03]  /*0e80*/  IADD3 R9, R15, 0x7800, RZ ;  /* 0x000078000f097810 */ /* 0x000fc60007ffe0ff */
[----:B------:R-:W-:Y:S01]  /*0e90*/  STL [R1+0xc4], R6 ;  /* 0x0000c40601007387 */ /* 0x000fe20000100800 */
[----:B------:R-:W-:Y:S01]  /*0ea0*/  IMAD.X R8, RZ, RZ, R5, P1 ;  /* 0x000000ffff087224 */ /* 0x000fe200008e0605 */
[----:B------:R-:W-:Y:S02]  /*0eb0*/  SHF.L.U32 R16, R3, 0x1, RZ ;  /* 0x0000000103107819 */ /* 0x000fe400000006ff */
[----:B------:R1:W-:Y:S01]  /*0ec0*/  STL [R1+0xc], R0 ;  /* 0x00000c0001007387 */ /* 0x0003e20000100800 */
[----:B0-----:R-:W-:Y:S01]  /*0ed0*/  VIADD R7, R15, 0x6900 ;  /* 0x000069000f077836 */ /* 0x001fe20000000000 */
[----:B------:R-:W-:Y:S02]  /*0ee0*/  SHF.L.U64.HI R24, R3, 0x1, R8 ;  /* 0x0000000103187819 */ /* 0x000fe40000010208 */
[----:B-1----:R-:W-:Y:S02]  /*0ef0*/  IADD3 R0, P5, R9, R118, RZ ;  /* 0x0000007609007210 */ /* 0x002fe40007fbe0ff */
[----:B------:R-:W-:-:S02]  /*0f00*/  IADD3 R11, R15, 0x8700, RZ ;  /* 0x000087000f0b7810 */ /* 0x000fc40007ffe0ff */
[-C--:B------:R-:W-:Y:S02]  /*0f10*/  IADD3.X R3, RZ, R5.reuse, RZ, P5, !PT ;  /* 0x00000005ff037210 */ /* 0x080fe40002ffe4ff */
[----:B------:R-:W-:Y:S02]  /*0f20*/  IADD3 R60, P5, R16, UR26, RZ ;  /* 0x0000001a103c7c10 */ /* 0x000fe4000ffbe0ff */
[-C--:B------:R-:W-:Y:S02]  /*0f30*/  IADD3 R4, P6, R7, R118.reuse, RZ ;  /* 0x0000007607047210 */ /* 0x080fe40007fde0ff */
[----:B------:R-:W-:Y:S02]  /*0f40*/  IADD3.X R61, R24, UR27, RZ, P5, !PT ;  /* 0x0000001b183d7c10 */ /* 0x000fe4000affe4ff */
[----:B------:R-:W-:Y:S02]  /*0f50*/  IADD3 R10, P0, R11, R118, RZ ;  /* 0x000000760b0a7210 */ /* 0x000fe40007f1e0ff */
[----:B------:R-:W-:-:S02]  /*0f60*/  IADD3.X R11, RZ, R5, RZ, P6, !PT ;  /* 0x00000005ff0b7210 */ /* 0x000fc400037fe4ff */
[----:B------:R-:W-:Y:S01]  /*0f70*/  IADD3 R62, P6, R16, UR28, RZ ;  /* 0x0000001c103e7c10 */ /* 0x000fe2000ffde0ff */
[----:B------:R-:W4:Y:S03]  /*0f80*/  LDG.E.64.CONSTANT R60, desc[UR18][R60.64] ;  /* 0x000000123c3c7981 */ /* 0x000f26000c1e9b00 */
[----:B------:R-:W-:Y:S02]  /*0f90*/  IADD3.X R63, R24, UR29, RZ, P6, !PT ;  /* 0x0000001d183f7c10 */ /* 0x000fe4000b7fe4ff */
[----:B------:R-:W-:Y:S02]  /*0fa0*/  SHF.L.U32 R14, R4, 0x1, RZ ;  /* 0x00000001040e7819 */ /* 0x000fe400000006ff */
[----:B------:R-:W-:Y:S02]  /*0fb0*/  IADD3 R13, R15, 0x9600, RZ ;  /* 0x000096000f0d7810 */ /* 0x000fe40007ffe0ff */
[----:B------:R-:W4:Y:S04]  /*0fc0*/  LDG.E.64.CONSTANT R62, desc[UR18][R62.64] ;  /* 0x000000123e3e7981 */ /* 0x000f28000c1e9b00 */
[----:B--2---:R-:W-:Y:S04]  /*0fd0*/  STL [R1+0x10c], R32 ;  /* 0x00010c2001007387 */ /* 0x004fe80000100800 */
[----:B------:R-:W-:Y:S04]  /*0fe0*/  STL [R1+0xb8], R24 ;  /* 0x0000b81801007387 */ /* 0x000fe80000100800 */
[----:B------:R0:W-:Y:S02]  /*0ff0*/  STL [R1+0xb4], R16 ;  /* 0x0000b41001007387 */ /* 0x0001e40000100800 */
[----:B0-----:R-:W-:Y:S01]  /*1000*/  SHF.L.U64.HI R16, R0, 0x1, R3 ;  /* 0x0000000100107819 */ /* 0x001fe20000010203 */
[----:B---3--:R-:W-:-:S06]  /*1010*/  FADD.FTZ R3, R35, UR15 ;  /* 0x0000000f23037e21 */ /* 0x008fcc0008010000 */
[----:B------:R-:W0:Y:S01]  /*1020*/  MUFU.RSQ R3, R3 ;  /* 0x0000000300037308 */ /* 0x000e220000001400 */
[----:B------:R-:W-:Y:S01]  /*1030*/  SHF.L.U64.HI R12, R4, 0x1, R11 ;  /* 0x00000001040c7819 */ /* 0x000fe2000001020b */
[----:B------:R-:W-:Y:S01]  /*1040*/  IMAD.SHL.U32 R18, R0, 0x2, RZ ;  /* 0x0000000200127824 */ /* 0x000fe200078e00ff */
[----:B------:R-:W-:Y:S02]  /*1050*/  IADD3 R66, P6, R14, UR28, RZ ;  /* 0x0000001c0e427c10 */ /* 0x000fe4000ffde0ff */
[----:B------:R-:W-:Y:S02]  /*1060*/  IADD3 R17, R15, 0xa500, RZ ;  /* 0x0000a5000f117810 */ /* 0x000fe40007ffe0ff */
[----:B------:R-:W-:Y:S02]  /*1070*/  IADD3 R9, P4, R13, R118, RZ ;  /* 0x000000760d097210 */ /* 0x000fe40007f9e0ff */
[C---:B----4-:R-:W-:Y:S02]  /*1080*/  PRMT R4, R36.reuse, 0x7632, R4 ;  /* 0x0000763224047816 */ /* 0x050fe40000000004 */
[----:B------:R-:W-:-:S02]  /*1090*/  SHF.L.U32 R13, R36, 0x10, RZ ;  /* 0x00000010240d7819 */ /* 0x000fc400000006ff */
[----:B------:R-:W-:Y:S02]  /*10a0*/  IADD3.X R67, R12, UR29, RZ, P6, !PT ;  /* 0x0000001d0c437c10 */ /* 0x000fe4000b7fe4ff */
[----:B------:R-:W-:Y:S02]  /*10b0*/  IADD3 R7, P3, R17, R118, RZ ;  /* 0x0000007611077210 */ /* 0x000fe40007f7e0ff */
[----:B------:R-:W-:Y:S02]  /*10c0*/  IADD3 R68, P6, R18, UR26, RZ ;  /* 0x0000001a12447c10 */ /* 0x000fe4000ffde0ff */
[C---:B------:R-:W-:Y:S02]  /*10d0*/  PRMT R22, R32.reuse, 0x7632, R22 ;  /* 0x0000763220167816 */ /* 0x040fe40000000016 */
[----:B------:R-:W-:Y:S02]  /*10e0*/  SHF.L.U32 R2, R32, 0x10, RZ ;  /* 0x0000001020027819 */ /* 0x000fe400000006ff */
[----:B------:R-:W-:-:S02]  /*10f0*/  IADD3 R64, P5, R14, UR26, RZ ;  /* 0x0000001a0e407c10 */ /* 0x000fc4000ffbe0ff */
[C---:B------:R-:W-:Y:S01]  /*1100*/  PRMT R11, R38.reuse, 0x7632, R11 ;  /* 0x00007632260b7816 */ /* 0x040fe2000000000b */
[C---:B------:R-:W-:Y:S01]  /*1110*/  VIADD R19, R15.reuse, 0xb400 ;  /* 0x0000b4000f137836 */ /* 0x040fe20000000000 */
[----:B------:R-:W-:Y:S01]  /*1120*/  SHF.L.U32 R0, R38, 0x10, RZ ;  /* 0x0000001026007819 */ /* 0x000fe200000006ff */
[----:B------:R1:W-:Y:S01]  /*1130*/  STL [R1+0xb0], R12 ;  /* 0x0000b00c01007387 */ /* 0x0003e20000100800 */
[----:B------:R-:W-:Y:S01]  /*1140*/  SHF.L.U32 R17, R4, 0x10, RZ ;  /* 0x0000001004117819 */ /* 0x000fe200000006ff */
[----:B------:R-:W-:Y:S01]  /*1150*/  FADD.FTZ R4, -R34, R13 ;  /* 0x0000000d22047221 */ /* 0x000fe20000010100 */
[----:B------:R-:W-:Y:S01]  /*1160*/  IADD3.X R69, R16, UR27, RZ, P6, !PT ;  /* 0x0000001b10457c10 */ /* 0x000fe2000b7fe4ff */
[----:B------:R2:W-:Y:S01]  /*1170*/  STL [R1+0xac], R14 ;  /* 0x0000ac0e01007387 */ /* 0x0005e20000100800 */
[----:B------:R-:W-:Y:S01]  /*1180*/  IADD3 R21, R15, 0xc300, RZ ;  /* 0x0000c3000f157810 */ /* 0x000fe20007ffe0ff */
[----:B------:R-:W-:Y:S01]  /*1190*/  IMAD.U32 R11, R11, 0x10000, RZ ;  /* 0x000100000b0b7824 */ /* 0x000fe200078e00ff */
[----:B------:R-:W-:Y:S01]  /*11a0*/  IADD3 R23, R15, 0xd200, RZ ;  /* 0x0000d2000f177810 */ /* 0x000fe20007ffe0ff */
[----:B0-----:R-:W-:Y:S01]  /*11b0*/  FMUL.FTZ R28, R3, R4 ;  /* 0x00000004031c7220 */ /* 0x001fe20000410000 */
[----:B------:R-:W-:Y:S01]  /*11c0*/  IADD3.X R65, R12, UR27, RZ, P5, !PT ;  /* 0x0000001b0c417c10 */ /* 0x000fe2000affe4ff */
[----:B-1----:R-:W-:Y:S01]  /*11d0*/  FMUL.FTZ R12, R0, R2 ;  /* 0x00000002000c7220 */ /* 0x002fe20000410000 */
[----:B------:R-:W-:Y:S01]  /*11e0*/  SHF.L.U32 R22, R22, 0x10, RZ ;  /* 0x0000001016167819 */ /* 0x000fe200000006ff */
[----:B------:R-:W3:Y:S01]  /*11f0*/  LDG.E.64.CONSTANT R66, desc[UR18][R66.64] ;  /* 0x0000001242427981 */ /* 0x000ee2000c1e9b00 */
[----:B------:R-:W-:Y:S01]  /*1200*/  IADD3 R70, P6, R18, UR28, RZ ;  /* 0x0000001c12467c10 */ /* 0x000fe2000ffde0ff */
[----:B--2---:R-:W-:Y:S01]  /*1210*/  FADD.FTZ R14, -R34, R17 ;  /* 0x00000011220e7221 */ /* 0x004fe20000010100 */
[----:B------:R-:W-:Y:S01]  /*1220*/  IADD3 R15, R15, 0xe100, RZ ;  /* 0x0000e1000f0f7810 */ /* 0x000fe20007ffe0ff */
[----:B------:R-:W-:Y:S01]  /*1230*/  FMUL.FTZ R4, R11, R22 ;  /* 0x000000160b047220 */ /* 0x000fe20000410000 */
[----:B------:R-:W-:Y:S01]  /*1240*/  IADD3 R6, P2, R19, R118, RZ ;  /* 0x0000007613067210 */ /* 0x000fe20007f5e0ff */
[----:B------:R-:W-:Y:S01]  /*1250*/  FMUL.FTZ R13, R3, R14 ;  /* 0x0000000e030d7220 */ /* 0x000fe20000410000 */
[----:B------:R-:W-:Y:S01]  /*1260*/  IADD3 R8, P1, R21, R118, RZ ;  /* 0x0000007615087210 */ /* 0x000fe20007f3e0ff */
[----:B------:R-:W-:Y:S01]  /*1270*/  FFMA.FTZ R12, R28, R12, RZ ;  /* 0x0000000c1c0c7223 */ /* 0x000fe200000100ff */
[----:B------:R-:W-:Y:S01]  /*1280*/  IADD3 R120, P5, R23, R118, RZ ;  /* 0x0000007617787210 */ /* 0x000fe20007fbe0ff */
[----:B------:R-:W2:Y:S01]  /*1290*/  LDG.E.64.CONSTANT R64, desc[UR18][R64.64] ;  /* 0x0000001240407981 */ /* 0x000ea2000c1e9b00 */
[----:B------:R-:W-:-:S02]  /*12a0*/  IADD3.X R71, R16, UR29, RZ, P6, !PT ;  /* 0x0000001d10477c10 */ /* 0x000fc4000b7fe4ff */
[----:B------:R-:W-:Y:S01]  /*12b0*/  IADD3 R118, P6, R15, R118, RZ ;  /* 0x000000760f767210 */ /* 0x000fe20007fde0ff */
[----:B------:R-:W4:Y:S01]  /*12c0*/  LDG.E.64.CONSTANT R68, desc[UR18][R68.64] ;  /* 0x0000001244447981 */ /* 0x000f22000c1e9b00 */
[----:B------:R-:W-:Y:S01]  /*12d0*/  SHF.L.U32 R15, R37, 0x10, RZ ;  /* 0x00000010250f7819 */ /* 0x000fe200000006ff */
[----:B------:R-:W-:Y:S01]  /*12e0*/  FFMA.FTZ R14, R13, R4, R12 ;  /* 0x000000040d0e7223 */ /* 0x000fe2000001000c */
[----:B------:R-:W-:Y:S02]  /*12f0*/  SHF.L.U32 R4, R33, 0x10, RZ ;  /* 0x0000001021047819 */ /* 0x000fe400000006ff */
[----:B------:R-:W-:Y:S01]  /*1300*/  SHF.L.U32 R115, R39, 0x10, RZ ;  /* 0x0000001027737819 */ /* 0x000fe200000006ff */
[----:B------:R-:W-:Y:S01]  /*1310*/  FADD.FTZ R12, -R34, R15 ;  /* 0x0000000f220c7221 */ /* 0x000fe20000010100 */
[----:B------:R0:W-:Y:S03]  /*1320*/  STL [R1+0xa8], R16 ;  /* 0x0000a81001007387 */ /* 0x0001e60000100800 */
[----:B------:R-:W-:Y:S01]  /*1330*/  FMUL.FTZ R15, R115, R4 ;  /* 0x00000004730f7220 */ /* 0x000fe20000410000 */
[----:B------:R-:W-:Y:S04]  /*1340*/  STL [R1+0xa4], R18 ;  /* 0x0000a41201007387 */ /* 0x000fe80000100800 */
[----:B------:R-:W-:Y:S01]  /*1350*/  STL [R1+0x110], R36 ;  /* 0x0001102401007387 */ /* 0x000fe20000100800 */
[----:B0-----:R-:W-:Y:S01]  /*1360*/  FMUL.FTZ R16, R3, R12 ;  /* 0x0000000c03107220 */ /* 0x001fe20000410000 */
[----:B------:R-:W-:-:S02]  /*1370*/  PRMT R12, R37, 0x7632, R12 ;  /* 0x00007632250c7816 */ /* 0x000fc4000000000c */
[----:B------:R-:W-:Y:S01]  /*1380*/  STL [R1+0x114], R38 ;  /* 0x0001142601007387 */ /* 0x000fe20000100800 */
[----:B------:R-:W-:-:S03]  /*1390*/  FFMA.FTZ R15, R16, R15, R14 ;  /* 0x0000000f100f7223 */ /* 0x000fc6000001000e */
[----:B------:R-:W-:Y:S01]  /*13a0*/  STL [R1+0x38], R28 ;  /* 0x0000381c01007387 */ /* 0x000fe20000100800 */
[----:B------:R-:W-:Y:S02]  /*13b0*/  PRMT R14, R39, 0x7632, R14 ;  /* 0x00007632270e7816 */ /* 0x000fe4000000000e */
[----:B------:R-:W-:Y:S01]  /*13c0*/  SHF.L.U32 R17, R12, 0x10, RZ ;  /* 0x000000100c117819 */ /* 0x000fe200000006ff */
[----:B------:R-:W-:Y:S01]  /*13d0*/  STL [R1+0x118], R33 ;  /* 0x0001182101007387 */ /* 0x000fe20000100800 */
[----:B------:R-:W-:-:S03]  /*13e0*/  PRMT R23, R33, 0x7632, R23 ;  /* 0x0000763221177816 */ /* 0x000fc60000000017 */
[----:B------:R-:W-:Y:S01]  /*13f0*/  STL [R1+0x11c], R37 ;  /* 0x00011c2501007387 */ /* 0x000fe20000100800 */
[----:B------:R-:W-:-:S03]  /*1400*/  SHF.L.U32 R12, R14, 0x10, RZ ;  /* 0x000000100e0c7819 */ /* 0x000fc600000006ff */
[----:B------:R0:W-:Y:S01]  /*1410*/  STL [R1+0x40], R16 ;  /* 0x0000401001007387 */ /* 0x0001e20000100800 */
[----:B------:R-:W-:Y:S01]  /*1420*/  SHF.L.U32 R19, R40, 0x10, RZ ;  /* 0x0000001028137819 */ /* 0x000fe200000006ff */
[----:B------:R-:W-:Y:S01]  /*1430*/  FADD.FTZ R14, -R34, R17 ;  /* 0x00000011220e7221 */ /* 0x000fe20000010100 */
[----:B------:R-:W-:Y:S02]  /*1440*/  IMAD.U32 R23, R23, 0x10000, RZ ;  /* 0x0001000017177824 */ /* 0x000fe400078e00ff */
[----:B------:R-:W-:Y:S01]  /*1450*/  FADD.FTZ R101, R11, R27 ;  /* 0x0000001b0b657221 */ /* 0x000fe20000010000 */
[----:B------:R-:W-:Y:S01]  /*1460*/  FFMA.FTZ R26, R13, R11, R26 ;  /* 0x0000000b0d1a7223 */ /* 0x000fe2000001001a */
[----:B------:R-:W-:Y:S01]  /*1470*/  SHF.L.U32 R114, R42, 0x10, RZ ;  /* 0x000000102a727819 */ /* 0x000fe200000006ff */
[----:B------:R-:W4:Y:S01]  /*1480*/  LDG.E.64.CONSTANT R70, desc[UR18][R70.64] ;  /* 0x0000001246467981 */ /* 0x000f22000c1e9b00 */
[----:B0-----:R-:W-:Y:S01]  /*1490*/  FFMA.FTZ R16, R0, R2, RZ ;  /* 0x0000000200107223 */ /* 0x001fe200000100ff */
[----:B------:R-:W-:-:S03]  /*14a0*/  FMUL.FTZ R17, R3, R14 ;  /* 0x0000000e03117220 */ /* 0x000fc60000410000 */
[----:B------:R-:W-:Y:S01]  /*14b0*/  FFMA.FTZ R16, R11, R22, R16 ;  /* 0x000000160b107223 */ /* 0x000fe20000010010 */
[----:B------:R-:W-:Y:S01]  /*14c0*/  PRMT R11, R40, 0x7632, R11 ;  /* 0x00007632280b7816 */ /* 0x000fe2000000000b */
[----:B------:R-:W-:Y:S01]  /*14d0*/  FMUL.FTZ R18, R12, R23 ;  /* 0x000000170c127220 */ /* 0x000fe20000410000 */
[----:B------:R-:W-:Y:S01]  /*14e0*/  FADD.FTZ R14, -R34, R19 ;  /* 0x00000013220e7221 */ /* 0x000fe20000010100 */
[----:B------:R-:W-:Y:S02]  /*14f0*/  PRMT R13, R42, 0x7632, R13 ;  /* 0x000076322a0d7816 */ /* 0x000fe4000000000d */
[----:B------:R-:W-:Y:S01]  /*1500*/  SHF.L.U32 R19, R11, 0x10, RZ ;  /* 0x000000100b137819 */ /* 0x000fe200000006ff */
[----:B------:R-:W-:Y:S01]  /*1510*/  FFMA.FTZ R15, R17, R18, R15 ;  /* 0x00000012110f7223 */ /* 0x000fe2000001000f */
[----:B------:R-:W-:Y:S01]  /*1520*/  FMUL.FTZ R21, R3, R14 ;  /* 0x0000000e03157220 */ /* 0x000fe20000410000 */
[----:B------:R-:W-:Y:S01]  /*1530*/  FMUL.FTZ R18, R2, R114 ;  /* 0x0000007202127220 */ /* 0x000fe20000410000 */
[----:B------:R-:W-:Y:S01]  /*1540*/  STL [R1+0x120], R39 ;  /* 0x0001202701007387 */ /* 0x000fe20000100800 */
[----:B------:R-:W-:-:S02]  /*1550*/  IMAD.U32 R11, R13, 0x10000, RZ ;  /* 0x000100000d0b7824 */ /* 0x000fc400078e00ff */
[----:B------:R-:W-:Y:S01]  /*1560*/  FADD.FTZ R14, -R34, R19 ;  /* 0x00000013220e7221 */ /* 0x000fe20000010100 */
[----:B------:R-:W-:Y:S01]  /*1570*/  STL [R1+0x124], R40 ;  /* 0x0001242801007387 */ /* 0x000fe20000100800 */
[----:B------:R-:W-:Y:S01]  /*1580*/  FFMA.FTZ R18, R21, R18, R15 ;  /* 0x0000001215127223 */ /* 0x000fe2000001000f */
[----:B------:R-:W-:Y:S01]  /*1590*/  FADD.FTZ R19, R12, R31 ;  /* 0x0000001f0c137221 */ /* 0x000fe20000010000 */
[----:B------:R-:W-:Y:S01]  /*15a0*/  FFMA.FTZ R13, R115, R4, R16 ;  /* 0x00000004730d7223 */ /* 0x000fe20000010010 */
[----:B------:R-:W-:Y:S01]  /*15b0*/  STL [R1+0x128], R42 ;  /* 0x0001282a01007387 */ /* 0x000fe20000100800 */
[----:B------:R-:W-:Y:S01]  /*15c0*/  FMUL.FTZ R27, R22, R11 ;  /* 0x0000000b161b7220 */ /* 0x000fe20000410000 */
[----:B------:R-:W-:Y:S02]  /*15d0*/  IADD3.X R31, RZ, R5, RZ, P0, !PT ;  /* 0x00000005ff1f7210 */ /* 0x000fe400007fe4ff */
[----:B------:R0:W-:Y:S01]  /*15e0*/  STL [R1+0x48], R21 ;  /* 0x0000481501007387 */ /* 0x0001e20000100800 */
[----:B------:R-:W-:Y:S01]  /*15f0*/  FFMA.FTZ R15, R12, R23, R13 ;  /* 0x000000170c0f7223 */ /* 0x000fe2000001000d */
[----:B------:R-:W-:-:S02]  /*1600*/  SHF.L.U64.HI R24, R10, 0x1, R31 ;  /* 0x000000010a187819 */ /* 0x000fc4000001021f */
[----:B------:R-:W-:Y:S01]  /*1610*/  SHF.L.U32 R25, R10, 0x1, RZ ;  /* 0x000000010a197819 */ /* 0x000fe200000006ff */
[----:B0-----:R-:W-:Y:S01]  /*1620*/  FMUL.FTZ R21, R3, R14 ;  /* 0x0000000e03157220 */ /* 0x001fe20000410000 */
[----:B------:R-:W-:-:S03]  /*1630*/  PRMT R10, R41, 0x7632, R10 ;  /* 0x00007632290a7816 */ /* 0x000fc6000000000a */
[C---:B------:R-:W-:Y:S01]  /*1640*/  FFMA.FTZ R13, R21.reuse, R11, R26 ;  /* 0x0000000b150d7223 */ /* 0x040fe2000001001a */
[----:B------:R-:W-:Y:S01]  /*1650*/  FFMA.FTZ R18, R21, R27, R18 ;  /* 0x0000001b15127223 */ /* 0x000fe20000010012 */
[----:B------:R-:W-:Y:S01]  /*1660*/  SHF.L.U32 R21, R41, 0x10, RZ ;  /* 0x0000001029157819 */ /* 0x000fe200000006ff */
[----:B------:R-:W-:Y:S01]  /*1670*/  FFMA.FTZ R15, R2, R114, R15 ;  /* 0x00000072020f7223 */ /* 0x000fe2000001000f */
[----:B------:R-:W-:Y:S01]  /*1680*/  FFMA.FTZ R17, R17, R12, R30 ;  /* 0x0000000c11117223 */ /* 0x000fe2000001001e */
[C---:B------:R-:W-:Y:S01]  /*1690*/  SHF.L.U32 R113, R43.reuse, 0x10, RZ ;  /* 0x000000102b717819 */ /* 0x040fe200000006ff */
[----:B------:R-:W-:Y:S02]  /*16a0*/  IMAD.U32 R27, R10, 0x10000, RZ ;  /* 0x000100000a1b7824 */ /* 0x000fe400078e00ff */
[----:B------:R-:W-:Y:S01]  /*16b0*/  FADD.FTZ R12, -R34, R21 ;  /* 0x00000015220c7221 */ /* 0x000fe20000010100 */
[----:B------:R-:W-:Y:S01]  /*16c0*/  PRMT R10, R43, 0x7632, R10 ;  /* 0x000076322b0a7816 */ /* 0x000fe2000000000a */
[----:B------:R-:W-:Y:S01]  /*16d0*/  FFMA.FTZ R15, R22, R11, R15 ;  /* 0x0000000b160f7223 */ /* 0x000fe2000001000f */
[-C--:B------:R-:W-:Y:S01]  /*16e0*/  FMUL.FTZ R21, R4, R113.reuse ;  /* 0x0000007104157220 */ /* 0x080fe20000410000 */
[----:B------:R-:W-:Y:S01]  /*16f0*/  FMUL.FTZ R29, R3, R12 ;  /* 0x0000000c031d7220 */ /* 0x000fe20000410000 */
[----:B------:R-:W-:Y:S01]  /*1700*/  IADD3 R72, P0, R25, UR26, RZ ;  /* 0x0000001a19487c10 */ /* 0x000fe2000ff1e0ff */
[----:B------:R-:W-:Y:S01]  /*1710*/  FADD.FTZ R12, -R34, R27 ;  /* 0x0000001b220c7221 */ /* 0x000fe20000010100 */
[----:B------:R-:W-:Y:S01]  /*1720*/  SHF.L.U32 R14, R10, 0x10, RZ ;  /* 0x000000100a0e7819 */ /* 0x000fe200000006ff */
[----:B------:R-:W-:Y:S01]  /*1730*/  FFMA.FTZ R10, R4, R113, R15 ;  /* 0x00000071040a7223 */ /* 0x000fe2000001000f */
[----:B------:R-:W-:Y:S01]  /*1740*/  FFMA.FTZ R18, R29, R21, R18 ;  /* 0x000000151d127223 */ /* 0x000fe20000010012 */
[----:B------:R-:W-:Y:S01]  /*1750*/  IADD3.X R73, R24, UR27, RZ, P0, !PT ;  /* 0x0000001b18497c10 */ /* 0x000fe200087fe4ff */
[----:B------:R-:W-:Y:S01]  /*1760*/  FADD.FTZ R101, R101, R11 ;  /* 0x0000000b65657221 */ /* 0x000fe20000010000 */
[----:B------:R-:W-:Y:S01]  /*1770*/  IADD3 R74, P0, R25, UR28, RZ ;  /* 0x0000001c194a7c10 */ /* 0x000fe2000ff1e0ff */
[----:B------:R-:W-:Y:S01]  /*1780*/  FMUL.FTZ R12, R3, R12 ;  /* 0x0000000c030c7220 */ /* 0x000fe20000410000 */
[C---:B------:R-:W-:Y:S01]  /*1790*/  SHF.L.U32 R21, R44.reuse, 0x10, RZ ;  /* 0x000000102c157819 */ /* 0x040fe200000006ff */
[CC--:B------:R-:W-:Y:S01]  /*17a0*/  FMUL.FTZ R15, R23.reuse, R14.reuse ;  /* 0x0000000e170f7220 */ /* 0x0c0fe20000410000 */
[-CC-:B------:R-:W-:Y:S01]  /*17b0*/  FFMA.FTZ R11, R23, R14.reuse, R10.reuse ;  /* 0x0000000e170b7223 */ /* 0x180fe2000001000a */
[----:B------:R-:W-:Y:S01]  /*17c0*/  PRMT R10, R44, 0x7632, R10 ;  /* 0x000076322c0a7816 */ /* 0x000fe2000000000a */
[----:B------:R-:W-:Y:S01]  /*17d0*/  FADD.FTZ R19, R19, R14 ;  /* 0x0000000e13137221 */ /* 0x000fe20000010000 */
[----:B------:R-:W-:Y:S01]  /*17e0*/  FFMA.FTZ R17, R12, R14, R17 ;  /* 0x0000000e0c117223 */ /* 0x000fe20000010011 */
[----:B------:R-:W-:Y:S01]  /*17f0*/  IADD3.X R75, R24, UR29, RZ, P0, !PT ;  /* 0x0000001d184b7c10 */ /* 0x000fe200087fe4ff */
[----:B------:R-:W-:Y:S01]  /*1800*/  FFMA.FTZ R15, R12, R15, R18 ;  /* 0x0000000f0c0f7223 */ /* 0x000fe20000010012 */
[----:B------:R-:W-:Y:S01]  /*1810*/  SHF.L.U32 R112, R46, 0x10, RZ ;  /* 0x000000102e707819 */ /* 0x000fe200000006ff */
[----:B------:R-:W-:Y:S01]  /*1820*/  FADD.FTZ R14, -R34, R21 ;  /* 0x00000015220e7221 */ /* 0x000fe20000010100 */
[----:B------:R-:W-:Y:S01]  /*1830*/  PRMT R12, R46, 0x7632, R12 ;  /* 0x000076322e0c7816 */ /* 0x000fe2000000000c */
[----:B------:R-:W4:Y:S01]  /*1840*/  LDG.E.64.CONSTANT R72, desc[UR18][R72.64] ;  /* 0x0000001248487981 */ /* 0x000f22000c1e9b00 */
[----:B------:R-:W-:Y:S01]  /*1850*/  SHF.L.U32 R21, R10, 0x10, RZ ;  /* 0x000000100a157819 */ /* 0x000fe200000006ff */
[----:B------:R-:W-:Y:S01]  /*1860*/  FMUL.FTZ R16, R2, R112 ;  /* 0x0000007002107220 */ /* 0x000fe20000410000 */
[----:B------:R-:W-:Y:S01]  /*1870*/  FMUL.FTZ R18, R3, R14 ;  /* 0x0000000e03127220 */ /* 0x000fe20000410000 */
[----:B------:R-:W4:Y:S01]  /*1880*/  LDG.E.64.CONSTANT R74, desc[UR18][R74.64] ;  /* 0x000000124a4a7981 */ /* 0x000f22000c1e9b00 */
[----:B------:R-:W-:-:S02]  /*1890*/  IMAD.U32 R10, R12, 0x10000, RZ ;  /* 0x000100000c0a7824 */ /* 0x000fc400078e00ff */
[----:B------:R-:W-:Y:S01]  /*18a0*/  FADD.FTZ R14, -R34, R21 ;  /* 0x00000015220e7221 */ /* 0x000fe20000010100 */
[----:B------:R0:W-:Y:S01]  /*18b0*/  STL [R1+0xa0], R24 ;  /* 0x0000a01801007387 */ /* 0x0001e20000100800 */
[----:B------:R-:W-:Y:S02]  /*18c0*/  FFMA.FTZ R12, R18, R16, R15 ;  /* 0x00000010120c7223 */ /* 0x000fe4000001000f */
[----:B------:R-:W-:Y:S01]  /*18d0*/  FMUL.FTZ R14, R3, R14 ;  /* 0x0000000e030e7220 */ /* 0x000fe20000410000 */
[----:B------:R1:W-:Y:S01]  /*18e0*/  STL [R1+0x9c], R25 ;  /* 0x00009c1901007387 */ /* 0x0003e20000100800 */
[----:B------:R-:W-:Y:S01]  /*18f0*/  FMUL.FTZ R15, R22, R10 ;  /* 0x0000000a160f7220 */ /* 0x000fe20000410000 */
[----:B------:R-:W-:Y:S02]  /*1900*/  SHF.L.U32 R21, R45, 0x10, RZ ;  /* 0x000000102d157819 */ /* 0x000fe400000006ff */
[----:B------:R-:W-:Y:S01]  /*1910*/  STL [R1+0x12c], R41 ;  /* 0x00012c2901007387 */ /* 0x000fe20000100800 */
[----:B------:R-:W-:-:S02]  /*1920*/  IADD3.X R16, RZ, R5, RZ, P4, !PT ;  /* 0x00000005ff107210 */ /* 0x000fc400027fe4ff */
[----:B0-----:R-:W-:Y:S01]  /*1930*/  SHF.L.U32 R24, R9, 0x1, RZ ;  /* 0x0000000109187819 */ /* 0x001fe200000006ff */
[----:B------:R-:W-:Y:S01]  /*1940*/  STL [R1+0x50], R29 ;  /* 0x0000501d01007387 */ /* 0x000fe20000100800 */
[----:B------:R-:W-:-:S03]  /*1950*/  FFMA.FTZ R13, R14, R10, R13 ;  /* 0x0000000a0e0d7223 */ /* 0x000fc6000001000d */
[----:B------:R-:W-:Y:S01]  /*1960*/  STL [R1+0x130], R43 ;  /* 0x0001302b01007387 */ /* 0x000fe20000100800 */
[----:B------:R-:W-:-:S03]  /*1970*/  FFMA.FTZ R12, R14, R15, R12 ;  /* 0x0000000f0e0c7223 */ /* 0x000fc6000001000c */
[----:B------:R-:W-:Y:S01]  /*1980*/  STL [R1+0x134], R44 ;  /* 0x0001342c01007387 */ /* 0x000fe20000100800 */
[----:B------:R-:W-:Y:S01]  /*1990*/  FADD.FTZ R14, -R34, R21 ;  /* 0x00000015220e7221 */ /* 0x000fe20000010100 */
[C---:B------:R-:W-:Y:S02]  /*19a0*/  IADD3 R76, P0, R24.reuse, UR26, RZ ;  /* 0x0000001a184c7c10 */ /* 0x040fe4000ff1e0ff */
[----:B------:R-:W-:Y:S04]  /*19b0*/  STL [R1+0x138], R46 ;  /* 0x0001382e01007387 */ /* 0x000fe80000100800 */
[----:B------:R0:W-:Y:S01]  /*19c0*/  STL [R1+0x58], R18 ;  /* 0x0000581201007387 */ /* 0x0001e20000100800 */
[----:B------:R-:W-:Y:S01]  /*19d0*/  SHF.L.U32 R111, R47, 0x10, RZ ;  /* 0x000000102f6f7819 */ /* 0x000fe200000006ff */
[----:B-1----:R-:W-:Y:S01]  /*19e0*/  FMUL.FTZ R25, R3, R14 ;  /* 0x0000000e03197220 */ /* 0x002fe20000410000 */
[----:B------:R-:W-:Y:S01]  /*19f0*/  IADD3 R78, P4, R24, UR28, RZ ;  /* 0x0000001c184e7c10 */ /* 0x000fe2000ff9e0ff */
[----:B------:R-:W-:Y:S01]  /*1a00*/  FFMA.FTZ R11, R2, R112, R11 ;  /* 0x00000070020b7223 */ /* 0x000fe2000001000b */
[----:B------:R-:W-:-:S02]  /*1a10*/  PRMT R14, R47, 0x7632, R14 ;  /* 0x000076322f0e7816 */ /* 0x000fc4000000000e */
[----:B0-----:R-:W-:Y:S02]  /*1a20*/  SHF.L.U64.HI R18, R9, 0x1, R16 ;  /* 0x0000000109127819 */ /* 0x001fe40000010210 */
[----:B------:R-:W-:Y:S02]  /*1a30*/  PRMT R9, R45, 0x7632, R9 ;  /* 0x000076322d097816 */ /* 0x000fe40000000009 */
[----:B------:R-:W-:-:S03]  /*1a40*/  IADD3.X R77, R18, UR27, RZ, P0, !PT ;  /* 0x0000001b124d7c10 */ /* 0x000fc600087fe4ff */
[----:B------:R-:W-:Y:S01]  /*1a50*/  IMAD.U32 R21, R9, 0x10000, RZ ;  /* 0x0001000009157824 */ /* 0x000fe200078e00ff */
[----:B------:R-:W-:Y:S01]  /*1a60*/  IADD3.X R79, R18, UR29, RZ, P4, !PT ;  /* 0x0000001d124f7c10 */ /* 0x000fe2000a7fe4ff */
[----:B------:R-:W-:Y:S01]  /*1a70*/  FMUL.FTZ R15, R4, R111 ;  /* 0x0000006f040f7220 */ /* 0x000fe20000410000 */
[----:B------:R-:W-:Y:S01]  /*1a80*/  FADD.FTZ R101, R101, R10 ;  /* 0x0000000a65657221 */ /* 0x000fe20000010000 */
[----:B------:R-:W-:Y:S01]  /*1a90*/  FFMA.FTZ R9, R22, R10, R11 ;  /* 0x0000000a16097223 */ /* 0x000fe2000001000b */
[----:B------:R-:W-:Y:S01]  /*1aa0*/  SHF.L.U32 R14, R14, 0x10, RZ ;  /* 0x000000100e0e7819 */ /* 0x000fe200000006ff */
[----:B------:R-:W-:Y:S01]  /*1ab0*/  FADD.FTZ R10, -R34, R21 ;  /* 0x00000015220a7221 */ /* 0x000fe20000010100 */
[----:B------:R-:W4:Y:S01]  /*1ac0*/  LDG.E.64.CONSTANT R76, desc[UR18][R76.64] ;  /* 0x000000124c4c7981 */ /* 0x000f22000c1e9b00 */
[----:B------:R-:W-:Y:S01]  /*1ad0*/  FFMA.FTZ R12, R25, R15, R12 ;  /* 0x0000000f190c7223 */ /* 0x000fe2000001000c */
[----:B------:R-:W-:Y:S01]  /*1ae0*/  FFMA.FTZ R16, R4, R111, R9 ;  /* 0x0000006f04107223 */ /* 0x000fe20000010009 */
[----:B------:R-:W-:Y:S01]  /*1af0*/  FMUL.FTZ R10, R3, R10 ;  /* 0x0000000a030a7220 */ /* 0x000fe20000410000 */
[CC--:B------:R-:W-:Y:S01]  /*1b00*/  FMUL.FTZ R15, R23.reuse, R14.reuse ;  /* 0x0000000e170f7220 */ /* 0x0c0fe20000410000 */
[----:B------:R-:W4:Y:S01]  /*1b10*/  LDG.E.64.CONSTANT R78, desc[UR18][R78.64] ;  /* 0x000000124e4e7981 */ /* 0x000f22000c1e9b00 */
[-C--:B------:R-:W-:Y:S01]  /*1b20*/  FFMA.FTZ R9, R23, R14.reuse, R16 ;  /* 0x0000000e17097223 */ /* 0x080fe20000010010 */
[----:B------:R-:W-:Y:S01]  /*1b30*/  SHF.L.U32 R11, R48, 0x10, RZ ;  /* 0x00000010300b7819 */ /* 0x000fe200000006ff */
[C---:B------:R-:W-:Y:S01]  /*1b40*/  FFMA.FTZ R17, R10.reuse, R14, R17 ;  /* 0x0000000e0a117223 */ /* 0x040fe20000010011 */
[----:B------:R0:W-:Y:S01]  /*1b50*/  STL [R1+0x98], R18 ;  /* 0x0000981201007387 */ /* 0x0001e20000100800 */
[----:B------:R-:W-:Y:S01]  /*1b60*/  FFMA.FTZ R12, R10, R15, R12 ;  /* 0x0000000f0a0c7223 */ /* 0x000fe2000001000c */
[----:B------:R-:W-:-:S02]  /*1b70*/  IADD3.X R16, RZ, R5, RZ, P3, !PT ;  /* 0x00000005ff107210 */ /* 0x000fc40001ffe4ff */
[----:B------:R1:W-:Y:S01]  /*1b80*/  STL [R1+0x94], R24 ;  /* 0x0000941801007387 */ /* 0x0003e20000100800 */
[----:B------:R-:W-:Y:S01]  /*1b90*/  PRMT R10, R48, 0x7632, R10 ;  /* 0x00007632300a7816 */ /* 0x000fe2000000000a */
[----:B------:R-:W-:Y:S01]  /*1ba0*/  FADD.FTZ R19, R19, R14 ;  /* 0x0000000e13137221 */ /* 0x000fe20000010000 */
[----:B------:R-:W-:Y:S01]  /*1bb0*/  SHF.L.U32 R110, R50, 0x10, RZ ;  /* 0x00000010326e7819 */ /* 0x000fe200000006ff */
[----:B------:R-:W-:Y:S01]  /*1bc0*/  FADD.FTZ R14, -R34, R11 ;  /* 0x0000000b220e7221 */ /* 0x000fe20000010100 */
[----:B------:R-:W-:Y:S02]  /*1bd0*/  SHF.L.U32 R10, R10, 0x10, RZ ;  /* 0x000000100a0a7819 */ /* 0x000fe400000006ff */
[C---:B0-----:R-:W-:Y:S01]  /*1be0*/  SHF.L.U64.HI R18, R7.reuse, 0x1, R16 ;  /* 0x0000000107127819 */ /* 0x041fe20000010210 */
[----:B-1----:R-:W-:Y:S01]  /*1bf0*/  IMAD.SHL.U32 R24, R7, 0x2, RZ ;  /* 0x0000000207187824 */ /* 0x002fe200078e00ff */
[----:B------:R-:W-:Y:S01]  /*1c00*/  PRMT R7, R50, 0x7632, R7 ;  /* 0x0000763232077816 */ /* 0x000fe20000000007 */
[----:B------:R-:W-:Y:S01]  /*1c10*/  STL [R1+0x13c], R45 ;  /* 0x00013c2d01007387 */ /* 0x000fe20000100800 */
[----:B------:R-:W-:-:S02]  /*1c20*/  FMUL.FTZ R11, R2, R110 ;  /* 0x0000006e020b7220 */ /* 0x000fc40000410000 */
[----:B------:R-:W-:Y:S01]  /*1c30*/  IADD3 R80, P0, R24, UR26, RZ ;  /* 0x0000001a18507c10 */ /* 0x000fe2000ff1e0ff */
[----:B------:R0:W-:Y:S01]  /*1c40*/  STL [R1+0x60], R25 ;  /* 0x0000601901007387 */ /* 0x0001e20000100800 */
[----:B------:R-:W-:Y:S01]  /*1c50*/  SHF.L.U32 R7, R7, 0x10, RZ ;  /* 0x0000001007077819 */ /* 0x000fe200000006ff */
[----:B------:R-:W-:Y:S01]  /*1c60*/  FADD.FTZ R10, -R34, R10 ;  /* 0x0000000a220a7221 */ /* 0x000fe20000010100 */
[----:B------:R-:W-:Y:S02]  /*1c70*/  IADD3 R82, P3, R24, UR28, RZ ;  /* 0x0000001c18527c10 */ /* 0x000fe4000ff7e0ff */
[----:B------:R-:W-:Y:S01]  /*1c80*/  IADD3.X R81, R18, UR27, RZ, P0, !PT ;  /* 0x0000001b12517c10 */ /* 0x000fe200087fe4ff */
[C---:B0-----:R-:W-:Y:S01]  /*1c90*/  FMUL.FTZ R25, R3.reuse, R14 ;  /* 0x0000000e03197220 */ /* 0x041fe20000410000 */
[----:B------:R-:W-:Y:S01]  /*1ca0*/  FMUL.FTZ R10, R3, R10 ;  /* 0x0000000a030a7220 */ /* 0x000fe20000410000 */
[----:B------:R-:W-:-:S03]  /*1cb0*/  SHF.L.U32 R14, R49, 0x10, RZ ;  /* 0x00000010310e7819 */ /* 0x000fc600000006ff */
[----:B------:R-:W4:Y:S01]  /*1cc0*/  LDG.E.64.CONSTANT R80, desc[UR18][R80.64] ;  /* 0x0000001250507981 */ /* 0x000f22000c1e9b00 */
[----:B------:R-:W-:Y:S01]  /*1cd0*/  FFMA.FTZ R12, R25, R11, R12 ;  /* 0x0000000b190c7223 */ /* 0x000fe2000001000c */
[----:B------:R-:W-:Y:S01]  /*1ce0*/  FFMA.FTZ R11, R2, R110, R9 ;  /* 0x0000006e020b7223 */ /* 0x000fe20000010009 */
[-C--:B------:R-:W-:Y:S01]  /*1cf0*/  FMUL.FTZ R9, R22, R7.reuse ;  /* 0x0000000716097220 */ /* 0x080fe20000410000 */
[----:B------:R-:W-:Y:S01]  /*1d00*/  IADD3.X R83, R18, UR29, RZ, P3, !PT ;  /* 0x0000001d12537c10 */ /* 0x000fe20009ffe4ff */
[C---:B------:R-:W-:Y:S01]  /*1d10*/  FFMA.FTZ R13, R10.reuse, R7, R13 ;  /* 0x000000070a0d7223 */ /* 0x040fe2000001000d */
[----:B------:R-:W-:Y:S01]  /*1d20*/  SHF.L.U32 R109, R51, 0x10, RZ ;  /* 0x00000010336d7819 */ /* 0x000fe200000006ff */
[----:B------:R-:W-:Y:S01]  /*1d30*/  FFMA.FTZ R12, R10, R9, R12 ;  /* 0x000000090a0c7223 */ /* 0x000fe2000001000c */
[----:B------:R-:W-:Y:S01]  /*1d40*/  PRMT R10, R49, 0x7632, R10 ;  /* 0x00007632310a7816 */ /* 0x000fe2000000000a */
[----:B------:R-:W-:Y:S01]  /*1d50*/  FADD.FTZ R14, -R34, R14 ;  /* 0x0000000e220e7221 */ /* 0x000fe20000010100 */
[----:B------:R-:W4:Y:S01]  /*1d60*/  LDG.E.64.CONSTANT R82, desc[UR18][R82.64] ;  /* 0x0000001252527981 */ /* 0x000f22000c1e9b00 */
[----:B------:R-:W-:Y:S01]  /*1d70*/  FADD.FTZ R101, R101, R7 ;  /* 0x0000000765657221 */ /* 0x000fe20000010000 */
[--C-:B------:R-:W-:Y:S01]  /*1d80*/  FFMA.FTZ R7, R22, R7, R11.reuse ;  /* 0x0000000716077223 */ /* 0x100fe2000001000b */
[----:B------:R-:W-:Y:S01]  /*1d90*/  FMUL.FTZ R9, R4, R109 ;  /* 0x0000006d04097220 */ /* 0x000fe20000410000 */
[----:B------:R-:W-:Y:S01]  /*1da0*/  STL [R1+0x140], R47 ;  /* 0x0001402f01007387 */ /* 0x000fe20000100800 */
[----:B------:R-:W-:Y:S01]  /*1db0*/  FMUL.FTZ R15, R3, R14 ;  /* 0x0000000e030f7220 */ /* 0x000fe20000410000 */
[----:B------:R-:W-:Y:S01]  /*1dc0*/  IMAD.U32 R10, R10, 0x10000, RZ ;  /* 0x000100000a0a7824 */ /* 0x000fe200078e00ff */
[----:B------:R-:W-:Y:S01]  /*1dd0*/  PRMT R11, R51, 0x7632, R11 ;  /* 0x00007632330b7816 */ /* 0x000fe2000000000b */
[----:B------:R-:W-:Y:S01]  /*1de0*/  STL [R1+0x144], R48 ;  /* 0x0001443001007387 */ /* 0x000fe20000100800 */
[----:B------:R-:W-:-:S03]  /*1df0*/  FFMA.FTZ R12, R15, R9, R12 ;  /* 0x000000090f0c7223 */ /* 0x000fc6000001000c */
[----:B------:R-:W-:Y:S01]  /*1e00*/  STL [R1+0x68], R25 ;  /* 0x0000681901007387 */ /* 0x000fe20000100800 */
[----:B------:R-:W-:Y:S01]  /*1e10*/  FADD.FTZ R10, -R34, R10 ;  /* 0x0000000a220a7221 */ /* 0x000fe20000010100 */
[----:B------:R-:W-:Y:S02]  /*1e20*/  SHF.L.U32 R11, R11, 0x10, RZ ;  /* 0x000000100b0b7819 */ /* 0x000fe400000006ff */
[----:B------:R0:W-:Y:S01]  /*1e30*/  STL [R1+0x90], R18 ;  /* 0x0000901201007387 */ /* 0x0001e20000100800 */
[----:B------:R-:W-:-:S03]  /*1e40*/  IADD3.X R9, RZ, R5, RZ, P2, !PT ;  /* 0x00000005ff097210 */ /* 0x000fc600017fe4ff */
[----:B------:R-:W-:Y:S04]  /*1e50*/  STL [R1+0x8c], R24 ;  /* 0x00008c1801007387 */ /* 0x000fe80000100800 */
[----:B------:R-:W-:Y:S01]  /*1e60*/  STL [R1+0x148], R50 ;  /* 0x0001483201007387 */ /* 0x000fe20000100800 */
[----:B0-----:R-:W-:-:S03]  /*1e70*/  SHF.L.U32 R18, R6, 0x1, RZ ;  /* 0x0000000106127819 */ /* 0x001fc600000006ff */
[----:B------:R-:W-:Y:S01]  /*1e80*/  STL [R1+0x14c], R49 ;  /* 0x00014c3101007387 */ /* 0x000fe20000100800 */
[----:B------:R-:W-:Y:S01]  /*1e90*/  FMUL.FTZ R10, R3, R10 ;  /* 0x0000000a030a7220 */ /* 0x000fe20000410000 */
[----:B------:R-:W-:Y:S02]  /*1ea0*/  FFMA.FTZ R7, R4, R109, R7 ;  /* 0x0000006d04077223 */ /* 0x000fe40000010007 */
[----:B------:R-:W-:Y:S01]  /*1eb0*/  STL [R1+0x150], R51 ;  /* 0x0001503301007387 */ /* 0x000fe20000100800 */
[----:B------:R-:W-:Y:S01]  /*1ec0*/  IADD3 R84, P0, R18, UR26, RZ ;  /* 0x0000001a12547c10 */ /* 0x000fe2000ff1e0ff */
[-C--:B------:R-:W-:Y:S02]  /*1ed0*/  FMUL.FTZ R14, R23, R11.reuse ;  /* 0x0000000b170e7220 */ /* 0x080fe40000410000 */
[----:B------:R0:W-:Y:S01]  /*1ee0*/  STL [R1+0x70], R15 ;  /* 0x0000700f01007387 */ /* 0x0001e20000100800 */
[----:B------:R-:W-:Y:S01]  /*1ef0*/  FADD.FTZ R19, R19, R11 ;  /* 0x0000000b13137221 */ /* 0x000fe20000010000 */
[CC--:B------:R-:W-:Y:S01]  /*1f00*/  FFMA.FTZ R17, R10.reuse, R11.reuse, R17 ;  /* 0x0000000b0a117223 */ /* 0x0c0fe20000010011 */
[----:B------:R-:W-:Y:S01]  /*1f10*/  FFMA.FTZ R7, R23, R11, R7 ;  /* 0x0000000b17077223 */ /* 0x000fe20000010007 */
[----:B------:R-:W-:Y:S01]  /*1f20*/  FFMA.FTZ R12, R10, R14, R12 ;  /* 0x0000000e0a0c7223 */ /* 0x000fe2000001000c */
[----:B------:R-:W-:-:S02]  /*1f30*/  SHF.L.U32 R11, R52, 0x10, RZ ;  /* 0x00000010340b7819 */ /* 0x000fc400000006ff */
[----:B0-----:R-:W-:Y:S02]  /*1f40*/  SHF.L.U64.HI R15, R6, 0x1, R9 ;  /* 0x00000001060f7819 */ /* 0x001fe40000010209 */
[----:B------:R-:W-:Y:S02]  /*1f50*/  IADD3 R86, P2, R18, UR28, RZ ;  /* 0x0000001c12567c10 */ /* 0x000fe4000ff5e0ff */
[C---:B------:R-:W-:Y:S02]  /*1f60*/  IADD3.X R85, R15.reuse, UR27, RZ, P0, !PT ;  /* 0x0000001b0f557c10 */ /* 0x040fe400087fe4ff */
[----:B------:R-:W-:Y:S01]  /*1f70*/  PRMT R10, R52, 0x7632, R10 ;  /* 0x00007632340a7816 */ /* 0x000fe2000000000a */
[----:B------:R-:W-:Y:S01]  /*1f80*/  IMAD.U32 R108, R54, 0x10000, RZ ;  /* 0x00010000366c7824 */ /* 0x000fe200078e00ff */
[----:B------:R-:W-:Y:S01]  /*1f90*/  IADD3.X R87, R15, UR29, RZ, P2, !PT ;  /* 0x0000001d0f577c10 */ /* 0x000fe200097fe4ff */
[----:B------:R-:W-:Y:S01]  /*1fa0*/  FADD.FTZ R11, -R34, R11 ;  /* 0x0000000b220b7221 */ /* 0x000fe20000010100 */
[----:B------:R-:W-:Y:S01]  /*1fb0*/  PRMT R6, R54, 0x7632, R6 ;  /* 0x0000763236067816 */ /* 0x000fe20000000006 */
[----:B------:R-:W4:Y:S01]  /*1fc0*/  LDG.E.64.CONSTANT R84, desc[UR18][R84.64] ;  /* 0x0000001254547981 */ /* 0x000f22000c1e9b00 */
[----:B------:R-:W-:Y:S01]  /*1fd0*/  SHF.L.U32 R10, R10, 0x10, RZ ;  /* 0x000000100a0a7819 */ /* 0x000fe200000006ff */
[----:B------:R-:W-:Y:S01]  /*1fe0*/  FMUL.FTZ R9, R2, R108 ;  /* 0x0000006c02097220 */ /* 0x000fe20000410000 */
[----:B------:R-:W-:Y:S01]  /*1ff0*/  SHF.L.U32 R6, R6, 0x10, RZ ;  /* 0x0000001006067819 */ /* 0x000fe200000006ff */
[----:B------:R-:W-:Y:S01]  /*2000*/  FMUL.FTZ R16, R3, R11 ;  /* 0x0000000b03107220 */ /* 0x000fe20000410000 */
[----:B------:R-:W4:Y:S01]  /*2010*/  LDG.E.64.CONSTANT R86, desc[UR18][R86.64] ;  /* 0x0000001256567981 */ /* 0x000f22000c1e9b00 */
[----:B------:R-:W-:-:S02]  /*2020*/  FADD.FTZ R10, -R34, R10 ;  /* 0x0000000a220a7221 */ /* 0x000fc40000010100 */
[----:B------:R-:W-:Y:S01]  /*2030*/  FFMA.FTZ R12, R16, R9, R12 ;  /* 0x00000009100c7223 */ /* 0x000fe2000001000c */
[----:B------:R-:W-:Y:S01]  /*2040*/  FMUL.FTZ R9, R22, R6 ;  /* 0x0000000616097220 */ /* 0x000fe20000410000 */
[----:B------:R-:W-:Y:S01]  /*2050*/  FMUL.FTZ R10, R3, R10 ;  /* 0x0000000a030a7220 */ /* 0x000fe20000410000 */
[----:B------:R-:W-:Y:S03]  /*2060*/  STL [R1+0x88], R15 ;  /* 0x0000880f01007387 */ /* 0x000fe60000100800 */
[----:B------:R-:W-:Y:S01]  /*2070*/  FFMA.FTZ R12, R10, R9, R12 ;  /* 0x000000090a0c7223 */ /* 0x000fe2000001000c */
[----:B------:R0:W-:Y:S01]  /*2080*/  STL [R1+0x84], R18 ;  /* 0x0000841201007387 */ /* 0x0001e20000100800 */
[----:B------:R-:W-:-:S03]  /*2090*/  IADD3.X R9, RZ, R5, RZ, P1, !PT ;  /* 0x00000005ff097210 */ /* 0x000fc60000ffe4ff */
[----:B------:R-:W-:Y:S04]  /*20a0*/  STL [R1+0x154], R52 ;  /* 0x0001543401007387 */ /* 0x000fe80000100800 */
[----:B------:R-:W-:Y:S01]  /*20b0*/  STL [R1+0x158], R54 ;  /* 0x0001583601007387 */ /* 0x000fe20000100800 */
[----:B0-----:R-:W-:-:S03]  /*20c0*/  SHF.L.U32 R18, R8, 0x1, RZ ;  /* 0x0000000108127819 */ /* 0x001fc600000006ff */
[----:B------:R0:W-:Y:S01]  /*20d0*/  STL [R1+0x78], R16 ;  /* 0x0000781001007387 */ /* 0x0001e20000100800 */
[C---:B------:R-:W-:Y:S02]  /*20e0*/  IADD3 R88, P0, R18.reuse, UR26, RZ ;  /* 0x0000001a12587c10 */ /* 0x040fe4000ff1e0ff */
[C---:B------:R-:W-:Y:S02]  /*20f0*/  SHF.L.U32 R15, R53.reuse, 0x10, RZ ;  /* 0x00000010350f7819 */ /* 0x040fe400000006ff */
[----:B------:R-:W-:Y:S02]  /*2100*/  IADD3 R90, P1, R18, UR28, RZ ;  /* 0x0000001c125a7c10 */ /* 0x000fe4000ff3e0ff */
[----:B0-----:R-:W-:Y:S02]  /*2110*/  SHF.L.U64.HI R16, R8, 0x1, R9 ;  /* 0x0000000108107819 */ /* 0x001fe40000010209 */
[----:B------:R-:W-:Y:S02]  /*2120*/  PRMT R11, R53, 0x7632, R11 ;  /* 0x00007632350b7816 */ /* 0x000fe4000000000b */
[C---:B------:R-:W-:Y:S01]  /*2130*/  IADD3.X R89, R16.reuse, UR27, RZ, P0, !PT ;  /* 0x0000001b10597c10 */ /* 0x040fe200087fe4ff */
[C---:B------:R-:W-:Y:S01]  /*2140*/  IMAD.U32 R107, R55.reuse, 0x10000, RZ ;  /* 0x00010000376b7824 */ /* 0x040fe200078e00ff */
[----:B------:R-:W-:Y:S01]  /*2150*/  IADD3.X R91, R16, UR29, RZ, P1, !PT ;  /* 0x0000001d105b7c10 */ /* 0x000fe20008ffe4ff */
[----:B------:R-:W-:Y:S01]  /*2160*/  FADD.FTZ R15, -R34, R15 ;  /* 0x0000000f220f7221 */ /* 0x000fe20000010100 */
[----:B------:R-:W-:-:S02]  /*2170*/  PRMT R9, R55, 0x7632, R9 ;  /* 0x0000763237097816 */ /* 0x000fc40000000009 */
[----:B------:R-:W-:Y:S01]  /*2180*/  SHF.L.U32 R11, R11, 0x10, RZ ;  /* 0x000000100b0b7819 */ /* 0x000fe200000006ff */
[----:B------:R-:W4:Y:S01]  /*2190*/  LDG.E.64.CONSTANT R88, desc[UR18][R88.64] ;  /* 0x0000001258587981 */ /* 0x000f22000c1e9b00 */
[----:B------:R-:W-:Y:S01]  /*21a0*/  FMUL.FTZ R14, R4, R107 ;  /* 0x0000006b040e7220 */ /* 0x000fe20000410000 */
[----:B------:R-:W-:Y:S01]  /*21b0*/  FMUL.FTZ R54, R3, R15 ;  /* 0x0000000f03367220 */ /* 0x000fe20000410000 */
[----:B------:R-:W-:Y:S01]  /*21c0*/  SHF.L.U32 R9, R9, 0x10, RZ ;  /* 0x0000001009097819 */ /* 0x000fe200000006ff */
[----:B------:R-:W-:Y:S01]  /*21d0*/  FADD.FTZ R11, -R34, R11 ;  /* 0x0000000b220b7221 */ /* 0x000fe20000010100 */
[----:B------:R-:W4:Y:S01]  /*21e0*/  LDG.E.64.CONSTANT R90, desc[UR18][R90.64] ;  /* 0x000000125a5a7981 */ /* 0x000f22000c1e9b00 */
[----:B------:R-:W-:Y:S02]  /*21f0*/  FFMA.FTZ R8, R54, R14, R12 ;  /* 0x0000000e36087223 */ /* 0x000fe4000001000c */
[----:B------:R-:W-:Y:S01]  /*2200*/  FMUL.FTZ R11, R3, R11 ;  /* 0x0000000b030b7220 */ /* 0x000fe20000410000 */
[-C--:B------:R-:W-:Y:S01]  /*2210*/  FMUL.FTZ R12, R23, R9.reuse ;  /* 0x00000009170c7220 */ /* 0x080fe20000410000 */
[----:B------:R-:W-:Y:S01]  /*2220*/  FFMA.FTZ R7, R2, R108, R7 ;  /* 0x0000006c02077223 */ /* 0x000fe20000010007 */
[----:B------:R-:W-:Y:S01]  /*2230*/  FFMA.FTZ R13, R10, R6, R13 ;  /* 0x000000060a0d7223 */ /* 0x000fe2000001000d */
[C---:B------:R-:W-:Y:S01]  /*2240*/  FFMA.FTZ R17, R11.reuse, R9, R17 ;  /* 0x000000090b117223 */ /* 0x040fe20000010011 */
[----:B------:R-:W-:Y:S01]  /*2250*/  FFMA.FTZ R8, R11, R12, R8 ;  /* 0x0000000c0b087223 */ /* 0x000fe20000010008 */
[----:B------:R-:W-:Y:S01]  /*2260*/  PRMT R11, R58, 0x7632, R11 ;  /* 0x000076323a0b7816 */ /* 0x000fe2000000000b */
[----:B------:R-:W-:Y:S01]  /*2270*/  FADD.FTZ R101, R101, R6 ;  /* 0x0000000665657221 */ /* 0x000fe20000010000 */
[----:B------:R-:W-:-:S02]  /*2280*/  FFMA.FTZ R6, R22, R6, R7 ;  /* 0x0000000616067223 */ /* 0x000fc40000010007 */
[----:B------:R-:W-:Y:S02]  /*2290*/  SHF.L.U32 R7, R11, 0x10, RZ ;  /* 0x000000100b077819 */ /* 0x000fe400000006ff */
[----:B------:R-:W-:Y:S01]  /*22a0*/  FFMA.FTZ R11, R4, R107, R6 ;  /* 0x0000006b040b7223 */ /* 0x000fe20000010006 */
[----:B------:R-:W-:-:S04]  /*22b0*/  IADD3.X R6, RZ, R5, RZ, P5, !PT ;  /* 0x00000005ff067210 */ /* 0x000fc80002ffe4ff */
[C---:B------:R-:W-:Y:S02]  /*22c0*/  SHF.L.U64.HI R15, R120.reuse, 0x1, R6 ;  /* 0x00000001780f7819 */ /* 0x040fe40000010206 */
[----:B------:R-:W-:-:S04]  /*22d0*/  SHF.L.U32 R120, R120, 0x1, RZ ;  /* 0x0000000178787819 */ /* 0x000fc800000006ff */
[C---:B------:R-:W-:Y:S02]  /*22e0*/  IADD3 R92, P0, R120.reuse, UR26, RZ ;  /* 0x0000001a785c7c10 */ /* 0x040fe4000ff1e0ff */
[----:B------:R-:W-:Y:S02]  /*22f0*/  IADD3 R94, P1, R120, UR28, RZ ;  /* 0x0000001c785e7c10 */ /* 0x000fe4000ff3e0ff */
[C---:B------:R-:W-:Y:S02]  /*2300*/  IADD3.X R93, R15.reuse, UR27, RZ, P0, !PT ;  /* 0x0000001b0f5d7c10 */ /* 0x040fe400087fe4ff */
[----:B------:R-:W-:-:S04]  /*2310*/  IADD3.X R95, R15, UR29, RZ, P1, !PT ;  /* 0x0000001d0f5f7c10 */ /* 0x000fc80008ffe4ff */
[----:B------:R-:W4:Y:S04]  /*2320*/  LDG.E.64.CONSTANT R92, desc[UR18][R92.64] ;  /* 0x000000125c5c7981 */ /* 0x000f28000c1e9b00 */
[----:B------:R-:W4:Y:S01]  /*2330*/  LDG.E.64.CONSTANT R94, desc[UR18][R94.64] ;  /* 0x000000125e5e7981 */ /* 0x000f22000c1e9b00 */
[----:B------:R-:W-:-:S04]  /*2340*/  IADD3.X R119, RZ, R5, RZ, P6, !PT ;  /* 0x00000005ff777210 */ /* 0x000fc800037fe4ff */
[C---:B------:R-:W-:Y:S02]  /*2350*/  SHF.L.U64.HI R119, R118.reuse, 0x1, R119 ;  /* 0x0000000176777819 */ /* 0x040fe40000010277 */
[----:B------:R-:W-:-:S04]  /*2360*/  SHF.L.U32 R118, R118, 0x1, RZ ;  /* 0x0000000176767819 */ /* 0x000fc800000006ff */
[C---:B------:R-:W-:Y:S02]  /*2370*/  IADD3 R96, P0, R118.reuse, UR26, RZ ;  /* 0x0000001a76607c10 */ /* 0x040fe4000ff1e0ff */
[----:B------:R-:W-:Y:S02]  /*2380*/  IADD3 R98, P1, R118, UR28, RZ ;  /* 0x0000001c76627c10 */ /* 0x000fe4000ff3e0ff */
[C---:B------:R-:W-:Y:S02]  /*2390*/  IADD3.X R97, R119.reuse, UR27, RZ, P0, !PT ;  /* 0x0000001b77617c10 */ /* 0x040fe400087fe4ff */
[----:B------:R-:W-:-:S04]  /*23a0*/  IADD3.X R99, R119, UR29, RZ, P1, !PT ;  /* 0x0000001d77637c10 */ /* 0x000fc80008ffe4ff */
[----:B------:R-:W4:Y:S01]  /*23b0*/  LDG.E.64.CONSTANT R96, desc[UR18][R96.64] ;  /* 0x0000001260607981 */ /* 0x000f22000c1e9b00 */
[----:B------:R-:W-:-:S03]  /*23c0*/  SHF.L.U32 R14, R56, 0x10, RZ ;  /* 0x00000010380e7819 */ /* 0x000fc600000006ff */
[----:B------:R-:W4:Y:S01]  /*23d0*/  LDG.E.64.CONSTANT R98, desc[UR18][R98.64] ;  /* 0x0000001262627981 */ /* 0x000f22000c1e9b00 */
[----:B------:R-:W-:Y:S01]  /*23e0*/  PRMT R10, R56, 0x7632, R10 ;  /* 0x00007632380a7816 */ /* 0x000fe2000000000a */
[----:B------:R-:W-:Y:S02]  /*23f0*/  IMAD.U32 R106, R58, 0x10000, RZ ;  /* 0x000100003a6a7824 */ /* 0x000fe400078e00ff */
[----:B------:R-:W-:Y:S01]  /*2400*/  FADD.FTZ R14, -R34, R14 ;  /* 0x0000000e220e7221 */ /* 0x000fe20000010100 */
[----:B------:R-:W-:Y:S01]  /*2410*/  SHF.L.U32 R10, R10, 0x10, RZ ;  /* 0x000000100a0a7819 */ /* 0x000fe200000006ff */
[----:B------:R-:W-:Y:S02]  /*2420*/  FMUL.FTZ R12, R2, R106 ;  /* 0x0000006a020c7220 */ /* 0x000fe40000410000 */
[----:B------:R-:W-:-:S04]  /*2430*/  FMUL.FTZ R52, R3, R14 ;  /* 0x0000000e03347220 */ /* 0x000fc80000410000 */
[----:B------:R-:W-:Y:S01]  /*2440*/  FFMA.FTZ R8, R52, R12, R8 ;  /* 0x0000000c34087223 */ /* 0x000fe20000010008 */
[----:B------:R-:W-:Y:S01]  /*2450*/  FADD.FTZ R12, -R34, R10 ;  /* 0x0000000a220c7221 */ /* 0x000fe20000010100 */
[----:B------:R-:W-:-:S03]  /*2460*/  FMUL.FTZ R10, R22, R7 ;  /* 0x00000007160a7220 */ /* 0x000fc60000410000 */
[----:B------:R-:W-:Y:S01]  /*2470*/  FMUL.FTZ R12, R3, R12 ;  /* 0x0000000c030c7220 */ /* 0x000fe20000410000 */
[----:B------:R-:W-:-:S03]  /*2480*/  SHF.L.U32 R14, R57, 0x10, RZ ;  /* 0x00000010390e7819 */ /* 0x000fc600000006ff */
[----:B------:R-:W-:Y:S01]  /*2490*/  FFMA.FTZ R8, R12, R10, R8 ;  /* 0x0000000a0c087223 */ /* 0x000fe20000010008 */
[----:B------:R-:W-:Y:S01]  /*24a0*/  PRMT R10, R57, 0x7632, R10 ;  /* 0x00007632390a7816 */ /* 0x000fe2000000000a */
[C---:B------:R-:W-:Y:S02]  /*24b0*/  IMAD.U32 R105, R59.reuse, 0x10000, RZ ;  /* 0x000100003b697824 */ /* 0x040fe400078e00ff */
[----:B------:R-:W-:Y:S01]  /*24c0*/  FADD.FTZ R14, -R34, R14 ;  /* 0x0000000e220e7221 */ /* 0x000fe20000010100 */
[----:B------:R-:W-:Y:S02]  /*24d0*/  PRMT R6, R59, 0x7632, R6 ;  /* 0x000076323b067816 */ /* 0x000fe40000000006 */
[----:B------:R-:W-:Y:S01]  /*24e0*/  SHF.L.U32 R10, R10, 0x10, RZ ;  /* 0x000000100a0a7819 */ /* 0x000fe200000006ff */
[----:B------:R-:W-:Y:S01]  /*24f0*/  FADD.FTZ R19, R19, R9 ;  /* 0x0000000913137221 */ /* 0x000fe20000010000 */
[----:B------:R-:W-:Y:S01]  /*2500*/  FFMA.FTZ R9, R23, R9, R11 ;  /* 0x0000000917097223 */ /* 0x000fe2000001000b */
[----:B------:R-:W-:Y:S01]  /*2510*/  FMUL.FTZ R11, R4, R105 ;  /* 0x00000069040b7220 */ /* 0x000fe20000410000 */
[----:B------:R-:W-:Y:S01]  /*2520*/  FMUL.FTZ R51, R3, R14 ;  /* 0x0000000e03337220 */ /* 0x000fe20000410000 */
[----:B------:R-:W-:Y:S01]  /*2530*/  SHF.L.U32 R6, R6, 0x10, RZ ;  /* 0x0000001006067819 */ /* 0x000fe200000006ff */
[----:B------:R-:W-:-:S02]  /*2540*/  FADD.FTZ R10, -R34, R10 ;  /* 0x0000000a220a7221 */ /* 0x000fc40000010100 */
[----:B------:R-:W-:Y:S02]  /*2550*/  FFMA.FTZ R8, R51, R11, R8 ;  /* 0x0000000b33087223 */ /* 0x000fe40000010008 */
[----:B------:R-:W-:Y:S01]  /*2560*/  FMUL.FTZ R10, R3, R10 ;  /* 0x0000000a030a7220 */ /* 0x000fe20000410000 */
[-C--:B------:R-:W-:Y:S01]  /*2570*/  FMUL.FTZ R11, R23, R6.reuse ;  /* 0x00000006170b7220 */ /* 0x080fe20000410000 */
[----:B------:R-:W-:Y:S02]  /*2580*/  SHF.L.U32 R14, R60, 0x10, RZ ;  /* 0x000000103c0e7819 */ /* 0x000fe400000006ff */
[C---:B------:R-:W-:Y:S01]  /*2590*/  FFMA.FTZ R17, R10.reuse, R6, R17 ;  /* 0x000000060a117223 */ /* 0x040fe20000010011 */
[----:B------:R-:W-:Y:S01]  /*25a0*/  FFMA.FTZ R8, R10, R11, R8 ;  /* 0x0000000b0a087223 */ /* 0x000fe20000010008 */
[----:B------:R-:W-:Y:S01]  /*25b0*/  PRMT R10, R60, 0x7632, R10 ;  /* 0x000076323c0a7816 */ /* 0x000fe2000000000a */
[----:B------:R-:W-:Y:S01]  /*25c0*/  FADD.FTZ R14, -R34, R14 ;  /* 0x0000000e220e7221 */ /* 0x000fe20000010100 */
[----:B------:R-:W-:Y:S01]  /*25d0*/  FFMA.FTZ R9, R2, R106, R9 ;  /* 0x0000006a02097223 */ /* 0x000fe20000010009 */
[C---:B------:R-:W-:Y:S01]  /*25e0*/  IMAD.U32 R104, R62.reuse, 0x10000, RZ ;  /* 0x000100003e687824 */ /* 0x040fe200078e00ff */
[----:B------:R-:W-:-:S02]  /*25f0*/  PRMT R11, R62, 0x7632, R11 ;  /* 0x000076323e0b7816 */ /* 0x000fc4000000000b */
[----:B------:R-:W-:Y:S01]  /*2600*/  SHF.L.U32 R10, R10, 0x10, RZ ;  /* 0x000000100a0a7819 */ /* 0x000fe200000006ff */
[----:B------:R-:W-:Y:S01]  /*2610*/  FMUL.FTZ R49, R3, R14 ;  /* 0x0000000e03317220 */ /* 0x000fe20000410000 */
[-C--:B------:R-:W-:Y:S01]  /*2620*/  FFMA.FTZ R13, R12, R7.reuse, R13 ;  /* 0x000000070c0d7223 */ /* 0x080fe2000001000d */
[----:B------:R-:W-:Y:S01]  /*2630*/  FADD.FTZ R101, R101, R7 ;  /* 0x0000000765657221 */ /* 0x000fe20000010000 */
[----:B------:R-:W-:Y:S01]  /*2640*/  FFMA.FTZ R14, R22, R7, R9 ;  /* 0x00000007160e7223 */ /* 0x000fe20000010009 */
[----:B------:R-:W-:Y:S01]  /*2650*/  FMUL.FTZ R12, R2, R104 ;  /* 0x00000068020c7220 */ /* 0x000fe20000410000 */
[----:B------:R-:W-:Y:S01]  /*2660*/  SHF.L.U32 R9, R11, 0x10, RZ ;  /* 0x000000100b097819 */ /* 0x000fe200000006ff */
[----:B------:R-:W-:Y:S01]  /*2670*/  FADD.FTZ R10, -R34, R10 ;  /* 0x0000000a220a7221 */ /* 0x000fe20000010100 */
[----:B------:R-:W-:Y:S01]  /*2680*/  SHF.L.U32 R7, R61, 0x10, RZ ;  /* 0x000000103d077819 */ /* 0x000fe200000006ff */
[----:B------:R-:W-:Y:S01]  /*2690*/  FFMA.FTZ R8, R49, R12, R8 ;  /* 0x0000000c31087223 */ /* 0x000fe20000010008 */
[----:B------:R-:W-:Y:S01]  /*26a0*/  SHF.L.U32 R35, R63, 0x10, RZ ;  /* 0x000000103f237819 */ /* 0x000fe200000006ff */
[----:B------:R-:W-:Y:S01]  /*26b0*/  FMUL.FTZ R27, R22, R9 ;  /* 0x00000009161b7220 */ /* 0x000fe20000410000 */
[----:B------:R-:W-:Y:S01]  /*26c0*/  FMUL.FTZ R11, R3, R10 ;  /* 0x0000000a030b7220 */ /* 0x000fe20000410000 */
[--C-:B------:R-:W-:Y:S01]  /*26d0*/  FADD.FTZ R12, -R34, R7.reuse ;  /* 0x00000007220c7221 */ /* 0x100fe20000010100 */
[----:B------:R-:W-:-:S02]  /*26e0*/  PRMT R7, R61, 0x7632, R7 ;  /* 0x000076323d077816 */ /* 0x000fc40000000007 */
[----:B------:R-:W-:Y:S01]  /*26f0*/  FFMA.FTZ R27, R11, R27, R8 ;  /* 0x0000001b0b1b7223 */ /* 0x000fe20000010008 */
[----:B------:R-:W-:Y:S01]  /*2700*/  FMUL.FTZ R8, R4, R35 ;  /* 0x0000002304087220 */ /* 0x000fe20000410000 */
[----:B------:R-:W-:Y:S01]  /*2710*/  FMUL.FTZ R50, R3, R12 ;  /* 0x0000000c03327220 */ /* 0x000fe20000410000 */
[----:B------:R-:W-:Y:S01]  /*2720*/  IMAD.U32 R7, R7, 0x10000, RZ ;  /* 0x0001000007077824 */ /* 0x000fe200078e00ff */
[----:B------:R-:W-:Y:S02]  /*2730*/  PRMT R10, R63, 0x7632, R10 ;  /* 0x000076323f0a7816 */ /* 0x000fe4000000000a */
[----:B------:R-:W-:Y:S01]  /*2740*/  FFMA.FTZ R27, R50, R8, R27 ;  /* 0x00000008321b7223 */ /* 0x000fe2000001001b */
[----:B------:R-:W-:Y:S01]  /*2750*/  FADD.FTZ R8, -R34, R7 ;  /* 0x0000000722087221 */ /* 0x000fe20000010100 */
[----:B--2---:R-:W-:Y:S02]  /*2760*/  SHF.L.U32 R7, R64, 0x10, RZ ;  /* 0x0000001040077819 */ /* 0x004fe400000006ff */
[----:B------:R-:W-:-:S03]  /*2770*/  SHF.L.U32 R10, R10, 0x10, RZ ;  /* 0x000000100a0a7819 */ /* 0x000fc600000006ff */
[----:B------:R-:W-:Y:S01]  /*2780*/  FADD.FTZ R7, -R34, R7 ;  /* 0x0000000722077221 */ /* 0x000fe20000010100 */
[----:B------:R-:W-:Y:S01]  /*2790*/  FFMA.FTZ R13, R11, R9, R13 ;  /* 0x000000090b0d7223 */ /* 0x000fe2000001000d */
[----:B------:R-:W-:Y:S01]  /*27a0*/  FMUL.FTZ R8, R3, R8 ;  /* 0x0000000803087220 */ /* 0x000fe20000410000 */
[----:B------:R-:W-:Y:S01]  /*27b0*/  FMUL.FTZ R11, R23, R10 ;  /* 0x0000000a170b7220 */ /* 0x000fe20000410000 */
[----:B------:R-:W-:Y:S01]  /*27c0*/  FMUL.FTZ R48, R3, R7 ;  /* 0x0000000703307220 */ /* 0x000fe20000410000 */
[----:B------:R-:W-:Y:S01]  /*27d0*/  PRMT R7, R64, 0x7632, R7 ;  /* 0x0000763240077816 */ /* 0x000fe20000000007 */
[----:B---3--:R-:W-:Y:S02]  /*27e0*/  IMAD.U32 R5, R66, 0x10000, RZ ;  /* 0x0001000042057824 */ /* 0x008fe400078e00ff */
[----:B------:R-:W-:Y:S01]  /*27f0*/  FFMA.FTZ R27, R8, R11, R27 ;  /* 0x0000000b081b7223 */ /* 0x000fe2000001001b */
[----:B------:R-:W-:Y:S01]  /*2800*/  FFMA.FTZ R14, R4, R105, R14 ;  /* 0x00000069040e7223 */ /* 0x000fe2000001000e */
[----:B------:R-:W-:-:S02]  /*2810*/  PRMT R11, R66, 0x7632, R11 ;  /* 0x00007632420b7816 */ /* 0x000fc4000000000b */
[----:B------:R-:W-:Y:S01]  /*2820*/  SHF.L.U32 R7, R7, 0x10, RZ ;  /* 0x0000001007077819 */ /* 0x000fe200000006ff */
[----:B------:R-:W-:Y:S01]  /*2830*/  FFMA.FTZ R17, R8, R10, R17 ;  /* 0x0000000a08117223 */ /* 0x000fe20000010011 */
[----:B------:R-:W-:Y:S01]  /*2840*/  FADD.FTZ R19, R19, R6 ;  /* 0x0000000613137221 */ /* 0x000fe20000010000 */
[----:B------:R-:W-:Y:S01]  /*2850*/  FMUL.FTZ R8, R2, R5 ;  /* 0x0000000502087220 */ /* 0x000fe20000410000 */
[----:B------:R-:W-:Y:S01]  /*2860*/  FFMA.FTZ R6, R23, R6, R14 ;  /* 0x0000000617067223 */ /* 0x000fe2000001000e */
[----:B------:R-:W-:Y:S01]  /*2870*/  SHF.L.U32 R11, R11, 0x10, RZ ;  /* 0x000000100b0b7819 */ /* 0x000fe200000006ff */
[----:B------:R-:W-:Y:S01]  /*2880*/  STL [R1+0x6c], R16 ;  /* 0x00006c1001007387 */ /* 0x000fe20000100800 */
[----:B------:R-:W-:Y:S01]  /*2890*/  FADD.FTZ R7, -R34, R7 ;  /* 0x0000000722077221 */ /* 0x000fe20000010100 */
[----:B------:R-:W-:Y:S02]  /*28a0*/  FFMA.FTZ R27, R48, R8, R27 ;  /* 0x00000008301b7223 */ /* 0x000fe4000001001b */
[----:B------:R-:W-:Y:S01]  /*28b0*/  STL [R1+0x80], R54 ;  /* 0x0000803601007387 */ /* 0x000fe20000100800 */
[----:B------:R-:W-:Y:S01]  /*28c0*/  FFMA.FTZ R8, R2, R104, R6 ;  /* 0x0000006802087223 */ /* 0x000fe20000010006 */
[----:B------:R-:W-:-:S02]  /*28d0*/  FMUL.FTZ R6, R22, R11 ;  /* 0x0000000b16067220 */ /* 0x000fc40000410000 */
[----:B------:R-:W-:Y:S01]  /*28e0*/  STL [R1+0x4c], R18 ;  /* 0x00004c1201007387 */ /* 0x000fe20000100800 */
[----:B------:R-:W-:-:S03]  /*28f0*/  FMUL.FTZ R7, R3, R7 ;  /* 0x0000000703077220 */ /* 0x000fc60000410000 */
[----:B------:R-:W-:Y:S01]  /*2900*/  STL [R1+0x7c], R52 ;  /* 0x00007c3401007387 */ /* 0x000fe20000100800 */
[----:B------:R-:W-:Y:S01]  /*2910*/  FADD.FTZ R101, R101, R9 ;  /* 0x0000000965657221 */ /* 0x000fe20000010000 */
[----:B------:R-:W-:Y:S02]  /*2920*/  PRMT R14, R65, 0x7632, R14 ;  /* 0x00007632410e7816 */ /* 0x000fe4000000000e */
[----:B------:R0:W-:Y:S01]  /*2930*/  STL [R1+0x44], R15 ;  /* 0x0000440f01007387 */ /* 0x0001e20000100800 */
[----:B------:R-:W-:Y:S01]  /*2940*/  FFMA.FTZ R9, R22, R9, R8 ;  /* 0x0000000916097223 */ /* 0x000fe20000010008 */
[----:B------:R-:W-:Y:S01]  /*2950*/  FFMA.FTZ R27, R7, R6, R27 ;  /* 0x00000006071b7223 */ /* 0x000fe2000001001b */
[C---:B------:R-:W-:Y:S01]  /*2960*/  SHF.L.U32 R6, R67.reuse, 0x10, RZ ;  /* 0x0000001043067819 */ /* 0x040fe200000006ff */
[----:B------:R-:W-:Y:S01]  /*2970*/  IMAD.U32 R14, R14, 0x10000, RZ ;  /* 0x000100000e0e7824 */ /* 0x000fe200078e00ff */
[----:B------:R-:W-:Y:S02]  /*2980*/  PRMT R12, R67, 0x7632, R12 ;  /* 0x00007632430c7816 */ /* 0x000fe4000000000c */
[----:B0-----:R-:W-:Y:S01]  /*2990*/  SHF.L.U32 R15, R65, 0x10, RZ ;  /* 0x00000010410f7819 */ /* 0x001fe200000006ff */
[----:B------:R-:W-:-:S04]  /*29a0*/  FFMA.FTZ R9, R4, R35, R9 ;  /* 0x0000002304097223 */ /* 0x000fc80000010009 */
[----:B------:R-:W-:Y:S01]  /*29b0*/  FADD.FTZ R15, -R34, R15 ;  /* 0x0000000f220f7221 */ /* 0x000fe20000010100 */
[----:B------:R-:W-:Y:S01]  /*29c0*/  SHF.L.U32 R12, R12, 0x10, RZ ;  /* 0x000000100c0c7819 */ /* 0x000fe200000006ff */
[----:B------:R-:W-:Y:S01]  /*29d0*/  FMUL.FTZ R8, R4, R6 ;  /* 0x0000000604087220 */ /* 0x000fe20000410000 */
[----:B------:R-:W-:Y:S01]  /*29e0*/  FADD.FTZ R19, R19, R10 ;  /* 0x0000000a13137221 */ /* 0x000fe20000010000 */
[----:B------:R-:W-:Y:S01]  /*29f0*/  FMUL.FTZ R47, R3, R15 ;  /* 0x0000000f032f7220 */ /* 0x000fe20000410000 */
[--C-:B------:R-:W-:Y:S01]  /*2a00*/  FFMA.FTZ R10, R23, R10, R9.reuse ;  /* 0x0000000a170a7223 */ /* 0x100fe20000010009 */
[----:B------:R-:W-:Y:S01]  /*2a10*/  FADD.FTZ R14, -R34, R14 ;  /* 0x0000000e220e7221 */ /* 0x000fe20000010100 */
[C---:B----4-:R-:W-:Y:S02]  /*2a20*/  SHF.L.U32 R16, R68.reuse, 0x10, RZ ;  /* 0x0000001044107819 */ /* 0x050fe400000006ff */
[----:B------:R-:W-:Y:S01]  /*2a30*/  PRMT R9, R68, 0x7632, R9 ;  /* 0x0000763244097816 */ /* 0x000fe20000000009 */
[----:B------:R-:W-:Y:S01]  /*2a40*/  FFMA.FTZ R27, R47, R8, R27 ;  /* 0x000000082f1b7223 */ /* 0x000fe2000001001b */
[----:B------:R-:W-:Y:S01]  /*2a50*/  FFMA.FTZ R13, R7, R11, R13 ;  /* 0x0000000b070d7223 */ /* 0x000fe2000001000d */
[----:B------:R-:W-:Y:S01]  /*2a60*/  FMUL.FTZ R8, R23, R12 ;  /* 0x0000000c17087220 */ /* 0x000fe20000410000 */
[----:B------:R-:W-:Y:S01]  /*2a70*/  FMUL.FTZ R14, R3, R14 ;  /* 0x0000000e030e7220 */ /* 0x000fe20000410000 */
[----:B------:R-:W-:Y:S01]  /*2a80*/  SHF.L.U32 R7, R70, 0x10, RZ ;  /* 0x0000001046077819 */ /* 0x000fe200000006ff */
[----:B------:R-:W-:Y:S01]  /*2a90*/  FADD.FTZ R16, -R34, R16 ;  /* 0x0000001022107221 */ /* 0x000fe20000010100 */
[----:B------:R-:W-:-:S02]  /*2aa0*/  PRMT R15, R70, 0x7632, R15 ;  /* 0x00007632460f7816 */ /* 0x000fc4000000000f */
[----:B------:R-:W-:Y:S01]  /*2ab0*/  SHF.L.U32 R9, R9, 0x10, RZ ;  /* 0x0000001009097819 */ /* 0x000fe200000006ff */
[----:B------:R-:W-:Y:S01]  /*2ac0*/  FFMA.FTZ R27, R14, R8, R27 ;  /* 0x000000080e1b7223 */ /* 0x000fe2000001001b */
[----:B------:R-:W-:Y:S01]  /*2ad0*/  FMUL.FTZ R8, R2, R7 ;  /* 0x0000000702087220 */ /* 0x000fe20000410000 */
[----:B------:R-:W-:Y:S01]  /*2ae0*/  FMUL.FTZ R45, R3, R16 ;  /* 0x00000010032d7220 */ /* 0x000fe20000410000 */
[----:B------:R-:W-:Y:S02]  /*2af0*/  IMAD.U32 R15, R15, 0x10000, RZ ;  /* 0x000100000f0f7824 */ /* 0x000fe400078e00ff */
[----:B------:R-:W-:Y:S01]  /*2b00*/  FADD.FTZ R9, -R34, R9 ;  /* 0x0000000922097221 */ /* 0x000fe20000010100 */
[----:B------:R-:W-:Y:S01]  /*2b10*/  FFMA.FTZ R10, R2, R5, R10 ;  /* 0x00000005020a7223 */ /* 0x000fe2000001000a */
[----:B------:R-:W-:Y:S01]  /*2b20*/  FFMA.FTZ R27, R45, R8, R27 ;  /* 0x000000082d1b7223 */ /* 0x000fe2000001001b */
[C---:B------:R-:W-:Y:S01]  /*2b30*/  FMUL.FTZ R8, R22.reuse, R15 ;  /* 0x0000000f16087220 */ /* 0x040fe20000410000 */
[----:B------:R-:W-:Y:S01]  /*2b40*/  FMUL.FTZ R9, R3, R9 ;  /* 0x0000000903097220 */ /* 0x000fe20000410000 */
[----:B------:R-:W-:Y:S01]  /*2b50*/  SHF.L.U32 R18, R69, 0x10, RZ ;  /* 0x0000001045127819 */ /* 0x000fe200000006ff */
[----:B------:R-:W-:Y:S01]  /*2b60*/  FADD.FTZ R101, R101, R11 ;  /* 0x0000000b65657221 */ /* 0x000fe20000010000 */
[----:B------:R-:W-:Y:S01]  /*2b70*/  PRMT R16, R69, 0x7632, R16 ;  /* 0x0000763245107816 */ /* 0x000fe20000000010 */
[----:B------:R-:W-:Y:S01]  /*2b80*/  FFMA.FTZ R11, R22, R11, R10 ;  /* 0x0000000b160b7223 */ /* 0x000fe2000001000a */
[----:B------:R-:W-:Y:S01]  /*2b90*/  FFMA.FTZ R27, R9, R8, R27 ;  /* 0x00000008091b7223 */ /* 0x000fe2000001001b */
[----:B------:R-:W-:Y:S01]  /*2ba0*/  FFMA.FTZ R17, R14, R12, R17 ;  /* 0x0000000c0e117223 */ /* 0x000fe20000010011 */
[C---:B------:R-:W-:Y:S01]  /*2bb0*/  SHF.L.U32 R8, R71.reuse, 0x10, RZ ;  /* 0x0000001047087819 */ /* 0x040fe200000006ff */
[----:B------:R-:W-:Y:S01]  /*2bc0*/  FADD.FTZ R18, -R34, R18 ;  /* 0x0000001222127221 */ /* 0x000fe20000010100 */
[----:B------:R-:W-:Y:S01]  /*2bd0*/  PRMT R14, R71, 0x7632, R14 ;  /* 0x00007632470e7816 */ /* 0x000fe2000000000e */
[----:B------:R-:W-:Y:S01]  /*2be0*/  FFMA.FTZ R11, R4, R6, R11 ;  /* 0x00000006040b7223 */ /* 0x000fe2000001000b */
[----:B------:R-:W-:Y:S01]  /*2bf0*/  SHF.L.U32 R16, R16, 0x10, RZ ;  /* 0x0000001010107819 */ /* 0x000fe200000006ff */
[----:B------:R-:W-:Y:S01]  /*2c00*/  FMUL.FTZ R10, R4, R8 ;  /* 0x00000008040a7220 */ /* 0x000fe20000410000 */
[----:B------:R-:W-:Y:S01]  /*2c10*/  SHF.L.U32 R14, R14, 0x10, RZ ;  /* 0x000000100e0e7819 */ /* 0x000fe200000006ff */
[----:B------:R-:W-:Y:S01]  /*2c20*/  FMUL.FTZ R46, R3, R18 ;  /* 0x00000012032e7220 */ /* 0x000fe20000410000 */
[----:B------:R-:W-:Y:S01]  /*2c30*/  FADD.FTZ R19, R19, R12 ;  /* 0x0000000c13137221 */ /* 0x000fe20000010000 */
[--C-:B------:R-:W-:Y:S01]  /*2c40*/  FFMA.FTZ R12, R23, R12, R11.reuse ;  /* 0x0000000c170c7223 */ /* 0x100fe2000001000b */
[----:B------:R-:W-:Y:S01]  /*2c50*/  FADD.FTZ R16, -R34, R16 ;  /* 0x0000001022107221 */ /* 0x000fe20000010100 */
[C---:B------:R-:W-:Y:S01]  /*2c60*/  IMAD.U32 R18, R72.reuse, 0x10000, RZ ;  /* 0x0001000048127824 */ /* 0x040fe200078e00ff */
        /* <DEDUP_REMOVED lines=12> */
[----:B------:R-:W-:Y:S01]  /*2d30*/  SHF.L.U32 R26, R26, 0x10, RZ ;  /* 0x000000101a1a7819 */ /* 0x000fe200000006ff */
[----:B------:R-:W-:Y:S01]  /*2d40*/  FADD.FTZ R11, -R34, R11 ;  /* 0x0000000b220b7221 */ /* 0x000fe20000010100 */
[----:B------:R-:W-:Y:S01]  /*2d50*/  FFMA.FTZ R12, R2, R7, R12 ;  /* 0x00000007020c7223 */ /* 0x000fe2000001000c */
[----:B------:R-:W-:Y:S01]  /*2d60*/  FFMA.FTZ R27, R44, R10, R27 ;  /* 0x0000000a2c1b7223 */ /* 0x000fe2000001001b */
[----:B------:R-:W-:Y:S01]  /*2d70*/  SHF.L.U32 R18, R73, 0x10, RZ ;  /* 0x0000001049127819 */ /* 0x000fe200000006ff */
[C---:B------:R-:W-:Y:S01]  /*2d80*/  FMUL.FTZ R10, R22.reuse, R26 ;  /* 0x0000001a160a7220 */ /* 0x040fe20000410000 */
[----:B------:R-:W-:Y:S01]  /*2d90*/  FMUL.FTZ R11, R3, R11 ;  /* 0x0000000b030b7220 */ /* 0x000fe20000410000 */
[----:B------:R-:W-:Y:S01]  /*2da0*/  FADD.FTZ R101, R101, R15 ;  /* 0x0000000f65657221 */ /* 0x000fe20000010000 */
[----:B------:R-:W-:Y:S01]  /*2db0*/  PRMT R20, R73, 0x7632, R20 ;  /* 0x0000763249147816 */ /* 0x000fe20000000014 */
[----:B------:R-:W-:Y:S01]  /*2dc0*/  FFMA.FTZ R15, R22, R15, R12 ;  /* 0x0000000f160f7223 */ /* 0x000fe2000001000c */
[----:B------:R-:W-:Y:S01]  /*2dd0*/  FFMA.FTZ R17, R16, R14, R17 ;  /* 0x0000000e10117223 */ /* 0x000fe20000010011 */
[----:B------:R-:W-:Y:S01]  /*2de0*/  FFMA.FTZ R27, R11, R10, R27 ;  /* 0x0000000a0b1b7223 */ /* 0x000fe2000001001b */
[C---:B------:R-:W-:Y:S01]  /*2df0*/  PRMT R16, R75.reuse, 0x7632, R16 ;  /* 0x000076324b107816 */ /* 0x040fe20000000010 */
[----:B------:R-:W-:-:S02]  /*2e00*/  IMAD.U32 R10, R75, 0x10000, RZ ;  /* 0x000100004b0a7824 */ /* 0x000fc400078e00ff */
[----:B------:R-:W-:Y:S01]  /*2e10*/  FADD.FTZ R18, -R34, R18 ;  /* 0x0000001222127221 */ /* 0x000fe20000010100 */
[----:B------:R-:W-:Y:S01]  /*2e20*/  SHF.L.U32 R20, R20, 0x10, RZ ;  /* 0x0000001014147819 */ /* 0x000fe200000006ff */
[----:B------:R-:W-:Y:S01]  /*2e30*/  FFMA.FTZ R15, R4, R8, R15 ;  /* 0x00000008040f7223 */ /* 0x000fe2000001000f */
[----:B------:R-:W-:Y:S01]  /*2e40*/  SHF.L.U32 R16, R16, 0x10, RZ ;  /* 0x0000001010107819 */ /* 0x000fe200000006ff */
[----:B------:R-:W-:Y:S01]  /*2e50*/  FMUL.FTZ R12, R4, R10 ;  /* 0x0000000a040c7220 */ /* 0x000fe20000410000 */
[----:B------:R-:W-:Y:S01]  /*2e60*/  FMUL.FTZ R43, R3, R18 ;  /* 0x00000012032b7220 */ /* 0x000fe20000410000 */
[----:B------:R-:W-:Y:S01]  /*2e70*/  FADD.FTZ R19, R19, R14 ;  /* 0x0000000e13137221 */ /* 0x000fe20000010000 */
[--C-:B------:R-:W-:Y:S01]  /*2e80*/  FFMA.FTZ R14, R23, R14, R15.reuse ;  /* 0x0000000e170e7223 */ /* 0x100fe2000001000f */
[----:B------:R-:W-:Y:S01]  /*2e90*/  FADD.FTZ R20, -R34, R20 ;  /* 0x0000001422147221 */ /* 0x000fe20000010100 */
[C---:B------:R-:W-:Y:S02]  /*2ea0*/  SHF.L.U32 R18, R76.reuse, 0x10, RZ ;  /* 0x000000104c127819 */ /* 0x040fe400000006ff */
[----:B------:R-:W-:Y:S01]  /*2eb0*/  PRMT R15, R76, 0x7632, R15 ;  /* 0x000076324c0f7816 */ /* 0x000fe2000000000f */
[----:B------:R-:W-:Y:S01]  /*2ec0*/  FFMA.FTZ R27, R43, R12, R27 ;  /* 0x0000000c2b1b7223 */ /* 0x000fe2000001001b */
[----:B------:R-:W-:Y:S01]  /*2ed0*/  FFMA.FTZ R13, R11, R26, R13 ;  /* 0x0000001a0b0d7223 */ /* 0x000fe2000001000d */
[----:B------:R-:W-:Y:S01]  /*2ee0*/  FMUL.FTZ R12, R23, R16 ;  /* 0x00000010170c7220 */ /* 0x000fe20000410000 */
[----:B------:R-:W-:Y:S01]  /*2ef0*/  FMUL.FTZ R20, R3, R20 ;  /* 0x0000001403147220 */ /* 0x000fe20000410000 */
[----:B------:R-:W-:Y:S01]  /*2f00*/  SHF.L.U32 R11, R78, 0x10, RZ ;  /* 0x000000104e0b7819 */ /* 0x000fe200000006ff */
[----:B------:R-:W-:Y:S01]  /*2f10*/  FADD.FTZ R18, -R34, R18 ;  /* 0x0000001222127221 */ /* 0x000fe20000010100 */
[----:B------:R-:W-:Y:S01]  /*2f20*/  PRMT R21, R78, 0x7632, R21 ;  /* 0x000076324e157816 */ /* 0x000fe20000000015 */
[----:B------:R-:W-:-:S02]  /*2f30*/  IMAD.U32 R15, R15, 0x10000, RZ ;  /* 0x000100000f0f7824 */ /* 0x000fc400078e00ff */
[----:B------:R-:W-:Y:S01]  /*2f40*/  FFMA.FTZ R27, R20, R12, R27 ;  /* 0x0000000c141b7223 */ /* 0x000fe2000001001b */
[----:B------:R-:W-:Y:S01]  /*2f50*/  FMUL.FTZ R12, R2, R11 ;  /* 0x0000000b020c7220 */ /* 0x000fe20000410000 */
[----:B------:R-:W-:Y:S01]  /*2f60*/  FMUL.FTZ R41, R3, R18 ;  /* 0x0000001203297220 */ /* 0x000fe20000410000 */
[----:B------:R-:W-:Y:S01]  /*2f70*/  SHF.L.U32 R21, R21, 0x10, RZ ;  /* 0x0000001015157819 */ /* 0x000fe200000006ff */
[----:B------:R-:W-:Y:S01]  /*2f80*/  FADD.FTZ R15, -R34, R15 ;  /* 0x0000000f220f7221 */ /* 0x000fe20000010100 */
[----:B------:R-:W-:Y:S01]  /*2f90*/  FFMA.FTZ R14, R2, R9, R14 ;  /* 0x00000009020e7223 */ /* 0x000fe2000001000e */
[----:B------:R-:W-:Y:S01]  /*2fa0*/  FFMA.FTZ R27, R41, R12, R27 ;  /* 0x0000000c291b7223 */ /* 0x000fe2000001001b */
[--C-:B------:R-:W-:Y:S01]  /*2fb0*/  FFMA.FTZ R20, R20, R16, R17.reuse ;  /* 0x0000001014147223 */ /* 0x100fe20000010011 */
[C---:B------:R-:W-:Y:S01]  /*2fc0*/  FMUL.FTZ R12, R22.reuse, R21 ;  /* 0x00000015160c7220 */ /* 0x040fe20000410000 */
[----:B------:R-:W-:Y:S01]  /*2fd0*/  FMUL.FTZ R15, R3, R15 ;  /* 0x0000000f030f7220 */ /* 0x000fe20000410000 */
[----:B------:R-:W-:Y:S01]  /*2fe0*/  FADD.FTZ R101, R101, R26 ;  /* 0x0000001a65657221 */ /* 0x000fe20000010000 */
[C---:B------:R-:W-:Y:S01]  /*2ff0*/  SHF.L.U32 R30, R77.reuse, 0x10, RZ ;  /* 0x000000104d1e7819 */ /* 0x040fe200000006ff */
[----:B------:R-:W-:Y:S01]  /*3000*/  FFMA.FTZ R26, R22, R26, R14 ;  /* 0x0000001a161a7223 */ /* 0x000fe2000001000e */
[----:B------:R-:W-:Y:S01]  /*3010*/  PRMT R17, R77, 0x7632, R17 ;  /* 0x000076324d117816 */ /* 0x000fe20000000011 */
[----:B------:R-:W-:Y:S01]  /*3020*/  FFMA.FTZ R27, R15, R12, R27 ;  /* 0x0000000c0f1b7223 */ /* 0x000fe2000001001b */
[C---:B------:R-:W-:Y:S01]  /*3030*/  SHF.L.U32 R12, R79.reuse, 0x10, RZ ;  /* 0x000000104f0c7819 */ /* 0x040fe200000006ff */
[----:B------:R-:W-:Y:S01]  /*3040*/  FADD.FTZ R30, -R34, R30 ;  /* 0x0000001e221e7221 */ /* 0x000fe20000010100 */
[----:B------:R-:W-:Y:S01]  /*3050*/  PRMT R18, R79, 0x7632, R18 ;  /* 0x000076324f127816 */ /* 0x000fe20000000012 */
[C---:B------:R-:W-:Y:S01]  /*3060*/  FFMA.FTZ R26, R4.reuse, R10, R26 ;  /* 0x0000000a041a7223 */ /* 0x040fe2000001001a */
[----:B------:R-:W-:Y:S01]  /*3070*/  SHF.L.U32 R17, R17, 0x10, RZ ;  /* 0x0000001011117819 */ /* 0x000fe200000006ff */
[----:B------:R-:W-:Y:S01]  /*3080*/  FADD.FTZ R19, R19, R16 ;  /* 0x0000001013137221 */ /* 0x000fe20000010000 */
[----:B------:R-:W-:Y:S01]  /*3090*/  FMUL.FTZ R14, R4, R12 ;  /* 0x0000000c040e7220 */ /* 0x000fe20000410000 */
[----:B------:R-:W-:Y:S01]  /*30a0*/  FMUL.FTZ R42, R3, R30 ;  /* 0x0000001e032a7220 */ /* 0x000fe20000410000 */
[----:B------:R-:W-:Y:S01]  /*30b0*/  FFMA.FTZ R16, R23, R16, R26 ;  /* 0x0000001017107223 */ /* 0x000fe2000001001a */
[----:B------:R-:W-:-:S02]  /*30c0*/  IMAD.U32 R18, R18, 0x10000, RZ ;  /* 0x0001000012127824 */ /* 0x000fc400078e00ff */
        /* <DEDUP_REMOVED lines=18> */
[----:B------:R-:W-:Y:S01]  /*31f0*/  FADD.FTZ R101, R101, R21 ;  /* 0x0000001565657221 */ /* 0x000fe20000010000 */
[C---:B------:R-:W-:Y:S01]  /*3200*/  FMUL.FTZ R14, R22.reuse, R100 ;  /* 0x00000064160e7220 */ /* 0x040fe20000410000 */
[----:B------:R-:W-:Y:S01]  /*3210*/  FMUL.FTZ R117, R3, R117 ;  /* 0x0000007503757220 */ /* 0x000fe20000410000 */
[----:B------:R-:W-:Y:S01]  /*3220*/  FFMA.FTZ R21, R22, R21, R16 ;  /* 0x0000001516157223 */ /* 0x000fe20000010010 */
[C---:B------:R-:W-:Y:S01]  /*3230*/  IMAD.U32 R26, R81.reuse, 0x10000, RZ ;  /* 0x00010000511a7824 */ /* 0x040fe200078e00ff */
[----:B------:R-:W-:Y:S01]  /*3240*/  PRMT R30, R81, 0x7632, R30 ;  /* 0x00007632511e7816 */ /* 0x000fe2000000001e */
[----:B------:R-:W-:Y:S01]  /*3250*/  FFMA.FTZ R27, R117, R14, R27 ;  /* 0x0000000e751b7223 */ /* 0x000fe2000001001b */
[----:B------:R-:W-:Y:S01]  /*3260*/  FFMA.FTZ R20, R17, R18, R20 ;  /* 0x0000001211147223 */ /* 0x000fe20000010014 */
[C---:B------:R-:W-:Y:S01]  /*3270*/  SHF.L.U32 R14, R83.reuse, 0x10, RZ ;  /* 0x00000010530e7819 */ /* 0x040fe200000006ff */
[----:B------:R-:W-:Y:S01]  /*3280*/  FADD.FTZ R26, -R34, R26 ;  /* 0x0000001a221a7221 */ /* 0x000fe20000010100 */
[----:B------:R-:W-:Y:S01]  /*3290*/  PRMT R17, R83, 0x7632, R17 ;  /* 0x0000763253117816 */ /* 0x000fe20000000011 */
[----:B------:R-:W-:Y:S01]  /*32a0*/  FFMA.FTZ R21, R4, R12, R21 ;  /* 0x0000000c04157223 */ /* 0x000fe20000010015 */
[----:B------:R-:W-:Y:S01]  /*32b0*/  SHF.L.U32 R30, R30, 0x10, RZ ;  /* 0x000000101e1e7819 */ /* 0x000fe200000006ff */
[----:B------:R-:W-:Y:S01]  /*32c0*/  FADD.FTZ R19, R19, R18 ;  /* 0x0000001213137221 */ /* 0x000fe20000010000 */
[----:B------:R-:W-:Y:S01]  /*32d0*/  SHF.L.U32 R17, R17, 0x10, RZ ;  /* 0x0000001011117819 */ /* 0x000fe200000006ff */
[----:B------:R-:W-:Y:S01]  /*32e0*/  FMUL.FTZ R16, R4, R14 ;  /* 0x0000000e04107220 */ /* 0x000fe20000410000 */
[----:B------:R-:W-:Y:S01]  /*32f0*/  FMUL.FTZ R39, R3, R26 ;  /* 0x0000001a03277220 */ /* 0x000fe20000410000 */
[----:B------:R-:W-:Y:S01]  /*3300*/  FFMA.FTZ R18, R23, R18, R21 ;  /* 0x0000001217127223 */ /* 0x000fe20000010015 */
[----:B------:R-:W-:Y:S01]  /*3310*/  FADD.FTZ R30, -R34, R30 ;  /* 0x0000001e221e7221 */ /* 0x000fe20000010100 */
[----:B------:R-:W-:-:S02]  /*3320*/  SHF.L.U32 R21, R84, 0x10, RZ ;  /* 0x0000001054157819 */ /* 0x000fc400000006ff */
[----:B------:R-:W-:Y:S01]  /*3330*/  PRMT R31, R84, 0x7632, R31 ;  /* 0x00007632541f7816 */ /* 0x000fe2000000001f */
[----:B------:R-:W-:Y:S01]  /*3340*/  FFMA.FTZ R27, R39, R16, R27 ;  /* 0x00000010271b7223 */ /* 0x000fe2000001001b */
[----:B------:R-:W-:Y:S01]  /*3350*/  FMUL.FTZ R16, R23, R17 ;  /* 0x0000001117107220 */ /* 0x000fe20000410000 */
[----:B------:R-:W-:Y:S01]  /*3360*/  FMUL.FTZ R30, R3, R30 ;  /* 0x0000001e031e7220 */ /* 0x000fe20000410000 */
[----:B------:R-:W-:Y:S01]  /*3370*/  FFMA.FTZ R117, R117, R100, R15 ;  /* 0x0000006475757223 */ /* 0x000fe2000001000f */
[----:B------:R-:W-:Y:S02]  /*3380*/  IMAD.U32 R15, R86, 0x10000, RZ ;  /* 0x00010000560f7824 */ /* 0x000fe400078e00ff */
[----:B------:R-:W-:Y:S01]  /*3390*/  FADD.FTZ R21, -R34, R21 ;  /* 0x0000001522157221 */ /* 0x000fe20000010100 */
[----:B------:R-:W-:Y:S02]  /*33a0*/  PRMT R26, R86, 0x7632, R26 ;  /* 0x00007632561a7816 */ /* 0x000fe4000000001a */
        /* <DEDUP_REMOVED lines=12> */
[----:B------:R-:W-:-:S02]  /*3470*/  SHF.L.U32 R102, R85, 0x10, RZ ;  /* 0x0000001055667819 */ /* 0x000fc400000006ff */
[----:B------:R-:W-:Y:S01]  /*3480*/  FFMA.FTZ R27, R31, R16, R27 ;  /* 0x000000101f1b7223 */ /* 0x000fe2000001001b */
[----:B------:R-:W-:Y:S01]  /*3490*/  PRMT R18, R85, 0x7632, R18 ;  /* 0x0000763255127816 */ /* 0x000fe20000000012 */
[----:B------:R-:W-:Y:S01]  /*34a0*/  FFMA.FTZ R100, R4, R14, R100 ;  /* 0x0000000e04647223 */ /* 0x000fe20000010064 */
[----:B------:R-:W-:Y:S01]  /*34b0*/  SHF.L.U32 R16, R87, 0x10, RZ ;  /* 0x0000001057107819 */ /* 0x000fe200000006ff */
[----:B------:R-:W-:Y:S01]  /*34c0*/  FADD.FTZ R102, -R34, R102 ;  /* 0x0000006622667221 */ /* 0x000fe20000010100 */
[-CC-:B------:R-:W-:Y:S01]  /*34d0*/  FFMA.FTZ R30, R30, R17.reuse, R20.reuse ;  /* 0x000000111e1e7223 */ /* 0x180fe20000010014 */
[----:B------:R-:W-:Y:S01]  /*34e0*/  FADD.FTZ R19, R19, R17 ;  /* 0x0000001113137221 */ /* 0x000fe20000010000 */
[----:B------:R-:W-:Y:S01]  /*34f0*/  PRMT R20, R87, 0x7632, R20 ;  /* 0x0000763257147816 */ /* 0x000fe20000000014 */
[----:B------:R-:W-:Y:S01]  /*3500*/  FFMA.FTZ R17, R23, R17, R100 ;  /* 0x0000001117117223 */ /* 0x000fe20000010064 */
[----:B------:R-:W-:Y:S02]  /*3510*/  IMAD.U32 R18, R18, 0x10000, RZ ;  /* 0x0001000012127824 */ /* 0x000fe400078e00ff */
[----:B------:R-:W-:Y:S01]  /*3520*/  FMUL.FTZ R21, R4, R16 ;  /* 0x0000001004157220 */ /* 0x000fe20000410000 */
[----:B------:R-:W-:Y:S01]  /*3530*/  FMUL.FTZ R33, R3, R102 ;  /* 0x0000006603217220 */ /* 0x000fe20000410000 */
[-C--:B------:R-:W-:Y:S01]  /*3540*/  FFMA.FTZ R117, R31, R26.reuse, R117 ;  /* 0x0000001a1f757223 */ /* 0x080fe20000010075 */
[----:B------:R-:W-:Y:S01]  /*3550*/  SHF.L.U32 R20, R20, 0x10, RZ ;  /* 0x0000001014147819 */ /* 0x000fe200000006ff */
[----:B------:R-:W-:Y:S01]  /*3560*/  FFMA.FTZ R17, R2, R15, R17 ;  /* 0x0000000f02117223 */ /* 0x000fe20000010011 */
[----:B------:R-:W-:Y:S01]  /*3570*/  FFMA.FTZ R27, R33, R21, R27 ;  /* 0x00000015211b7223 */ /* 0x000fe2000001001b */
[----:B------:R-:W-:Y:S01]  /*3580*/  FADD.FTZ R31, -R34, R18 ;  /* 0x00000012221f7221 */ /* 0x000fe20000010100 */
[C---:B------:R-:W-:Y:S01]  /*3590*/  SHF.L.U32 R102, R88.reuse, 0x10, RZ ;  /* 0x0000001058667819 */ /* 0x040fe200000006ff */
[----:B------:R-:W-:Y:S01]  /*35a0*/  FADD.FTZ R101, R101, R26 ;  /* 0x0000001a65657221 */ /* 0x000fe20000010000 */
[----:B------:R-:W-:Y:S01]  /*35b0*/  PRMT R21, R88, 0x7632, R21 ;  /* 0x0000763258157816 */ /* 0x000fe20000000015 */
        /* <DEDUP_REMOVED lines=9> */
[C---:B------:R-:W-:Y:S01]  /*3650*/  FMUL.FTZ R38, R3.reuse, R102 ;  /* 0x0000006603267220 */ /* 0x040fe20000410000 */
[----:B------:R-:W-:Y:S02]  /*3660*/  IMAD.U32 R100, R100, 0x10000, RZ ;  /* 0x0001000064647824 */ /* 0x000fe400078e00ff */
[----:B------:R-:W-:Y:S01]  /*3670*/  FADD.FTZ R21, -R34, R21 ;  /* 0x0000001522157221 */ /* 0x000fe20000010100 */
[----:B------:R-:W-:Y:S01]  /*3680*/  FFMA.FTZ R27, R38, R18, R27 ;  /* 0x00000012261b7223 */ /* 0x000fe2000001001b */
[----:B------:R-:W-:Y:S02]  /*3690*/  FMUL.FTZ R18, R22, R100 ;  /* 0x0000006416127220 */ /* 0x000fe40000410000 */
[----:B------:R-:W-:Y:S01]  /*36a0*/  FMUL.FTZ R21, R3, R21 ;  /* 0x0000001503157220 */ /* 0x000fe20000410000 */
[----:B------:R-:W-:Y:S01]  /*36b0*/  FFMA.FTZ R31, R31, R20, R30 ;  /* 0x000000141f1f7223 */ /* 0x000fe2000001001e */
[----:B------:R-:W-:Y:S01]  /*36c0*/  SHF.L.U32 R30, R89, 0x10, RZ ;  /* 0x00000010591e7819 */ /* 0x000fe200000006ff */
[----:B------:R-:W-:Y:S01]  /*36d0*/  FFMA.FTZ R26, R4, R16, R26 ;  /* 0x00000010041a7223 */ /* 0x000fe2000001001a */
[C---:B------:R-:W-:Y:S01]  /*36e0*/  FFMA.FTZ R117, R21.reuse, R100, R117 ;  /* 0x0000006415757223 */ /* 0x040fe20000010075 */
[----:B------:R-:W-:Y:S01]  /*36f0*/  FFMA.FTZ R27, R21, R18, R27 ;  /* 0x00000012151b7223 */ /* 0x000fe2000001001b */
[----:B------:R-:W-:Y:S01]  /*3700*/  PRMT R21, R89, 0x7632, R21 ;  /* 0x0000763259157816 */ /* 0x000fe20000000015 */
[----:B------:R-:W-:Y:S01]  /*3710*/  FADD.FTZ R19, R19, R20 ;  /* 0x0000001413137221 */ /* 0x000fe20000010000 */
[----:B------:R-:W-:Y:S01]  /*3720*/  FFMA.FTZ R20, R23, R20, R26 ;  /* 0x0000001417147223 */ /* 0x000fe2000001001a */
[C---:B------:R-:W-:Y:S01]  /*3730*/  SHF.L.U32 R18, R91.reuse, 0x10, RZ ;  /* 0x000000105b127819 */ /* 0x040fe200000006ff */
[----:B------:R-:W-:Y:S01]  /*3740*/  FADD.FTZ R30, -R34, R30 ;  /* 0x0000001e221e7221 */ /* 0x000fe20000010100 */
[----:B------:R-:W-:-:S02]  /*3750*/  PRMT R26, R91, 0x7632, R26 ;  /* 0x000076325b1a7816 */ /* 0x000fc4000000001a */
[----:B------:R-:W-:Y:S01]  /*3760*/  SHF.L.U32 R21, R21, 0x10, RZ ;  /* 0x0000001015157819 */ /* 0x000fe200000006ff */
[----:B------:R-:W-:Y:S01]  /*3770*/  FMUL.FTZ R36, R3, R30 ;  /* 0x0000001e03247220 */ /* 0x000fe20000410000 */
[----:B------:R-:W-:Y:S01]  /*3780*/  SHF.L.U32 R26, R26, 0x10, RZ ;  /* 0x000000101a1a7819 */ /* 0x000fe200000006ff */
[----:B------:R-:W-:Y:S01]  /*3790*/  FMUL.FTZ R30, R4, R18 ;  /* 0x00000012041e7220 */ /* 0x000fe20000410000 */
[----:B------:R-:W-:Y:S01]  /*37a0*/  FFMA.FTZ R20, R2, R17, R20 ;  /* 0x0000001102147223 */ /* 0x000fe20000010014 */
[----:B------:R-:W-:Y:S02]  /*37b0*/  FADD.FTZ R21, -R34, R21 ;  /* 0x0000001522157221 */ /* 0x000fe40000010100 */
[----:B------:R-:W-:Y:S01]  /*37c0*/  FFMA.FTZ R27, R36, R30, R27 ;  /* 0x0000001e241b7223 */ /* 0x000fe2000001001b */
[----:B------:R-:W-:Y:S01]  /*37d0*/  FMUL.FTZ R30, R23, R26 ;  /* 0x0000001a171e7220 */ /* 0x000fe20000410000 */
[----:B------:R-:W-:Y:S01]  /*37e0*/  FMUL.FTZ R21, R3, R21 ;  /* 0x0000001503157220 */ /* 0x000fe20000410000 */
[----:B------:R-:W-:-:S03]  /*37f0*/  FFMA.FTZ R20, R22, R100, R20 ;  /* 0x0000006416147223 */ /* 0x000fc60000010014 */
[C---:B------:R-:W-:Y:S01]  /*3800*/  FFMA.FTZ R24, R21.reuse, R26, R31 ;  /* 0x0000001a15187223 */ /* 0x040fe2000001001f */
[----:B------:R-:W-:Y:S01]  /*3810*/  FFMA.FTZ R27, R21, R30, R27 ;  /* 0x0000001e151b7223 */ /* 0x000fe2000001001b */
[----:B------:R-:W-:Y:S01]  /*3820*/  FFMA.FTZ R21, R4, R18, R20 ;  /* 0x0000001204157223 */ /* 0x000fe20000010014 */
[C---:B------:R-:W-:Y:S01]  /*3830*/  IMAD.U32 R20, R92.reuse, 0x10000, RZ ;  /* 0x000100005c147824 */ /* 0x040fe200078e00ff */
[----:B------:R-:W-:Y:S01]  /*3840*/  PRMT R116, R92, 0x7632, R116 ;  /* 0x000076325c747816 */ /* 0x000fe20000000074 */
[----:B------:R-:W-:Y:S01]  /*3850*/  FADD.FTZ R29, R19, R26 ;  /* 0x0000001a131d7221 */ /* 0x000fe20000010000 */
[----:B------:R-:W-:Y:S01]  /*3860*/  FADD.FTZ R25, R101, R100 ;  /* 0x0000006465197221 */ /* 0x000fe20000010000 */
[----:B------:R-:W-:Y:S01]  /*3870*/  FADD.FTZ R20, -R34, R20 ;  /* 0x0000001422147221 */ /* 0x000fe20000010100 */
[C---:B------:R-:W-:Y:S02]  /*3880*/  SHF.L.U32 R19, R94.reuse, 0x10, RZ ;  /* 0x000000105e137819 */ /* 0x040fe400000006ff */
[----:B------:R-:W-:-:S02]  /*3890*/  PRMT R101, R94, 0x7632, R101 ;  /* 0x000076325e657816 */ /* 0x000fc40000000065 */
[----:B------:R-:W-:Y:S01]  /*38a0*/  SHF.L.U32 R116, R116, 0x10, RZ ;  /* 0x0000001074747819 */ /* 0x000fe200000006ff */
[----:B------:R-:W-:Y:S01]  /*38b0*/  FMUL.FTZ R32, R3, R20 ;  /* 0x0000001403207220 */ /* 0x000fe20000410000 */
[----:B------:R-:W-:Y:S01]  /*38c0*/  SHF.L.U32 R101, R101, 0x10, RZ ;  /* 0x0000001065657819 */ /* 0x000fe200000006ff */
[----:B------:R-:W-:Y:S02]  /*38d0*/  FMUL.FTZ R20, R2, R19 ;  /* 0x0000001302147220 */ /* 0x000fe40000410000 */
[----:B------:R-:W-:Y:S02]  /*38e0*/  FADD.FTZ R116, -R34, R116 ;  /* 0x0000007422747221 */ /* 0x000fe40000010100 */
[----:B------:R-:W-:Y:S01]  /*38f0*/  FFMA.FTZ R27, R32, R20, R27 ;  /* 0x00000014201b7223 */ /* 0x000fe2000001001b */
[----:B------:R-:W-:Y:S01]  /*3900*/  FMUL.FTZ R20, R22, R101 ;  /* 0x0000006516147220 */ /* 0x000fe20000410000 */
[----:B------:R-:W-:Y:S01]  /*3910*/  FMUL.FTZ R116, R3, R116 ;  /* 0x0000007403747220 */ /* 0x000fe20000410000 */
[----:B------:R-:W-:-:S02]  /*3920*/  SHF.L.U32 R123, R93, 0x10, RZ ;  /* 0x000000105d7b7819 */ /* 0x000fc400000006ff */
[----:B------:R-:W-:Y:S01]  /*3930*/  PRMT R103, R93, 0x7632, R103 ;  /* 0x000076325d677816 */ /* 0x000fe20000000067 */
[----:B------:R-:W-:Y:S01]  /*3940*/  FFMA.FTZ R27, R116, R20, R27 ;  /* 0x00000014741b7223 */ /* 0x000fe2000001001b */
[----:B------:R-:W-:Y:S01]  /*3950*/  SHF.L.U32 R20, R95, 0x10, RZ ;  /* 0x000000105f147819 */ /* 0x000fe200000006ff */
[----:B------:R-:W-:Y:S01]  /*3960*/  FFMA.FTZ R26, R23, R26, R21 ;  /* 0x0000001a171a7223 */ /* 0x000fe20000010015 */
[----:B------:R-:W-:Y:S01]  /*3970*/  FADD.FTZ R123, -R34, R123 ;  /* 0x0000007b227b7221 */ /* 0x000fe20000010100 */
[----:B------:R-:W-:Y:S01]  /*3980*/  PRMT R100, R95, 0x7632, R100 ;  /* 0x000076325f647816 */ /* 0x000fe20000000064 */
[----:B------:R-:W-:Y:S02]  /*3990*/  IMAD.U32 R103, R103, 0x10000, RZ ;  /* 0x0001000067677824 */ /* 0x000fe400078e00ff */
[----:B------:R-:W-:Y:S01]  /*39a0*/  FMUL.FTZ R21, R4, R20 ;  /* 0x0000001404157220 */ /* 0x000fe20000410000 */
[----:B------:R-:W-:Y:S01]  /*39b0*/  FMUL.FTZ R123, R3, R123 ;  /* 0x0000007b037b7220 */ /* 0x000fe20000410000 */
[----:B------:R-:W-:Y:S01]  /*39c0*/  SHF.L.U32 R100, R100, 0x10, RZ ;  /* 0x0000001064647819 */ /* 0x000fe200000006ff */
[----:B------:R-:W-:Y:S01]  /*39d0*/  FFMA.FTZ R26, R2, R19, R26 ;  /* 0x00000013021a7223 */ /* 0x000fe2000001001a */
[----:B------:R-:W-:Y:S01]  /*39e0*/  FADD.FTZ R103, -R34, R103 ;  /* 0x0000006722677221 */ /* 0x000fe20000010100 */
[----:B------:R-:W-:-:S02]  /*39f0*/  FFMA.FTZ R27, R123, R21, R27 ;  /* 0x000000157b1b7223 */ /* 0x000fc4000001001b */
[----:B------:R-:W-:Y:S01]  /*3a00*/  FFMA.FTZ R26, R22, R101, R26 ;  /* 0x00000065161a7223 */ /* 0x000fe2000001001a */
[----:B------:R-:W-:Y:S01]  /*3a10*/  FMUL.FTZ R103, R3, R103 ;  /* 0x0000006703677220 */ /* 0x000fe20000410000 */
[----:B------:R-:W-:Y:S01]  /*3a20*/  FMUL.FTZ R21, R23, R100 ;  /* 0x0000006417157220 */ /* 0x000fe20000410000 */
[----:B------:R-:W-:Y:S01]  /*3a30*/  SHF.L.U32 R122, R96, 0x10, RZ ;  /* 0x00000010607a7819 */ /* 0x000fe200000006ff */
[----:B------:R-:W-:Y:S01]  /*3a40*/  FFMA.FTZ R26, R4, R20, R26 ;  /* 0x00000014041a7223 */ /* 0x000fe2000001001a */
[----:B------:R-:W-:Y:S01]  /*3a50*/  PRMT R102, R96, 0x7632, R102 ;  /* 0x0000763260667816 */ /* 0x000fe20000000066 */
[----:B------:R-:W-:Y:S01]  /*3a60*/  FFMA.FTZ R27, R103, R21, R27 ;  /* 0x00000015671b7223 */ /* 0x000fe2000001001b */
[----:B------:R-:W-:Y:S01]  /*3a70*/  SHF.L.U32 R21, R98, 0x10, RZ ;  /* 0x0000001062157819 */ /* 0x000fe200000006ff */
[----:B------:R-:W-:Y:S01]  /*3a80*/  FADD.FTZ R122, -R34, R122 ;  /* 0x0000007a227a7221 */ /* 0x000fe20000010100 */
[----:B------:R-:W-:Y:S01]  /*3a90*/  PRMT R30, R98, 0x7632, R30 ;  /* 0x00007632621e7816 */ /* 0x000fe2000000001e */
[----:B------:R-:W-:Y:S01]  /*3aa0*/  FFMA.FTZ R26, R23, R100, R26 ;  /* 0x00000064171a7223 */ /* 0x000fe2000001001a */
[----:B------:R-:W-:Y:S01]  /*3ab0*/  SHF.L.U32 R102, R102, 0x10, RZ ;  /* 0x0000001066667819 */ /* 0x000fe200000006ff */
[----:B------:R-:W-:Y:S01]  /*3ac0*/  FMUL.FTZ R122, R3, R122 ;  /* 0x0000007a037a7220 */ /* 0x000fe20000410000 */
[----:B------:R-:W-:Y:S01]  /*3ad0*/  FMUL.FTZ R31, R2, R21 ;  /* 0x00000015021f7220 */ /* 0x000fe20000410000 */
[----:B------:R-:W-:-:S02]  /*3ae0*/  IMAD.U32 R30, R30, 0x10000, RZ ;  /* 0x000100001e1e7824 */ /* 0x000fc400078e00ff */
[----:B------:R-:W-:Y:S01]  /*3af0*/  FFMA.FTZ R26, R2, R21, R26 ;  /* 0x00000015021a7223 */ /* 0x000fe2000001001a */
[----:B------:R-:W-:Y:S01]  /*3b00*/  FADD.FTZ R102, -R34, R102 ;  /* 0x0000006622667221 */ /* 0x000fe20000010100 */
[----:B------:R-:W-:Y:S01]  /*3b10*/  SHF.L.U32 R121, R97, 0x10, RZ ;  /* 0x0000001061797819 */ /* 0x000fe200000006ff */
[----:B------:R-:W-:Y:S01]  /*3b20*/  FFMA.FTZ R27, R122, R31, R27 ;  /* 0x0000001f7a1b7223 */ /* 0x000fe2000001001b */
[CC--:B------:R-:W-:Y:S01]  /*3b30*/  FMUL.FTZ R31, R22.reuse, R30.reuse ;  /* 0x0000001e161f7220 */ /* 0x0c0fe20000410000 */
[----:B------:R-:W-:Y:S01]  /*3b40*/  FFMA.FTZ R26, R22, R30, R26 ;  /* 0x0000001e161a7223 */ /* 0x000fe2000001001a */
[----:B------:R-:W-:Y:S01]  /*3b50*/  FMUL.FTZ R102, R3, R102 ;  /* 0x0000006603667220 */ /* 0x000fe20000410000 */
[----:B------:R-:W-:Y:S01]  /*3b60*/  SHF.L.U32 R22, R99, 0x10, RZ ;  /* 0x0000001063167819 */ /* 0x000fe200000006ff */
[----:B------:R-:W-:Y:S01]  /*3b70*/  FADD.FTZ R121, -R34, R121 ;  /* 0x0000007922797221 */ /* 0x000fe20000010100 */
[----:B------:R-:W-:Y:S01]  /*3b80*/  STL [R1+0x74], R51 ;  /* 0x0000743301007387 */ /* 0x000fe20000100800 */
[----:B------:R-:W-:Y:S01]  /*3b90*/  FFMA.FTZ R27, R102, R31, R27 ;  /* 0x0000001f661b7223 */ /* 0x000fe2000001001b */
[----:B------:R-:W-:Y:S01]  /*3ba0*/  PRMT R124, R97, 0x7632, R124 ;  /* 0x00007632617c7816 */ /* 0x000fe2000000007c */
[----:B------:R-:W-:Y:S01]  /*3bb0*/  FMUL.FTZ R121, R3, R121 ;  /* 0x0000007903797220 */ /* 0x000fe20000410000 */
[----:B------:R-:W-:Y:S01]  /*3bc0*/  STL [R1+0x64], R49 ;  /* 0x0000643101007387 */ /* 0x000fe20000100800 */
[----:B------:R-:W-:-:S03]  /*3bd0*/  FMUL.FTZ R31, R4, R22 ;  /* 0x00000016041f7220 */ /* 0x000fc60000410000 */
[----:B------:R-:W-:Y:S01]  /*3be0*/  STL [R1+0x5c], R50 ;  /* 0x00005c3201007387 */ /* 0x000fe20000100800 */
[----:B------:R-:W-:-:S03]  /*3bf0*/  FFMA.FTZ R27, R121, R31, R27 ;  /* 0x0000001f791b7223 */ /* 0x000fc6000001001b */
[----:B------:R-:W-:Y:S01]  /*3c00*/  STL [R1+0x54], R48 ;  /* 0x0000543001007387 */ /* 0x000fe20000100800 */
[----:B------:R-:W-:-:S03]  /*3c10*/  PRMT R31, R99, 0x7632, R31 ;  /* 0x00007632631f7816 */ /* 0x000fc6000000001f */
[----:B------:R-:W-:Y:S01]  /*3c20*/  STL [R1+0x3c], R47 ;  /* 0x00003c2f01007387 */ /* 0x000fe20000100800 */
[----:B------:R-:W-:-:S03]  /*3c30*/  SHF.L.U32 R124, R124, 0x10, RZ ;  /* 0x000000107c7c7819 */ /* 0x000fc600000006ff */
[----:B------:R-:W-:Y:S04]  /*3c40*/  STL [R1+0x34], R45 ;  /* 0x0000342d01007387 */ /* 0x000fe80000100800 */
[----:B------:R-:W-:Y:S04]  /*3c50*/  STL [R1+0x30], R46 ;  /* 0x0000302e01007387 */ /* 0x000fe80000100800 */
[----:B------:R-:W-:Y:S04]  /*3c60*/  STL [R1+0x2c], R44 ;  /* 0x00002c2c01007387 */ /* 0x000fe80000100800 */
[----:B------:R-:W-:Y:S01]  /*3c70*/  STL [R1+0x28], R43 ;  /* 0x0000282b01007387 */ /* 0x000fe20000100800 */
[----:B------:R-:W-:-:S03]  /*3c80*/  IMAD.U32 R31, R31, 0x10000, RZ ;  /* 0x000100001f1f7824 */ /* 0x000fc600078e00ff */
[----:B------:R-:W-:Y:S01]  /*3c90*/  STL [R1+0x24], R41 ;  /* 0x0000242901007387 */ /* 0x000fe20000100800 */
[----:B------:R-:W-:Y:S01]  /*3ca0*/  FFMA.FTZ R26, R4, R22, R26 ;  /* 0x00000016041a7223 */ /* 0x000fe2000001001a */
[----:B------:R-:W-:Y:S02]  /*3cb0*/  FADD.FTZ R124, -R34, R124 ;  /* 0x0000007c227c7221 */ /* 0x000fe40000010100 */
[----:B------:R-:W-:Y:S04]  /*3cc0*/  STL [R1+0x20], R42 ;  /* 0x0000202a01007387 */ /* 0x000fe80000100800 */
[----:B------:R-:W-:Y:S04]  /*3cd0*/  STL [R1+0x1c], R40 ;  /* 0x00001c2801007387 */ /* 0x000fe80000100800 */
[----:B------:R-:W-:Y:S01]  /*3ce0*/  STL [R1+0x18], R39 ;  /* 0x0000182701007387 */ /* 0x000fe20000100800 */
[----:B------:R-:W-:-:S03]  /*3cf0*/  FFMA.FTZ R26, R23, R31, R26 ;  /* 0x0000001f171a7223 */ /* 0x000fc6000001001a */
[----:B------:R-:W-:Y:S01]  /*3d00*/  STL [R1+0x14], R37 ;  /* 0x0000142501007387 */ /* 0x000fe20000100800 */
[----:B------:R-:W-:-:S03]  /*3d10*/  FMUL.FTZ R125, R23, R31 ;  /* 0x0000001f177d7220 */ /* 0x000fc60000410000 */
[----:B------:R-:W-:Y:S01]  /*3d20*/  STL [R1+0x10], R33 ;  /* 0x0000102101007387 */ /* 0x000fe20000100800 */
[----:B------:R-:W-:-:S03]  /*3d30*/  FMUL.FTZ R23, R3, R124 ;  /* 0x0000007c03177220 */ /* 0x000fc60000410000 */
[----:B------:R-:W-:Y:S04]  /*3d40*/  STL [R1+0x8], R38 ;  /* 0x0000082601007387 */ /* 0x000fe80000100800 */
[----:B------:R-:W-:Y:S04]  /*3d50*/  STL [R1+0x4], R36 ;  /* 0x0000042401007387 */ /* 0x000fe80000100800 */
[----:B------:R-:W-:Y:S04]  /*3d60*/  STL [R1], R32 ;  /* 0x0000002001007387 */ /* 0x000fe80000100800 */
[----:B------:R-:W2:Y:S01]  /*3d70*/  LDL.LU R124, [R1+0xc] ;  /* 0x00000c00017c7983 */ /* 0x000ea20000300800 */
[----:B------:R-:W-:Y:S01]  /*3d80*/  FFMA.FTZ R27, R23, R125, R27 ;  /* 0x0000007d171b7223 */ /* 0x000fe2000001001b */
[----:B------:R-:W-:Y:S01]  /*3d90*/  FFMA.FTZ R117, R116, R101, R117 ;  /* 0x0000006574757223 */ /* 0x000fe20000010075 */
[----:B------:R-:W-:-:S03]  /*3da0*/  FFMA.FTZ R103, R103, R100, R24 ;  /* 0x0000006467677223 */ /* 0x000fc60000010018 */
[----:B--2---:R0:W-:Y:S02]  /*3db0*/  STS.64 [R124], R26 ;  /* 0x0000001a7c007388 */ /* 0x0041e40000000a00 */
[----:B0-----:R-:W-:Y:S02]  /*3dc0*/  FADD.FTZ R27, R25, R101 ;  /* 0x00000065191b7221 */ /* 0x001fe40000010000 */
[----:B------:R-:W2:Y:S04]  /*3dd0*/  LDL.LU R25, [R1+0x168] ;  /* 0x0001680001197983 */ /* 0x000ea80000300800 */
[----:B------:R-:W3:Y:S04]  /*3de0*/  LDL R101, [R1+0x68] ;  /* 0x0000680001657983 */ /* 0x000ee80000100800 */
[----:B------:R-:W4:Y:S04]  /*3df0*/  LDL R125, [R1+0x70] ;  /* 0x00007000017d7983 */ /* 0x000f280000100800 */
[----:B------:R-:W2:Y:S01]  /*3e00*/  LDL.LU R24, [R1+0x164] ;  /* 0x0001640001187983 */ /* 0x000ea20000300800 */
[----:B------:R-:W-:Y:S01]  /*3e10*/  FADD.FTZ R100, R29, R100 ;  /* 0x000000641d647221 */ /* 0x000fe20000010000 */
[----:B------:R-:W-:Y:S01]  /*3e20*/  FFMA.FTZ R26, R102, R30, R117 ;  /* 0x0000001e661a7223 */ /* 0x000fe20000010075 */
[----:B------:R-:W-:Y:S01]  /*3e30*/  FADD.FTZ R27, R27, R30 ;  /* 0x0000001e1b1b7221 */ /* 0x000fe20000010000 */
[----:B------:R-:W-:Y:S01]  /*3e40*/  FFMA.FTZ R30, R23, R31, R103 ;  /* 0x0000001f171e7223 */ /* 0x000fe20000010067 */
[----:B------:R-:W4:Y:S01]  /*3e50*/  LDL.LU R29, [R1+0x160] ;  /* 0x00016000011d7983 */ /* 0x000f220000300800 */
[----:B------:R-:W-:-:S03]  /*3e60*/  FADD.FTZ R31, R100, R31 ;  /* 0x0000001f641f7221 */ /* 0x000fc60000010000 */
[----:B------:R-:W4:Y:S04]  /*3e70*/  LDL R124, [R1+0x78] ;  /* 0x00007800017c7983 */ /* 0x000f280000100800 */
[----:B------:R-:W3:Y:S04]  /*3e80*/  LDL R102, [R1+0x58] ;  /* 0x0000580001667983 */ /* 0x000ee80000100800 */
[----:B------:R-:W4:Y:S04]  /*3e90*/  LDL R117, [R1+0x60] ;  /* 0x0000600001757983 */ /* 0x000f280000100800 */
[----:B------:R-:W3:Y:S04]  /*3ea0*/  LDL R23, [R1+0x48] ;  /* 0x0000480001177983 */ /* 0x000ee80000100800 */
[----:B------:R-:W4:Y:S04]  /*3eb0*/  LDL R103, [R1+0x50] ;  /* 0x0000500001677983 */ /* 0x000f280000100800 */
[----:B------:R-:W4:Y:S01]  /*3ec0*/  LDL R100, [R1+0x40] ;  /* 0x0000400001647983 */ /* 0x000f220000100800 */
[----:B------:R-:W-:Y:S01]  /*3ed0*/  UIADD3 UR15, UP0, UR10, 0x4, URZ ;  /* 0x000000040a0f7890 */ /* 0x000fe2000ff1e03f */
[----:B------:R-:W0:Y:S01]  /*3ee0*/  S2R R116, SR_TID.X ;  /* 0x0000000000747919 */ /* 0x000e220000002100 */
[----:B------:R-:W-:Y:S01]  /*3ef0*/  BAR.SYNC.DEFER_BLOCKING 0x0 ;  /* 0x0000000000007b1d */ /* 0x000fe20000010000 */
[----:B--2---:R-:W-:-:S05]  /*3f00*/  FFMA.FTZ R24, R28, R0, R24 ;  /* 0x000000001c187223 */ /* 0x004fca0000010018 */
[----:B------:R-:W2:Y:S01]  /*3f10*/  LDL.LU R28, [R1+0x15c] ;  /* 0x00015c00011c7983 */ /* 0x000ea20000300800 */
[----:B---3--:R-:W-:-:S04]  /*3f20*/  FFMA.FTZ R24, R23, R114, R24 ;  /* 0x0000007217187223 */ /* 0x008fc80000010018 */
[----:B------:R-:W-:-:S04]  /*3f30*/  FFMA.FTZ R24, R102, R112, R24 ;  /* 0x0000007066187223 */ /* 0x000fc80000010018 */
[----:B------:R-:W-:-:S04]  /*3f40*/  FFMA.FTZ R24, R101, R110, R24 ;  /* 0x0000006e65187223 */ /* 0x000fc80000010018 */
[----:B----4-:R-:W-:-:S04]  /*3f50*/  FFMA.FTZ R24, R124, R108, R24 ;  /* 0x0000006c7c187223 */ /* 0x010fc80000010018 */
[----:B------:R-:W-:-:S04]  /*3f60*/  FFMA.FTZ R24, R52, R106, R24 ;  /* 0x0000006a34187223 */ /* 0x000fc80000010018 */
        /* <DEDUP_REMOVED lines=8> */
[----:B------:R-:W-:Y:S01]  /*3ff0*/  FFMA.FTZ R24, R32, R19, R24 ;  /* 0x0000001320187223 */ /* 0x000fe20000010018 */
[----:B--2---:R-:W-:-:S04]  /*4000*/  FFMA.FTZ R28, R100, R115, R28 ;  /* 0x00000073641c7223 */ /* 0x004fc8000001001c */
[----:B------:R-:W-:-:S04]  /*4010*/  FFMA.FTZ R28, R103, R113, R28 ;  /* 0x00000071671c7223 */ /* 0x000fc8000001001c */
[----:B------:R-:W-:-:S04]  /*4020*/  FFMA.FTZ R28, R117, R111, R28 ;  /* 0x0000006f751c7223 */ /* 0x000fc8000001001c */
[----:B------:R-:W-:-:S04]  /*4030*/  FFMA.FTZ R28, R125, R109, R28 ;  /* 0x0000006d7d1c7223 */ /* 0x000fc8000001001c */
[----:B------:R-:W-:Y:S02]  /*4040*/  FFMA.FTZ R28, R54, R107, R28 ;  /* 0x0000006b361c7223 */ /* 0x000fe4000001001c */
[----:B------:R1:W5:Y:S02]  /*4050*/  LDL.LU R54, [R1+0x158] ;  /* 0x0001580001367983 */ /* 0x0003640000300800 */
[----:B------:R-:W-:Y:S02]  /*4060*/  FFMA.FTZ R28, R51, R105, R28 ;  /* 0x00000069331c7223 */ /* 0x000fe4000001001c */
[----:B------:R1:W5:Y:S02]  /*4070*/  LDL.LU R52, [R1+0x154] ;  /* 0x0001540001347983 */ /* 0x0003640000300800 */
[----:B------:R-:W-:Y:S02]  /*4080*/  FFMA.FTZ R28, R50, R35, R28 ;  /* 0x00000023321c7223 */ /* 0x000fe4000001001c */
[----:B------:R1:W5:Y:S02]  /*4090*/  LDL.LU R51, [R1+0x150] ;  /* 0x0001500001337983 */ /* 0x0003640000300800 */
[----:B------:R-:W-:-:S02]  /*40a0*/  FFMA.FTZ R28, R47, R6, R28 ;  /* 0x000000062f1c7223 */ /* 0x000fc4000001001c */
        /* <DEDUP_REMOVED lines=8> */
[----:B------:R1:W5:Y:S04]  /*4130*/  LDL.LU R45, [R1+0x13c] ;  /* 0x00013c00012d7983 */ /* 0x0003680000300800 */
[----:B------:R1:W5:Y:S04]  /*4140*/  LDL.LU R46, [R1+0x138] ;  /* 0x00013800012e7983 */ /* 0x0003680000300800 */
[----:B------:R1:W5:Y:S01]  /*4150*/  LDL.LU R44, [R1+0x134] ;  /* 0x00013400012c7983 */ /* 0x0003620000300800 */
[----:B------:R-:W-:-:S03]  /*4160*/  FFMA.FTZ R28, R33, R16, R28 ;  /* 0x00000010211c7223 */ /* 0x000fc6000001001c */
[----:B------:R1:W5:Y:S04]  /*4170*/  LDL.LU R43, [R1+0x130] ;  /* 0x00013000012b7983 */ /* 0x0003680000300800 */
[----:B------:R1:W5:Y:S04]  /*4180*/  LDL.LU R41, [R1+0x12c] ;  /* 0x00012c0001297983 */ /* 0x0003680000300800 */
[----:B------:R1:W5:Y:S04]  /*4190*/  LDL.LU R42, [R1+0x128] ;  /* 0x00012800012a7983 */ /* 0x0003680000300800 */
[----:B------:R1:W5:Y:S01]  /*41a0*/  LDL.LU R40, [R1+0x124] ;  /* 0x0001240001287983 */ /* 0x0003620000300800 */
[----:B------:R-:W-:-:S03]  /*41b0*/  FFMA.FTZ R28, R36, R18, R28 ;  /* 0x00000012241c7223 */ /* 0x000fc6000001001c */
[----:B------:R1:W5:Y:S04]  /*41c0*/  LDL.LU R39, [R1+0x120] ;  /* 0x0001200001277983 */ /* 0x0003680000300800 */
[----:B------:R1:W5:Y:S04]  /*41d0*/  LDL.LU R37, [R1+0x11c] ;  /* 0x00011c0001257983 */ /* 0x0003680000300800 */
[----:B------:R1:W5:Y:S04]  /*41e0*/  LDL.LU R33, [R1+0x118] ;  /* 0x0001180001217983 */ /* 0x0003680000300800 */
[----:B------:R1:W5:Y:S04]  /*41f0*/  LDL.LU R38, [R1+0x114] ;  /* 0x0001140001267983 */ /* 0x0003680000300800 */
[----:B------:R1:W5:Y:S04]  /*4200*/  LDL.LU R36, [R1+0x110] ;  /* 0x0001100001247983 */ /* 0x0003680000300800 */
[----:B------:R1:W5:Y:S01]  /*4210*/  LDL.LU R32, [R1+0x10c] ;  /* 0x00010c0001207983 */ /* 0x0003620000300800 */
        /* <DEDUP_REMOVED lines=16> */
[----:B------:R-:W-:Y:S02]  /*4320*/  UIADD3.X UR16, URZ, UR5, URZ, UP0, !UPT ;  /* 0x000000053f107290 */ /* 0x000fe400087fe43f */
[----:B------:R-:W-:Y:S01]  /*4330*/  FADD.FTZ R25, R25, R7 ;  /* 0x0000000719197221 */ /* 0x000fe20000010000 */
[----:B------:R-:W-:Y:S01]  /*4340*/  FADD.FTZ R29, R29, R8 ;  /* 0x000000081d1d7221 */ /* 0x000fe20000010000 */
[----:B------:R-:W-:Y:S02]  /*4350*/  UISETP.GE.U32.AND UP0, UPT, UR15, UR22, UPT ;  /* 0x000000160f00728c */ /* 0x000fe4000bf06070 */
[----:B------:R-:W-:Y:S01]  /*4360*/  FADD.FTZ R25, R25, R9 ;  /* 0x0000000919197221 */ /* 0x000fe20000010000 */
[----:B------:R-:W-:Y:S01]  /*4370*/  FADD.FTZ R29, R29, R10 ;  /* 0x0000000a1d1d7221 */ /* 0x000fe20000010000 */
[----:B------:R-:W-:-:S02]  /*4380*/  UISETP.GE.AND.EX UP0, UPT, UR16, UR11, UPT, UP0 ;  /* 0x0000000b1000728c */ /* 0x000fc4000bf06300 */
[----:B------:R-:W-:Y:S01]  /*4390*/  FADD.FTZ R25, R25, R11 ;  /* 0x0000000b19197221 */ /* 0x000fe20000010000 */
[----:B------:R-:W-:-:S03]  /*43a0*/  FADD.FTZ R29, R29, R12 ;  /* 0x0000000c1d1d7221 */ /* 0x000fc60000010000 */
[----:B------:R-:W-:Y:S01]  /*43b0*/  FADD.FTZ R25, R25, R13 ;  /* 0x0000000d19197221 */ /* 0x000fe20000010000 */
[----:B------:R-:W-:Y:S01]  /*43c0*/  FADD.FTZ R29, R29, R14 ;  /* 0x0000000e1d1d7221 */ /* 0x000fe20000010000 */
[----:B------:R-:W-:Y:S02]  /*43d0*/  PLOP3.LUT P0, PT, PT, PT, UP0, 0x80, 0x0 ;  /* 0x000000000000781c */ /* 0x000fe40003f0f008 */
[----:B------:R-:W-:Y:S01]  /*43e0*/  FADD.FTZ R25, R25, R15 ;  /* 0x0000000f19197221 */ /* 0x000fe20000010000 */
[----:B------:R-:W-:-:S03]  /*43f0*/  FADD.FTZ R29, R29, R16 ;  /* 0x000000101d1d7221 */ /* 0x000fc60000010000 */
[----:B------:R-:W-:Y:S01]  /*4400*/  FADD.FTZ R25, R25, R17 ;  /* 0x0000001119197221 */ /* 0x000fe20000010000 */
[----:B------:R-:W-:Y:S01]  /*4410*/  FADD.FTZ R29, R29, R18 ;  /* 0x000000121d1d7221 */ /* 0x000fe20000010000 */
[----:B------:R-:W-:Y:S02]  /*4420*/  FFMA.FTZ R28, R123, R20, R28 ;  /* 0x000000147b1c7223 */ /* 0x000fe4000001001c */
[----:B------:R-:W-:Y:S01]  /*4430*/  FADD.FTZ R25, R25, R19 ;  /* 0x0000001319197221 */ /* 0x000fe20000010000 */
[----:B------:R-:W-:Y:S01]  /*4440*/  FADD.FTZ R29, R29, R20 ;  /* 0x000000141d1d7221 */ /* 0x000fe20000010000 */
[----:B0-----:R-:W-:Y:S01]  /*4450*/  ISETP.GT.U32.AND P2, PT, R116, 0x1f, PT ;  /* 0x0000001f7400780c */ /* 0x001fe20003f44070 */
[----:B------:R-:W-:Y:S01]  /*4460*/  FFMA.FTZ R24, R122, R21, R24 ;  /* 0x000000157a187223 */ /* 0x000fe20000010018 */
[----:B------:R-:W-:Y:S01]  /*4470*/  LOP3.LUT P1, RZ, R116, 0xffffffe1, RZ, 0xc0, !PT ;  /* 0xffffffe174ff7812 */ /* 0x000fe2000782c0ff */
[----:B------:R-:W-:Y:S01]  /*4480*/  FADD.FTZ R25, R25, R21 ;  /* 0x0000001519197221 */ /* 0x000fe20000010000 */
[----:B------:R-:W-:Y:S01]  /*4490*/  FADD.FTZ R29, R29, R22 ;  /* 0x000000161d1d7221 */ /* 0x000fe20000010000 */
[----:B------:R-:W-:Y:S01]  /*44a0*/  FFMA.FTZ R28, R121, R22, R28 ;  /* 0x00000016791c7223 */ /* 0x000fe2000001001c */
[----:B-1----:R-:W-:Y:S09]  /*44b0*/  @!P0 BRA `(.L_x_204) ;  /* 0x0000000000d48947 */ /* 0x002ff20003800000 */
[----:B------:R-:W0:Y:S01]  /*44c0*/  S2R R117, SR_TID.X ;  /* 0x0000000000757919 */ /* 0x000e220000002100 */
[----:B------:R-:W1:Y:S01]  /*44d0*/  S2R R124, SR_TID.X ;  /* 0x00000000007c7919 */ /* 0x000e620000002100 */
[----:B------:R-:W2:Y:S04]  /*44e0*/  LDL R125, [R1+0x104] ;  /* 0x00010400017d7983 */ /* 0x000ea80000100800 */
[----:B------:R-:W3:Y:S01]  /*44f0*/  LDL R100, [R1+0x100] ;  /* 0x0001000001647983 */ /* 0x000ee20000100800 */
[----:B0-----:R-:W-:Y:S02]  /*4500*/  SHF.L.U32 R101, R117, 0x1, RZ ;  /* 0x0000000175657819 */ /* 0x001fe400000006ff */
[----:B-1----:R-:W-:Y:S02]  /*4510*/  LEA R23, R124, UR12, 0x5 ;  /* 0x0000000c7c177c11 */ /* 0x002fe4000f8e28ff */
[----:B------:R-:W-:-:S04]  /*4520*/  LOP3.LUT R124, R101, 0x18, RZ, 0xc0, !PT ;  /* 0x00000018657c7812 */ /* 0x000fc800078ec0ff */
[----:B------:R-:W-:-:S05]  /*4530*/  IADD3 R23, R23, R124, RZ ;  /* 0x0000007c17177210 */ /* 0x000fca0007ffe0ff */
[----:B------:R0:W-:Y:S04]  /*4540*/  STS.64 [R23], R24 ;  /* 0x0000001817007388 */ /* 0x0001e80000000a00 */
[----:B0-----:R-:W4:Y:S01]  /*4550*/  LDL R23, [R1+0xfc] ;  /* 0x0000fc0001177983 */ /* 0x001f220000100800 */
[----:B------:R-:W-:Y:S02]  /*4560*/  SHF.R.S32.HI R102, RZ, 0x1f, R117 ;  /* 0x0000001fff667819 */ /* 0x000fe40000011475 */
[----:B------:R-:W-:Y:S02]  /*4570*/  LOP3.LUT R103, R101, 0x18, RZ, 0xc, !PT ;  /* 0x0000001865677812 */ /* 0x000fe400078e0cff */
[----:B------:R-:W-:Y:S02]  /*4580*/  LEA.HI R102, R102, R117, RZ, 0x2 ;  /* 0x0000007566667211 */ /* 0x000fe400078f10ff */
[----:B------:R-:W-:-:S02]  /*4590*/  LEA R101, R117, UR12, 0x5 ;  /* 0x0000000c75657c11 */ /* 0x000fc4000f8e28ff */
[----:B------:R-:W-:Y:S02]  /*45a0*/  LOP3.LUT R124, R124, 0x10, RZ, 0x3c, !PT ;  /* 0x000000107c7c7812 */ /* 0x000fe400078e3cff */
[----:B------:R-:W-:Y:S01]  /*45b0*/  LEA R117, R117, UR12, 0x5 ;  /* 0x0000000c75757c11 */ /* 0x000fe2000f8e28ff */
[----:B------:R-:W-:-:S03]  /*45c0*/  IMAD.IADD R101, R101, 0x1, R103 ;  /* 0x0000000165657824 */ /* 0x000fc600078e0267 */
[----:B------:R-:W-:Y:S02]  /*45d0*/  IADD3 R117, R117, R124, RZ ;  /* 0x0000007c75757210 */ /* 0x000fe40007ffe0ff */
[----:B------:R-:W-:-:S04]  /*45e0*/  SHF.R.S32.HI R102, RZ, 0x2, R102 ;  /* 0x00000002ff667819 */ /* 0x000fc80000011466 */
[----:B------:R-:W-:Y:S01]  /*45f0*/  LEA R102, R102, UR12, 0x5 ;  /* 0x0000000c66667c11 */ /* 0x000fe2000f8e28ff */
[----:B------:R-:W-:Y:S01]  /*4600*/  UIMAD UR5, UR17, 0x780, UR20 ;  /* 0x00000780110578a4 */ /* 0x000fe2000f8e0214 */
[----:B--2---:R0:W-:Y:S04]  /*4610*/  STS.64 [R125], R26 ;  /* 0x0000001a7d007388 */ /* 0x0041e80000000a00 */
[----:B------:R-:W-:Y:S04]  /*4620*/  STS.64 [R117], R28 ;  /* 0x0000001c75007388 */ /* 0x000fe80000000a00 */
[----:B------:R-:W-:Y:S01]  /*4630*/  STS.64 [R101], R30 ;  /* 0x0000001e65007388 */ /* 0x000fe20000000a00 */
[-C--:B---3--:R-:W-:Y:S01]  /*4640*/  LEA R100, R100, R102.reuse, 0x3 ;  /* 0x0000006664647211 */ /* 0x088fe200078e18ff */
[----:B------:R-:W-:Y:S08]  /*4650*/  BAR.SYNC.DEFER_BLOCKING 0x0 ;  /* 0x0000000000007b1d */ /* 0x000ff00000010000 */
[----:B0-----:R-:W0:Y:S01]  /*4660*/  LDC.64 R124, c[0x0][0x260] ;  /* 0x00009800ff7c7b82 */ /* 0x001e220000000a00 */
[----:B------:R-:W1:Y:S01]  /*4670*/  LDS.64 R100, [R100] ;  /* 0x0000000064647984 */ /* 0x000e620000000a00 */
[----:B----4-:R-:W-:-:S06]  /*4680*/  LEA R102, R23, R102, 0x3 ;  /* 0x0000006617667211 */ /* 0x010fcc00078e18ff */
[----:B------:R-:W2:Y:S01]  /*4690*/  LDS.64 R102, [R102+0x1e00] ;  /* 0x001e000066667984 */ /* 0x000ea20000000a00 */
[----:B------:R-:W-:-:S04]  /*46a0*/  IADD3 R23, R116, UR5, RZ ;  /* 0x0000000574177c10 */ /* 0x000fc8000fffe0ff */
[----:B------:R-:W-:Y:S01]  /*46b0*/  SHF.L.U32 R23, R23, 0x1, RZ ;  /* 0x0000000117177819 */ /* 0x000fe200000006ff */
[----:B-1----:R-:W-:Y:S01]  /*46c0*/  FADD.FTZ R101, RZ, R101 ;  /* 0x00000065ff657221 */ /* 0x002fe20000010000 */
[----:B------:R-:W-:-:S03]  /*46d0*/  FADD.FTZ R100, RZ, R100 ;  /* 0x00000064ff647221 */ /* 0x000fc60000010000 */
[----:B--2---:R-:W-:Y:S01]  /*46e0*/  FADD.FTZ R103, R101, R103 ;  /* 0x0000006765677221 */ /* 0x004fe20000010000 */
[----:B------:R-:W-:Y:S01]  /*46f0*/  FADD.FTZ R102, R100, R102 ;  /* 0x0000006664667221 */ /* 0x000fe20000010000 */
[----:B0-----:R-:W-:-:S05]  /*4700*/  IMAD.WIDE.U32 R100, R23, 0x4, R124 ;  /* 0x0000000417647825 */ /* 0x001fca00078e007c */
[----:B------:R0:W-:Y:S04]  /*4710*/  STG.E.64 desc[UR18][R100.64+0x8000], R102 ;  /* 0x0080006664007986 */ /* 0x0001e8000c101b12 */
[----:B0-----:R-:W2:Y:S04]  /*4720*/  LDL R103, [R1+0xf0] ;  /* 0x0000f00001677983 */ /* 0x001ea80000100800 */
[----:B------:R-:W3:Y:S04]  /*4730*/  LDL R100, [R1+0xf8] ;  /* 0x0000f80001647983 */ /* 0x000ee80000100800 */
[----:B------:R-:W4:Y:S01]  /*4740*/  LDL R101, [R1+0xf4] ;  /* 0x0000f40001657983 */ /* 0x000f220000100800 */
[----:B------:R-:W-:-:S05]  /*4750*/  IADD3 R116, R23, 0x3c0, RZ ;  /* 0x000003c017747810 */ /* 0x000fca0007ffe0ff */
[----:B------:R-:W-:Y:S01]  /*4760*/  IMAD.WIDE.U32 R116, R116, 0x4, R124 ;  /* 0x0000000474747825 */ /* 0x000fe200078e007c */
[----:B--2---:R-:W-:-:S05]  /*4770*/  LEA R102, R103, UR12, 0x5 ;  /* 0x0000000c67667c11 */ /* 0x004fca000f8e28ff */
[----:B---3--:R-:W-:Y:S01]  /*4780*/  IMAD R100, R100, 0x8, R102 ;  /* 0x0000000864647824 */ /* 0x008fe200078e0266 */
[----:B----4-:R-:W-:-:S05]  /*4790*/  LEA R102, R101, R102, 0x3 ;  /* 0x0000006665667211 */ /* 0x010fca00078e18ff */
[----:B------:R-:W0:Y:S04]  /*47a0*/  LDS.64 R100, [R100] ;  /* 0x0000000064647984 */ /* 0x000e280000000a00 */
[----:B------:R-:W1:Y:S01]  /*47b0*/  LDS.64 R102, [R102+0x1e00] ;  /* 0x001e000066667984 */ /* 0x000e620000000a00 */
[----:B0-----:R-:W-:Y:S01]  /*47c0*/  FADD.FTZ R101, RZ, R101 ;  /* 0x00000065ff657221 */ /* 0x001fe20000010000 */
[----:B------:R-:W-:-:S03]  /*47d0*/  FADD.FTZ R100, RZ, R100 ;  /* 0x00000064ff647221 */ /* 0x000fc60000010000 */
[----:B-1----:R-:W-:Y:S01]  /*47e0*/  FADD.FTZ R103, R101, R103 ;  /* 0x0000006765677221 */ /* 0x002fe20000010000 */
[----:B------:R-:W-:-:S05]  /*47f0*/  FADD.FTZ R102, R100, R102 ;  /* 0x0000006664667221 */ /* 0x000fca0000010000 */
[----:B------:R0:W-:Y:S02]  /*4800*/  STG.E.64 desc[UR18][R116.64+0x8000], R102 ;  /* 0x0080006674007986 */ /* 0x0001e4000c101b12 */
.L_x_204:
[----:B0-----:R-:W0:Y:S01]  /*4810*/  S2R R117, SR_TID.X ;  /* 0x0000000000757919 */ /* 0x001e220000002100 */
[----:B------:R-:W-:Y:S01]  /*4820*/  BSSY B0, `(.L_x_205) ;  /* 0x00000a1000007945 */ /* 0x000fe20003800000 */
[----:B------:R-:W-:-:S03]  /*4830*/  CS2R R100, SRZ ;  /* 0x0000000000647805 */ /* 0x000fc6000001ff00 */
[----:B------:R-:W-:Y:S05]  /*4840*/  @P2 BRA `(.L_x_206) ;  /* 0x0000000800782947 */ /* 0x000fea0003800000 */
[----:B------:R-:W1:Y:S01]  /*4850*/  S2R R23, SR_TID.X ;  /* 0x0000000000177919 */ /* 0x000e620000002100 */
[----:B------:R-:W-:Y:S01]  /*4860*/  USHF.L.U32 UR5, UR10, 0x4, URZ ;  /* 0x000000040a057899 */ /* 0x000fe2000800063f */
[----:B------:R-:W-:Y:S01]  /*4870*/  MOV R100, 0x3c ;  /* 0x0000003c00647802 */ /* 0x000fe20000000f00 */
[----:B------:R-:W-:Y:S01]  /*4880*/  HFMA2.MMA R101, -RZ, RZ, 0, 1.430511474609375e-06 ;  /* 0x00000018ff657435 */ /* 0x000fe200000001ff */
[----:B0-----:R-:W-:Y:S01]  /*4890*/  SHF.L.U32 R116, R117, 0x3, RZ ;  /* 0x0000000375747819 */ /* 0x001fe200000006ff */
[----:B------:R-:W-:Y:S01]  /*48a0*/  ULOP3.LUT UR5, UR5, 0x10, URZ, 0xc0, !UPT ;  /* 0x0000001005057892 */ /* 0x000fe2000f8ec03f */
[----:B------:R-:W-:Y:S02]  /*48b0*/  HFMA2.MMA R124, -RZ, RZ, 0, 1.430511474609375e-06 ;  /* 0x00000018ff7c7435 */ /* 0x000fe400000001ff */
[----:B------:R-:W-:Y:S02]  /*48c0*/  LOP3.LUT R116, R116, 0x8, RZ, 0xc0, !PT ;  /* 0x0000000874747812 */ /* 0x000fe400078ec0ff */
[----:B-1----:R-:W-:-:S04]  /*48d0*/  SHF.R.U32.HI R23, RZ, 0x1, R23 ;  /* 0x00000001ff177819 */ /* 0x002fc80000011617 */
[----:B------:R-:W-:-:S05]  /*48e0*/  IADD3 R23, R23, UR5, RZ ;  /* 0x0000000517177c10 */ /* 0x000fca000fffe0ff */
[----:B------:R-:W-:-:S05]  /*48f0*/  IMAD R23, R23, R100, -UR20 ;  /* 0x8000001417177e24 */ /* 0x000fca000f8e0264 */
[----:B------:R-:W-:-:S04]  /*4900*/  SHF.R.S32.HI R100, RZ, 0x1f, R23 ;  /* 0x0000001fff647819 */ /* 0x000fc80000011417 */
[----:B------:R-:W-:-:S04]  /*4910*/  LEA.HI R100, R100, R23, RZ, 0x2 ;  /* 0x0000001764647211 */ /* 0x000fc800078f10ff */
[----:B------:R-:W-:-:S05]  /*4920*/  SHF.R.S32.HI R100, RZ, 0x2, R100 ;  /* 0x00000002ff647819 */ /* 0x000fca0000011464 */
[----:B------:R-:W-:Y:S02]  /*4930*/  IMAD R100, R100, R101, UR13 ;  /* 0x0000000d64647e24 */ /* 0x000fe4000f8e0265 */
[----:B------:R-:W-:-:S03]  /*4940*/  VIADD R101, R23, 0x4 ;  /* 0x0000000417657836 */ /* 0x000fc60000000000 */
[----:B------:R-:W-:Y:S02]  /*4950*/  IADD3 R100, R100, R116, RZ ;  /* 0x0000007464647210 */ /* 0x000fe40007ffe0ff */
[----:B------:R-:W-:-:S04]  /*4960*/  SHF.R.S32.HI R102, RZ, 0x1f, R101 ;  /* 0x0000001fff667819 */ /* 0x000fc80000011465 */
[----:B------:R-:W-:Y:S02]  /*4970*/  LEA.HI R102, R102, R101, RZ, 0x2 ;  /* 0x0000006566667211 */ /* 0x000fe400078f10ff */
[----:B------:R-:W-:Y:S02]  /*4980*/  MOV R101, 0x18 ;  /* 0x0000001800657802 */ /* 0x000fe40000000f00 */
[----:B------:R-:W-:-:S05]  /*4990*/  SHF.R.S32.HI R102, RZ, 0x2, R102 ;  /* 0x00000002ff667819 */ /* 0x000fca0000011466 */
        /* <DEDUP_REMOVED lines=16> */
[----:B------:R-:W-:Y:S01]  /*4aa0*/  IADD3 R100, R23, 0xc, RZ ;  /* 0x0000000c17647810 */ /* 0x000fe20007ffe0ff */
[----:B------:R-:W-:-:S03]  /*4ab0*/  FADD.FTZ R103, R103, R101 ;  /* 0x0000006567677221 */ /* 0x000fc60000010000 */
[----:B------:R-:W-:-:S04]  /*4ac0*/  SHF.R.S32.HI R101, RZ, 0x1f, R100 ;  /* 0x0000001fff657819 */ /* 0x000fc80000011464 */
[----:B------:R-:W-:Y:S02]  /*4ad0*/  LEA.HI R101, R101, R100, RZ, 0x2 ;  /* 0x0000006465657211 */ /* 0x000fe400078f10ff */
[----:B------:R-:W-:Y:S02]  /*4ae0*/  MOV R100, 0x18 ;  /* 0x0000001800647802 */ /* 0x000fe40000000f00 */
[----:B------:R-:W-:-:S05]  /*4af0*/  SHF.R.S32.HI R101, RZ, 0x2, R101 ;  /* 0x00000002ff657819 */ /* 0x000fca0000011465 */
[----:B------:R-:W-:-:S04]  /*4b00*/  IMAD R101, R101, R100, UR13 ;  /* 0x0000000d65657e24 */ /* 0x000fc8000f8e0264 */
[----:B------:R-:W-:-:S06]  /*4b10*/  IMAD.IADD R101, R116, 0x1, R101 ;  /* 0x0000000174657824 */ /* 0x000fcc00078e0265 */
[----:B------:R-:W0:Y:S02]  /*4b20*/  LDS.64 R100, [R101] ;  /* 0x0000000065647984 */ /* 0x000e240000000a00 */
[----:B0-----:R-:W-:Y:S01]  /*4b30*/  FADD.FTZ R102, R102, R100 ;  /* 0x0000006466667221 */ /* 0x001fe20000010000 */
[----:B------:R-:W-:Y:S01]  /*4b40*/  IADD3 R100, R23, 0x10, RZ ;  /* 0x0000001017647810 */ /* 0x000fe20007ffe0ff */
        /* <DEDUP_REMOVED lines=9> */
[----:B------:R-:W-:Y:S01]  /*4be0*/  IADD3 R100, R23, 0x14, RZ ;  /* 0x0000001417647810 */ /* 0x000fe20007ffe0ff */
[----:B------:R-:W-:-:S03]  /*4bf0*/  FADD.FTZ R103, R103, R101 ;  /* 0x0000006567677221 */ /* 0x000fc60000010000 */
[----:B------:R-:W-:-:S04]  /*4c00*/  SHF.R.S32.HI R101, RZ, 0x1f, R100 ;  /* 0x0000001fff657819 */ /* 0x000fc80000011464 */
[----:B------:R-:W-:Y:S01]  /*4c10*/  LEA.HI R101, R101, R100, RZ, 0x2 ;  /* 0x0000006465657211 */ /* 0x000fe200078f10ff */
[----:B------:R-:W-:-:S03]  /*4c20*/  IMAD.MOV.U32 R100, RZ, RZ, 0x18 ;  /* 0x00000018ff647424 */ /* 0x000fc600078e00ff */
        /* <DEDUP_REMOVED lines=76> */
[----:B------:R-:W-:Y:S01]  /*50f0*/  FADD.FTZ R103, R103, R101 ;  /* 0x0000006567677221 */ /* 0x000fe20000010000 */
[----:B------:R-:W-:Y:S02]  /*5100*/  IADD3 R23, R23, 0x38, RZ ;  /* 0x0000003817177810 */ /* 0x000fe40007ffe0ff */
        /* <DEDUP_REMOVED lines=8> */
[----:B------:R-:W-:Y:S01]  /*5190*/  SHF.R.S32.HI R100, RZ, 0x1f, R23 ;  /* 0x0000001fff647819 */ /* 0x000fe20000011417 */
[----:B------:R-:W-:-:S03]  /*51a0*/  FADD.FTZ R103, R103, R101 ;  /* 0x0000006567677221 */ /* 0x000fc60000010000 */
[----:B------:R-:W-:Y:S01]  /*51b0*/  LEA.HI R100, R100, R23, RZ, 0x2 ;  /* 0x0000001764647211 */ /* 0x000fe200078f10ff */
[----:B------:R-:W-:-:S03]  /*51c0*/  HFMA2.MMA R23, -RZ, RZ, 0, 1.430511474609375e-06 ;  /* 0x00000018ff177435 */ /* 0x000fc600000001ff */
[----:B------:R-:W-:-:S07]  /*51d0*/  SHF.R.S32.HI R100, RZ, 0x2, R100 ;  /* 0x00000002ff647819 */ /* 0x000fce0000011464 */
[----:B------:R-:W-:-:S05]  /*51e0*/  IMAD R100, R100, R23, UR13 ;  /* 0x0000000d64647e24 */ /* 0x000fca000f8e0217 */
[----:B------:R-:W-:-:S06]  /*51f0*/  IADD3 R100, R116, R100, RZ ;  /* 0x0000006474647210 */ /* 0x000fcc0007ffe0ff */
[----:B------:R-:W0:Y:S02]  /*5200*/  LDS.64 R100, [R100] ;  /* 0x0000000064647984 */ /* 0x000e240000000a00 */
[----:B0-----:R-:W-:Y:S01]  /*5210*/  FADD.FTZ R100, R102, R100 ;  /* 0x0000006466647221 */ /* 0x001fe20000010000 */
[----:B------:R-:W-:-:S07]  /*5220*/  FADD.FTZ R101, R103, R101 ;  /* 0x0000006567657221 */ /* 0x000fce0000010000 */
.L_x_206:
[----:B------:R-:W-:Y:S05]  /*5230*/  BSYNC B0 ;  /* 0x0000000000007941 */ /* 0x000fea0003800000 */
.L_x_205:
[----:B------:R-:W1:Y:S01]  /*5240*/  @!P1 LDC R102, c[0x0][0x10] ;  /* 0x00000400ff669b82 */ /* 0x000e620000000800 */
[----:B------:R-:W-:Y:S01]  /*5250*/  MOV R103, UR4 ;  /* 0x0000000400677c02 */ /* 0x000fe20008000f00 */
[----:B------:R-:W2:Y:S04]  /*5260*/  SHFL.BFLY PT, R116, R100, 0x1, 0x1f ;  /* 0x0c201f0064747f89 */ /* 0x000ea800000e0000 */
[----:B------:R-:W3:Y:S02]  /*5270*/  SHFL.BFLY PT, R23, R101, 0x1, 0x1f ;  /* 0x0c201f0065177f89 */ /* 0x000ee400000e0000 */
[----:B------:R-:W4:Y:S01]  /*5280*/  @!P1 LDC.64 R124, c[0x0][0x260] ;  /* 0x00009800ff7c9b82 */ /* 0x000f220000000a00 */
[----:B-1----:R-:W-:Y:S02]  /*5290*/  @!P1 IMAD R102, R102, R103, UR14 ;  /* 0x0000000e66669e24 */ /* 0x002fe4000f8e0267 */
[----:B------:R-:W4:Y:S01]  /*52a0*/  LDL R103, [R1+0x108] ;  /* 0x0001080001677983 */ /* 0x000f220000100800 */
[----:B------:R-:W-:Y:S01]  /*52b0*/  UISETP.GE.U32.AND UP0, UPT, UR15, UR22, UPT ;  /* 0x000000160f00728c */ /* 0x000fe2000bf06070 */
[----:B--2---:R-:W-:Y:S01]  /*52c0*/  FADD.FTZ R100, R116, R100 ;  /* 0x0000006474647221 */ /* 0x004fe20000010000 */
[----:B-----5:R-:W-:Y:S01]  /*52d0*/  PRMT R38, R38, 0x7632, R38 ;  /* 0x0000763226267816 */ /* 0x020fe20000000026 */
[----:B---3--:R-:W-:Y:S01]  /*52e0*/  FADD.FTZ R101, R23, R101 ;  /* 0x0000006517657221 */ /* 0x008fe20000010000 */
[----:B------:R-:W-:Y:S01]  /*52f0*/  UISETP.GE.AND.EX UP0, UPT, UR16, UR11, UPT, UP0 ;  /* 0x0000000b1000728c */ /* 0x000fe2000bf06300 */
        /* <DEDUP_REMOVED lines=61> */
[----:B------:R-:W-:Y:S01]  /*56d0*/  PRMT R99, R99, 0x7632, R99 ;  /* 0x0000763263637816 */ /* 0x000fe20000000063 */
[----:B----4-:R-:W-:-:S05]  /*56e0*/  @!P1 IMAD R102, R102, 0x200, R103 ;  /* 0x0000020066669824 */ /* 0x010fca00078e0267 */
[----:B------:R-:W-:-:S05]  /*56f0*/  @!P1 SHF.L.U32 R102, R102, 0x1, RZ ;  /* 0x0000000166669819 */ /* 0x000fca00000006ff */
[----:B------:R-:W-:-:S05]  /*5700*/  @!P1 IMAD.WIDE.U32 R102, R102, 0x4, R124 ;  /* 0x0000000466669825 */ /* 0x000fca00078e007c */
[----:B------:R1:W-:Y:S01]  /*5710*/  @!P1 STG.E.64 desc[UR18][R102.64], R100 ;  /* 0x0000006466009986 */ /* 0x0003e2000c101b12 */
[----:B------:R-:W-:Y:S02]  /*5720*/  PLOP3.LUT P1, PT, PT, PT, UP0, 0x80, 0x0 ;  /* 0x000000000000781c */ /* 0x000fe40003f2f008 */
[----:B-1----:R-:W-:Y:S02]  /*5730*/  PRMT R102, R32, 0x7632, R102 ;  /* 0x0000763220667816 */ /* 0x002fe40000000066 */
[----:B------:R-:W-:Y:S02]  /*5740*/  PRMT R101, R33, 0x7632, R101 ;  /* 0x0000763221657816 */ /* 0x000fe40000000065 */
[----:B------:R-:W-:-:S07]  /*5750*/  PRMT R100, R36, 0x7632, R100 ;  /* 0x0000763224647816 */ /* 0x000fce0000000064 */
[----:B------:R-:W-:Y:S05]  /*5760*/  @P1 BRA `(.L_x_207) ;  /* 0x00000000005c1947 */ /* 0x000fea0003800000 */
[----:B------:R-:W-:Y:S01]  /*5770*/  BAR.SYNC.DEFER_BLOCKING 0x0 ;  /* 0x0000000000007b1d */ /* 0x000fe20000010000 */
[----:B0-----:R-:W-:-:S13]  /*5780*/  ISETP.NE.AND P1, PT, R117, RZ, PT ;  /* 0x000000ff7500720c */ /* 0x001fda0003f25270 */
[----:B------:R-:W-:Y:S05]  /*5790*/  @P1 BRA `(.L_x_208) ;  /* 0x0000000000441947 */ /* 0x000fea0003800000 */
[----:B------:R-:W-:Y:S02]  /*57a0*/  ISETP.NE.AND P1, PT, RZ, UR23, PT ;  /* 0x00000017ff007c0c */ /* 0x000fe4000bf25270 */
[----:B------:R-:W-:Y:S02]  /*57b0*/  MOV R36, 0x7fffffe1 ;  /* 0x7fffffe100247802 */ /* 0x000fe40000000f00 */
[----:B------:R-:W-:Y:S02]  /*57c0*/  MOV R32, UR6 ;  /* 0x0000000600207c02 */ /* 0x000fe40008000f00 */
[----:B------:R-:W-:Y:S02]  /*57d0*/  SEL R36, R36, 0x1, !P1 ;  /* 0x0000000124247807 */ /* 0x000fe40004800000 */
[----:B------:R-:W-:Y:S01]  /*57e0*/  MOV R33, UR7 ;  /* 0x0000000700217c02 */ /* 0x000fe20008000f00 */
[----:B------:R-:W-:Y:S06]  /*57f0*/  MEMBAR.ALL.GPU ;  /* 0x0000000000007992 */ /* 0x000fec000000a000 */
[----:B------:R-:W-:-:S00]  /*5800*/  ERRBAR ;  /* 0x00000000000079ab */ /* 0x000fc00000000000 */
[----:B------:R-:W-:Y:S06]  /*5810*/  CGAERRBAR ;  /* 0x00000000000075ab */ /* 0x000fec0000000000 */
[----:B------:R0:W5:Y:S02]  /*5820*/  ATOM.E.ADD.STRONG.GPU PT, R36, desc[UR18][R32.64], R36 ;  /* 0x000000242024798a */ /* 0x00016400081ee1d2 */
.L_x_209:
[----:B0-----:R-:W-:Y:S01]  /*5830*/  IMAD.U32 R32, RZ, RZ, UR6 ;  /* 0x00000006ff207e24 */ /* 0x001fe2000f8e00ff */
[----:B------:R-:W-:-:S05]  /*5840*/  MOV R33, UR7 ;  /* 0x0000000700217c02 */ /* 0x000fca0008000f00 */
[----:B------:R-:W2:Y:S04]  /*5850*/  LD.E.STRONG.GPU R32, desc[UR18][R32.64] ;  /* 0x0000001220207980 */ /* 0x000ea8000c10f900 */
[----:B--2---:R-:W-:Y:S01]  /*5860*/  CCTL.IVALL ;  /* 0x00000000ff00798f */ /* 0x004fe20002000000 */
[----:B------:R-:W-:Y:S05]  /*5870*/  YIELD ;  /* 0x0000000000007946 */ /* 0x000fea0003800000 */
[----:B-----5:R-:W-:-:S04]  /*5880*/  LOP3.LUT R32, R32, R36, RZ, 0x3c, !PT ;  /* 0x0000002420207212 */ /* 0x020fc800078e3cff */
[----:B------:R-:W-:-:S13]  /*5890*/  ISETP.GT.AND P1, PT, R32, -0x1, PT ;  /* 0xffffffff2000780c */ /* 0x000fda0003f24270 */
[----:B------:R-:W-:Y:S05]  /*58a0*/  @P1 BRA `(.L_x_209) ;  /* 0xfffffffc00e01947 */ /* 0x000fea000383ffff */
.L_x_208:
[----:B------:R-:W-:Y:S05]  /*58b0*/  WARPSYNC.ALL ;  /* 0x0000000000007948 */ /* 0x000fea0003800000 */
[----:B------:R-:W-:Y:S06]  /*58c0*/  BAR.SYNC.DEFER_BLOCKING 0x0 ;  /* 0x0000000000007b1d */ /* 0x000fec0000010000 */
[----:B------:R-:W-:Y:S05]  /*58d0*/  BRA `(.L_x_210) ;  /* 0x0000000000547947 */ /* 0x000fea0003800000 */
.L_x_207:
[----:B------:R-:W1:Y:S01]  /*58e0*/  S2R R32, SR_TID.X ;  /* 0x0000000000207919 */ /* 0x000e620000002100 */
[----:B------:R-:W-:Y:S01]  /*58f0*/  BAR.SYNC.DEFER_BLOCKING 0x0 ;  /* 0x0000000000007b1d */ /* 0x000fe20000010000 */
[----:B-1----:R-:W-:-:S13]  /*5900*/  ISETP.NE.AND P1, PT, R32, RZ, PT ;  /* 0x000000ff2000720c */ /* 0x002fda0003f25270 */
[----:B------:R-:W-:Y:S05]  /*5910*/  @P1 BRA `(.L_x_211) ;  /* 0x00000000003c1947 */ /* 0x000fea0003800000 */
[----:B------:R-:W-:Y:S02]  /*5920*/  MOV R36, UR21 ;  /* 0x0000001500247c02 */ /* 0x000fe40008000f00 */
[----:B------:R-:W-:Y:S02]  /*5930*/  MOV R32, UR8 ;  /* 0x0000000800207c02 */ /* 0x000fe40008000f00 */
[----:B------:R-:W-:Y:S01]  /*5940*/  MOV R33, UR9 ;  /* 0x0000000900217c02 */ /* 0x000fe20008000f00 */
[----:B------:R-:W-:Y:S06]  /*5950*/  MEMBAR.ALL.GPU ;  /* 0x0000000000007992 */ /* 0x000fec000000a000 */
[----:B------:R-:W-:-:S00]  /*5960*/  ERRBAR ;  /* 0x00000000000079ab */ /* 0x000fc00000000000 */
[----:B------:R-:W-:Y:S06]  /*5970*/  CGAERRBAR ;  /* 0x00000000000075ab */ /* 0x000fec0000000000 */
[----:B------:R1:W5:Y:S02]  /*5980*/  ATOM.E.ADD.STRONG.GPU PT, R36, desc[UR18][R32.64], R36 ;  /* 0x000000242024798a */ /* 0x00036400081ee1d2 */
.L_x_212:
[----:B-1----:R-:W-:Y:S01]  /*5990*/  IMAD.U32 R32, RZ, RZ, UR8 ;  /* 0x00000008ff207e24 */ /* 0x002fe2000f8e00ff */
[----:B------:R-:W-:-:S05]  /*59a0*/  MOV R33, UR9 ;  /* 0x0000000900217c02 */ /* 0x000fca0008000f00 */
[----:B------:R-:W2:Y:S04]  /*59b0*/  LD.E.STRONG.GPU R32, desc[UR18][R32.64] ;  /* 0x0000001220207980 */ /* 0x000ea8000c10f900 */
[----:B--2---:R-:W-:Y:S01]  /*59c0*/  CCTL.IVALL ;  /* 0x00000000ff00798f */ /* 0x004fe20002000000 */
[----:B------:R-:W-:Y:S05]  /*59d0*/  YIELD ;  /* 0x0000000000007946 */ /* 0x000fea0003800000 */
[----:B-----5:R-:W-:-:S04]  /*59e0*/  LOP3.LUT R32, R32, R36, RZ, 0x3c, !PT ;  /* 0x0000002420207212 */ /* 0x020fc800078e3cff */
[----:B------:R-:W-:-:S13]  /*59f0*/  ISETP.GT.AND P1, PT, R32, -0x1, PT ;  /* 0xffffffff2000780c */ /* 0x000fda0003f24270 */
[----:B------:R-:W-:Y:S05]  /*5a00*/  @P1 BRA `(.L_x_212) ;  /* 0xfffffffc00e01947 */ /* 0x000fea000383ffff */
.L_x_211:
[----:B------:R-:W-:Y:S05]  /*5a10*/  WARPSYNC.ALL ;  /* 0x0000000000007948 */ /* 0x000fea0003800000 */
[----:B------:R-:W-:Y:S06]  /*5a20*/  BAR.SYNC.DEFER_BLOCKING 0x0 ;  /* 0x0000000000007b1d */ /* 0x000fec0000010000 */
.L_x_210:
[----:B------:R-:W1:Y:S01]  /*5a30*/  S2R R125, SR_TID.X ;  /* 0x00000000007d7919 */ /* 0x000e620000002100 */
[----:B------:R-:W2:Y:S01]  /*5a40*/  S2R R32, SR_TID.X ;  /* 0x0000000000207919 */ /* 0x000ea20000002100 */
[----:B------:R-:W3:Y:S01]  /*5a50*/  LDL.LU R124, [R1+0xec] ;  /* 0x0000ec00017c7983 */ /* 0x000ee20000300800 */
[----:B------:R-:W4:Y:S01]  /*5a60*/  S2UR UR20, SR_CgaCtaId ;  /* 0x00000000001479c3 */ /* 0x000f220000008800 */
[----:B------:R-:W-:Y:S01]  /*5a70*/  USHF.L.U32 UR10, UR10, 0x4, URZ ;  /* 0x000000040a0a7899 */ /* 0x000fe2000800063f */
[----:B------:R-:W-:Y:S01]  /*5a80*/  SHF.L.U32 R38, R38, 0x10, RZ ;  /* 0x0000001026267819 */ /* 0x000fe200000006ff */
[----:B------:R-:W-:Y:S01]  /*5a90*/  IMAD.U32 R50, R50, 0x10000, RZ ;  /* 0x0001000032327824 */ /* 0x000fe200078e00ff */
[----:B------:R-:W-:Y:S01]  /*5aa0*/  SHF.L.U32 R102, R102, 0x10, RZ ;  /* 0x0000001066667819 */ /* 0x000fe200000006ff */
[----:B------:R-:W-:Y:S01]  /*5ab0*/  IMAD.U32 R70, R70, 0x10000, RZ ;  /* 0x0001000046467824 */ /* 0x000fe200078e00ff */
[----:B------:R-:W-:Y:S01]  /*5ac0*/  SHF.L.U32 R42, R42, 0x10, RZ ;  /* 0x000000102a2a7819 */ /* 0x000fe200000006ff */
[----:B------:R-:W-:Y:S01]  /*5ad0*/  IMAD.U32 R90, R90, 0x10000, RZ ;  /* 0x000100005a5a7824 */ /* 0x000fe200078e00ff */
[----:B------:R-:W-:-:S02]  /*5ae0*/  SHF.L.U32 R46, R46, 0x10, RZ ;  /* 0x000000102e2e7819 */ /* 0x000fc400000006ff */
[----:B------:R-:W-:Y:S02]  /*5af0*/  SHF.L.U32 R54, R54, 0x10, RZ ;  /* 0x0000001036367819 */ /* 0x000fe400000006ff */
[----:B------:R-:W-:Y:S02]  /*5b00*/  SHF.L.U32 R58, R58, 0x10, RZ ;  /* 0x000000103a3a7819 */ /* 0x000fe400000006ff */
[----:B------:R-:W-:Y:S02]  /*5b10*/  SHF.L.U32 R62, R62, 0x10, RZ ;  /* 0x000000103e3e7819 */ /* 0x000fe400000006ff */
[----:B------:R-:W-:Y:S02]  /*5b20*/  SHF.L.U32 R66, R66, 0x10, RZ ;  /* 0x0000001042427819 */ /* 0x000fe400000006ff */
[----:B------:R-:W-:Y:S02]  /*5b30*/  SHF.L.U32 R74, R74, 0x10, RZ ;  /* 0x000000104a4a7819 */ /* 0x000fe400000006ff */
[----:B------:R-:W-:-:S02]  /*5b40*/  SHF.L.U32 R78, R78, 0x10, RZ ;  /* 0x000000104e4e7819 */ /* 0x000fc400000006ff */
[----:B------:R-:W-:Y:S02]  /*5b50*/  SHF.L.U32 R82, R82, 0x10, RZ ;  /* 0x0000001052527819 */ /* 0x000fe400000006ff */
[----:B------:R-:W-:Y:S02]  /*5b60*/  SHF.L.U32 R86, R86, 0x10, RZ ;  /* 0x0000001056567819 */ /* 0x000fe400000006ff */
[----:B------:R-:W-:Y:S02]  /*5b70*/  SHF.L.U32 R94, R94, 0x10, RZ ;  /* 0x000000105e5e7819 */ /* 0x000fe400000006ff */
[----:B------:R-:W-:Y:S01]  /*5b80*/  SHF.L.U32 R98, R98, 0x10, RZ ;  /* 0x0000001062627819 */ /* 0x000fe200000006ff */
[----:B------:R-:W-:Y:S01]  /*5b90*/  IMAD.U32 R43, R43, 0x10000, RZ ;  /* 0x000100002b2b7824 */ /* 0x000fe200078e00ff */
[----:B-1----:R-:W-:Y:S01]  /*5ba0*/  ISETP.GT.U32.AND P1, PT, R125, 0xff, PT ;  /* 0x000000ff7d00780c */ /* 0x002fe20003f24070 */
[----:B------:R-:W-:Y:S01]  /*5bb0*/  IMAD.U32 R63, R63, 0x10000, RZ ;  /* 0x000100003f3f7824 */ /* 0x000fe200078e00ff */
[----:B--2---:R-:W-:Y:S01]  /*5bc0*/  SHF.L.U32 R32, R32, 0x1, RZ ;  /* 0x0000000120207819 */ /* 0x004fe200000006ff */
[----:B------:R-:W-:Y:S01]  /*5bd0*/  IMAD.U32 R83, R83, 0x10000, RZ ;  /* 0x0001000053537824 */ /* 0x000fe200078e00ff */
[----:B------:R-:W-:-:S02]  /*5be0*/  SHF.L.U32 R39, R39, 0x10, RZ ;  /* 0x0000001027277819 */ /* 0x000fc400000006ff */
[----:B------:R-:W-:Y:S02]  /*5bf0*/  SHF.L.U32 R101, R101, 0x10, RZ ;  /* 0x0000001065657819 */ /* 0x000fe400000006ff */
[----:B------:R-:W-:Y:S02]  /*5c00*/  SHF.L.U32 R47, R47, 0x10, RZ ;  /* 0x000000102f2f7819 */ /* 0x000fe400000006ff */
[----:B------:R-:W-:Y:S02]  /*5c10*/  SHF.L.U32 R51, R51, 0x10, RZ ;  /* 0x0000001033337819 */ /* 0x000fe400000006ff */
[----:B------:R-:W-:Y:S01]  /*5c20*/  SHF.L.U32 R55, R55, 0x10, RZ ;  /* 0x0000001037377819 */ /* 0x000fe200000006ff */
[----:B------:R-:W-:Y:S01]  /*5c30*/  VOTEU.ALL UP0, P1 ;  /* 0x00000000003f7886 */ /* 0x000fe20000800000 */
[----:B0-----:R-:W0:Y:S01]  /*5c40*/  @!P1 LDC.64 R116, c[0x0][0x260] ;  /* 0x00009800ff749b82 */ /* 0x001e220000000a00 */
[----:B------:R-:W-:Y:S02]  /*5c50*/  @!P1 LOP3.LUT R33, R32, 0x7fffffe0, RZ, 0xc0, !PT ;  /* 0x7fffffe020219812 */ /* 0x000fe400078ec0ff */
[----:B------:R-:W-:Y:S01]  /*5c60*/  SHF.L.U32 R59, R59, 0x10, RZ ;  /* 0x000000103b3b7819 */ /* 0x000fe200000006ff */
[----:B------:R-:W-:Y:S01]  /*5c70*/  @!UP0 ULDC UR5, c[0x0][0x10] ;  /* 0x0000040000058ab9 */ /* 0x000fe20000000800 */
[----:B------:R-:W-:Y:S01]  /*5c80*/  SHF.L.U32 R67, R67, 0x10, RZ ;  /* 0x0000001043437819 */ /* 0x000fe200000006ff */
[----:B------:R-:W-:Y:S01]  /*5c90*/  @!UP0 UIMAD UR5, UR5, UR4, UR14 ;  /* 0x00000004050582a4 */ /* 0x000fe2000f8e020e */
[----:B------:R-:W-:-:S02]  /*5ca0*/  SHF.L.U32 R71, R71, 0x10, RZ ;  /* 0x0000001047477819 */ /* 0x000fc400000006ff */
[----:B------:R-:W-:Y:S02]  /*5cb0*/  SHF.L.U32 R75, R75, 0x10, RZ ;  /* 0x000000104b4b7819 */ /* 0x000fe400000006ff */
[----:B------:R-:W-:Y:S02]  /*5cc0*/  SHF.L.U32 R79, R79, 0x10, RZ ;  /* 0x000000104f4f7819 */ /* 0x000fe400000006ff */
[----:B------:R-:W-:Y:S02]  /*5cd0*/  SHF.L.U32 R87, R87, 0x10, RZ ;  /* 0x0000001057577819 */ /* 0x000fe400000006ff */
[----:B------:R-:W-:Y:S02]  /*5ce0*/  SHF.L.U32 R91, R91, 0x10, RZ ;  /* 0x000000105b5b7819 */ /* 0x000fe400000006ff */
[----:B------:R-:W-:Y:S02]  /*5cf0*/  SHF.L.U32 R95, R95, 0x10, RZ ;  /* 0x000000105f5f7819 */ /* 0x000fe400000006ff */
[----:B------:R-:W-:Y:S01]  /*5d00*/  SHF.L.U32 R99, R99, 0x10, RZ ;  /* 0x0000001063637819 */ /* 0x000fe200000006ff */
[----:B------:R-:W-:Y:S01]  /*5d10*/  IMAD.U32 R23, R23, 0x10000, RZ ;  /* 0x0001000017177824 */ /* 0x000fe200078e00ff */
[----:B------:R-:W-:Y:S01]  /*5d20*/  MOV R32, UR5 ;  /* 0x0000000500207c02 */ /* 0x000fe20008000f00 */
[----:B------:R-:W-:Y:S01]  /*5d30*/  IMAD.U32 R49, R49, 0x10000, RZ ;  /* 0x0001000031317824 */ /* 0x000fe200078e00ff */
[----:B------:R-:W-:Y:S01]  /*5d40*/  SHF.L.U32 R100, R100, 0x10, RZ ;  /* 0x0000001064647819 */ /* 0x000fe200000006ff */
[----:B------:R-:W-:Y:S01]  /*5d50*/  IMAD.U32 R61, R61, 0x10000, RZ ;  /* 0x000100003d3d7824 */ /* 0x000fe200078e00ff */
[----:B------:R-:W-:Y:S01]  /*5d60*/  @!P1 LEA R32, R32, R33, 0x9 ;  /* 0x0000002120209211 */ /* 0x000fe200078e48ff */
[----:B------:R-:W-:Y:S01]  /*5d70*/  IMAD.U32 R73, R73, 0x10000, RZ ;  /* 0x0001000049497824 */ /* 0x000fe200078e00ff */
[----:B------:R-:W-:Y:S01]  /*5d80*/  @!P1 LOP3.LUT R33, R125, 0xf, RZ, 0xc0, !PT ;  /* 0x0000000f7d219812 */ /* 0x000fe200078ec0ff */
[----:B------:R-:W-:Y:S01]  /*5d90*/  IMAD.U32 R85, R85, 0x10000, RZ ;  /* 0x0001000055557824 */ /* 0x000fe200078e00ff */
[----:B------:R-:W-:Y:S01]  /*5da0*/  SHF.L.U32 R40, R40, 0x10, RZ ;  /* 0x0000001028287819 */ /* 0x000fe200000006ff */
[----:B------:R-:W-:Y:S01]  /*5db0*/  IMAD.U32 R97, R97, 0x10000, RZ ;  /* 0x0001000061617824 */ /* 0x000fe200078e00ff */
[----:B------:R-:W-:Y:S01]  /*5dc0*/  SHF.L.U32 R41, R41, 0x10, RZ ;  /* 0x0000001029297819 */ /* 0x000fe200000006ff */
[----:B------:R-:W-:Y:S01]  /*5dd0*/  @!P1 IMAD.IADD R32, R32, 0x1, R33 ;  /* 0x0000000120209824 */ /* 0x000fe200078e0221 */
[----:B------:R-:W-:Y:S01]  /*5de0*/  SHF.L.U32 R44, R44, 0x10, RZ ;  /* 0x000000102c2c7819 */ /* 0x000fe200000006ff */
[----:B------:R-:W-:-:S03]  /*5df0*/  ULDC.64 UR26, c[0x0][0x210] ;  /* 0x00008400001a7ab9 */ /* 0x000fc60000000a00 */
[----:B------:R-:W-:-:S04]  /*5e00*/  @!P1 SHF.L.U32 R36, R32, 0x1, RZ ;  /* 0x0000000120249819 */ /* 0x000fc800000006ff */
[C---:B------:R-:W-:Y:S01]  /*5e10*/  @!P1 IADD3 R32, R36.reuse, 0x20, RZ ;  /* 0x0000002024209810 */ /* 0x040fe20007ffe0ff */
[----:B0-----:R-:W-:-:S04]  /*5e20*/  @!P1 IMAD.WIDE.U32 R36, R36, 0x4, R116 ;  /* 0x0000000424249825 */ /* 0x001fc800078e0074 */
[----:B------:R-:W-:Y:S02]  /*5e30*/  @!P1 IMAD.WIDE.U32 R32, R32, 0x4, R116 ;  /* 0x0000000420209825 */ /* 0x000fe400078e0074 */
[----:B------:R-:W2:Y:S04]  /*5e40*/  @!P1 LDG.E.64 R36, desc[UR18][R36.64] ;  /* 0x0000001224249981 */ /* 0x000ea8000c1e1b00 */
[----:B------:R-:W5:Y:S01]  /*5e50*/  @!P1 LDG.E.64 R32, desc[UR18][R32.64] ;  /* 0x0000001220209981 */ /* 0x000f62000c1e1b00 */
[----:B------:R-:W-:Y:S02]  /*5e60*/  UMOV UR5, 0x400 ;  /* 0x0000040000057882 */ /* 0x000fe40000000000 */
[----:B------:R-:W-:-:S04]  /*5e70*/  UIADD3 UR5, UR5, 0x5280, URZ ;  /* 0x0000528005057890 */ /* 0x000fc8000fffe03f */
[----:B----4-:R-:W-:Y:S02]  /*5e80*/  ULEA UR5, UR20, UR5, 0x18 ;  /* 0x0000000514057291 */ /* 0x010fe4000f8ec03f */
[----:B------:R-:W-:Y:S01]  /*5e90*/  ULOP3.LUT UR10, UR10, 0x10, URZ, 0xc0, !UPT ;  /* 0x000000100a0a7892 */ /* 0x000fe2000f8ec03f */
[----:B--2---:R-:W-:Y:S01]  /*5ea0*/  @!P1 FADD.FTZ R103, RZ, R36 ;  /* 0x00000024ff679221 */ /* 0x004fe20000010000 */
[----:B------:R-:W-:Y:S01]  /*5eb0*/  HFMA2.MMA R36, -RZ, RZ, 0, 0 ;  /* 0x00000000ff247435 */ /* 0x000fe200000001ff */
[----:B------:R-:W-:-:S05]  /*5ec0*/  @!P1 FADD.FTZ R37, RZ, R37 ;  /* 0x00000025ff259221 */ /* 0x000fca0000010000 */
[----:B-----5:R-:W-:Y:S01]  /*5ed0*/  @!P1 FADD.FTZ R36, R32, R103 ;  /* 0x0000006720249221 */ /* 0x020fe20000010000 */
[----:B------:R-:W-:Y:S01]  /*5ee0*/  MOV R32, RZ ;  /* 0x000000ff00207202 */ /* 0x000fe20000000f00 */
[----:B------:R-:W-:Y:S01]  /*5ef0*/  @!P1 FADD.FTZ R32, R33, R37 ;  /* 0x0000002521209221 */ /* 0x000fe20000010000 */
[----:B------:R-:W2:Y:S04]  /*5f00*/  LDL.LU R103, [R1+0x38] ;  /* 0x0000380001677983 */ /* 0x000ea80000300800 */
[----:B------:R-:W0:Y:S04]  /*5f10*/  SHFL.BFLY PT, R37, R32, 0x8, 0x1f ;  /* 0x0d001f0020257f89 */ /* 0x000e2800000e0000 */
        /* <DEDUP_REMOVED lines=13> */
[----:B------:R-:W-:Y:S02]  /*5ff0*/  LOP3.LUT P1, RZ, R125, 0xffffff0f, RZ, 0xc0, !PT ;  /* 0xffffff0f7dff7812 */ /* 0x000fe4000782c0ff */
[----:B------:R-:W-:Y:S01]  /*6000*/  SHF.R.U32.HI R125, RZ, 0x1, R125 ;  /* 0x00000001ff7d7819 */ /* 0x000fe2000001167d */
[----:B0-----:R-:W-:Y:S01]  /*6010*/  FADD.FTZ R32, R37, R32 ;  /* 0x0000002025207221 */ /* 0x001fe20000010000 */
[----:B-1----:R-:W-:-:S09]  /*6020*/  FADD.FTZ R36, R33, R36 ;  /* 0x0000002421247221 */ /* 0x002fd20000010000 */
[----:B------:R-:W-:Y:S01]  /*6030*/  @!P1 FMUL.FTZ R33, R32, 1.6276042515528388321e-05 ;  /* 0x3788888920219820 */ /* 0x000fe20000410000 */
[----:B------:R-:W-:Y:S01]  /*6040*/  @!P1 FMUL.FTZ R32, R36, 1.6276042515528388321e-05 ;  /* 0x3788888924209820 */ /* 0x000fe20000410000 */
[----:B------:R-:W-:-:S05]  /*6050*/  @!P1 LOP3.LUT R36, R125, 0x7ffffff8, RZ, 0xc0, !PT ;  /* 0x7ffffff87d249812 */ /* 0x000fca00078ec0ff */
[----:B------:R3:W-:Y:S02]  /*6060*/  @!P1 STS.64 [R36+UR5], R32 ;  /* 0x0000002024009988 */ /* 0x0007e40008000a05 */
[----:B---3--:R-:W-:Y:S02]  /*6070*/  VIADD R32, R124, -UR10 ;  /* 0x8000000a7c207c36 */ /* 0x008fe40008000000 */
[----:B------:R-:W3:Y:S04]  /*6080*/  LDL.LU R124, [R1+0x40] ;  /* 0x00004000017c7983 */ /* 0x000ee80000300800 */
[----:B------:R-:W4:Y:S01]  /*6090*/  LDL.LU R33, [R1+0x48] ;  /* 0x0000480001217983 */ /* 0x000f220000300800 */
[----:B------:R-:W-:Y:S01]  /*60a0*/  LEA R32, R32, UR5, 0x3 ;  /* 0x0000000520207c11 */ /* 0x000fe2000f8e18ff */
[----:B------:R-:W-:Y:S06]  /*60b0*/  BAR.SYNC.DEFER_BLOCKING 0x0 ;  /* 0x0000000000007b1d */ /* 0x000fec0000010000 */
[----:B------:R-:W5:Y:S04]  /*60c0*/  LDL.LU R117, [R1+0x50] ;  /* 0x0000500001757983 */ /* 0x000f680000300800 */
[----:B------:R-:W5:Y:S04]  /*60d0*/  LDL.LU R116, [R1+0x58] ;  /* 0x0000580001747983 */ /* 0x000f680000300800 */
[----:B------:R-:W0:Y:S01]  /*60e0*/  LDS.64 R36, [R32] ;  /* 0x0000000020247984 */ /* 0x000e220000000a00 */
        /* <DEDUP_REMOVED lines=10> */
[----:B------:R-:W-:Y:S02]  /*6190*/  SHF.L.U32 R69, R69, 0x10, RZ ;  /* 0x0000001045457819 */ /* 0x000fe400000006ff */
[----:B------:R-:W-:Y:S02]  /*61a0*/  SHF.L.U32 R72, R72, 0x10, RZ ;  /* 0x0000001048487819 */ /* 0x000fe400000006ff */
[----:B------:R-:W-:-:S02]  /*61b0*/  SHF.L.U32 R76, R76, 0x10, RZ ;  /* 0x000000104c4c7819 */ /* 0x000fc400000006ff */
[----:B------:R-:W-:Y:S01]  /*61c0*/  SHF.L.U32 R77, R77, 0x10, RZ ;  /* 0x000000104d4d7819 */ /* 0x000fe200000006ff */
[--C-:B0-----:R-:W-:Y:S01]  /*61d0*/  FFMA.FTZ R0, R0, R2, -R36.reuse ;  /* 0x0000000200007223 */ /* 0x101fe20000010824 */
[--C-:B------:R-:W-:Y:S01]  /*61e0*/  FFMA.FTZ R38, R38, R102, -R36.reuse ;  /* 0x0000006626267223 */ /* 0x100fe20000010824 */
[C-C-:B------:R-:W-:Y:S01]  /*61f0*/  FFMA.FTZ R42, R102.reuse, R42, -R36.reuse ;  /* 0x0000002a662a7223 */ /* 0x140fe20000010824 */
        /* <DEDUP_REMOVED lines=13> */
[----:B------:R-:W-:Y:S01]  /*62d0*/  FFMA.FTZ R98, R102, R98, -R36 ;  /* 0x0000006266627223 */ /* 0x000fe20000010824 */
        /* <DEDUP_REMOVED lines=8> */
[--C-:B------:R-:W-:Y:S01]  /*6360*/  FFMA.FTZ R114, R2, R114, -R36.reuse ;  /* 0x0000007202727223 */ /* 0x100fe20000010824 */
        /* <DEDUP_REMOVED lines=16> */
[C---:B------:R-:W-:Y:S01]  /*6470*/  FADD.FTZ R100, -R34.reuse, R100 ;  /* 0x0000006422647221 */ /* 0x040fe20000010100 */
        /* <DEDUP_REMOVED lines=19> */
[----:B------:R-:W-:Y:S01]  /*65b0*/  FADD.FTZ R76, -R34, R76 ;  /* 0x0000004c224c7221 */ /* 0x000fe20000010100 */
[----:B--2---:R-:W-:-:S02]  /*65c0*/  FFMA.FTZ R0, R103, -R37, R0 ;  /* 0x8000002567007223 */ /* 0x004fc40000010000 */
[----:B------:R-:W2:Y:S04]  /*65d0*/  LDL.LU R103, [R1+0x60] ;  /* 0x0000600001677983 */ /* 0x000ea80000300800 */
[----:B------:R-:W2:Y:S04]  /*65e0*/  LDL.LU R102, [R1+0x68] ;  /* 0x0000680001667983 */ /* 0x000ea80000300800 */
[----:B------:R-:W3:Y:S01]  /*65f0*/  LDL.LU R32, [R1+0x70] ;  /* 0x0000700001207983 */ /* 0x000ee20000300800 */
        /* <DEDUP_REMOVED lines=11> */
[----:B------:R-:W2:Y:S04]  /*66b0*/  LDL.LU R101, [R1+0x78] ;  /* 0x0000780001657983 */ /* 0x000ea80000300800 */
[----:B------:R-:W5:Y:S01]  /*66c0*/  LDL.LU R34, [R1+0x80] ;  /* 0x0000800001227983 */ /* 0x000f620000300800 */
[----:B----4-:R-:W-:-:S03]  /*66d0*/  FFMA.FTZ R114, R33, -R37, R114 ;  /* 0x8000002521727223 */ /* 0x010fc60000010072 */
[----:B------:R-:W4:Y:S01]  /*66e0*/  LDL.LU R33, [R1+0x7c] ;  /* 0x00007c0001217983 */ /* 0x000f220000300800 */
        /* <DEDUP_REMOVED lines=13> */
[----:B------:R-:W-:Y:S01]  /*67c0*/  FMUL.FTZ R41, R3, R41 ;  /* 0x0000002903297220 */ /* 0x000fe20000410000 */
        /* <DEDUP_REMOVED lines=17> */
[----:B------:R-:W-:Y:S01]  /*68e0*/  FFMA.FTZ R4, R4, R22, -R36 ;  /* 0x0000001604047223 */ /* 0x000fe20000010824 */
[----:B------:R-:W2:Y:S01]  /*68f0*/  LDL.LU R21, [R1+0x74] ;  /* 0x0000740001157983 */ /* 0x000ea20000300800 */
[C---:B------:R-:W-:Y:S01]  /*6900*/  FFMA.FTZ R41, -R37.reuse, R41, R43 ;  /* 0x0000002925297223 */ /* 0x040fe2000001012b */
[----:B------:R-:W-:-:S02]  /*6910*/  FFMA.FTZ R40, -R37, R40, R42 ;  /* 0x0000002825287223 */ /* 0x000fc4000001012a */
[----:B------:R-:W2:Y:S01]  /*6920*/  LDL.LU R22, [R1+0x64] ;  /* 0x0000640001167983 */ /* 0x000ea20000300800 */
[----:B------:R-:W-:-:S03]  /*6930*/  FMUL.FTZ R23, R3, R23 ;  /* 0x0000001703177220 */ /* 0x000fc60000410000 */
[----:B------:R-:W2:Y:S04]  /*6940*/  LDL.LU R43, [R1+0x5c] ;  /* 0x00005c00012b7983 */ /* 0x000ea80000300800 */
[----:B------:R-:W2:Y:S01]  /*6950*/  LDL.LU R42, [R1+0x54] ;  /* 0x00005400012a7983 */ /* 0x000ea20000300800 */
[----:B------:R-:W-:Y:S01]  /*6960*/  FFMA.FTZ R23, -R37, R23, R39 ;  /* 0x0000001725177223 */ /* 0x000fe20000010127 */
[-C--:B---3--:R-:W-:Y:S02]  /*6970*/  FFMA.FTZ R109, R32, -R37.reuse, R109 ;  /* 0x80000025206d7223 */ /* 0x088fe4000001006d */
[----:B------:R-:W3:Y:S04]  /*6980*/  LDL.LU R32, [R1+0x3c] ;  /* 0x00003c0001207983 */ /* 0x000ee80000300800 */
[----:B------:R-:W3:Y:S01]  /*6990*/  LDL.LU R39, [R1+0x34] ;  /* 0x0000340001277983 */ /* 0x000ee20000300800 */
[----:B-----5:R-:W-:-:S03]  /*69a0*/  FFMA.FTZ R107, R34, -R37, R107 ;  /* 0x80000025226b7223 */ /* 0x020fc6000001006b */
[----:B------:R-:W5:Y:S01]  /*69b0*/  LDL.LU R34, [R1+0x30] ;  /* 0x0000300001227983 */ /* 0x000f620000300800 */
[----:B----4-:R-:W-:-:S03]  /*69c0*/  FFMA.FTZ R106, R33, -R37, R106 ;  /* 0x80000025216a7223 */ /* 0x010fc6000001006a */
[----:B------:R-:W4:Y:S01]  /*69d0*/  LDL.LU R33, [R1+0x2c] ;  /* 0x00002c0001217983 */ /* 0x000f220000300800 */
[C---:B------:R-:W-:Y:S01]  /*69e0*/  FMUL.FTZ R45, R3.reuse, R45 ;  /* 0x0000002d032d7220 */ /* 0x040fe20000410000 */
[----:B------:R-:W-:-:S03]  /*69f0*/  FMUL.FTZ R44, R3, R44 ;  /* 0x0000002c032c7220 */ /* 0x000fc60000410000 */
[C---:B------:R-:W-:Y:S01]  /*6a00*/  FFMA.FTZ R45, -R37.reuse, R45, R47 ;  /* 0x0000002d252d7223 */ /* 0x040fe2000001012f */
[----:B------:R-:W-:Y:S01]  /*6a10*/  FFMA.FTZ R44, -R37, R44, R46 ;  /* 0x0000002c252c7223 */ /* 0x000fe2000001012e */
[-C--:B--2---:R-:W-:Y:S02]  /*6a20*/  FFMA.FTZ R105, R21, -R37.reuse, R105 ;  /* 0x8000002515697223 */ /* 0x084fe40000010069 */
[----:B------:R-:W2:Y:S01]  /*6a30*/  LDL.LU R21, [R1+0x28] ;  /* 0x0000280001157983 */ /* 0x000ea20000300800 */
[----:B------:R-:W-:-:S03]  /*6a40*/  FFMA.FTZ R104, R22, -R37, R104 ;  /* 0x8000002516687223 */ /* 0x000fc60000010068 */
[----:B------:R-:W2:Y:S01]  /*6a50*/  LDL.LU R22, [R1+0x24] ;  /* 0x0000240001167983 */ /* 0x000ea20000300800 */
[----:B------:R-:W-:-:S03]  /*6a60*/  FFMA.FTZ R35, R43, -R37, R35 ;  /* 0x800000252b237223 */ /* 0x000fc60000010023 */
[----:B------:R-:W2:Y:S01]  /*6a70*/  LDL.LU R47, [R1+0x20] ;  /* 0x00002000012f7983 */ /* 0x000ea20000300800 */
[----:B------:R-:W-:-:S03]  /*6a80*/  FFMA.FTZ R5, R42, -R37, R5 ;  /* 0x800000252a057223 */ /* 0x000fc60000010005 */
[----:B------:R-:W2:Y:S04]  /*6a90*/  LDL.LU R46, [R1+0x1c] ;  /* 0x00001c00012e7983 */ /* 0x000ea80000300800 */
[----:B------:R-:W2:Y:S01]  /*6aa0*/  LDL.LU R43, [R1+0x18] ;  /* 0x00001800012b7983 */ /* 0x000ea20000300800 */
[----:B---3--:R-:W-:-:S03]  /*6ab0*/  FFMA.FTZ R6, R32, -R37, R6 ;  /* 0x8000002520067223 */ /* 0x008fc60000010006 */
[----:B------:R-:W3:Y:S04]  /*6ac0*/  LDL.LU R32, [R1+0x14] ;  /* 0x0000140001207983 */ /* 0x000ee80000300800 */
[----:B------:R-:W3:Y:S01]  /*6ad0*/  LDL.LU R42, [R1+0x10] ;  /* 0x00001000012a7983 */ /* 0x000ee20000300800 */
[----:B------:R-:W-:-:S03]  /*6ae0*/  FFMA.FTZ R7, R39, -R37, R7 ;  /* 0x8000002527077223 */ /* 0x000fc60000010007 */
[----:B------:R-:W3:Y:S01]  /*6af0*/  LDL.LU R39, [R1+0x8] ;  /* 0x0000080001277983 */ /* 0x000ee20000300800 */
[----:B-----5:R-:W-:-:S03]  /*6b00*/  FFMA.FTZ R8, R34, -R37, R8 ;  /* 0x8000002522087223 */ /* 0x020fc60000010008 */
[----:B------:R-:W5:Y:S01]  /*6b10*/  LDL.LU R34, [R1+0x4] ;  /* 0x0000040001227983 */ /* 0x000f620000300800 */
[----:B----4-:R-:W-:-:S03]  /*6b20*/  FFMA.FTZ R9, R33, -R37, R9 ;  /* 0x8000002521097223 */ /* 0x010fc60000010009 */
[----:B------:R-:W4:Y:S01]  /*6b30*/  LDL.LU R33, [R1] ;  /* 0x0000000001217983 */ /* 0x000f220000300800 */
[----:B------:R-:W-:-:S04]  /*6b40*/  FMUL.FTZ R100, R3, R100 ;  /* 0x0000006403647220 */ /* 0x000fc80000410000 */
[----:B------:R-:W-:Y:S01]  /*6b50*/  FFMA.FTZ R38, -R37, R100, R38 ;  /* 0x0000006425267223 */ /* 0x000fe20000010126 */
[----:B------:R-:W-:-:S03]  /*6b60*/  FMUL.FTZ R0, R3, R0 ;  /* 0x0000000003007220 */ /* 0x000fc60000410000 */
[C---:B------:R-:W-:Y:S01]  /*6b70*/  FMUL.FTZ R38, R3.reuse, R38 ;  /* 0x0000002603267220 */ /* 0x040fe20000410000 */
        /* <DEDUP_REMOVED lines=8> */
[----:B------:R-:W-:Y:S01]  /*6c00*/  FMUL.FTZ R64, R3, R64 ;  /* 0x0000004003407220 */ /* 0x000fe20000410000 */
[----:B--2---:R-:W-:-:S02]  /*6c10*/  FFMA.FTZ R21, R21, -R37, R10 ;  /* 0x8000002515157223 */ /* 0x004fc4000001000a */
[----:B------:R-:W2:Y:S01]  /*6c20*/  LDL.LU R10, [R1+0xc0] ;  /* 0x0000c000010a7983 */ /* 0x000ea20000300800 */
        /* <DEDUP_REMOVED lines=17> */
[----:B------:R-:W-:Y:S01]  /*6d40*/  F2FP.BF16.F32.PACK_AB R0, R38, R0 ;  /* 0x000000002600723e */ /* 0x000fe200000010ff */
[-C--:B------:R-:W-:Y:S01]  /*6d50*/  FFMA.FTZ R115, R124, -R37.reuse, R115 ;  /* 0x800000257c737223 */ /* 0x080fe20000010073 */
[-C--:B------:R-:W-:Y:S01]  /*6d60*/  FFMA.FTZ R113, R117, -R37.reuse, R113 ;  /* 0x8000002575717223 */ /* 0x080fe20000010071 */
[-C--:B------:R-:W-:Y:S01]  /*6d70*/  FFMA.FTZ R112, R116, -R37.reuse, R112 ;  /* 0x8000002574707223 */ /* 0x080fe20000010070 */
[-C--:B------:R-:W-:Y:S01]  /*6d80*/  FFMA.FTZ R111, R103, -R37.reuse, R111 ;  /* 0x80000025676f7223 */ /* 0x080fe2000001006f */
[----:B------:R-:W-:Y:S01]  /*6d90*/  FFMA.FTZ R110, R102, -R37, R110 ;  /* 0x80000025666e7223 */ /* 0x000fe2000001006e */
[C---:B------:R-:W-:Y:S01]  /*6da0*/  FFMA.FTZ R48, -R37.reuse, R48, R50 ;  /* 0x0000003025307223 */ /* 0x040fe20000010132 */
[----:B------:R-:W-:Y:S01]  /*6db0*/  FFMA.FTZ R49, -R37, R49, R51 ;  /* 0x0000003125317223 */ /* 0x000fe20000010133 */
[----:B------:R-:W-:Y:S01]  /*6dc0*/  FFMA.FTZ R108, R101, -R37, R108 ;  /* 0x80000025656c7223 */ /* 0x000fe2000001006c */
[C---:B------:R-:W-:Y:S01]  /*6dd0*/  FFMA.FTZ R52, -R37.reuse, R52, R54 ;  /* 0x0000003425347223 */ /* 0x040fe20000010136 */
        /* <DEDUP_REMOVED lines=11> */
[-C--:B------:R-:W-:Y:S01]  /*6e90*/  FFMA.FTZ R22, R22, -R37.reuse, R11 ;  /* 0x8000002516167223 */ /* 0x080fe2000001000b */
[----:B------:R-:W-:Y:S01]  /*6ea0*/  FFMA.FTZ R76, -R37, R76, R78 ;  /* 0x0000004c254c7223 */ /* 0x000fe2000001014e */
[----:B------:R-:W-:Y:S01]  /*6eb0*/  FFMA.FTZ R12, R47, -R37, R12 ;  /* 0x800000252f0c7223 */ /* 0x000fe2000001000c */
[C---:B------:R-:W-:Y:S01]  /*6ec0*/  FFMA.FTZ R77, -R37.reuse, R77, R79 ;  /* 0x0000004d254d7223 */ /* 0x040fe2000001014f */
[-C--:B------:R-:W-:Y:S01]  /*6ed0*/  FFMA.FTZ R13, R46, -R37.reuse, R13 ;  /* 0x800000252e0d7223 */ /* 0x080fe2000001000d */
[----:B------:R-:W-:Y:S01]  /*6ee0*/  FFMA.FTZ R80, -R37, R80, R82 ;  /* 0x0000005025507223 */ /* 0x000fe20000010152 */
[----:B------:R-:W-:Y:S01]  /*6ef0*/  FFMA.FTZ R14, R43, -R37, R14 ;  /* 0x800000252b0e7223 */ /* 0x000fe2000001000e */
[C---:B------:R-:W-:Y:S01]  /*6f00*/  FFMA.FTZ R81, -R37.reuse, R81, R83 ;  /* 0x0000005125517223 */ /* 0x040fe20000010153 */
[C---:B------:R-:W-:Y:S01]  /*6f10*/  FFMA.FTZ R84, -R37.reuse, R84, R86 ;  /* 0x0000005425547223 */ /* 0x040fe20000010156 */
[C---:B------:R-:W-:Y:S01]  /*6f20*/  FFMA.FTZ R85, -R37.reuse, R85, R87 ;  /* 0x0000005525557223 */ /* 0x040fe20000010157 */
[C---:B------:R-:W-:Y:S01]  /*6f30*/  FFMA.FTZ R88, -R37.reuse, R88, R90 ;  /* 0x0000005825587223 */ /* 0x040fe2000001015a */
[C---:B------:R-:W-:Y:S01]  /*6f40*/  FFMA.FTZ R89, -R37.reuse, R89, R91 ;  /* 0x0000005925597223 */ /* 0x040fe2000001015b */
[----:B------:R-:W-:Y:S01]  /*6f50*/  FFMA.FTZ R94, -R37, R92, R94 ;  /* 0x0000005c255e7223 */ /* 0x000fe2000001015e */
[----:B------:R-:W-:Y:S01]  /*6f60*/  FFMA.FTZ R20, R123, -R37, R20 ;  /* 0x800000257b147223 */ /* 0x000fe20000010014 */
[C---:B------:R-:W-:Y:S01]  /*6f70*/  FFMA.FTZ R95, -R37.reuse, R93, R95 ;  /* 0x0000005d255f7223 */ /* 0x040fe2000001015f */
[-C--:B------:R-:W-:Y:S01]  /*6f80*/  FFMA.FTZ R2, R122, -R37.reuse, R2 ;  /* 0x800000257a027223 */ /* 0x080fe20000010002 */
[----:B------:R-:W-:Y:S01]  /*6f90*/  FFMA.FTZ R98, -R37, R96, R98 ;  /* 0x0000006025627223 */ /* 0x000fe20000010162 */
[----:B------:R-:W-:Y:S01]  /*6fa0*/  FFMA.FTZ R4, R121, -R37, R4 ;  /* 0x8000002579047223 */ /* 0x000fe20000010004 */
[----:B------:R-:W-:Y:S01]  /*6fb0*/  FFMA.FTZ R99, -R37, R97, R99 ;  /* 0x0000006125637223 */ /* 0x000fe20000010163 */
[----:B---3--:R-:W-:-:S02]  /*6fc0*/  FFMA.FTZ R15, R32, -R37, R15 ;  /* 0x80000025200f7223 */ /* 0x008fc4000001000f */
[----:B------:R-:W3:Y:S01]  /*6fd0*/  LDL.LU R32, [R1+0xe8] ;  /* 0x0000e80001207983 */ /* 0x000ee20000300800 */
[----:B------:R-:W-:-:S03]  /*6fe0*/  FFMA.FTZ R16, R42, -R37, R16 ;  /* 0x800000252a107223 */ /* 0x000fc60000010010 */
[----:B------:R-:W3:Y:S01]  /*6ff0*/  LDL.LU R42, [R1+0xe0] ;  /* 0x0000e000012a7983 */ /* 0x000ee20000300800 */
[----:B------:R-:W-:-:S03]  /*7000*/  FFMA.FTZ R17, R39, -R37, R17 ;  /* 0x8000002527117223 */ /* 0x000fc60000010011 */
[----:B------:R-:W3:Y:S04]  /*7010*/  LDL.LU R39, [R1+0xe4] ;  /* 0x0000e40001277983 */ /* 0x000ee80000300800 */
[----:B------:R-:W3:Y:S01]  /*7020*/  LDL.LU R38, [R1+0xd8] ;  /* 0x0000d80001267983 */ /* 0x000ee20000300800 */
[-C--:B-----5:R-:W-:Y:S01]  /*7030*/  FFMA.FTZ R18, R34, -R37.reuse, R18 ;  /* 0x8000002522127223 */ /* 0x0a0fe20000010012 */
[----:B----4-:R-:W-:Y:S02]  /*7040*/  FFMA.FTZ R19, R33, -R37, R19 ;  /* 0x8000002521137223 */ /* 0x010fe40000010013 */
[----:B------:R-:W4:Y:S01]  /*7050*/  LDL.LU R37, [R1+0xdc] ;  /* 0x0000dc0001257983 */ /* 0x000f220000300800 */
[C---:B------:R-:W-:Y:S01]  /*7060*/  FMUL.FTZ R115, R3.reuse, R115 ;  /* 0x0000007303737220 */ /* 0x040fe20000410000 */
[C---:B------:R-:W-:Y:S01]  /*7070*/  FMUL.FTZ R23, R3.reuse, R23 ;  /* 0x0000001703177220 */ /* 0x040fe20000410000 */
[C---:B------:R-:W-:Y:S01]  /*7080*/  FMUL.FTZ R34, R3.reuse, R2 ;  /* 0x0000000203227220 */ /* 0x040fe20000410000 */
[----:B------:R-:W5:Y:S01]  /*7090*/  LDL.LU R43, [R1+0xd0] ;  /* 0x0000d000012b7983 */ /* 0x000f620000300800 */
[C---:B------:R-:W-:Y:S01]  /*70a0*/  FMUL.FTZ R114, R3.reuse, R114 ;  /* 0x0000007203727220 */ /* 0x040fe20000410000 */
[----:B------:R-:W-:Y:S01]  /*70b0*/  FMUL.FTZ R40, R3, R40 ;  /* 0x0000002803287220 */ /* 0x000fe20000410000 */
[----:B------:R-:W-:Y:S01]  /*70c0*/  F2FP.BF16.F32.PACK_AB R23, R23, R115 ;  /* 0x000000731717723e */ /* 0x000fe200000010ff */
        /* <DEDUP_REMOVED lines=16> */
[----:B--2---:R-:W-:Y:S01]  /*71d0*/  IADD3 R10, P1, R10, UR26, RZ ;  /* 0x0000001a0a0a7c10 */ /* 0x004fe2000ff3e0ff */
        /* <DEDUP_REMOVED lines=40> */
[----:B------:R-:W-:-:S02]  /*7460*/  PRMT R7, R23, 0x7632, R7 ;  /* 0x0000763217077816 */ /* 0x000fc40000000007 */
[----:B------:R-:W-:-:S04]  /*7470*/  F2FP.BF16.F32.PACK_AB R40, R40, R114 ;  /* 0x000000722828723e */ /* 0x000fc800000010ff */
[----:B------:R-:W-:Y:S02]  /*7480*/  PRMT R36, R40, 0x7632, R36 ;  /* 0x0000763228247816 */ /* 0x000fe40000000024 */
[----:B---3--:R-:W-:Y:S01]  /*7490*/  IADD3.X R11, R32, UR27, RZ, P1, !PT ;  /* 0x0000001b200b7c10 */ /* 0x008fe20008ffe4ff */
[----:B------:R-:W-:Y:S01]  /*74a0*/  FMUL.FTZ R32, R3, R6 ;  /* 0x0000000603207220 */ /* 0x000fe20000410000 */
[----:B------:R-:W-:Y:S02]  /*74b0*/  PRMT R6, R0, 0x7632, R6 ;  /* 0x0000763200067816 */ /* 0x000fe40000000006 */
[----:B------:R-:W-:Y:S02]  /*74c0*/  IADD3 R2, P1, R42, UR26, RZ ;  /* 0x0000001a2a027c10 */ /* 0x000fe4000ff3e0ff */
[----:B------:R-:W2:Y:S02]  /*74d0*/  LDL.LU R42, [R1+0xd4] ;  /* 0x0000d400012a7983 */ /* 0x000ea40000300800 */
[----:B------:R-:W-:-:S02]  /*74e0*/  IADD3.X R3, R39, UR27, RZ, P1, !PT ;  /* 0x0000001b27037c10 */ /* 0x000fc40008ffe4ff */
[----:B------:R-:W3:Y:S04]  /*74f0*/  LDL.LU R39, [R1+0xc8] ;  /* 0x0000c80001277983 */ /* 0x000ee80000300800 */
[----:B------:R0:W-:Y:S04]  /*7500*/  STG.E.U16 desc[UR18][R10.64+0x2], R6 ;  /* 0x000002060a007986 */ /* 0x0001e8000c101512 */
[----:B------:R4:W-:Y:S01]  /*7510*/  STG.E.U16 desc[UR18][R10.64+0x6], R7 ;  /* 0x000006070a007986 */ /* 0x0009e2000c101512 */
[----:B0-----:R-:W-:-:S03]  /*7520*/  IADD3 R6, P1, R38, UR26, RZ ;  /* 0x0000001a26067c10 */ /* 0x001fc6000ff3e0ff */
[----:B------:R-:W3:Y:S04]  /*7530*/  LDL.LU R38, [R1+0xcc] ;  /* 0x0000cc0001267983 */ /* 0x000ee80000300800 */
[----:B------:R-:W-:Y:S04]  /*7540*/  STG.E.U16 desc[UR18][R10.64], R0 ;  /* 0x000000000a007986 */ /* 0x000fe8000c101512 */
[----:B------:R-:W-:Y:S04]  /*7550*/  STG.E.U16 desc[UR18][R10.64+0x4], R23 ;  /* 0x000004170a007986 */ /* 0x000fe8000c101512 */
[----:B------:R0:W-:Y:S01]  /*7560*/  STG.E.U16 desc[UR18][R2.64+0x2], R36 ;  /* 0x0000022402007986 */ /* 0x0001e2000c101512 */
[----:B----4-:R-:W-:-:S03]  /*7570*/  IADD3.X R7, R37, UR27, RZ, P1, !PT ;  /* 0x0000001b25077c10 */ /* 0x010fc60008ffe4ff */
[----:B------:R-:W4:Y:S04]  /*7580*/  LDL.LU R37, [R1+0xbc] ;  /* 0x0000bc0001257983 */ /* 0x000f280000300800 */
[----:B0-----:R-:W4:Y:S01]  /*7590*/  LDL.LU R36, [R1+0xc4] ;  /* 0x0000c40001247983 */ /* 0x001f220000300800 */
[----:B------:R-:W-:Y:S02]  /*75a0*/  F2FP.BF16.F32.PACK_AB R41, R41, R113 ;  /* 0x000000712929723e */ /* 0x000fe400000010ff */
[----:B------:R-:W-:Y:S02]  /*75b0*/  F2FP.BF16.F32.PACK_AB R44, R44, R112 ;  /* 0x000000702c2c723e */ /* 0x000fe400000010ff */
[----:B------:R-:W-:Y:S02]  /*75c0*/  PRMT R0, R41, 0x7632, R0 ;  /* 0x0000763229007816 */ /* 0x000fe40000000000 */
[----:B------:R-:W-:Y:S01]  /*75d0*/  F2FP.BF16.F32.PACK_AB R45, R45, R111 ;  /* 0x0000006f2d2d723e */ /* 0x000fe200000010ff */
[----:B------:R0:W-:Y:S01]  /*75e0*/  STG.E.U16 desc[UR18][R2.64], R40 ;  /* 0x0000002802007986 */ /* 0x0001e2000c101512 */
[----:B------:R-:W-:-:S02]  /*75f0*/  PRMT R11, R44, 0x7632, R11 ;  /* 0x000076322c0b7816 */ /* 0x000fc4000000000b */
[----:B------:R-:W-:Y:S01]  /*7600*/  PRMT R10, R45, 0x7632, R10 ;  /* 0x000076322d0a7816 */ /* 0x000fe2000000000a */
[----:B------:R-:W-:Y:S04]  /*7610*/  STG.E.U16 desc[UR18][R2.64+0x4], R41 ;  /* 0x0000042902007986 */ /* 0x000fe8000c101512 */
[----:B------:R5:W-:Y:S01]  /*7620*/  STG.E.U16 desc[UR18][R2.64+0x6], R0 ;  /* 0x0000060002007986 */ /* 0x000be2000c101512 */
[----:B------:R-:W-:Y:S02]  /*7630*/  F2FP.BF16.F32.PACK_AB R48, R48, R110 ;  /* 0x0000006e3030723e */ /* 0x000fe400000010ff */
[----:B------:R-:W-:Y:S01]  /*7640*/  F2FP.BF16.F32.PACK_AB R49, R49, R109 ;  /* 0x0000006d3131723e */ /* 0x000fe200000010ff */
[----:B0-----:R-:W4:Y:S01]  /*7650*/  LDL.LU R40, [R1+0xb4] ;  /* 0x0000b40001287983 */ /* 0x001f220000300800 */
[----:B------:R-:W-:-:S03]  /*7660*/  PRMT R23, R48, 0x7632, R23 ;  /* 0x0000763230177816 */ /* 0x000fc60000000017 */
[----:B------:R-:W-:Y:S01]  /*7670*/  STG.E.U16 desc[UR18][R6.64], R44 ;  /* 0x0000002c06007986 */ /* 0x000fe2000c101512 */
[----:B-----5:R-:W-:-:S03]  /*7680*/  IADD3 R2, P1, R43, UR26, RZ ;  /* 0x0000001a2b027c10 */ /* 0x020fc6000ff3e0ff */
[----:B------:R-:W-:Y:S01]  /*7690*/  STG.E.U16 desc[UR18][R6.64+0x2], R11 ;  /* 0x0000020b06007986 */ /* 0x000fe2000c101512 */
[----:B------:R-:W-:-:S03]  /*76a0*/  PRMT R0, R49, 0x7632, R0 ;  /* 0x0000763231007816 */ /* 0x000fc60000000000 */
[----:B------:R-:W-:Y:S04]  /*76b0*/  STG.E.U16 desc[UR18][R6.64+0x4], R45 ;  /* 0x0000042d06007986 */ /* 0x000fe8000c101512 */
[----:B------:R3:W-:Y:S01]  /*76c0*/  STG.E.U16 desc[UR18][R6.64+0x6], R10 ;  /* 0x0000060a06007986 */ /* 0x0007e2000c101512 */
[----:B--2---:R-:W-:Y:S02]  /*76d0*/  IADD3.X R3, R42, UR27, RZ, P1, !PT ;  /* 0x0000001b2a037c10 */ /* 0x004fe40008ffe4ff */
[----:B---3--:R-:W-:Y:S02]  /*76e0*/  IADD3 R6, P1, R39, UR26, RZ ;  /* 0x0000001a27067c10 */ /* 0x008fe4000ff3e0ff */
[----:B------:R-:W2:Y:S04]  /*76f0*/  LDL.LU R39, [R1+0xb8] ;  /* 0x0000b80001277983 */ /* 0x000ea80000300800 */
[----:B------:R-:W-:Y:S04]  /*7700*/  STG.E.U16 desc[UR18][R2.64], R48 ;  /* 0x0000003002007986 */ /* 0x000fe8000c101512 */
[----:B------:R-:W-:Y:S04]  /*7710*/  STG.E.U16 desc[UR18][R2.64+0x2], R23 ;  /* 0x0000021702007986 */ /* 0x000fe8000c101512 */
[----:B------:R-:W-:Y:S01]  /*7720*/  STG.E.U16 desc[UR18][R2.64+0x4], R49 ;  /* 0x0000043102007986 */ /* 0x000fe2000c101512 */
[----:B------:R-:W-:-:S03]  /*7730*/  IADD3.X R7, R38, UR27, RZ, P1, !PT ;  /* 0x0000001b26077c10 */ /* 0x000fc60008ffe4ff */
[----:B------:R-:W3:Y:S04]  /*7740*/  LDL.LU R38, [R1+0xac] ;  /* 0x0000ac0001267983 */ /* 0x000ee80000300800 */
[----:B------:R4:W-:Y:S02]  /*7750*/  STG.E.U16 desc[UR18][R2.64+0x6], R0 ;  /* 0x0000060002007986 */ /* 0x0009e4000c101512 */
[----:B----4-:R-:W-:Y:S02]  /*7760*/  IADD3 R2, P1, R37, UR26, RZ ;  /* 0x0000001a25027c10 */ /* 0x010fe4000ff3e0ff */
[----:B------:R-:W4:Y:S02]  /*7770*/  LDL.LU R37, [R1+0xb0] ;  /* 0x0000b00001257983 */ /* 0x000f240000300800 */
[----:B------:R-:W-:-:S02]  /*7780*/  IADD3.X R3, R36, UR27, RZ, P1, !PT ;  /* 0x0000001b24037c10 */ /* 0x000fc40008ffe4ff */
[----:B------:R-:W5:Y:S01]  /*7790*/  LDL.LU R36, [R1+0xa4] ;  /* 0x0000a40001247983 */ /* 0x000f620000300800 */
[----:B------:R-:W-:Y:S02]  /*77a0*/  F2FP.BF16.F32.PACK_AB R52, R52, R108 ;  /* 0x0000006c3434723e */ /* 0x000fe400000010ff */
[----:B------:R-:W-:Y:S02]  /*77b0*/  F2FP.BF16.F32.PACK_AB R53, R53, R107 ;  /* 0x0000006b3535723e */ /* 0x000fe400000010ff */
[----:B------:R-:W-:Y:S02]  /*77c0*/  PRMT R11, R52, 0x7632, R11 ;  /* 0x00007632340b7816 */ /* 0x000fe4000000000b */
[----:B------:R-:W-:Y:S01]  /*77d0*/  PRMT R10, R53, 0x7632, R10 ;  /* 0x00007632350a7816 */ /* 0x000fe2000000000a */
[----:B------:R-:W-:Y:S01]  /*77e0*/  STG.E.U16 desc[UR18][R6.64], R52 ;  /* 0x0000003406007986 */ /* 0x000fe2000c101512 */
[----:B------:R-:W-:Y:S02]  /*77f0*/  F2FP.BF16.F32.PACK_AB R56, R56, R106 ;  /* 0x0000006a3838723e */ /* 0x000fe400000010ff */
[----:B------:R-:W-:Y:S01]  /*7800*/  F2FP.BF16.F32.PACK_AB R57, R57, R105 ;  /* 0x000000693939723e */ /* 0x000fe200000010ff */
[----:B------:R-:W-:Y:S01]  /*7810*/  STG.E.U16 desc[UR18][R6.64+0x2], R11 ;  /* 0x0000020b06007986 */ /* 0x000fe2000c101512 */
[----:B------:R-:W-:-:S03]  /*7820*/  PRMT R23, R56, 0x7632, R23 ;  /* 0x0000763238177816 */ /* 0x000fc60000000017 */
[----:B------:R-:W-:Y:S01]  /*7830*/  STG.E.U16 desc[UR18][R6.64+0x4], R53 ;  /* 0x0000043506007986 */ /* 0x000fe2000c101512 */
[----:B------:R-:W-:-:S03]  /*7840*/  PRMT R0, R57, 0x7632, R0 ;  /* 0x0000763239007816 */ /* 0x000fc60000000000 */
[----:B------:R0:W-:Y:S01]  /*7850*/  STG.E.U16 desc[UR18][R6.64+0x6], R10 ;  /* 0x0000060a06007986 */ /* 0x0001e2000c101512 */
[----:B------:R-:W-:Y:S02]  /*7860*/  F2FP.BF16.F32.PACK_AB R60, R60, R104 ;  /* 0x000000683c3c723e */ /* 0x000fe400000010ff */
[----:B------:R-:W-:Y:S01]  /*7870*/  F2FP.BF16.F32.PACK_AB R35, R61, R35 ;  /* 0x000000233d23723e */ /* 0x000fe200000010ff */
[----:B------:R-:W-:Y:S01]  /*7880*/  STG.E.U16 desc[UR18][R2.64], R56 ;  /* 0x0000003802007986 */ /* 0x000fe2000c101512 */
[----:B0-----:R-:W-:-:S03]  /*7890*/  IADD3 R6, P1, R40, UR26, RZ ;  /* 0x0000001a28067c10 */ /* 0x001fc6000ff3e0ff */
[----:B------:R-:W5:Y:S01]  /*78a0*/  LDL.LU R40, [R1+0xa8] ;  /* 0x0000a80001287983 */ /* 0x000f620000300800 */
[----:B------:R-:W-:-:S03]  /*78b0*/  PRMT R11, R60, 0x7632, R11 ;  /* 0x000076323c0b7816 */ /* 0x000fc6000000000b */
[----:B------:R-:W-:Y:S01]  /*78c0*/  STG.E.U16 desc[UR18][R2.64+0x2], R23 ;  /* 0x0000021702007986 */ /* 0x000fe2000c101512 */
[----:B------:R-:W-:-:S03]  /*78d0*/  PRMT R10, R35, 0x7632, R10 ;  /* 0x00007632230a7816 */ /* 0x000fc6000000000a */
[----:B------:R-:W-:Y:S04]  /*78e0*/  STG.E.U16 desc[UR18][R2.64+0x4], R57 ;  /* 0x0000043902007986 */ /* 0x000fe8000c101512 */
[----:B------:R3:W-:Y:S01]  /*78f0*/  STG.E.U16 desc[UR18][R2.64+0x6], R0 ;  /* 0x0000060002007986 */ /* 0x0007e2000c101512 */
[----:B--2---:R-:W-:-:S03]  /*7900*/  IADD3.X R7, R39, UR27, RZ, P1, !PT ;  /* 0x0000001b27077c10 */ /* 0x004fc60008ffe4ff */
[----:B------:R-:W2:Y:S04]  /*7910*/  LDL.LU R39, [R1+0x9c] ;  /* 0x00009c0001277983 */ /* 0x000ea80000300800 */
[----:B------:R-:W-:Y:S04]  /*7920*/  STG.E.U16 desc[UR18][R6.64], R60 ;  /* 0x0000003c06007986 */ /* 0x000fe8000c101512 */
[----:B------:R-:W-:Y:S01]  /*7930*/  STG.E.U16 desc[UR18][R6.64+0x2], R11 ;  /* 0x0000020b06007986 */ /* 0x000fe2000c101512 */
[----:B---3--:R-:W-:-:S03]  /*7940*/  IADD3 R2, P1, R38, UR26, RZ ;  /* 0x0000001a26027c10 */ /* 0x008fc6000ff3e0ff */
[----:B------:R-:W3:Y:S04]  /*7950*/  LDL.LU R38, [R1+0xa0] ;  /* 0x0000a00001267983 */ /* 0x000ee80000300800 */
[----:B------:R-:W-:Y:S04]  /*7960*/  STG.E.U16 desc[UR18][R6.64+0x4], R35 ;  /* 0x0000042306007986 */ /* 0x000fe8000c101512 */
[----:B------:R5:W-:Y:S01]  /*7970*/  STG.E.U16 desc[UR18][R6.64+0x6], R10 ;  /* 0x0000060a06007986 */ /* 0x000be2000c101512 */
[----:B----4-:R-:W-:-:S03]  /*7980*/  IADD3.X R3, R37, UR27, RZ, P1, !PT ;  /* 0x0000001b25037c10 */ /* 0x010fc60008ffe4ff */
[----:B------:R-:W4:Y:S01]  /*7990*/  LDL.LU R37, [R1+0x94] ;  /* 0x0000940001257983 */ /* 0x000f220000300800 */
[----:B-----5:R-:W-:-:S03]  /*79a0*/  IADD3 R6, P1, R36, UR26, RZ ;  /* 0x0000001a24067c10 */ /* 0x020fc6000ff3e0ff */
[----:B------:R-:W5:Y:S04]  /*79b0*/  LDL.LU R36, [R1+0x98] ;  /* 0x0000980001247983 */ /* 0x000f680000300800 */
[----:B------:R-:W5:Y:S04]  /*79c0*/  LDL.LU R35, [R1+0x8c] ;  /* 0x00008c0001237983 */ /* 0x000f680000300800 */
[----:B------:R-:W5:Y:S01]  /*79d0*/  LDL.LU R10, [R1+0x90] ;  /* 0x00009000010a7983 */ /* 0x000f620000300800 */
[----:B------:R-:W-:Y:S02]  /*79e0*/  F2FP.BF16.F32.PACK_AB R5, R64, R5 ;  /* 0x000000054005723e */ /* 0x000fe400000010ff */
[----:B------:R-:W-:-:S02]  /*79f0*/  F2FP.BF16.F32.PACK_AB R32, R65, R32 ;  /* 0x000000204120723e */ /* 0x000fc400000010ff */
[----:B------:R-:W-:Y:S02]  /*7a00*/  PRMT R23, R5, 0x7632, R23 ;  /* 0x0000763205177816 */ /* 0x000fe40000000017 */
[----:B------:R-:W-:Y:S02]  /*7a10*/  PRMT R0, R32, 0x7632, R0 ;  /* 0x0000763220007816 */ /* 0x000fe40000000000 */
[----:B------:R-:W-:Y:S02]  /*7a20*/  F2FP.BF16.F32.PACK_AB R33, R68, R33 ;  /* 0x000000214421723e */ /* 0x000fe400000010ff */
[----:B------:R-:W-:Y:S01]  /*7a30*/  F2FP.BF16.F32.PACK_AB R69, R69, R8 ;  /* 0x000000084545723e */ /* 0x000fe200000010ff */
[----:B------:R-:W-:Y:S01]  /*7a40*/  STG.E.U16 desc[UR18][R2.64], R5 ;  /* 0x0000000502007986 */ /* 0x000fe2000c101512 */
[----:B------:R-:W-:Y:S02]  /*7a50*/  PRMT R11, R33, 0x7632, R11 ;  /* 0x00007632210b7816 */ /* 0x000fe4000000000b */
[----:B------:R-:W-:Y:S01]  /*7a60*/  F2FP.BF16.F32.PACK_AB R72, R72, R9 ;  /* 0x000000094848723e */ /* 0x000fe200000010ff */
[----:B------:R-:W-:Y:S01]  /*7a70*/  STG.E.U16 desc[UR18][R2.64+0x2], R23 ;  /* 0x0000021702007986 */ /* 0x000fe2000c101512 */
[----:B------:R-:W-:-:S03]  /*7a80*/  F2FP.BF16.F32.PACK_AB R21, R73, R21 ;  /* 0x000000154915723e */ /* 0x000fc600000010ff */
[----:B------:R0:W-:Y:S01]  /*7a90*/  STG.E.U16 desc[UR18][R2.64+0x4], R32 ;  /* 0x0000042002007986 */ /* 0x0001e2000c101512 */
[----:B------:R-:W-:-:S03]  /*7aa0*/  IADD3.X R7, R40, UR27, RZ, P1, !PT ;  /* 0x0000001b28077c10 */ /* 0x000fc60008ffe4ff */
[----:B------:R1:W-:Y:S01]  /*7ab0*/  STG.E.U16 desc[UR18][R2.64+0x6], R0 ;  /* 0x0000060002007986 */ /* 0x0003e2000c101512 */
[----:B------:R-:W-:-:S03]  /*7ac0*/  F2FP.BF16.F32.PACK_AB R22, R76, R22 ;  /* 0x000000164c16723e */ /* 0x000fc600000010ff */
[----:B------:R-:W-:Y:S04]  /*7ad0*/  STG.E.U16 desc[UR18][R6.64], R33 ;  /* 0x0000002106007986 */ /* 0x000fe8000c101512 */
[----:B0-----:R-:W5:Y:S01]  /*7ae0*/  LDL.LU R32, [R1+0x84] ;  /* 0x0000840001207983 */ /* 0x001f620000300800 */
[----:B-1----:R-:W-:-:S03]  /*7af0*/  PRMT R3, R69, 0x7632, R3 ;  /* 0x0000763245037816 */ /* 0x002fc60000000003 */
[----:B------:R-:W-:Y:S01]  /*7b00*/  STG.E.U16 desc[UR18][R6.64+0x2], R11 ;  /* 0x0000020b06007986 */ /* 0x000fe2000c101512 */
[----:B------:R-:W-:-:S03]  /*7b10*/  PRMT R0, R21, 0x7632, R0 ;  /* 0x0000763215007816 */ /* 0x000fc60000000000 */
[----:B------:R-:W-:Y:S01]  /*7b20*/  STG.E.U16 desc[UR18][R6.64+0x4], R69 ;  /* 0x0000044506007986 */ /* 0x000fe2000c101512 */
[----:B------:R-:W-:-:S03]  /*7b30*/  PRMT R5, R72, 0x7632, R5 ;  /* 0x0000763248057816 */ /* 0x000fc60000000005 */
[----:B------:R0:W-:Y:S04]  /*7b40*/  STG.E.U16 desc[UR18][R6.64+0x6], R3 ;  /* 0x0000060306007986 */ /* 0x0001e8000c101512 */
[----:B------:R-:W5:Y:S01]  /*7b50*/  LDL.LU R23, [R1+0x88] ;  /* 0x0000880001177983 */ /* 0x000f620000300800 */
[----:B0-----:R-:W-:Y:S02]  /*7b60*/  PRMT R7, R22, 0x7632, R7 ;  /* 0x0000763216077816 */ /* 0x001fe40000000007 */
[----:B--2---:R-:W-:-:S04]  /*7b70*/  IADD3 R8, P1, R39, UR26, RZ ;  /* 0x0000001a27087c10 */ /* 0x004fc8000ff3e0ff */
[----:B---3--:R-:W-:-:S05]  /*7b80*/  IADD3.X R9, R38, UR27, RZ, P1, !PT ;  /* 0x0000001b26097c10 */ /* 0x008fca0008ffe4ff */
[----:B------:R0:W-:Y:S04]  /*7b90*/  STG.E.U16 desc[UR18][R8.64+0x4], R21 ;  /* 0x0000041508007986 */ /* 0x0001e8000c101512 */
[----:B------:R-:W-:Y:S04]  /*7ba0*/  STG.E.U16 desc[UR18][R8.64], R72 ;  /* 0x0000004808007986 */ /* 0x000fe8000c101512 */
[----:B0-----:R-:W2:Y:S04]  /*7bb0*/  LDL.LU R21, [R1+0x4c] ;  /* 0x00004c0001157983 */ /* 0x001ea80000300800 */
[----:B------:R-:W3:Y:S04]  /*7bc0*/  LDL.LU R11, [R1+0x6c] ;  /* 0x00006c00010b7983 */ /* 0x000ee80000300800 */
[----:B------:R-:W-:Y:S04]  /*7bd0*/  STG.E.U16 desc[UR18][R8.64+0x2], R5 ;  /* 0x0000020508007986 */ /* 0x000fe8000c101512 */
[----:B------:R-:W-:Y:S01]  /*7be0*/  STG.E.U16 desc[UR18][R8.64+0x6], R0 ;  /* 0x0000060008007986 */ /* 0x000fe2000c101512 */
[----:B----4-:R-:W-:-:S04]  /*7bf0*/  IADD3 R2, P1, R37, UR26, RZ ;  /* 0x0000001a25027c10 */ /* 0x010fc8000ff3e0ff */
[----:B-----5:R-:W-:Y:S02]  /*7c00*/  IADD3.X R3, R36, UR27, RZ, P1, !PT ;  /* 0x0000001b24037c10 */ /* 0x020fe40008ffe4ff */
[----:B------:R-:W-:-:S03]  /*7c10*/  IADD3 R6, P1, R35, UR26, RZ ;  /* 0x0000001a23067c10 */ /* 0x000fc6000ff3e0ff */
[----:B------:R0:W-:Y:S02]  /*7c20*/  STG.E.U16 desc[UR18][R2.64+0x2], R7 ;  /* 0x0000020702007986 */ /* 0x0001e4000c101512 */
[----:B0-----:R-:W-:Y:S02]  /*7c30*/  IADD3.X R7, R10, UR27, RZ, P1, !PT ;  /* 0x0000001b0a077c10 */ /* 0x001fe40008ffe4ff */
[----:B------:R-:W4:Y:S01]  /*7c40*/  LDL.LU R10, [R1+0x44] ;  /* 0x00004400010a7983 */ /* 0x000f220000300800 */
[----:B------:R-:W-:Y:S02]  /*7c50*/  F2FP.BF16.F32.PACK_AB R12, R77, R12 ;  /* 0x0000000c4d0c723e */ /* 0x000fe400000010ff */
[----:B------:R-:W-:Y:S02]  /*7c60*/  F2FP.BF16.F32.PACK_AB R13, R80, R13 ;  /* 0x0000000d500d723e */ /* 0x000fe400000010ff */
[----:B------:R-:W-:Y:S02]  /*7c70*/  PRMT R5, R12, 0x7632, R5 ;  /* 0x000076320c057816 */ /* 0x000fe40000000005 */
[----:B------:R-:W-:-:S02]  /*7c80*/  PRMT R9, R13, 0x7632, R9 ;  /* 0x000076320d097816 */ /* 0x000fc40000000009 */
[----:B------:R-:W-:Y:S01]  /*7c90*/  F2FP.BF16.F32.PACK_AB R14, R81, R14 ;  /* 0x0000000e510e723e */ /* 0x000fe200000010ff */
[----:B------:R-:W-:Y:S01]  /*7ca0*/  STG.E.U16 desc[UR18][R2.64], R22 ;  /* 0x0000001602007986 */ /* 0x000fe2000c101512 */
[----:B------:R-:W-:-:S03]  /*7cb0*/  F2FP.BF16.F32.PACK_AB R15, R84, R15 ;  /* 0x0000000f540f723e */ /* 0x000fc600000010ff */
[----:B------:R-:W-:Y:S04]  /*7cc0*/  STG.E.U16 desc[UR18][R2.64+0x4], R12 ;  /* 0x0000040c02007986 */ /* 0x000fe8000c101512 */
[----:B------:R0:W-:Y:S01]  /*7cd0*/  STG.E.U16 desc[UR18][R2.64+0x6], R5 ;  /* 0x0000060502007986 */ /* 0x0001e2000c101512 */
[----:B------:R-:W-:-:S03]  /*7ce0*/  IADD3 R8, P1, R32, UR26, RZ ;  /* 0x0000001a20087c10 */ /* 0x000fc6000ff3e0ff */
[----:B------:R1:W-:Y:S01]  /*7cf0*/  STG.E.U16 desc[UR18][R6.64+0x2], R9 ;  /* 0x0000020906007986 */ /* 0x0003e2000c101512 */
[----:B------:R-:W-:Y:S02]  /*7d00*/  PRMT R0, R15, 0x7632, R0 ;  /* 0x000076320f007816 */ /* 0x000fe40000000000 */
[----:B------:R-:W-:Y:S02]  /*7d10*/  F2FP.BF16.F32.PACK_AB R16, R85, R16 ;  /* 0x000000105510723e */ /* 0x000fe400000010ff */
[----:B0-----:R-:W-:Y:S02]  /*7d20*/  PRMT R3, R14, 0x7632, R3 ;  /* 0x000076320e037816 */ /* 0x001fe40000000003 */
[----:B------:R-:W-:Y:S02]  /*7d30*/  F2FP.BF16.F32.PACK_AB R17, R88, R17 ;  /* 0x000000115811723e */ /* 0x000fe400000010ff */
[----:B------:R-:W-:Y:S01]  /*7d40*/  F2FP.BF16.F32.PACK_AB R18, R89, R18 ;  /* 0x000000125912723e */ /* 0x000fe200000010ff */
[----:B------:R-:W-:Y:S01]  /*7d50*/  STG.E.U16 desc[UR18][R6.64+0x6], R3 ;  /* 0x0000060306007986 */ /* 0x000fe2000c101512 */
[----:B-1----:R-:W-:-:S03]  /*7d60*/  IADD3.X R9, R23, UR27, RZ, P1, !PT ;  /* 0x0000001b17097c10 */ /* 0x002fc60008ffe4ff */
[----:B------:R-:W-:Y:S01]  /*7d70*/  STG.E.U16 desc[UR18][R6.64], R13 ;  /* 0x0000000d06007986 */ /* 0x000fe2000c101512 */
[----:B------:R-:W-:-:S03]  /*7d80*/  PRMT R5, R16, 0x7632, R5 ;  /* 0x0000763210057816 */ /* 0x000fc60000000005 */
[----:B------:R0:W-:Y:S01]  /*7d90*/  STG.E.U16 desc[UR18][R6.64+0x4], R14 ;  /* 0x0000040e06007986 */ /* 0x0001e2000c101512 */
[----:B------:R-:W-:-:S03]  /*7da0*/  F2FP.BF16.F32.PACK_AB R19, R94, R19 ;  /* 0x000000135e13723e */ /* 0x000fc600000010ff */
[----:B------:R1:W-:Y:S01]  /*7db0*/  STG.E.U16 desc[UR18][R8.64+0x2], R0 ;  /* 0x0000020008007986 */ /* 0x0003e2000c101512 */
[----:B------:R-:W-:Y:S02]  /*7dc0*/  F2FP.BF16.F32.PACK_AB R20, R95, R20 ;  /* 0x000000145f14723e */ /* 0x000fe400000010ff */
[----:B------:R-:W-:Y:S01]  /*7dd0*/  F2FP.BF16.F32.PACK_AB R34, R98, R34 ;  /* 0x000000226222723e */ /* 0x000fe200000010ff */
[----:B------:R-:W-:Y:S01]  /*7de0*/  STG.E.U16 desc[UR18][R8.64], R15 ;  /* 0x0000000f08007986 */ /* 0x000fe2000c101512 */
[----:B------:R-:W-:Y:S02]  /*7df0*/  F2FP.BF16.F32.PACK_AB R4, R99, R4 ;  /* 0x000000046304723e */ /* 0x000fe400000010ff */
[----:B0-----:R-:W-:Y:S02]  /*7e00*/  PRMT R6, R17, 0x7632, R6 ;  /* 0x0000763211067816 */ /* 0x001fe40000000006 */
[----:B-1----:R-:W-:Y:S01]  /*7e10*/  PRMT R0, R18, 0x7632, R0 ;  /* 0x0000763212007816 */ /* 0x002fe20000000000 */
[----:B------:R-:W-:Y:S01]  /*7e20*/  STG.E.U16 desc[UR18][R8.64+0x4], R16 ;  /* 0x0000041008007986 */ /* 0x000fe2000c101512 */
[----:B------:R-:W-:-:S03]  /*7e30*/  PRMT R60, R19, 0x7632, R60 ;  /* 0x00007632133c7816 */ /* 0x000fc6000000003c */
[----:B------:R-:W-:Y:S01]  /*7e40*/  STG.E.U16 desc[UR18][R8.64+0x6], R5 ;  /* 0x0000060508007986 */ /* 0x000fe2000c101512 */
[----:B------:R-:W-:Y:S01]  /*7e50*/  PRMT R59, R34, 0x7632, R59 ;  /* 0x00007632223b7816 */ /* 0x000fe2000000003b */
[----:B------:R-:W-:Y:S01]  /*7e60*/  ULOP3.LUT UR4, UR4, 0x1, URZ, 0x3c, !UPT ;  /* 0x0000000104047892 */ /* 0x000fe2000f8e3c3f */
[----:B------:R-:W-:Y:S01]  /*7e70*/  UMOV UR5, UR16 ;  /* 0x0000001000057c82 */ /* 0x000fe20008000000 */
[----:B------:R-:W-:Y:S01]  /*7e80*/  UMOV UR10, UR15 ;  /* 0x0000000f000a7c82 */ /* 0x000fe20008000000 */
[----:B--2---:R-:W-:-:S04]  /*7e90*/  IADD3 R2, P1, R21, UR26, RZ ;  /* 0x0000001a15027c10 */ /* 0x004fc8000ff3e0ff */
[----:B---3--:R-:W-:Y:S02]  /*7ea0*/  IADD3.X R3, R11, UR27, RZ, P1, !PT ;  /* 0x0000001b0b037c10 */ /* 0x008fe40008ffe4ff */
[----:B------:R-:W-:-:S03]  /*7eb0*/  IADD3 R120, P1, R120, UR26, RZ ;  /* 0x0000001a78787c10 */ /* 0x000fc6000ff3e0ff */
[----:B------:R-:W-:Y:S04]  /*7ec0*/  STG.E.U16 desc[UR18][R2.64], R17 ;  /* 0x0000001102007986 */ /* 0x000fe8000c101512 */
[----:B------:R-:W-:Y:S04]  /*7ed0*/  STG.E.U16 desc[UR18][R2.64+0x2], R6 ;  /* 0x0000020602007986 */ /* 0x000fe8000c101512 */
[----:B------:R-:W-:Y:S04]  /*7ee0*/  STG.E.U16 desc[UR18][R2.64+0x4], R18 ;  /* 0x0000041202007986 */ /* 0x000fe8000c101512 */
[----:B------:R0:W-:Y:S02]  /*7ef0*/  STG.E.U16 desc[UR18][R2.64+0x6], R0 ;  /* 0x0000060002007986 */ /* 0x0001e4000c101512 */
[----:B0-----:R-:W-:-:S02]  /*7f00*/  PRMT R3, R20, 0x7632, R3 ;  /* 0x0000763214037816 */ /* 0x001fc40000000003 */
[----:B------:R-:W-:Y:S02]  /*7f10*/  PRMT R0, R4, 0x7632, R0 ;  /* 0x0000763204007816 */ /* 0x000fe40000000000 */
[----:B----4-:R-:W-:Y:S02]  /*7f20*/  IADD3.X R121, R10, UR27, RZ, P1, !PT ;  /* 0x0000001b0a797c10 */ /* 0x010fe40008ffe4ff */
[----:B------:R-:W-:-:S04]  /*7f30*/  IADD3 R118, P1, R118, UR26, RZ ;  /* 0x0000001a76767c10 */ /* 0x000fc8000ff3e0ff */
[----:B------:R-:W-:Y:S01]  /*7f40*/  IADD3.X R119, R119, UR27, RZ, P1, !PT ;  /* 0x0000001b77777c10 */ /* 0x000fe20008ffe4ff */
        /* <DEDUP_REMOVED lines=9> */
.L_x_203:
        /* <DEDUP_REMOVED lines=27> */
[----:B------:R-:W-:Y:S01]  /*8190*/  UIADD3.X UR5, URZ, UR5, URZ, UP0, !UPT ;  /* 0x000000053f057290 */ /* 0x000fe200087fe43f */
[----:B------:R-:W-:-:S02]  /*81a0*/  MOV R5, 0xffffffff ;  /* 0xffffffff00057802 */ /* 0x000fc40000000f00 */
[----:B------:R-:W-:Y:S02]  /*81b0*/  IADD3 R3, P0, P1, -R3, -0x21, -R2 ;  /* 0xffffffdf03037810 */ /* 0x000fe4000791e902 */
[----:B------:R-:W-:Y:S02]  /*81c0*/  SHF.L.U32 R7, R2, 0x1, RZ ;  /* 0x0000000102077819 */ /* 0x000fe400000006ff */
[----:B------:R-:W-:Y:S02]  /*81d0*/  IADD3.X R4, ~R4, -0x1, R5, P0, P1 ;  /* 0xffffffff04047810 */ /* 0x000fe400007e2505 */
[----:B------:R-:W-:Y:S02]  /*81e0*/  SHF.R.U32.HI R5, RZ, 0x4, R0 ;  /* 0x00000004ff057819 */ /* 0x000fe40000011600 */
[----:B------:R-:W-:Y:S01]  /*81f0*/  LEA R12, R2, UR6, 0x7 ;  /* 0x00000006020c7c11 */ /* 0x000fe2000f8e38ff */
[----:B------:R-:W-:Y:S01]  /*8200*/  IMAD.WIDE.U32 R8, R4, -0x77777777, RZ ;  /* 0x8888888904087825 */ /* 0x000fe200078e00ff */
[----:B------:R-:W-:-:S02]  /*8210*/  IADD3 R6, R5, 0x1e, RZ ;  /* 0x0000001e05067810 */ /* 0x000fc40007ffe0ff */
[----:B------:R-:W-:Y:S02]  /*8220*/  LOP3.LUT R7, R7, 0x1f, R0, 0x78, !PT ;  /* 0x0000001f07077812 */ /* 0x000fe400078e7800 */
[----:B------:R-:W-:Y:S01]  /*8230*/  LOP3.LUT R14, RZ, R5, RZ, 0x33, !PT ;  /* 0x00000005ff0e7212 */ /* 0x000fe200078e33ff */
[----:B------:R-:W-:Y:S01]  /*8240*/  IMAD.WIDE.U32 R10, P0, R3, -0x77777778, R8 ;  /* 0x88888888030a7825 */ /* 0x000fe20007800008 */
[----:B------:R-:W-:Y:S02]  /*8250*/  VIMNMX.U32 R13, R6, 0x20, !PT ;  /* 0x00000020060d7848 */ /* 0x000fe40007fe0000 */
[----:B------:R-:W-:Y:S01]  /*8260*/  LEA R7, R7, R12, 0x2 ;  /* 0x0000000c07077211 */ /* 0x000fe200078e10ff */
[----:B------:R-:W-:Y:S01]  /*8270*/  IMAD.WIDE.U32 R8, R3, -0x77777777, RZ ;  /* 0x8888888903087825 */ /* 0x000fe200078e00ff */
[----:B------:R-:W-:Y:S02]  /*8280*/  MOV R16, R11 ;  /* 0x0000000b00107202 */ /* 0x000fe40000000f00 */
[----:B------:R-:W-:Y:S01]  /*8290*/  SHF.L.U32 R12, R0, 0x7, RZ ;  /* 0x00000007000c7819 */ /* 0x000fe200000006ff */
[----:B------:R-:W-:Y:S01]  /*82a0*/  IMAD.X R17, RZ, RZ, RZ, P0 ;  /* 0x000000ffff117224 */ /* 0x000fe200000e06ff */
[----:B------:R-:W-:-:S02]  /*82b0*/  IADD3 RZ, P1, R9, R10, RZ ;  /* 0x0000000a09ff7210 */ /* 0x000fc40007f3e0ff */
[----:B------:R-:W-:Y:S02]  /*82c0*/  IADD3 R8, R13, R14, RZ ;  /* 0x0000000e0d087210 */ /* 0x000fe40007ffe0ff */
[----:B------:R-:W-:Y:S01]  /*82d0*/  SHF.L.U32 R13, R0, 0x1, RZ ;  /* 0x00000001000d7819 */ /* 0x000fe200000006ff */
[----:B------:R-:W-:Y:S01]  /*82e0*/  IMAD.WIDE.U32.X R16, R4, -0x77777778, R16, P1 ;  /* 0x8888888804107825 */ /* 0x000fe200008e0410 */
[----:B------:R-:W-:Y:S02]  /*82f0*/  ISETP.LT.U32.AND P0, PT, R20, 0x2, PT ;  /* 0x000000021400780c */ /* 0x000fe40003f01070 */
[----:B------:R-:W-:Y:S01]  /*8300*/  LOP3.LUT R12, R12, 0x780, RZ, 0xc0, !PT ;  /* 0x000007800c0c7812 */ /* 0x000fe200078ec0ff */
[----:B------:R-:W-:Y:S01]  /*8310*/  IMAD.WIDE.U32 R14, R8, -0x77777777, RZ ;  /* 0x88888889080e7825 */ /* 0x000fe200078e00ff */
[----:B------:R-:W-:Y:S02]  /*8320*/  LOP3.LUT R10, R13, 0x1e, RZ, 0xc0, !PT ;  /* 0x0000001e0d0a7812 */ /* 0x000fe400078ec0ff */
[----:B------:R-:W-:Y:S01]  /*8330*/  ISETP.LT.AND.EX P0, PT, R21, RZ, PT, P0 ;  /* 0x000000ff1500720c */ /* 0x000fe20003f01300 */
[----:B------:R-:W-:Y:S01]  /*8340*/  VIADD R18, R12, UR6 ;  /* 0x000000060c127c36 */ /* 0x000fe20008000000 */
[----:B------:R-:W-:-:S02]  /*8350*/  IADD3 R9, R5, 0x3c, RZ ;  /* 0x0000003c05097810 */ /* 0x000fc40007ffe0ff */
[----:B------:R-:W-:Y:S02]  /*8360*/  SHF.R.U64 R24, R16, 0x3, R17 ;  /* 0x0000000310187819 */ /* 0x000fe40000001211 */
[-C--:B------:R-:W-:Y:S02]  /*8370*/  LOP3.LUT R13, R6, R10.reuse, RZ, 0x3c, !PT ;  /* 0x0000000a060d7212 */ /* 0x080fe400078e3cff */
[----:B------:R-:W-:Y:S02]  /*8380*/  SEL R23, R20, 0x2, P0 ;  /* 0x0000000214177807 */ /* 0x000fe40000000000 */
[----:B------:R-:W-:Y:S02]  /*8390*/  SEL R26, R21, RZ, P0 ;  /* 0x000000ff151a7207 */ /* 0x000fe40000000000 */
[-C--:B------:R-:W-:Y:S02]  /*83a0*/  LOP3.LUT R11, R5, R10.reuse, RZ, 0x3c, !PT ;  /* 0x0000000a050b7212 */ /* 0x080fe400078e3cff */
[----:B------:R-:W-:-:S02]  /*83b0*/  LOP3.LUT R19, R9, R10, RZ, 0x3c, !PT ;  /* 0x0000000a09137212 */ /* 0x000fc400078e3cff */
[C---:B------:R-:W-:Y:S02]  /*83c0*/  IADD3 R16, P0, R2.reuse, 0xf, RZ ;  /* 0x0000000f02107810 */ /* 0x040fe40007f1e0ff */
[----:B------:R-:W-:Y:S02]  /*83d0*/  LEA.HI R22, R15, 0x1, RZ, 0x1c ;  /* 0x000000010f167811 */ /* 0x000fe400078fe0ff */
[C---:B------:R-:W-:Y:S02]  /*83e0*/  IADD3 R17, P1, R2.reuse, 0x1e, RZ ;  /* 0x0000001e02117810 */ /* 0x040fe40007f3e0ff */
[----:B------:R-:W-:Y:S02]  /*83f0*/  IADD3 R49, P2, R2, 0x2d, RZ ;  /* 0x0000002d02317810 */ /* 0x000fe40007f5e0ff */
[----:B------:R-:W-:Y:S02]  /*8400*/  IADD3 R24, R24, 0x1, RZ ;  /* 0x0000000118187810 */ /* 0x000fe40007ffe0ff */
[----:B------:R-:W-:-:S02]  /*8410*/  LEA R12, R13, R18, 0x2 ;  /* 0x000000120d0c7211 */ /* 0x000fc400078e10ff */
[-C--:B------:R-:W-:Y:S02]  /*8420*/  LEA R11, R11, R18.reuse, 0x2 ;  /* 0x000000120b0b7211 */ /* 0x080fe400078e10ff */
[----:B------:R-:W-:Y:S01]  /*8430*/  LEA R13, R19, R18, 0x2 ;  /* 0x00000012130d7211 */ /* 0x000fe200078e10ff */
[----:B------:R-:W-:Y:S01]  /*8440*/  IMAD.X R19, RZ, RZ, RZ, P0 ;  /* 0x000000ffff137224 */ /* 0x000fe200000e06ff */
[----:B------:R-:W-:Y:S02]  /*8450*/  SHF.L.U64.HI R21, R23, 0x5, R26 ;  /* 0x0000000517157819 */ /* 0x000fe4000001021a */
[----:B------:R-:W-:Y:S02]  /*8460*/  MOV R14, UR15 ;  /* 0x0000000f000e7c02 */ /* 0x000fe40008000f00 */
[C---:B------:R-:W-:Y:S02]  /*8470*/  LOP3.LUT R15, R0.reuse, 0x1f, RZ, 0xc0, !PT ;  /* 0x0000001f000f7812 */ /* 0x040fe400078ec0ff */
[----:B------:R-:W-:-:S02]  /*8480*/  LOP3.LUT R47, R0, 0xf, RZ, 0xc0, !PT ;  /* 0x0000000f002f7812 */ /* 0x000fc400078ec0ff */
[----:B------:R-:W-:Y:S02]  /*8490*/  IADD3 R18, R5, 0x5a, RZ ;  /* 0x0000005a05127810 */ /* 0x000fe40007ffe0ff */
[----:B------:R-:W-:Y:S02]  /*84a0*/  IADD3.X R20, RZ, RZ, RZ, P1, !PT ;  /* 0x000000ffff147210 */ /* 0x000fe40000ffe4ff */
[----:B------:R-:W-:Y:S02]  /*84b0*/  IADD3.X R53, RZ, RZ, RZ, P2, !PT ;  /* 0x000000ffff357210 */ /* 0x000fe400017fe4ff */
[----:B------:R-:W-:Y:S02]  /*84c0*/  SHF.L.U32 R23, R23, 0x5, RZ ;  /* 0x0000000517177819 */ /* 0x000fe400000006ff */
[----:B------:R-:W-:Y:S02]  /*84d0*/  LOP3.LUT R22, R22, 0x3, RZ, 0xc0, !PT ;  /* 0x0000000316167812 */ /* 0x000fe400078ec0ff */
[----:B------:R-:W-:-:S07]  /*84e0*/  LOP3.LUT R24, R24, 0x3, RZ, 0xc0, !PT ;  /* 0x0000000318187812 */ /* 0x000fce00078ec0ff */
.L_x_230:
[----:B------:R-:W-:Y:S01]  /*84f0*/  ISETP.GT.U32.AND P0, PT, R23, R2, PT ;  /* 0x000000021700720c */ /* 0x000fe20003f04070 */
[----:B------:R-:W-:Y:S01]  /*8500*/  BSSY B0, `(.L_x_214) ;  /* 0x00000a7000007945 */ /* 0x000fe20003800000 */
[----:B0-2-4-:R-:W-:Y:S01]  /*8510*/  HFMA2.MMA R25, -RZ, RZ, 0, 0 ;  /* 0x00000000ff197435 */ /* 0x015fe200000001ff */
[----:B------:R-:W-:Y:S01]  /*8520*/  IMAD.MOV.U32 R52, RZ, RZ, RZ ;  /* 0x000000ffff347224 */ /* 0x000fe200078e00ff */
[----:B------:R-:W-:-:S13]  /*8530*/  ISETP.GT.AND.EX P0, PT, R21, RZ, PT, P0 ;  /* 0x000000ff1500720c */ /* 0x000fda0003f04300 */
[----:B-1-3--:R-:W-:Y:S05]  /*8540*/  @!P0 BRA `(.L_x_215) ;  /* 0x0000000800888947 */ /* 0x00afea0003800000 */
[----:B------:R-:W-:Y:S01]  /*8550*/  ISETP.NE.U32.AND P1, PT, R24, RZ, PT ;  /* 0x000000ff1800720c */ /* 0x000fe20003f25070 */
[----:B------:R-:W-:Y:S01]  /*8560*/  BSSY B1, `(.L_x_216) ;  /* 0x0000023000017945 */ /* 0x000fe20003800000 */
[----:B------:R-:W-:Y:S02]  /*8570*/  ISETP.GE.U32.AND P0, PT, R3, 0x2d, PT ;  /* 0x0000002d0300780c */ /* 0x000fe40003f06070 */
[----:B------:R-:W-:Y:S02]  /*8580*/  ISETP.NE.AND.EX P1, PT, RZ, RZ, PT, P1 ;  /* 0x000000ffff00720c */ /* 0x000fe40003f25310 */
[----:B------:R-:W-:Y:S02]  /*8590*/  IADD3 R26, P2, R15, R14, RZ ;  /* 0x0000000e0f1a7210 */ /* 0x000fe40007f5e0ff */
[----:B------:R-:W-:Y:S02]  /*85a0*/  ISETP.GE.U32.AND.EX P0, PT, R4, RZ, PT, P0 ;  /* 0x000000ff0400720c */ /* 0x000fe40003f06100 */
[----:B------:R-:W-:-:S02]  /*85b0*/  MOV R52, RZ ;  /* 0x000000ff00347202 */ /* 0x000fc40000000f00 */
[----:B------:R-:W-:Y:S02]  /*85c0*/  MOV R48, R2 ;  /* 0x0000000200307202 */ /* 0x000fe40000000f00 */
        /* <DEDUP_REMOVED lines=21> */
[----:B------:R-:W-:Y:S02]  /*8720*/  MOV R46, R20 ;  /* 0x00000014002e7202 */ /* 0x000fe40000000f00 */
[----:B------:R-:W-:Y:S02]  /*8730*/  @P1 MOV R48, R49 ;  /* 0x0000003100301202 */ /* 0x000fe40000000f00 */
[----:B------:R-:W-:Y:S01]  /*8740*/  @P1 MOV R46, R53 ;  /* 0x00000035002e1202 */ /* 0x000fe20000000f00 */
[----:B--2---:R-:W-:Y:S01]  /*8750*/  FADD.FTZ R25, R25, R30 ;  /* 0x0000001e19197221 */ /* 0x004fe20000010000 */
[----:B------:R-:W-:-:S03]  /*8760*/  FADD.FTZ R52, R52, R31 ;  /* 0x0000001f34347221 */ /* 0x000fc60000010000 */
[----:B---3--:R-:W-:Y:S01]  /*8770*/  @P1 FADD.FTZ R25, R25, R32 ;  /* 0x0000002019191221 */ /* 0x008fe20000010000 */
[----:B------:R-:W-:-:S07]  /*8780*/  @P1 FADD.FTZ R52, R52, R33 ;  /* 0x0000002134341221 */ /* 0x000fce0000010000 */
.L_x_217:
[----:B------:R-:W-:Y:S05]  /*8790*/  BSYNC B1 ;  /* 0x0000000000017941 */ /* 0x000fea0003800000 */
.L_x_216:
[----:B------:R-:W-:Y:S05]  /*87a0*/  @!P0 BRA `(.L_x_215) ;  /* 0x0000000400f08947 */ /* 0x000fea0003800000 */
[----:B------:R-:W-:Y:S01]  /*87b0*/  SHF.L.U64.HI R29, R26, 0x1, R27 ;  /* 0x000000011a1d7819 */ /* 0x000fe2000001021b */
[----:B------:R-:W-:Y:S01]  /*87c0*/  IMAD R27, R46, 0xf00, RZ ;  /* 0x00000f002e1b7824 */ /* 0x000fe200078e02ff */
[----:B------:R-:W-:Y:S01]  /*87d0*/  SHF.L.U32 R28, R26, 0x1, RZ ;  /* 0x000000011a1c7819 */ /* 0x000fe200000006ff */
[----:B------:R-:W-:Y:S01]  /*87e0*/  BSSY B1, `(.L_x_218) ;  /* 0x0000045000017945 */ /* 0x000fe20003800000 */
[----:B------:R-:W-:-:S03]  /*87f0*/  IADD3 R26, P0, -R48, R23, RZ ;  /* 0x00000017301a7210 */ /* 0x000fc60007f1e1ff */
[----:B------:R-:W-:Y:S01]  /*8800*/  IMAD.WIDE.U32 R28, R48, 0xf00, R28 ;  /* 0x00000f00301c7825 */ /* 0x000fe200078e001c */
[----:B------:R-:W-:-:S03]  /*8810*/  ISETP.GT.U32.AND P1, PT, R26, 0xb4, PT ;  /* 0x000000b41a00780c */ /* 0x000fc60003f24070 */
[----:B------:R-:W-:Y:S01]  /*8820*/  IMAD.X R30, R21, 0x1, ~R46, P0 ;  /* 0x00000001151e7824 */ /* 0x000fe200000e0e2e */
[----:B------:R-:W-:Y:S02]  /*8830*/  IADD3 R27, R29, R27, RZ ;  /* 0x0000001b1d1b7210 */ /* 0x000fe40007ffe0ff */
[----:B------:R-:W-:Y:S02]  /*8840*/  LEA R26, P0, R28, UR4, 0x2 ;  /* 0x000000041c1a7c11 */ /* 0x000fe4000f8010ff */
[----:B------:R-:W-:Y:S02]  /*8850*/  ISETP.GT.AND.EX P1, PT, R30, RZ, PT, P1 ;  /* 0x000000ff1e00720c */ /* 0x000fe40003f24310 */
[----:B------:R-:W-:Y:S02]  /*8860*/  LEA.HI.X R27, R28, UR5, R27, 0x2, P0 ;  /* 0x000000051c1b7c11 */ /* 0x000fe400080f141b */
[----:B------:R-:W-:-:S09]  /*8870*/  PLOP3.LUT P0, PT, PT, PT, PT, 0x80, 0x0 ;  /* 0x000000000000781c */ /* 0x000fd20003f0f070 */
[----:B------:R-:W-:Y:S05]  /*8880*/  @!P1 BRA `(.L_x_219) ;  /* 0x0000000000e89947 */ /* 0x000fea0003800000 */
[----:B------:R-:W-:Y:S02]  /*8890*/  IADD3 R67, P1, R23, -0xb4, RZ ;  /* 0xffffff4c17437810 */ /* 0x000fe40007f3e0ff */
[----:B------:R-:W-:Y:S02]  /*88a0*/  PLOP3.LUT P0, PT, PT, PT, PT, 0x8, 0x0 ;  /* 0x000000000000781c */ /* 0x000fe40003f0e170 */
[----:B------:R-:W-:-:S11]  /*88b0*/  IADD3.X R69, R21, -0x1, RZ, P1, !PT ;  /* 0xffffffff15457810 */ /* 0x000fd60000ffe4ff */
.L_x_220:
        /* <DEDUP_REMOVED lines=16> */
[----:B------:R-:W-:-:S04]  /*89c0*/  IADD3 R48, P1, R48, 0xf0, RZ ;  /* 0x000000f030307810 */ /* 0x000fc80007f3e0ff */
[----:B------:R-:W-:Y:S02]  /*89d0*/  IADD3.X R46, RZ, R46, RZ, P1, !PT ;  /* 0x0000002eff2e7210 */ /* 0x000fe40000ffe4ff */
        /* <DEDUP_REMOVED lines=37> */
.L_x_219:
[----:B------:R-:W-:Y:S05]  /*8c30*/  BSYNC B1 ;  /* 0x0000000000017941 */ /* 0x000fea0003800000 */
.L_x_218:
        /* <DEDUP_REMOVED lines=35> */
.L_x_222:
[----:B------:R-:W-:Y:S05]  /*8e70*/  BSYNC B1 ;  /* 0x0000000000017941 */ /* 0x000fea0003800000 */
.L_x_221:
        /* <DEDUP_REMOVED lines=15> */
.L_x_215:
[----:B------:R-:W-:Y:S05]  /*8f70*/  BSYNC B0 ;  /* 0x0000000000007941 */ /* 0x000fea0003800000 */
.L_x_214:
        /* <DEDUP_REMOVED lines=36> */
.L_x_239:
[----:B------:R-:W0:Y:S01]  /*91c0*/  LDC.64 R26, c[0x0][0x218] ;  /* 0x00008600ff1a7b82 */ /* 0x000e220000000a00 */
[----:B------:R-:W-:Y:S01]  /*91d0*/  ISETP.NE.AND P2, PT, R47, RZ, PT ;  /* 0x000000ff2f00720c */ /* 0x000fe20003f45270 */
[----:B---3--:R-:W-:Y:S01]  /*91e0*/  FADD.FTZ R31, R37, R32 ;  /* 0x00000020251f7221 */ /* 0x008fe20000010000 */
[----:B------:R-:W-:Y:S02]  /*91f0*/  IADD3 R25, R5, R14, RZ ;  /* 0x0000000e05197210 */ /* 0x000fe40007ffe0ff */
[----:B------:R-:W-:Y:S02]  /*9200*/  ISETP.NE.AND P0, PT, R22, 0x1, PT ;  /* 0x000000011600780c */ /* 0x000fe40003f05270 */
[----:B------:R-:W-:Y:S01]  /*9210*/  MOV R33, R6 ;  /* 0x0000000600217202 */ /* 0x000fe20000000f00 */
        /* <DEDUP_REMOVED lines=15> */
[----:B------:R-:W-:Y:S02]  /*9310*/  MOV R32, 0xffff ;  /* 0x0000ffff00207802 */ /* 0x000fe40000000f00 */
[----:B------:R-:W-:Y:S01]  /*9320*/  MOV R25, 0xffff ;  /* 0x0000ffff00197802 */ /* 0x000fe20000000f00 */
[----:B----4-:R-:W3:Y:S01]  /*9330*/  SHFL.BFLY PT, R36, R33, 0x8, 0x101f ;  /* 0x0d101f0021247f89 */ /* 0x010ee200000e0000 */
[----:B------:R-:W-:Y:S02]  /*9340*/  MOV R31, 0xffff ;  /* 0x0000ffff001f7802 */ /* 0x000fe40000000f00 */
[----:B------:R-:W-:Y:S01]  /*9350*/  MOV R34, 0xffff ;  /* 0x0000ffff00227802 */ /* 0x000fe20000000f00 */
        /* <DEDUP_REMOVED lines=15> */
.L_x_249:
[----:B----4-:R-:W-:Y:S01]  /*9450*/  FADD.FTZ R30, R42, R32 ;  /* 0x000000202a1e7221 */ /* 0x010fe20000010000 */
[----:B------:R-:W-:Y:S01]  /*9460*/  @!P2 F2FP.BF16.F32.PACK_AB R25, RZ, R33 ;  /* 0x00000021ff19a23e */ /* 0x000fe200000010ff */
[----:B------:R-:W-:Y:S01]  /*9470*/  IMAD.MOV.U32 R33, RZ, RZ, R9 ;  /* 0x000000ffff217224 */ /* 0x000fe200078e0009 */
[----:B------:R-:W-:Y:S02]  /*9480*/  ISETP.NE.AND P0, PT, R22, 0x2, PT ;  /* 0x000000021600780c */ /* 0x000fe40003f05270 */
[----:B------:R-:W-:Y:S01]  /*9490*/  @!P2 F2FP.BF16.F32.PACK_AB R30, RZ, R30 ;  /* 0x0000001eff1ea23e */ /* 0x000fe200000010ff */
[----:B------:R2:W-:Y:S04]  /*94a0*/  @!P2 STG.E.U16 desc[UR18][R26.64+0x3c], R25 ;  /* 0x00003c191a00a986 */ /* 0x0005e8000c101512 */
[----:B------:R2:W-:Y:S06]  /*94b0*/  @!P2 STG.E.U16 desc[UR18][R28.64+0x3c], R30 ;  /* 0x00003c1e1c00a986 */ /* 0x0005ec000c101512 */
[----:B------:R-:W-:Y:S05]  /*94c0*/  @!P0 BRA `(.L_x_225) ;  /* 0x0000000000848947 */ /* 0x000fea0003800000 */
[----:B------:R-:W-:Y:S01]  /*94d0*/  HFMA2.MMA R33, -RZ, RZ, 0, 0 ;  /* 0x00000000ff217435 */ /* 0x000fe200000001ff */
[----:B------:R-:W-:Y:S01]  /*94e0*/  MOV R35, RZ ;  /* 0x000000ff00237202 */ /* 0x000fe20000000f00 */
        /* <DEDUP_REMOVED lines=25> */
.L_x_259:
[----:B----4-:R-:W-:Y:S01]  /*9680*/  FADD.FTZ R30, R42, R32 ;  /* 0x000000202a1e7221 */ /* 0x010fe20000010000 */
[----:B------:R-:W-:Y:S02]  /*9690*/  @!P2 F2FP.BF16.F32.PACK_AB R25, RZ, R33 ;  /* 0x00000021ff19a23e */ /* 0x000fe400000010ff */
[----:B------:R-:W-:Y:S02]  /*96a0*/  MOV R33, R18 ;  /* 0x0000001200217202 */ /* 0x000fe40000000f00 */
[----:B------:R-:W-:Y:S01]  /*96b0*/  @!P2 F2FP.BF16.F32.PACK_AB R30, RZ, R30 ;  /* 0x0000001eff1ea23e */ /* 0x000fe200000010ff */
[----:B------:R4:W-:Y:S04]  /*96c0*/  @!P2 STG.E.U16 desc[UR18][R26.64+0x78], R25 ;  /* 0x000078191a00a986 */ /* 0x0009e8000c101512 */
[----:B------:R4:W-:Y:S02]  /*96d0*/  @!P2 STG.E.U16 desc[UR18][R28.64+0x78], R30 ;  /* 0x0000781e1c00a986 */ /* 0x0009e4000c101512 */
.L_x_225:
[----:B------:R-:W-:Y:S05]  /*96e0*/  BSYNC B0 ;  /* 0x0000000000007941 */ /* 0x000fea0003800000 */
.L_x_224:
[----:B------:R-:W-:-:S13]  /*96f0*/  ISETP.GE.U32.AND P0, PT, R8, 0x5a, PT ;  /* 0x0000005a0800780c */ /* 0x000fda0003f06070 */
[----:B------:R-:W-:Y:S05]  /*9700*/  @!P0 BRA `(.L_x_223) ;  /* 0x0000000800548947 */ /* 0x000fea0003800000 */
[----:B------:R-:W-:Y:S02]  /*9710*/  ISETP.NE.AND P0, PT, R47, 0xf, PT ;  /* 0x0000000f2f00780c */ /* 0x000fe40003f05270 */
[----:B--234-:R-:W-:Y:S01]  /*9720*/  CS2R R26, SRZ ;  /* 0x00000000001a7805 */ /* 0x01cfe2000001ff00 */
[----:B------:R-:W-:-:S10]  /*9730*/  UMOV UR7, 0xffff ;  /* 0x0000ffff00077882 */ /* 0x000fd40000000000 */
[----:B0-----:R-:W-:Y:S02]  /*9740*/  @P0 LOP3.LUT R25, R33, R10, RZ, 0x3c, !PT ;  /* 0x0000000a21190212 */ /* 0x001fe400078e3cff */
[----:B------:R-:W-:-:S04]  /*9750*/  @P0 LEA R28, R47, UR6, 0x7 ;  /* 0x000000062f1c0c11 */ /* 0x000fc8000f8e38ff */
[----:B------:R-:W-:-:S05]  /*9760*/  @P0 LEA R25, R25, R28, 0x2 ;  /* 0x0000001c19190211 */ /* 0x000fca00078e10ff */
[----:B------:R0:W2:Y:S04]  /*9770*/  @P0 LDS R26, [R25] ;  /* 0x00000000191a0984 */ /* 0x0000a80000000800 */
[----:B------:R0:W3:Y:S01]  /*9780*/  @P0 LDS R27, [R25+0x780] ;  /* 0x00078000191b0984 */ /* 0x0000e20000000800 */
[----:B------:R-:W-:Y:S05]  /*9790*/  BRA.DIV UR7, `(.L_x_229) ;  /* 0x0000001207ec7947 */ /* 0x000fea000b800000 */
[C---:B------:R-:W-:Y:S01]  /*97a0*/  @P0 IADD3 R35, R33.reuse, 0x1e, RZ ;  /* 0x0000001e21230810 */ /* 0x040fe20007ffe0ff */
[----:B------:R-:W-:Y:S01]  /*97b0*/  @P0 VIADD R29, R33, 0x3c ;  /* 0x0000003c211d0836 */ /* 0x000fe20000000000 */
[----:B------:R-:W-:Y:S01]  /*97c0*/  @P0 LEA R36, R47, UR6, 0x7 ;  /* 0x000000062f240c11 */ /* 0x000fe2000f8e38ff */
[----:B------:R-:W-:Y:S01]  /*97d0*/  IMAD.MOV.U32 R32, RZ, RZ, 0xffff ;  /* 0x0000ffffff207424 */ /* 0x000fe200078e00ff */
[----:B------:R-:W-:Y:S01]  /*97e0*/  @P0 LOP3.LUT R35, R35, R10, RZ, 0x3c, !PT ;  /* 0x0000000a23230212 */ /* 0x000fe200078e3cff */
[----:B------:R-:W-:Y:S01]  /*97f0*/  IMAD.MOV.U32 R40, RZ, RZ, RZ ;  /* 0x000000ffff287224 */ /* 0x000fe200078e00ff */
[----:B------:R-:W-:Y:S02]  /*9800*/  @P0 LEA R28, R47, UR6, 0x7 ;  /* 0x000000062f1c0c11 */ /* 0x000fe4000f8e38ff */
[----:B------:R-:W-:Y:S02]  /*9810*/  CS2R R44, SRZ ;  /* 0x00000000002c7805 */ /* 0x000fe4000001ff00 */
[----:B------:R-:W-:Y:S01]  /*9820*/  @P0 LEA R35, R35, R36, 0x2 ;  /* 0x0000002423230211 */ /* 0x000fe200078e10ff */
[----:B---3--:R-:W3:Y:S01]  /*9830*/  SHFL.BFLY PT, R32, R27, 0x8, 0x101f ;  /* 0x0d101f001b207f89 */ /* 0x008ee200000e0000 */
[----:B------:R-:W-:Y:S01]  /*9840*/  @P0 LOP3.LUT R29, R29, R10, RZ, 0x3c, !PT ;  /* 0x0000000a1d1d0212 */ /* 0x000fe200078e3cff */
[----:B------:R-:W-:Y:S01]  /*9850*/  IMAD.MOV.U32 R50, RZ, RZ, RZ ;  /* 0x000000ffff327224 */ /* 0x000fe200078e00ff */
[----:B------:R-:W-:Y:S01]  /*9860*/  @P0 IADD3 R39, R33, 0x5a, RZ ;  /* 0x0000005a21270810 */ /* 0x000fe20007ffe0ff */
[----:B------:R-:W4:Y:S01]  /*9870*/  @P0 LDS R38, [R35+0x780] ;  /* 0x0007800023260984 */ /* 0x000f220000000800 */
[----:B------:R-:W-:-:S02]  /*9880*/  @P0 LEA R29, R29, R28, 0x2 ;  /* 0x0000001c1d1d0211 */ /* 0x000fc400078e10ff */
[----:B------:R-:W-:Y:S01]  /*9890*/  @P0 LOP3.LUT R39, R39, R10, RZ, 0x3c, !PT ;  /* 0x0000000a27270212 */ /* 0x000fe200078e3cff */
[----:B------:R5:W1:Y:S01]  /*98a0*/  @P0 LDS R37, [R35] ;  /* 0x0000000023250984 */ /* 0x000a620000000800 */
[----:B0-----:R-:W-:Y:S02]  /*98b0*/  MOV R25, 0xffff ;  /* 0x0000ffff00197802 */ /* 0x001fe40000000f00 */
[----:B------:R-:W-:Y:S01]  /*98c0*/  @P0 LEA R28, R39, R28, 0x2 ;  /* 0x0000001c271c0211 */ /* 0x000fe200078e10ff */
[----:B------:R-:W0:Y:S01]  /*98d0*/  @P0 LDS R48, [R29+0x780] ;  /* 0x000780001d300984 */ /* 0x000e220000000800 */
[----:B------:R-:W-:Y:S01]  /*98e0*/  HFMA2.MMA R39, -RZ, RZ, 0, 0 ;  /* 0x00000000ff277435 */ /* 0x000fe200000001ff */
[----:B------:R-:W-:Y:S02]  /*98f0*/  MOV R31, 0xffff ;  /* 0x0000ffff001f7802 */ /* 0x000fe40000000f00 */
[----:B------:R-:W-:Y:S01]  /*9900*/  @P0 LDS R46, [R29] ;  /* 0x000000001d2e0984 */ /* 0x000fe20000000800 */
[----:B------:R-:W-:-:S02]  /*9910*/  MOV R30, 0xffff ;  /* 0x0000ffff001e7802 */ /* 0x000fc40000000f00 */
[----:B------:R-:W-:Y:S01]  /*9920*/  MOV R34, 0xffff ;  /* 0x0000ffff00227802 */ /* 0x000fe20000000f00 */
[----:B------:R-:W-:Y:S01]  /*9930*/  @P0 LDS R52, [R28] ;  /* 0x000000001c340984 */ /* 0x000fe20000000800 */
[----:B-----5:R-:W-:Y:S02]  /*9940*/  MOV R35, 0xffff ;  /* 0x0000ffff00237802 */ /* 0x020fe40000000f00 */
[----:B------:R-:W-:Y:S01]  /*9950*/  MOV R36, 0xffff ;  /* 0x0000ffff00247802 */ /* 0x000fe20000000f00 */
[----:B------:R3:W-:Y:S01]  /*9960*/  @P0 LDS R54, [R28+0x780] ;  /* 0x000780001c360984 */ /* 0x0007e20000000800 */
[----:B------:R-:W-:-:S03]  /*9970*/  MOV R43, 0xffff ;  /* 0x0000ffff002b7802 */ /* 0x000fc60000000f00 */
[----:B--2---:R-:W2:Y:S01]  /*9980*/  SHFL.BFLY PT, R29, R26, 0x8, 0x101f ;  /* 0x0d101f001a1d7f89 */ /* 0x004ea200000e0000 */
[----:B---3--:R-:W-:-:S05]  /*9990*/  FADD.FTZ R28, R32, R27 ;  /* 0x0000001b201c7221 */ /* 0x008fca0000010000 */
[----:B------:R-:W3:Y:S01]  /*99a0*/  SHFL.BFLY PT, R32, R28, 0x4, 0x101f ;  /* 0x0c901f001c207f89 */ /* 0x000ee200000e0000 */
[----:B----4-:R-:W-:Y:S01]  /*99b0*/  @P0 MOV R40, R38 ;  /* 0x0000002600280202 */ /* 0x010fe20000000f00 */
[----:B------:R-:W-:Y:S01]  /*99c0*/  IMAD.MOV.U32 R38, RZ, RZ, 0xffff ;  /* 0x0000ffffff267424 */ /* 0x000fe200078e00ff */
[----:B-1----:R-:W-:-:S03]  /*99d0*/  @P0 MOV R39, R37 ;  /* 0x0000002500270202 */ /* 0x002fc60000000f00 */
[----:B------:R-:W1:Y:S01]  /*99e0*/  SHFL.BFLY PT, R41, R40, 0x8, 0x101f ;  /* 0x0d101f0028297f89 */ /* 0x000e6200000e0000 */
[----:B------:R-:W-:Y:S02]  /*99f0*/  MOV R37, 0xffff ;  /* 0x0000ffff00257802 */ /* 0x000fe40000000f00 */
[----:B0-----:R-:W-:Y:S01]  /*9a00*/  @P0 MOV R45, R48 ;  /* 0x00000030002d0202 */ /* 0x001fe20000000f00 */
[----:B------:R-:W0:Y:S01]  /*9a10*/  SHFL.BFLY PT, R42, R39, 0x8, 0x101f ;  /* 0x0d101f00272a7f89 */ /* 0x000e2200000e0000 */
[----:B--2---:R-:W-:Y:S01]  /*9a20*/  FADD.FTZ R29, R29, R26 ;  /* 0x0000001a1d1d7221 */ /* 0x004fe20000010000 */
[----:B------:R-:W-:Y:S01]  /*9a30*/  HFMA2.MMA R48, -RZ, RZ, 0, 0 ;  /* 0x00000000ff307435 */ /* 0x000fe200000001ff */
[----:B------:R-:W-:Y:S02]  /*9a40*/  @P0 MOV R44, R46 ;  /* 0x0000002e002c0202 */ /* 0x000fe40000000f00 */
[----:B------:R-:W2:Y:S03]  /*9a50*/  SHFL.BFLY PT, R46, R45, 0x8, 0x101f ;  /* 0x0d101f002d2e7f89 */ /* 0x000ea600000e0000 */
[----:B------:R-:W-:Y:S01]  /*9a60*/  @P0 MOV R48, R52 ;  /* 0x0000003400300202 */ /* 0x000fe20000000f00 */
[----:B------:R-:W4:Y:S01]  /*9a70*/  SHFL.BFLY PT, R51, R44, 0x8, 0x101f ;  /* 0x0d101f002c337f89 */ /* 0x000f2200000e0000 */
[----:B---3--:R-:W-:Y:S01]  /*9a80*/  FADD.FTZ R27, R28, R32 ;  /* 0x000000201c1b7221 */ /* 0x008fe20000010000 */
[----:B------:R-:W-:-:S02]  /*9a90*/  @P0 MOV R50, R54 ;  /* 0x0000003600320202 */ /* 0x000fc40000000f00 */
[----:B------:R-:W3:Y:S01]  /*9aa0*/  SHFL.BFLY PT, R26, R29, 0x4, 0x101f ;  /* 0x0c901f001d1a7f89 */ /* 0x000ee200000e0000 */
[----:B------:R-:W-:Y:S02]  /*9ab0*/  MOV R32, 0xffff ;  /* 0x0000ffff00207802 */ /* 0x000fe40000000f00 */
[----:B------:R-:W-:Y:S01]  /*9ac0*/  MOV R28, 0xffff ;  /* 0x0000ffff001c7802 */ /* 0x000fe20000000f00 */
[----:B------:R-:W5:Y:S01]  /*9ad0*/  SHFL.BFLY PT, R55, R48, 0x8, 0x101f ;  /* 0x0d101f0030377f89 */ /* 0x000f6200000e0000 */
[----:B------:R-:W-:Y:S01]  /*9ae0*/  ISETP.NE.AND P0, PT, R47, RZ, PT ;  /* 0x000000ff2f00720c */ /* 0x000fe20003f05270 */
[----:B-1----:R-:W-:Y:S02]  /*9af0*/  FADD.FTZ R41, R41, R40 ;  /* 0x0000002829297221 */ /* 0x002fe40000010000 */
[----:B------:R-:W1:Y:S01]  /*9b00*/  SHFL.BFLY PT, R57, R50, 0x8, 0x101f ;  /* 0x0d101f0032397f89 */ /* 0x000e6200000e0000 */
[----:B0-----:R-:W-:-:S03]  /*9b10*/  FADD.FTZ R42, R42, R39 ;  /* 0x000000272a2a7221 */ /* 0x001fc60000010000 */
[----:B------:R-:W0:Y:S01]  /*9b20*/  SHFL.BFLY PT, R40, R41, 0x4, 0x101f ;  /* 0x0c901f0029287f89 */ /* 0x000e2200000e0000 */
[----:B--2---:R-:W-:-:S03]  /*9b30*/  FADD.FTZ R46, R46, R45 ;  /* 0x0000002d2e2e7221 */ /* 0x004fc60000010000 */
[----:B------:R-:W2:Y:S01]  /*9b40*/  SHFL.BFLY PT, R39, R42, 0x4, 0x101f ;  /* 0x0c901f002a277f89 */ /* 0x000ea200000e0000 */
[----:B----4-:R-:W-:-:S03]  /*9b50*/  FADD.FTZ R51, R51, R44 ;  /* 0x0000002c33337221 */ /* 0x010fc60000010000 */
[----:B------:R-:W4:Y:S01]  /*9b60*/  SHFL.BFLY PT, R45, R46, 0x4, 0x101f ;  /* 0x0c901f002e2d7f89 */ /* 0x000f2200000e0000 */
[----:B---3--:R-:W-:-:S03]  /*9b70*/  FADD.FTZ R26, R29, R26 ;  /* 0x0000001a1d1a7221 */ /* 0x008fc60000010000 */
[----:B------:R-:W3:Y:S01]  /*9b80*/  SHFL.BFLY PT, R44, R51, 0x4, 0x101f ;  /* 0x0c901f00332c7f89 */ /* 0x000ee200000e0000 */
[----:B------:R-:W-:Y:S02]  /*9b90*/  IMAD.MOV.U32 R29, RZ, RZ, 0xffff ;  /* 0x0000ffffff1d7424 */ /* 0x000fe400078e00ff */
[----:B-----5:R-:W-:Y:S01]  /*9ba0*/  FADD.FTZ R55, R55, R48 ;  /* 0x0000003037377221 */ /* 0x020fe20000010000 */
[----:B------:R-:W5:Y:S01]  /*9bb0*/  SHFL.BFLY PT, R32, R27, 0x2, 0x101f ;  /* 0x0c501f001b207f89 */ /* 0x000f6200000e0000 */
[----:B------:R-:W-:Y:S01]  /*9bc0*/  MOV R48, 0xffff ;  /* 0x0000ffff00307802 */ /* 0x000fe20000000f00 */
[----:B-1----:R-:W-:Y:S02]  /*9bd0*/  FADD.FTZ R57, R57, R50 ;  /* 0x0000003239397221 */ /* 0x002fe40000010000 */
[----:B------:R-:W1:Y:S01]  /*9be0*/  SHFL.BFLY PT, R29, R26, 0x2, 0x101f ;  /* 0x0c501f001a1d7f89 */ /* 0x000e6200000e0000 */
        /* <DEDUP_REMOVED lines=9> */
[----:B---3--:R-:W-:-:S03]  /*9c80*/  FADD.FTZ R44, R51, R44 ;  /* 0x0000002c332c7221 */ /* 0x008fc60000010000 */
[----:B------:R-:W3:Y:S01]  /*9c90*/  SHFL.BFLY PT, R50, R57, 0x4, 0x101f ;  /* 0x0c901f0039327f89 */ /* 0x000ee200000e0000 */
[----:B------:R-:W-:Y:S01]  /*9ca0*/  IADD3 R25, R33, R14, RZ ;  /* 0x0000000e21197210 */ /* 0x000fe20007ffe0ff */
[----:B-----5:R-:W-:Y:S02]  /*9cb0*/  FADD.FTZ R36, R27, R32 ;  /* 0x000000201b247221 */ /* 0x020fe40000010000 */
[----:B------:R-:W5:Y:S01]  /*9cc0*/  SHFL.BFLY PT, R51, R44, 0x2, 0x101f ;  /* 0x0c501f002c337f89 */ /* 0x000f6200000e0000 */
[----:B-1----:R-:W-:-:S03]  /*9cd0*/  FADD.FTZ R35, R26, R29 ;  /* 0x0000001d1a237221 */ /* 0x002fc60000010000 */
[----:B------:R-:W1:Y:S01]  /*9ce0*/  SHFL.BFLY PT, R46, R45, 0x2, 0x101f ;  /* 0x0c501f002d2e7f89 */ /* 0x000e6200000e0000 */
[----:B------:R-:W1:Y:S01]  /*9cf0*/  LDC.64 R26, c[0x0][0x218] ;  /* 0x00008600ff1a7b82 */ /* 0x000e620000000a00 */
[----:B0-----:R-:W-:Y:S01]  /*9d00*/  FADD.FTZ R48, R55, R48 ;  /* 0x0000003037307221 */ /* 0x001fe20000010000 */
[----:B------:R-:W-:Y:S01]  /*9d10*/  IMAD.MOV.U32 R55, RZ, RZ, 0xffff ;  /* 0x0000ffffff377424 */ /* 0x000fe200078e00ff */
[----:B------:R-:W0:Y:S01]  /*9d20*/  SHFL.BFLY PT, R37, R36, 0x1, 0x101f ;  /* 0x0c301f0024257f89 */ /* 0x000e2200000e0000 */
[----:B--2---:R-:W-:Y:S01]  /*9d30*/  FADD.FTZ R43, R40, R43 ;  /* 0x0000002b282b7221 */ /* 0x004fe20000010000 */
[----:B------:R-:W-:Y:S02]  /*9d40*/  MOV R40, 0xffff ;  /* 0x0000ffff00287802 */ /* 0x000fe40000000f00 */
[----:B------:R-:W2:Y:S01]  /*9d50*/  SHFL.BFLY PT, R38, R35, 0x1, 0x101f ;  /* 0x0c301f0023267f89 */ /* 0x000ea200000e0000 */
[----:B----4-:R-:W-:Y:S01]  /*9d60*/  FADD.FTZ R41, R39, R28 ;  /* 0x0000001c27297221 */ /* 0x010fe20000010000 */
[----:B------:R-:W-:Y:S01]  /*9d70*/  MOV R39, 0xffff ;  /* 0x0000ffff00277802 */ /* 0x000fe20000000f00 */
[----:B------:R-:W4:Y:S01]  /*9d80*/  LDC.64 R28, c[0x0][0x220] ;  /* 0x00008800ff1c7b82 */ /* 0x000f220000000a00 */
[----:B------:R-:W4:Y:S01]  /*9d90*/  SHFL.BFLY PT, R42, R43, 0x1, 0x101f ;  /* 0x0c301f002b2a7f89 */ /* 0x000f2200000e0000 */
[----:B---3--:R-:W-:-:S03]  /*9da0*/  FADD.FTZ R50, R57, R50 ;  /* 0x0000003239327221 */ /* 0x008fc60000010000 */
[----:B------:R-:W3:Y:S01]  /*9db0*/  SHFL.BFLY PT, R40, R41, 0x1, 0x101f ;  /* 0x0c301f0029287f89 */ /* 0x000ee200000e0000 */
[----:B-----5:R-:W-:Y:S01]  /*9dc0*/  FADD.FTZ R51, R44, R51 ;  /* 0x000000332c337221 */ /* 0x020fe20000010000 */
[----:B------:R-:W-:Y:S02]  /*9dd0*/  MOV R44, 0xffff ;  /* 0x0000ffff002c7802 */ /* 0x000fe40000000f00 */
[----:B------:R-:W5:Y:S01]  /*9de0*/  SHFL.BFLY PT, R39, R48, 0x2, 0x101f ;  /* 0x0c501f0030277f89 */ /* 0x000f6200000e0000 */
[----:B-1----:R-:W-:Y:S01]  /*9df0*/  FADD.FTZ R45, R45, R46 ;  /* 0x0000002e2d2d7221 */ /* 0x002fe20000010000 */
[----:B------:R-:W-:Y:S01]  /*9e00*/  MOV R46, 0xffff ;  /* 0x0000ffff002e7802 */ /* 0x000fe20000000f00 */
[----:B------:R-:W-:Y:S01]  /*9e10*/  IMAD.WIDE R26, R25, 0x2, R26 ;  /* 0x00000002191a7825 */ /* 0x000fe200078e021a */
[----:B------:R-:W1:Y:S03]  /*9e20*/  SHFL.BFLY PT, R44, R51, 0x1, 0x101f ;  /* 0x0c301f00332c7f89 */ /* 0x000e6600000e0000 */
[----:B0-----:R-:W-:Y:S01]  /*9e30*/  FADD.FTZ R36, R36, R37 ;  /* 0x0000002524247221 */ /* 0x001fe20000010000 */
[----:B------:R-:W0:Y:S01]  /*9e40*/  SHFL.BFLY PT, R46, R45, 0x1, 0x101f ;  /* 0x0c301f002d2e7f89 */ /* 0x000e2200000e0000 */
[----:B--2---:R-:W-:-:S03]  /*9e50*/  FADD.FTZ R35, R35, R38 ;  /* 0x0000002623237221 */ /* 0x004fc60000010000 */
[----:B------:R-:W-:Y:S01]  /*9e60*/  @!P0 F2FP.BF16.F32.PACK_AB R33, RZ, R36 ;  /* 0x00000024ff21823e */ /* 0x000fe200000010ff */
[----:B------:R-:W2:Y:S01]  /*9e70*/  SHFL.BFLY PT, R55, R50, 0x2, 0x101f ;  /* 0x0c501f0032377f89 */ /* 0x000ea200000e0000 */
[----:B------:R-:W-:Y:S02]  /*9e80*/  MOV R36, 0xffff ;  /* 0x0000ffff00247802 */ /* 0x000fe40000000f00 */
[----:B------:R-:W-:Y:S01]  /*9e90*/  @!P0 F2FP.BF16.F32.PACK_AB R32, RZ, R35 ;  /* 0x00000023ff20823e */ /* 0x000fe200000010ff */
[----:B----4-:R-:W-:Y:S01]  /*9ea0*/  IMAD.WIDE R28, R25, 0x2, R28 ;  /* 0x00000002191c7825 */ /* 0x010fe200078e021c */
[----:B------:R-:W-:-:S03]  /*9eb0*/  PRMT R34, R33, 0x7610, R34 ;  /* 0x0000761021227816 */ /* 0x000fc60000000022 */
[----:B------:R-:W-:Y:S01]  /*9ec0*/  FADD.FTZ R30, R43, R42 ;  /* 0x0000002a2b1e7221 */ /* 0x000fe20000010000 */
[----:B---3--:R-:W-:Y:S01]  /*9ed0*/  FADD.FTZ R40, R41, R40 ;  /* 0x0000002829287221 */ /* 0x008fe20000010000 */
[----:B------:R-:W-:Y:S03]  /*9ee0*/  @!P0 STG.E.U16 desc[UR18][R26.64], R32 ;  /* 0x000000201a008986 */ /* 0x000fe6000c101512 */
[----:B------:R-:W-:Y:S01]  /*9ef0*/  @!P0 F2FP.BF16.F32.PACK_AB R30, RZ, R30 ;  /* 0x0000001eff1e823e */ /* 0x000fe200000010ff */
[----:B-----5:R-:W-:Y:S01]  /*9f00*/  FADD.FTZ R39, R48, R39 ;  /* 0x0000002730277221 */ /* 0x020fe20000010000 */
[----:B------:R-:W-:Y:S01]  /*9f10*/  @!P0 F2FP.BF16.F32.PACK_AB R25, RZ, R40 ;  /* 0x00000028ff19823e */ /* 0x000fe200000010ff */
[----:B------:R3:W-:Y:S01]  /*9f20*/  @!P0 STG.E.U16 desc[UR18][R28.64], R34 ;  /* 0x000000221c008986 */ /* 0x0007e2000c101512 */
[----:B-1----:R-:W-:-:S03]  /*9f30*/  FADD.FTZ R31, R51, R44 ;  /* 0x0000002c331f7221 */ /* 0x002fc60000010000 */
[----:B------:R-:W1:Y:S01]  /*9f40*/  SHFL.BFLY PT, R36, R39, 0x1, 0x101f ;  /* 0x0c301f0027247f89 */ /* 0x000e6200000e0000 */
[----:B0-----:R-:W-:Y:S01]  /*9f50*/  FADD.FTZ R33, R45, R46 ;  /* 0x0000002e2d217221 */ /* 0x001fe20000010000 */
[----:B------:R-:W-:Y:S01]  /*9f60*/  @!P0 F2FP.BF16.F32.PACK_AB R31, RZ, R31 ;  /* 0x0000001fff1f823e */ /* 0x000fe200000010ff */
[----:B--2---:R-:W-:-:S03]  /*9f70*/  FADD.FTZ R50, R50, R55 ;  /* 0x0000003732327221 */ /* 0x004fc60000010000 */
[----:B------:R-:W-:Y:S02]  /*9f80*/  @!P0 F2FP.BF16.F32.PACK_AB R33, RZ, R33 ;  /* 0x00000021ff21823e */ /* 0x000fe400000010ff */
[----:B---3--:R-:W-:Y:S02]  /*9f90*/  PRMT R34, R25, 0x7610, R34 ;  /* 0x0000761019227816 */ /* 0x008fe40000000022 */
[----:B------:R-:W-:-:S03]  /*9fa0*/  MOV R25, 0xffff ;  /* 0x0000ffff00197802 */ /* 0x000fc60000000f00 */
[----:B------:R0:W-:Y:S04]  /*9fb0*/  @!P0 STG.E.U16 desc[UR18][R26.64+0x3c], R34 ;  /* 0x00003c221a008986 */ /* 0x0001e8000c101512 */
[----:B------:R0:W-:Y:S04]  /*9fc0*/  @!P0 STG.E.U16 desc[UR18][R28.64+0x3c], R30 ;  /* 0x00003c1e1c008986 */ /* 0x0001e8000c101512 */
[----:B------:R0:W-:Y:S01]  /*9fd0*/  @!P0 STG.E.U16 desc[UR18][R26.64+0x78], R31 ;  /* 0x0000781f1a008986 */ /* 0x0001e2000c101512 */
[----:B-1----:R-:W-:-:S03]  /*9fe0*/  FADD.FTZ R36, R39, R36 ;  /* 0x0000002427247221 */ /* 0x002fc60000010000 */
[----:B------:R0:W1:Y:S04]  /*9ff0*/  SHFL.BFLY PT, R32, R50, 0x1, 0x101f ;  /* 0x0c301f0032207f89 */ /* 0x00006800000e0000 */
[----:B------:R0:W-:Y:S02]  /*a000*/  @!P0 STG.E.U16 desc[UR18][R28.64+0x78], R33 ;  /* 0x000078211c008986 */ /* 0x0001e4000c101512 */
.L_x_293:
[----:B01----:R-:W-:Y:S01]  /*a010*/  FADD.FTZ R30, R50, R32 ;  /* 0x00000020321e7221 */ /* 0x003fe20000010000 */
[----:B------:R-:W-:-:S04]  /*a020*/  @!P0 F2FP.BF16.F32.PACK_AB R25, RZ, R36 ;  /* 0x00000024ff19823e */ /* 0x000fc800000010ff */
[----:B------:R-:W-:Y:S01]  /*a030*/  @!P0 F2FP.BF16.F32.PACK_AB R30, RZ, R30 ;  /* 0x0000001eff1e823e */ /* 0x000fe200000010ff */
[----:B------:R0:W-:Y:S04]  /*a040*/  @!P0 STG.E.U16 desc[UR18][R26.64+0xb4], R25 ;  /* 0x0000b4191a008986 */ /* 0x0001e8000c101512 */
[----:B------:R0:W-:Y:S02]  /*a050*/  @!P0 STG.E.U16 desc[UR18][R28.64+0xb4], R30 ;  /* 0x0000b41e1c008986 */ /* 0x0001e4000c101512 */
.L_x_223:
[----:B------:R-:W-:Y:S05]  /*a060*/  WARPSYNC.ALL ;  /* 0x0000000000007948 */ /* 0x000fea0003800000 */
[----:B------:R-:W-:Y:S01]  /*a070*/  IADD3 R14, R14, 0x800, RZ ;  /* 0x000008000e0e7810 */ /* 0x000fe20007ffe0ff */
[----:B------:R-:W-:Y:S03]  /*a080*/  BAR.SYNC.DEFER_BLOCKING 0x0 ;  /* 0x0000000000007b1d */ /* 0x000fe60000010000 */
[----:B------:R-:W-:-:S13]  /*a090*/  ISETP.GE.AND P0, PT, R14, UR20, PT ;  /* 0x000000140e007c0c */ /* 0x000fda000bf06270 */
[----:B------:R-:W-:Y:S05]  /*a0a0*/  @!P0 BRA `(.L_x_230) ;  /* 0xffffffe400108947 */ /* 0x000fea000383ffff */
[----:B------:R-:W-:Y:S05]  /*a0b0*/  EXIT ;  /* 0x000000000000794d */ /* 0x000fea0003800000 */
.L_x_226:
[----:B------:R-:W-:Y:S01]  /*a0c0*/  HFMA2.MMA R30, -RZ, RZ, 0, 0.000503063201904296875 ;  /* 0x0000101fff1e7435 */ /* 0x000fe200000001ff */
[----:B--2---:R-:W-:Y:S01]  /*a0d0*/  MOV R34, R26 ;  /* 0x0000001a00227202 */ /* 0x004fe20000000f00 */
[----:B------:R-:W-:Y:S01]  /*a0e0*/  IMAD.MOV.U32 R31, RZ, RZ, 0x8 ;  /* 0x00000008ff1f7424 */ /* 0x000fe200078e00ff */
[----:B0-----:R-:W-:-:S08]  /*a0f0*/  MOV R25, 0xffff ;  /* 0x0000ffff00197802 */ /* 0x001fd00000000f00 */
[----:B-1-3--:R-:W-:Y:S05]  /*a100*/  WARPSYNC.COLLECTIVE R25, `(.L_x_231) ;  /* 0x0000000019087348 */ /* 0x00afea0003c00000 */
[----:B------:R0:W2:Y:S02]  /*a110*/  SHFL.BFLY P3, R32, R34, R31, R30 ;  /* 0x0c00001f22207389 */ /* 0x0000a4000006001e */
[----:B0123--:R-:W-:Y:S01]  /*a120*/  ENDCOLLECTIVE ;  /* 0x000000000000791b */ /* 0x00ffe20003800000 */
.L_x_231:
[----:B------:R-:W-:Y:S02]  /*a130*/  MOV R34, R27 ;  /* 0x0000001b00227202 */ /* 0x000fe40000000f00 */
[----:B------:R-:W-:-:S07]  /*a140*/  MOV R29, R32 ;  /* 0x00000020001d7202 */ /* 0x000fce0000000f00 */
[----:B------:R-:W-:Y:S05]  /*a150*/  WARPSYNC.COLLECTIVE R25, `(.L_x_232) ;  /* 0x0000000019087348 */ /* 0x000fea0003c00000 */
[----:B------:R0:W1:Y:S02]  /*a160*/  SHFL.BFLY P3, R32, R34, R31, R30 ;  /* 0x0c00001f22207389 */ /* 0x000064000006001e */
[----:B01----:R-:W-:Y:S01]  /*a170*/  ENDCOLLECTIVE ;  /* 0x000000000000791b */ /* 0x003fe20003800000 */
.L_x_232:
[----:B------:R-:W-:Y:S01]  /*a180*/  FADD.FTZ R29, R29, R26 ;  /* 0x0000001a1d1d7221 */ /* 0x000fe20000010000 */
[----:B------:R-:W-:-:S03]  /*a190*/  HFMA2.MMA R31, -RZ, RZ, 0, 2.384185791015625e-07 ;  /* 0x00000004ff1f7435 */ /* 0x000fc600000001ff */
[----:B------:R-:W-:Y:S01]  /*a1a0*/  IMAD.MOV.U32 R34, RZ, RZ, R29 ;  /* 0x000000ffff227224 */ /* 0x000fe200078e001d */
[----:B------:R-:W-:-:S07]  /*a1b0*/  MOV R28, R32 ;  /* 0x00000020001c7202 */ /* 0x000fce0000000f00 */
[----:B------:R-:W-:Y:S05]  /*a1c0*/  WARPSYNC.COLLECTIVE R25, `(.L_x_233) ;  /* 0x0000000019087348 */ /* 0x000fea0003c00000 */
[----:B------:R0:W1:Y:S02]  /*a1d0*/  SHFL.BFLY P3, R32, R34, R31, R30 ;  /* 0x0c00001f22207389 */ /* 0x000064000006001e */
[----:B01----:R-:W-:Y:S01]  /*a1e0*/  ENDCOLLECTIVE ;  /* 0x000000000000791b */ /* 0x003fe20003800000 */
.L_x_233:
[----:B------:R-:W-:-:S05]  /*a1f0*/  FADD.FTZ R28, R28, R27 ;  /* 0x0000001b1c1c7221 */ /* 0x000fca0000010000 */
[----:B------:R-:W-:Y:S02]  /*a200*/  MOV R34, R28 ;  /* 0x0000001c00227202 */ /* 0x000fe40000000f00 */
[----:B------:R-:W-:-:S07]  /*a210*/  MOV R36, R32 ;  /* 0x0000002000247202 */ /* 0x000fce0000000f00 */
[----:B------:R-:W-:Y:S05]  /*a220*/  WARPSYNC.COLLECTIVE R25, `(.L_x_234) ;  /* 0x0000000019087348 */ /* 0x000fea0003c00000 */
[----:B------:R0:W1:Y:S02]  /*a230*/  SHFL.BFLY P3, R32, R34, R31, R30 ;  /* 0x0c00001f22207389 */ /* 0x000064000006001e */
[----:B01----:R-:W-:Y:S01]  /*a240*/  ENDCOLLECTIVE ;  /* 0x000000000000791b */ /* 0x003fe20003800000 */
.L_x_234:
[----:B------:R-:W-:-:S05]  /*a250*/  FADD.FTZ R36, R29, R36 ;  /* 0x000000241d247221 */ /* 0x000fca0000010000 */
[----:B------:R-:W-:Y:S01]  /*a260*/  MOV R34, R36 ;  /* 0x0000002400227202 */ /* 0x000fe20000000f00 */
[----:B------:R-:W-:Y:S01]  /*a270*/  IMAD.MOV.U32 R31, RZ, RZ, 0x2 ;  /* 0x00000002ff1f7424 */ /* 0x000fe200078e00ff */
[----:B------:R-:W-:-:S07]  /*a280*/  MOV R33, R32 ;  /* 0x0000002000217202 */ /* 0x000fce0000000f00 */
[----:B------:R-:W-:Y:S05]  /*a290*/  WARPSYNC.COLLECTIVE R25, `(.L_x_235) ;  /* 0x0000000019087348 */ /* 0x000fea0003c00000 */
[----:B------:R0:W1:Y:S02]  /*a2a0*/  SHFL.BFLY P3, R32, R34, R31, R30 ;  /* 0x0c00001f22207389 */ /* 0x000064000006001e */
[----:B01----:R-:W-:Y:S01]  /*a2b0*/  ENDCOLLECTIVE ;  /* 0x000000000000791b */ /* 0x003fe20003800000 */
.L_x_235:
[----:B------:R-:W-:-:S05]  /*a2c0*/  FADD.FTZ R33, R28, R33 ;  /* 0x000000211c217221 */ /* 0x000fca0000010000 */
[----:B------:R-:W-:Y:S02]  /*a2d0*/  MOV R34, R33 ;  /* 0x0000002100227202 */ /* 0x000fe40000000f00 */
[----:B------:R-:W-:-:S07]  /*a2e0*/  MOV R35, R32 ;  /* 0x0000002000237202 */ /* 0x000fce0000000f00 */
[----:B------:R-:W-:Y:S05]  /*a2f0*/  WARPSYNC.COLLECTIVE R25, `(.L_x_236) ;  /* 0x0000000019087348 */ /* 0x000fea0003c00000 */
[----:B------:R0:W1:Y:S02]  /*a300*/  SHFL.BFLY P3, R32, R34, R31, R30 ;  /* 0x0c00001f22207389 */ /* 0x000064000006001e */
[----:B01----:R-:W-:Y:S01]  /*a310*/  ENDCOLLECTIVE ;  /* 0x000000000000791b */ /* 0x003fe20003800000 */
.L_x_236:
[----:B------:R-:W-:Y:S01]  /*a320*/  FADD.FTZ R35, R36, R35 ;  /* 0x0000002324237221 */ /* 0x000fe20000010000 */
[----:B------:R-:W-:-:S04]  /*a330*/  HFMA2.MMA R31, -RZ, RZ, 0, 5.9604644775390625e-08 ;  /* 0x00000001ff1f7435 */ /* 0x000fc800000001ff */
[----:B------:R-:W-:Y:S02]  /*a340*/  MOV R34, R35 ;  /* 0x0000002300227202 */ /* 0x000fe40000000f00 */
[----:B------:R-:W-:-:S07]  /*a350*/  MOV R26, R32 ;  /* 0x00000020001a7202 */ /* 0x000fce0000000f00 */
[----:B------:R-:W-:Y:S05]  /*a360*/  WARPSYNC.COLLECTIVE R25, `(.L_x_237) ;  /* 0x0000000019087348 */ /* 0x000fea0003c00000 */
[----:B------:R0:W1:Y:S02]  /*a370*/  SHFL.BFLY P3, R32, R34, R31, R30 ;  /* 0x0c00001f22207389 */ /* 0x000064000006001e */
[----:B01----:R-:W-:Y:S01]  /*a380*/  ENDCOLLECTIVE ;  /* 0x000000000000791b */ /* 0x003fe20003800000 */
.L_x_237:
[----:B------:R-:W-:-:S05]  /*a390*/  FADD.FTZ R37, R33, R26 ;  /* 0x0000001a21257221 */ /* 0x000fca0000010000 */
[----:B------:R-:W-:Y:S01]  /*a3a0*/  MOV R34, R37 ;  /* 0x0000002500227202 */ /* 0x000fe20000000f00 */
[----:B------:R-:W-:-:S07]  /*a3b0*/  IMAD.MOV.U32 R38, RZ, RZ, R32 ;  /* 0x000000ffff267224 */ /* 0x000fce00078e0020 */
[----:B------:R-:W-:Y:S05]  /*a3c0*/  WARPSYNC.COLLECTIVE R25, `(.L_x_238) ;  /* 0x0000000019087348 */ /* 0x000fea0003c00000 */
[----:B------:R0:W1:Y:S02]  /*a3d0*/  SHFL.BFLY P3, R32, R34, R31, R30 ;  /* 0x0c00001f22207389 */ /* 0x000064000006001e */
[----:B01----:R-:W-:Y:S01]  /*a3e0*/  ENDCOLLECTIVE ;  /* 0x000000000000791b */ /* 0x003fe20003800000 */
.L_x_238:
[----:B------:R-:W-:Y:S01]  /*a3f0*/  FADD.FTZ R38, R35, R38 ;  /* 0x0000002623267221 */ /* 0x000fe20000010000 */
[----:B------:R-:W-:Y:S06]  /*a400*/  BRA `(.L_x_239) ;  /* 0xffffffec006c7947 */ /* 0x000fec000383ffff */
.L_x_227:
[----:B------:R-:W-:Y:S01]  /*a410*/  BSSY B1, `(.L_x_240) ;  /* 0x0000008000017945 */ /* 0x000fe20003800000 */
[----:B----4-:R-:W-:Y:S02]  /*a420*/  MOV R34, R33 ;  /* 0x0000002100227202 */ /* 0x010fe40000000f00 */
[----:B---3--:R-:W-:Y:S02]  /*a430*/  MOV R31, 0x8 ;  /* 0x00000008001f7802 */ /* 0x008fe40000000f00 */
[----:B------:R-:W-:Y:S02]  /*a440*/  MOV R30, 0x101f ;  /* 0x0000101f001e7802 */ /* 0x000fe40000000f00 */
[----:B------:R-:W-:-:S07]  /*a450*/  MOV R25, 0xffff ;  /* 0x0000ffff00197802 */ /* 0x000fce0000000f00 */
[----:B012---:R-:W-:Y:S05]  /*a460*/  WARPSYNC.COLLECTIVE R25, `(.L_x_241) ;  /* 0x0000000019087348 */ /* 0x007fea0003c00000 */
[----:B------:R3:W4:Y:S02]  /*a470*/  SHFL.BFLY P3, R32, R34, R31, R30 ;  /* 0x0c00001f22207389 */ /* 0x000724000006001e */
[----:B01234-:R-:W-:Y:S01]  /*a480*/  ENDCOLLECTIVE ;  /* 0x000000000000791b */ /* 0x01ffe20003800000 */
.L_x_241:
[----:B------:R-:W-:Y:S05]  /*a490*/  BSYNC B1 ;  /* 0x0000000000017941 */ /* 0x000fea0003800000 */
.L_x_240:
[----:B------:R-:W-:Y:S01]  /*a4a0*/  HFMA2.MMA R31, -RZ, RZ, 0, 4.76837158203125e-07 ;  /* 0x00000008ff1f7435 */ /* 0x000fe200000001ff */
[----:B------:R-:W-:Y:S01]  /*a4b0*/  MOV R34, R35 ;  /* 0x0000002300227202 */ /* 0x000fe20000000f00 */
[----:B------:R-:W-:Y:S01]  /*a4c0*/  IMAD.MOV.U32 R36, RZ, RZ, R32 ;  /* 0x000000ffff247224 */ /* 0x000fe200078e0020 */
[----:B------:R-:W-:Y:S02]  /*a4d0*/  MOV R30, 0x101f ;  /* 0x0000101f001e7802 */ /* 0x000fe40000000f00 */
[----:B------:R-:W-:Y:S01]  /*a4e0*/  MOV R25, 0xffff ;  /* 0x0000ffff00197802 */ /* 0x000fe20000000f00 */
[----:B------:R-:W-:-:S07]  /*a4f0*/  FADD.FTZ R36, R36, R33 ;  /* 0x0000002124247221 */ /* 0x000fce0000010000 */
[----:B------:R-:W-:Y:S05]  /*a500*/  WARPSYNC.COLLECTIVE R25, `(.L_x_242) ;  /* 0x0000000019087348 */ /* 0x000fea0003c00000 */
[----:B------:R0:W1:Y:S02]  /*a510*/  SHFL.BFLY P3, R32, R34, R31, R30 ;  /* 0x0c00001f22207389 */ /* 0x000064000006001e */
[----:B01----:R-:W-:Y:S01]  /*a520*/  ENDCOLLECTIVE ;  /* 0x000000000000791b */ /* 0x003fe20003800000 */
.L_x_242:
[----:B------:R-:W-:Y:S01]  /*a530*/  HFMA2.MMA R31, -RZ, RZ, 0, 2.384185791015625e-07 ;  /* 0x00000004ff1f7435 */ /* 0x000fe200000001ff */
[----:B------:R-:W-:Y:S01]  /*a540*/  IMAD.MOV.U32 R34, RZ, RZ, R36 ;  /* 0x000000ffff227224 */ /* 0x000fe200078e0024 */
[----:B------:R-:W-:-:S09]  /*a550*/  MOV R38, R32 ;  /* 0x0000002000267202 */ /* 0x000fd20000000f00 */
[----:B------:R-:W-:Y:S05]  /*a560*/  WARPSYNC.COLLECTIVE R25, `(.L_x_243) ;  /* 0x0000000019087348 */ /* 0x000fea0003c00000 */
[----:B------:R0:W1:Y:S02]  /*a570*/  SHFL.BFLY P3, R32, R34, R31, R30 ;  /* 0x0c00001f22207389 */ /* 0x000064000006001e */
[----:B01----:R-:W-:Y:S01]  /*a580*/  ENDCOLLECTIVE ;  /* 0x000000000000791b */ /* 0x003fe20003800000 */
.L_x_243:
[----:B------:R-:W-:-:S05]  /*a590*/  FADD.FTZ R38, R38, R35 ;  /* 0x0000002326267221 */ /* 0x000fca0000010000 */
[----:B------:R-:W-:Y:S02]  /*a5a0*/  MOV R34, R38 ;  /* 0x0000002600227202 */ /* 0x000fe40000000f00 */
[----:B------:R-:W-:-:S07]  /*a5b0*/  MOV R37, R32 ;  /* 0x0000002000257202 */ /* 0x000fce0000000f00 */
[----:B------:R-:W-:Y:S05]  /*a5c0*/  WARPSYNC.COLLECTIVE R25, `(.L_x_244) ;  /* 0x0000000019087348 */ /* 0x000fea0003c00000 */
[----:B------:R0:W1:Y:S02]  /*a5d0*/  SHFL.BFLY P3, R32, R34, R31, R30 ;  /* 0x0c00001f22207389 */ /* 0x000064000006001e */
[----:B01----:R-:W-:Y:S01]  /*a5e0*/  ENDCOLLECTIVE ;  /* 0x000000000000791b */ /* 0x003fe20003800000 */
.L_x_244:
[----:B------:R-:W-:-:S05]  /*a5f0*/  FADD.FTZ R37, R36, R37 ;  /* 0x0000002524257221 */ /* 0x000fca0000010000 */
[----:B------:R-:W-:Y:S01]  /*a600*/  MOV R34, R37 ;  /* 0x0000002500227202 */ /* 0x000fe20000000f00 */
[----:B------:R-:W-:Y:S01]  /*a610*/  IMAD.MOV.U32 R31, RZ, RZ, 0x2 ;  /* 0x00000002ff1f7424 */ /* 0x000fe200078e00ff */
[----:B------:R-:W-:-:S07]  /*a620*/  MOV R39, R32 ;  /* 0x0000002000277202 */ /* 0x000fce0000000f00 */
[----:B------:R-:W-:Y:S05]  /*a630*/  WARPSYNC.COLLECTIVE R25, `(.L_x_245) ;  /* 0x0000000019087348 */ /* 0x000fea0003c00000 */
[----:B------:R0:W1:Y:S02]  /*a640*/  SHFL.BFLY P3, R32, R34, R31, R30 ;  /* 0x0c00001f22207389 */ /* 0x000064000006001e */
[----:B01----:R-:W-:Y:S01]  /*a650*/  ENDCOLLECTIVE ;  /* 0x000000000000791b */ /* 0x003fe20003800000 */
.L_x_245:
[----:B------:R-:W-:-:S05]  /*a660*/  FADD.FTZ R39, R38, R39 ;  /* 0x0000002726277221 */ /* 0x000fca0000010000 */
[----:B------:R-:W-:Y:S02]  /*a670*/  MOV R34, R39 ;  /* 0x0000002700227202 */ /* 0x000fe40000000f00 */
[----:B------:R-:W-:-:S07]  /*a680*/  MOV R40, R32 ;  /* 0x0000002000287202 */ /* 0x000fce0000000f00 */
[----:B------:R-:W-:Y:S05]  /*a690*/  WARPSYNC.COLLECTIVE R25, `(.L_x_246) ;  /* 0x0000000019087348 */ /* 0x000fea0003c00000 */
[----:B------:R0:W1:Y:S02]  /*a6a0*/  SHFL.BFLY P3, R32, R34, R31, R30 ;  /* 0x0c00001f22207389 */ /* 0x000064000006001e */
[----:B01----:R-:W-:Y:S01]  /*a6b0*/  ENDCOLLECTIVE ;  /* 0x000000000000791b */ /* 0x003fe20003800000 */
.L_x_246:
[----:B------:R-:W-:Y:S01]  /*a6c0*/  FADD.FTZ R40, R37, R40 ;  /* 0x0000002825287221 */ /* 0x000fe20000010000 */
[----:B------:R-:W-:-:S04]  /*a6d0*/  HFMA2.MMA R31, -RZ, RZ, 0, 5.9604644775390625e-08 ;  /* 0x00000001ff1f7435 */ /* 0x000fc800000001ff */
[----:B------:R-:W-:Y:S02]  /*a6e0*/  MOV R34, R40 ;  /* 0x0000002800227202 */ /* 0x000fe40000000f00 */
[----:B------:R-:W-:-:S07]  /*a6f0*/  MOV R42, R32 ;  /* 0x00000020002a7202 */ /* 0x000fce0000000f00 */
[----:B------:R-:W-:Y:S05]  /*a700*/  WARPSYNC.COLLECTIVE R25, `(.L_x_247) ;  /* 0x0000000019087348 */ /* 0x000fea0003c00000 */
[----:B------:R0:W1:Y:S02]  /*a710*/  SHFL.BFLY P3, R32, R34, R31, R30 ;  /* 0x0c00001f22207389 */ /* 0x000064000006001e */
[----:B01----:R-:W-:Y:S01]  /*a720*/  ENDCOLLECTIVE ;  /* 0x000000000000791b */ /* 0x003fe20003800000 */
.L_x_247:
[----:B------:R-:W-:-:S05]  /*a730*/  FADD.FTZ R42, R39, R42 ;  /* 0x0000002a272a7221 */ /* 0x000fca0000010000 */
[----:B------:R-:W-:Y:S01]  /*a740*/  MOV R34, R42 ;  /* 0x0000002a00227202 */ /* 0x000fe20000000f00 */
[----:B------:R-:W-:-:S07]  /*a750*/  IMAD.MOV.U32 R33, RZ, RZ, R32 ;  /* 0x000000ffff217224 */ /* 0x000fce00078e0020 */
[----:B------:R-:W-:Y:S05]  /*a760*/  WARPSYNC.COLLECTIVE R25, `(.L_x_248) ;  /* 0x0000000019087348 */ /* 0x000fea0003c00000 */
[----:B------:R0:W1:Y:S02]  /*a770*/  SHFL.BFLY P3, R32, R34, R31, R30 ;  /* 0x0c00001f22207389 */ /* 0x000064000006001e */
[----:B01----:R-:W-:Y:S01]  /*a780*/  ENDCOLLECTIVE ;  /* 0x000000000000791b */ /* 0x003fe20003800000 */
.L_x_248:
[----:B------:R-:W-:Y:S01]  /*a790*/  FADD.FTZ R33, R40, R33 ;  /* 0x0000002128217221 */ /* 0x000fe20000010000 */
[----:B------:R-:W-:Y:S06]  /*a7a0*/  BRA `(.L_x_249) ;  /* 0xffffffec00287947 */ /* 0x000fec000383ffff */
.L_x_228:
[----:B------:R-:W-:Y:S01]  /*a7b0*/  BSSY B1, `(.L_x_250) ;  /* 0x0000008000017945 */ /* 0x000fe20003800000 */
[----:B0-----:R-:W-:Y:S02]  /*a7c0*/  MOV R34, R33 ;  /* 0x0000002100227202 */ /* 0x001fe40000000f00 */
[----:B------:R-:W-:Y:S02]  /*a7d0*/  MOV R31, 0x8 ;  /* 0x00000008001f7802 */ /* 0x000fe40000000f00 */
[----:B--2---:R-:W-:Y:S02]  /*a7e0*/  MOV R30, 0x101f ;  /* 0x0000101f001e7802 */ /* 0x004fe40000000f00 */
[----:B------:R-:W-:-:S07]  /*a7f0*/  MOV R25, 0xffff ;  /* 0x0000ffff00197802 */ /* 0x000fce0000000f00 */
[----:B-1-34-:R-:W-:Y:S05]  /*a800*/  WARPSYNC.COLLECTIVE R25, `(.L_x_251) ;  /* 0x0000000019087348 */ /* 0x01afea0003c00000 */
[----:B------:R0:W2:Y:S02]  /*a810*/  SHFL.BFLY P3, R32, R34, R31, R30 ;  /* 0x0c00001f22207389 */ /* 0x0000a4000006001e */
[----:B01234-:R-:W-:Y:S01]  /*a820*/  ENDCOLLECTIVE ;  /* 0x000000000000791b */ /* 0x01ffe20003800000 */
.L_x_251:
[----:B------:R-:W-:Y:S05]  /*a830*/  BSYNC B1 ;  /* 0x0000000000017941 */ /* 0x000fea0003800000 */
.L_x_250:
        /* <DEDUP_REMOVED lines=9> */
.L_x_252:
[----:B------:R-:W-:Y:S01]  /*a8d0*/  HFMA2.MMA R31, -RZ, RZ, 0, 2.384185791015625e-07 ;  /* 0x00000004ff1f7435 */ /* 0x000fe200000001ff */
[----:B------:R-:W-:Y:S01]  /*a8e0*/  IMAD.MOV.U32 R34, RZ, RZ, R36 ;  /* 0x000000ffff227224 */ /* 0x000fe200078e0024 */
[----:B------:R-:W-:-:S09]  /*a8f0*/  MOV R38, R32 ;  /* 0x0000002000267202 */ /* 0x000fd20000000f00 */
[----:B------:R-:W-:Y:S05]  /*a900*/  WARPSYNC.COLLECTIVE R25, `(.L_x_253) ;  /* 0x0000000019087348 */ /* 0x000fea0003c00000 */
[----:B------:R0:W1:Y:S02]  /*a910*/  SHFL.BFLY P3, R32, R34, R31, R30 ;  /* 0x0c00001f22207389 */ /* 0x000064000006001e */
[----:B01----:R-:W-:Y:S01]  /*a920*/  ENDCOLLECTIVE ;  /* 0x000000000000791b */ /* 0x003fe20003800000 */
.L_x_253:
[----:B------:R-:W-:-:S05]  /*a930*/  FADD.FTZ R38, R38, R35 ;  /* 0x0000002326267221 */ /* 0x000fca0000010000 */
[----:B------:R-:W-:Y:S02]  /*a940*/  MOV R34, R38 ;  /* 0x0000002600227202 */ /* 0x000fe40000000f00 */
[----:B------:R-:W-:-:S07]  /*a950*/  MOV R37, R32 ;  /* 0x0000002000257202 */ /* 0x000fce0000000f00 */
[----:B------:R-:W-:Y:S05]  /*a960*/  WARPSYNC.COLLECTIVE R25, `(.L_x_254) ;  /* 0x0000000019087348 */ /* 0x000fea0003c00000 */
[----:B------:R0:W1:Y:S02]  /*a970*/  SHFL.BFLY P3, R32, R34, R31, R30 ;  /* 0x0c00001f22207389 */ /* 0x000064000006001e */
[----:B01----:R-:W-:Y:S01]  /*a980*/  ENDCOLLECTIVE ;  /* 0x000000000000791b */ /* 0x003fe20003800000 */
.L_x_254:
[----:B------:R-:W-:-:S05]  /*a990*/  FADD.FTZ R37, R36, R37 ;  /* 0x0000002524257221 */ /* 0x000fca0000010000 */
[----:B------:R-:W-:Y:S01]  /*a9a0*/  MOV R34, R37 ;  /* 0x0000002500227202 */ /* 0x000fe20000000f00 */
[----:B------:R-:W-:Y:S01]  /*a9b0*/  IMAD.MOV.U32 R31, RZ, RZ, 0x2 ;  /* 0x00000002ff1f7424 */ /* 0x000fe200078e00ff */
[----:B------:R-:W-:-:S07]  /*a9c0*/  MOV R39, R32 ;  /* 0x0000002000277202 */ /* 0x000fce0000000f00 */
[----:B------:R-:W-:Y:S05]  /*a9d0*/  WARPSYNC.COLLECTIVE R25, `(.L_x_255) ;  /* 0x0000000019087348 */ /* 0x000fea0003c00000 */
[----:B------:R0:W1:Y:S02]  /*a9e0*/  SHFL.BFLY P3, R32, R34, R31, R30 ;  /* 0x0c00001f22207389 */ /* 0x000064000006001e */
[----:B01----:R-:W-:Y:S01]  /*a9f0*/  ENDCOLLECTIVE ;  /* 0x000000000000791b */ /* 0x003fe20003800000 */
.L_x_255:
[----:B------:R-:W-:-:S05]  /*aa00*/  FADD.FTZ R39, R38, R39 ;  /* 0x0000002726277221 */ /* 0x000fca0000010000 */
[----:B------:R-:W-:Y:S02]  /*aa10*/  MOV R34, R39 ;  /* 0x0000002700227202 */ /* 0x000fe40000000f00 */
[----:B------:R-:W-:-:S07]  /*aa20*/  MOV R40, R32 ;  /* 0x0000002000287202 */ /* 0x000fce0000000f00 */
[----:B------:R-:W-:Y:S05]  /*aa30*/  WARPSYNC.COLLECTIVE R25, `(.L_x_256) ;  /* 0x0000000019087348 */ /* 0x000fea0003c00000 */
[----:B------:R0:W1:Y:S02]  /*aa40*/  SHFL.BFLY P3, R32, R34, R31, R30 ;  /* 0x0c00001f22207389 */ /* 0x000064000006001e */
[----:B01----:R-:W-:Y:S01]  /*aa50*/  ENDCOLLECTIVE ;  /* 0x000000000000791b */ /* 0x003fe20003800000 */
.L_x_256:
[----:B------:R-:W-:Y:S01]  /*aa60*/  FADD.FTZ R40, R37, R40 ;  /* 0x0000002825287221 */ /* 0x000fe20000010000 */
[----:B------:R-:W-:-:S04]  /*aa70*/  HFMA2.MMA R31, -RZ, RZ, 0, 5.9604644775390625e-08 ;  /* 0x00000001ff1f7435 */ /* 0x000fc800000001ff */
[----:B------:R-:W-:Y:S02]  /*aa80*/  MOV R34, R40 ;  /* 0x0000002800227202 */ /* 0x000fe40000000f00 */
[----:B------:R-:W-:-:S07]  /*aa90*/  MOV R42, R32 ;  /* 0x00000020002a7202 */ /* 0x000fce0000000f00 */
[----:B------:R-:W-:Y:S05]  /*aaa0*/  WARPSYNC.COLLECTIVE R25, `(.L_x_257) ;  /* 0x0000000019087348 */ /* 0x000fea0003c00000 */
[----:B------:R0:W1:Y:S02]  /*aab0*/  SHFL.BFLY P3, R32, R34, R31, R30 ;  /* 0x0c00001f22207389 */ /* 0x000064000006001e */
[----:B01----:R-:W-:Y:S01]  /*aac0*/  ENDCOLLECTIVE ;  /* 0x000000000000791b */ /* 0x003fe20003800000 */
.L_x_257:
[----:B------:R-:W-:-:S05]  /*aad0*/  FADD.FTZ R42, R39, R42 ;  /* 0x0000002a272a7221 */ /* 0x000fca0000010000 */
[----:B------:R-:W-:Y:S01]  /*aae0*/  MOV R34, R42 ;  /* 0x0000002a00227202 */ /* 0x000fe20000000f00 */
[----:B------:R-:W-:-:S07]  /*aaf0*/  IMAD.MOV.U32 R33, RZ, RZ, R32 ;  /* 0x000000ffff217224 */ /* 0x000fce00078e0020 */
[----:B------:R-:W-:Y:S05]  /*ab00*/  WARPSYNC.COLLECTIVE R25, `(.L_x_258) ;  /* 0x0000000019087348 */ /* 0x000fea0003c00000 */
[----:B------:R0:W1:Y:S02]  /*ab10*/  SHFL.BFLY P3, R32, R34, R31, R30 ;  /* 0x0c00001f22207389 */ /* 0x000064000006001e */
[----:B01----:R-:W-:Y:S01]  /*ab20*/  ENDCOLLECTIVE ;  /* 0x000000000000791b */ /* 0x003fe20003800000 */
.L_x_258:
[----:B------:R-:W-:Y:S01]  /*ab30*/  FADD.FTZ R33, R40, R33 ;  /* 0x0000002128217221 */ /* 0x000fe20000010000 */
[----:B------:R-:W-:Y:S06]  /*ab40*/  BRA `(.L_x_259) ;  /* 0xffffffe800cc7947 */ /* 0x000fec000383ffff */
.L_x_229:
[----:B------:R-:W-:Y:S01]  /*ab50*/  HFMA2.MMA R31, -RZ, RZ, 0, 4.76837158203125e-07 ;  /* 0x00000008ff1f7435 */ /* 0x000fe200000001ff */
[----:B------:R-:W-:Y:S01]  /*ab60*/  BSSY B0, `(.L_x_260) ;  /* 0x0000007000007945 */ /* 0x000fe20003800000 */
[----:B--2---:R-:W-:Y:S02]  /*ab70*/  MOV R34, R26 ;  /* 0x0000001a00227202 */ /* 0x004fe40000000f00 */
[----:B------:R-:W-:Y:S02]  /*ab80*/  MOV R30, 0x101f ;  /* 0x0000101f001e7802 */ /* 0x000fe40000000f00 */
[----:B0-----:R-:W-:-:S07]  /*ab90*/  MOV R25, 0xffff ;  /* 0x0000ffff00197802 */ /* 0x001fce0000000f00 */
[----:B-1-3--:R-:W-:Y:S05]  /*aba0*/  WARPSYNC.COLLECTIVE R25, `(.L_x_261) ;  /* 0x0000000019087348 */ /* 0x00afea0003c00000 */
[----:B------:R0:W2:Y:S02]  /*abb0*/  SHFL.BFLY P3, R32, R34, R31, R30 ;  /* 0x0c00001f22207389 */ /* 0x0000a4000006001e */
[----:B0123--:R-:W-:Y:S01]  /*abc0*/  ENDCOLLECTIVE ;  /* 0x000000000000791b */ /* 0x00ffe20003800000 */
.L_x_261:
[----:B------:R-:W-:Y:S05]  /*abd0*/  BSYNC B0 ;  /* 0x0000000000007941 */ /* 0x000fea0003800000 */
.L_x_260:
[----:B------:R-:W-:Y:S01]  /*abe0*/  HFMA2.MMA R31, -RZ, RZ, 0, 4.76837158203125e-07 ;  /* 0x00000008ff1f7435 */ /* 0x000fe200000001ff */
[----:B------:R-:W-:Y:S01]  /*abf0*/  MOV R34, R27 ;  /* 0x0000001b00227202 */ /* 0x000fe20000000f00 */
[----:B------:R-:W-:Y:S01]  /*ac00*/  IMAD.MOV.U32 R29, RZ, RZ, R32 ;  /* 0x000000ffff1d7224 */ /* 0x000fe200078e0020 */
[----:B------:R-:W-:Y:S01]  /*ac10*/  MOV R30, 0x101f ;  /* 0x0000101f001e7802 */ /* 0x000fe20000000f00 */
[----:B------:R-:W-:Y:S01]  /*ac20*/  HFMA2.MMA R39, -RZ, RZ, 0, 0 ;  /* 0x00000000ff277435 */ /* 0x000fe200000001ff */
[----:B------:R-:W-:Y:S01]  /*ac30*/  MOV R25, 0xffff ;  /* 0x0000ffff00197802 */ /* 0x000fe20000000f00 */
[----:B------:R-:W-:Y:S01]  /*ac40*/  FADD.FTZ R29, R29, R26 ;  /* 0x0000001a1d1d7221 */ /* 0x000fe20000010000 */
[----:B------:R-:W-:Y:S02]  /*ac50*/  @P0 IADD3 R35, R33, 0x1e, RZ ;  /* 0x0000001e21230810 */ /* 0x000fe40007ffe0ff */
[----:B------:R-:W-:Y:S02]  /*ac60*/  CS2R R44, SRZ ;  /* 0x00000000002c7805 */ /* 0x000fe4000001ff00 */
[----:B------:R-:W-:-:S07]  /*ac70*/  @P0 LEA R36, R47, UR6, 0x7 ;  /* 0x000000062f240c11 */ /* 0x000fce000f8e38ff */
[----:B------:R-:W-:Y:S05]  /*ac80*/  WARPSYNC.COLLECTIVE R25, `(.L_x_262) ;  /* 0x0000000019087348 */ /* 0x000fea0003c00000 */
[----:B------:R0:W1:Y:S02]  /*ac90*/  SHFL.BFLY P3, R32, R34, R31, R30 ;  /* 0x0c00001f22207389 */ /* 0x000064000006001e */
[----:B01----:R-:W-:Y:S01]  /*aca0*/  ENDCOLLECTIVE ;  /* 0x000000000000791b */ /* 0x003fe20003800000 */
.L_x_262:
[----:B------:R-:W-:Y:S01]  /*acb0*/  @P0 LOP3.LUT R35, R35, R10, RZ, 0x3c, !PT ;  /* 0x0000000a23230212 */ /* 0x000fe200078e3cff */
[----:B------:R-:W-:Y:S01]  /*acc0*/  HFMA2.MMA R50, -RZ, RZ, 0, 0 ;  /* 0x00000000ff327435 */ /* 0x000fe200000001ff */
[----:B------:R-:W-:Y:S02]  /*acd0*/  MOV R40, RZ ;  /* 0x000000ff00287202 */ /* 0x000fe40000000f00 */
[----:B------:R-:W-:-:S05]  /*ace0*/  @P0 LEA R35, R35, R36, 0x2 ;  /* 0x0000002423230211 */ /* 0x000fca00078e10ff */
[----:B------:R0:W1:Y:S01]  /*acf0*/  @P0 LDS R38, [R35+0x780] ;  /* 0x0007800023260984 */ /* 0x0000620000000800 */
[----:B------:R-:W-:Y:S01]  /*ad00*/  MOV R34, R29 ;  /* 0x0000001d00227202 */ /* 0x000fe20000000f00 */
[----:B------:R-:W-:Y:S02]  /*ad10*/  IMAD.MOV.U32 R31, RZ, RZ, 0x4 ;  /* 0x00000004ff1f7424 */ /* 0x000fe400078e00ff */
[----:B------:R0:W2:Y:S01]  /*ad20*/  @P0 LDS R37, [R35] ;  /* 0x0000000023250984 */ /* 0x0000a20000000800 */
[----:B------:R-:W-:-:S07]  /*ad30*/  FADD.FTZ R28, R32, R27 ;  /* 0x0000001b201c7221 */ /* 0x000fce0000010000 */
[----:B012---:R-:W-:Y:S05]  /*ad40*/  WARPSYNC.COLLECTIVE R25, `(.L_x_263) ;  /* 0x0000000019087348 */ /* 0x007fea0003c00000 */
[----:B------:R3:W4:Y:S02]  /*ad50*/  SHFL.BFLY P3, R32, R34, R31, R30 ;  /* 0x0c00001f22207389 */ /* 0x000724000006001e */
[----:B01234-:R-:W-:Y:S01]  /*ad60*/  ENDCOLLECTIVE ;  /* 0x000000000000791b */ /* 0x01ffe20003800000 */
.L_x_263:
[----:B------:R-:W-:Y:S02]  /*ad70*/  MOV R34, R28 ;  /* 0x0000001c00227202 */ /* 0x000fe40000000f00 */
[----:B------:R-:W-:Y:S01]  /*ad80*/  MOV R26, R32 ;  /* 0x00000020001a7202 */ /* 0x000fe20000000f00 */
[----:B------:R-:W-:-:S07]  /*ad90*/  @P0 IMAD.MOV.U32 R40, RZ, RZ, R38 ;  /* 0x000000ffff280224 */ /* 0x000fce00078e0026 */
[----:B------:R-:W-:Y:S05]  /*ada0*/  WARPSYNC.COLLECTIVE R25, `(.L_x_264) ;  /* 0x0000000019087348 */ /* 0x000fea0003c00000 */
[----:B------:R0:W1:Y:S02]  /*adb0*/  SHFL.BFLY P3, R32, R34, R31, R30 ;  /* 0x0c00001f22207389 */ /* 0x000064000006001e */
[----:B01----:R-:W-:Y:S01]  /*adc0*/  ENDCOLLECTIVE ;  /* 0x000000000000791b */ /* 0x003fe20003800000 */
.L_x_264:
        /* <DEDUP_REMOVED lines=9> */
.L_x_265:
[----:B------:R-:W-:Y:S02]  /*ae60*/  MOV R34, R27 ;  /* 0x0000001b00227202 */ /* 0x000fe40000000f00 */
[----:B------:R-:W-:-:S07]  /*ae70*/  MOV R29, R32 ;  /* 0x00000020001d7202 */ /* 0x000fce0000000f00 */
[----:B------:R-:W-:Y:S05]  /*ae80*/  WARPSYNC.COLLECTIVE R25, `(.L_x_266) ;  /* 0x0000000019087348 */ /* 0x000fea0003c00000 */
[----:B------:R0:W1:Y:S02]  /*ae90*/  SHFL.BFLY P3, R32, R34, R31, R30 ;  /* 0x0c00001f22207389 */ /* 0x000064000006001e */
[----:B01----:R-:W-:Y:S01]  /*aea0*/  ENDCOLLECTIVE ;  /* 0x000000000000791b */ /* 0x003fe20003800000 */
.L_x_266:
[----:B------:R-:W-:Y:S01]  /*aeb0*/  FADD.FTZ R35, R26, R29 ;  /* 0x0000001d1a237221 */ /* 0x000fe20000010000 */
[----:B------:R-:W-:-:S04]  /*aec0*/  @P0 IADD3 R29, R33, 0x3c, RZ ;  /* 0x0000003c211d0810 */ /* 0x000fc80007ffe0ff */
[----:B------:R-:W-:-:S04]  /*aed0*/  @P0 LOP3.LUT R29, R29, R10, RZ, 0x3c, !PT ;  /* 0x0000000a1d1d0212 */ /* 0x000fc800078e3cff */
[----:B------:R-:W-:Y:S01]  /*aee0*/  @P0 LEA R29, R29, R28, 0x2 ;  /* 0x0000001c1d1d0211 */ /* 0x000fe200078e10ff */
[----:B------:R-:W-:Y:S01]  /*aef0*/  HFMA2.MMA R31, -RZ, RZ, 0, 5.9604644775390625e-08 ;  /* 0x00000001ff1f7435 */ /* 0x000fe200000001ff */
[----:B------:R-:W-:-:S03]  /*af00*/  MOV R34, R35 ;  /* 0x0000002300227202 */ /* 0x000fc60000000f00 */
[----:B------:R0:W1:Y:S04]  /*af10*/  @P0 LDS R46, [R29] ;  /* 0x000000001d2e0984 */ /* 0x0000680000000800 */
[----:B------:R0:W2:Y:S01]  /*af20*/  @P0 LDS R48, [R29+0x780] ;  /* 0x000780001d300984 */ /* 0x0000a20000000800 */
[----:B------:R-:W-:-:S07]  /*af30*/  FADD.FTZ R36, R27, R32 ;  /* 0x000000201b247221 */ /* 0x000fce0000010000 */
[----:B012---:R-:W-:Y:S05]  /*af40*/  WARPSYNC.COLLECTIVE R25, `(.L_x_267) ;  /* 0x0000000019087348 */ /* 0x007fea0003c00000 */
[----:B------:R3:W4:Y:S02]  /*af50*/  SHFL.BFLY P3, R32, R34, R31, R30 ;  /* 0x0c00001f22207389 */ /* 0x000724000006001e */
[----:B01234-:R-:W-:Y:S01]  /*af60*/  ENDCOLLECTIVE ;  /* 0x000000000000791b */ /* 0x01ffe20003800000 */
.L_x_267:
[----:B------:R-:W0:Y:S01]  /*af70*/  LDC.64 R26, c[0x0][0x218] ;  /* 0x00008600ff1a7b82 */ /* 0x000e220000000a00 */
[----:B------:R-:W-:Y:S02]  /*af80*/  MOV R34, R36 ;  /* 0x0000002400227202 */ /* 0x000fe40000000f00 */
[----:B------:R-:W-:-:S07]  /*af90*/  MOV R38, R32 ;  /* 0x0000002000267202 */ /* 0x000fce0000000f00 */
[----:B0-----:R-:W-:Y:S05]  /*afa0*/  WARPSYNC.COLLECTIVE R25, `(.L_x_268) ;  /* 0x0000000019087348 */ /* 0x001fea0003c00000 */
[----:B------:R1:W2:Y:S02]  /*afb0*/  SHFL.BFLY P3, R32, R34, R31, R30 ;  /* 0x0c00001f22207389 */ /* 0x0002a4000006001e */
[----:B012---:R-:W-:Y:S01]  /*afc0*/  ENDCOLLECTIVE ;  /* 0x000000000000791b */ /* 0x007fe20003800000 */
.L_x_268:
[----:B------:R-:W-:Y:S01]  /*afd0*/  FADD.FTZ R35, R35, R38 ;  /* 0x0000002623237221 */ /* 0x000fe20000010000 */
[----:B------:R-:W-:Y:S01]  /*afe0*/  @P0 MOV R44, R46 ;  /* 0x0000002e002c0202 */ /* 0x000fe20000000f00 */
[----:B------:R-:W-:Y:S01]  /*aff0*/  @P0 IMAD.MOV.U32 R45, RZ, RZ, R48 ;  /* 0x000000ffff2d0224 */ /* 0x000fe200078e0030 */
[----:B------:R-:W-:Y:S02]  /*b000*/  HFMA2.MMA R48, -RZ, RZ, 0, 0 ;  /* 0x00000000ff307435 */ /* 0x000fe400000001ff */
[----:B------:R-:W-:Y:S01]  /*b010*/  HFMA2.MMA R31, -RZ, RZ, 0, 4.76837158203125e-07 ;  /* 0x00000008ff1f7435 */ /* 0x000fe200000001ff */
[----:B------:R-:W-:Y:S01]  /*b020*/  IMAD.MOV.U32 R34, RZ, RZ, R39 ;  /* 0x000000ffff227224 */ /* 0x000fe200078e0027 */
[----:B------:R-:W-:-:S09]  /*b030*/  MOV R37, R32 ;  /* 0x0000002000257202 */ /* 0x000fd20000000f00 */
[----:B------:R-:W-:Y:S05]  /*b040*/  WARPSYNC.COLLECTIVE R25, `(.L_x_269) ;  /* 0x0000000019087348 */ /* 0x000fea0003c00000 */
[----:B------:R0:W1:Y:S02]  /*b050*/  SHFL.BFLY P3, R32, R34, R31, R30 ;  /* 0x0c00001f22207389 */ /* 0x000064000006001e */
[----:B01----:R-:W-:Y:S01]  /*b060*/  ENDCOLLECTIVE ;  /* 0x000000000000791b */ /* 0x003fe20003800000 */
.L_x_269:
        /* <DEDUP_REMOVED lines=8> */
.L_x_270:
[----:B------:R-:W-:-:S05]  /*b0f0*/  FADD.FTZ R42, R42, R39 ;  /* 0x000000272a2a7221 */ /* 0x000fca0000010000 */
[----:B------:R-:W-:Y:S01]  /*b100*/  MOV R34, R42 ;  /* 0x0000002a00227202 */ /* 0x000fe20000000f00 */
[----:B------:R-:W-:Y:S01]  /*b110*/  IMAD.MOV.U32 R31, RZ, RZ, 0x4 ;  /* 0x00000004ff1f7424 */ /* 0x000fe200078e00ff */
[----:B------:R-:W-:-:S07]  /*b120*/  MOV R41, R32 ;  /* 0x0000002000297202 */ /* 0x000fce0000000f00 */
[----:B------:R-:W-:Y:S05]  /*b130*/  WARPSYNC.COLLECTIVE R25, `(.L_x_271) ;  /* 0x0000000019087348 */ /* 0x000fea0003c00000 */
[----:B------:R0:W1:Y:S02]  /*b140*/  SHFL.BFLY P3, R32, R34, R31, R30 ;  /* 0x0c00001f22207389 */ /* 0x000064000006001e */
[----:B01----:R-:W-:Y:S01]  /*b150*/  ENDCOLLECTIVE ;  /* 0x000000000000791b */ /* 0x003fe20003800000 */
.L_x_271:
[----:B------:R-:W-:-:S05]  /*b160*/  FADD.FTZ R41, R41, R40 ;  /* 0x0000002829297221 */ /* 0x000fca0000010000 */
[----:B------:R-:W-:Y:S02]  /*b170*/  MOV R34, R41 ;  /* 0x0000002900227202 */ /* 0x000fe40000000f00 */
[----:B------:R-:W-:-:S07]  /*b180*/  MOV R39, R32 ;  /* 0x0000002000277202 */ /* 0x000fce0000000f00 */
[----:B------:R-:W-:Y:S05]  /*b190*/  WARPSYNC.COLLECTIVE R25, `(.L_x_272) ;  /* 0x0000000019087348 */ /* 0x000fea0003c00000 */
[----:B------:R0:W1:Y:S02]  /*b1a0*/  SHFL.BFLY P3, R32, R34, R31, R30 ;  /* 0x0c00001f22207389 */ /* 0x000064000006001e */
[----:B01----:R-:W-:Y:S01]  /*b1b0*/  ENDCOLLECTIVE ;  /* 0x000000000000791b */ /* 0x003fe20003800000 */
.L_x_272:
[----:B------:R-:W-:Y:S01]  /*b1c0*/  FADD.FTZ R39, R42, R39 ;  /* 0x000000272a277221 */ /* 0x000fe20000010000 */
[----:B------:R-:W-:-:S03]  /*b1d0*/  HFMA2.MMA R31, -RZ, RZ, 0, 1.1920928955078125e-07 ;  /* 0x00000002ff1f7435 */ /* 0x000fc600000001ff */
[----:B------:R-:W-:Y:S01]  /*b1e0*/  IMAD.MOV.U32 R34, RZ, RZ, R39 ;  /* 0x000000ffff227224 */ /* 0x000fe200078e0027 */
[----:B------:R-:W-:-:S07]  /*b1f0*/  MOV R40, R32 ;  /* 0x0000002000287202 */ /* 0x000fce0000000f00 */
[----:B------:R-:W-:Y:S05]  /*b200*/  WARPSYNC.COLLECTIVE R25, `(.L_x_273) ;  /* 0x0000000019087348 */ /* 0x000fea0003c00000 */
[----:B------:R0:W1:Y:S02]  /*b210*/  SHFL.BFLY P3, R32, R34, R31, R30 ;  /* 0x0c00001f22207389 */ /* 0x000064000006001e */
[----:B01----:R-:W-:Y:S01]  /*b220*/  ENDCOLLECTIVE ;  /* 0x000000000000791b */ /* 0x003fe20003800000 */
.L_x_273:
[----:B------:R-:W-:-:S05]  /*b230*/  FADD.FTZ R40, R41, R40 ;  /* 0x0000002829287221 */ /* 0x000fca0000010000 */
[----:B------:R-:W-:Y:S02]  /*b240*/  MOV R34, R40 ;  /* 0x0000002800227202 */ /* 0x000fe40000000f00 */
[----:B------:R-:W-:-:S07]  /*b250*/  MOV R28, R32 ;  /* 0x00000020001c7202 */ /* 0x000fce0000000f00 */
[----:B------:R-:W-:Y:S05]  /*b260*/  WARPSYNC.COLLECTIVE R25, `(.L_x_274) ;  /* 0x0000000019087348 */ /* 0x000fea0003c00000 */
[----:B------:R0:W1:Y:S02]  /*b270*/  SHFL.BFLY P3, R32, R34, R31, R30 ;  /* 0x0c00001f22207389 */ /* 0x000064000006001e */
[----:B01----:R-:W-:Y:S01]  /*b280*/  ENDCOLLECTIVE ;  /* 0x000000000000791b */ /* 0x003fe20003800000 */
.L_x_274:
[----:B------:R-:W-:Y:S01]  /*b290*/  FADD.FTZ R41, R39, R28 ;  /* 0x0000001c27297221 */ /* 0x000fe20000010000 */
[----:B------:R-:W-:Y:S02]  /*b2a0*/  @P0 IADD3 R39, R33, 0x5a, RZ ;  /* 0x0000005a21270810 */ /* 0x000fe40007ffe0ff */
[----:B------:R-:W-:Y:S02]  /*b2b0*/  @P0 LEA R28, R47, UR6, 0x7 ;  /* 0x000000062f1c0c11 */ /* 0x000fe4000f8e38ff */
[----:B------:R-:W-:-:S04]  /*b2c0*/  @P0 LOP3.LUT R39, R39, R10, RZ, 0x3c, !PT ;  /* 0x0000000a27270212 */ /* 0x000fc800078e3cff */
[----:B------:R-:W-:Y:S01]  /*b2d0*/  @P0 LEA R28, R39, R28, 0x2 ;  /* 0x0000001c271c0211 */ /* 0x000fe200078e10ff */
[----:B------:R-:W-:Y:S01]  /*b2e0*/  HFMA2.MMA R31, -RZ, RZ, 0, 5.9604644775390625e-08 ;  /* 0x00000001ff1f7435 */ /* 0x000fe200000001ff */
[----:B------:R-:W-:-:S03]  /*b2f0*/  MOV R34, R41 ;  /* 0x0000002900227202 */ /* 0x000fc60000000f00 */
[----:B------:R0:W1:Y:S04]  /*b300*/  @P0 LDS R52, [R28] ;  /* 0x000000001c340984 */ /* 0x0000680000000800 */
[----:B------:R0:W2:Y:S01]  /*b310*/  @P0 LDS R54, [R28+0x780] ;  /* 0x000780001c360984 */ /* 0x0000a20000000800 */
[----:B------:R-:W-:-:S07]  /*b320*/  MOV R43, R32 ;  /* 0x00000020002b7202 */ /* 0x000fce0000000f00 */
[----:B012---:R-:W-:Y:S05]  /*b330*/  WARPSYNC.COLLECTIVE R25, `(.L_x_275) ;  /* 0x0000000019087348 */ /* 0x007fea0003c00000 */
[----:B------:R3:W4:Y:S02]  /*b340*/  SHFL.BFLY P3, R32, R34, R31, R30 ;  /* 0x0c00001f22207389 */ /* 0x000724000006001e */
[----:B01234-:R-:W-:Y:S01]  /*b350*/  ENDCOLLECTIVE ;  /* 0x000000000000791b */ /* 0x01ffe20003800000 */
.L_x_275:
[----:B------:R-:W-:Y:S01]  /*b360*/  FADD.FTZ R43, R40, R43 ;  /* 0x0000002b282b7221 */ /* 0x000fe20000010000 */
[----:B------:R-:W0:Y:S04]  /*b370*/  LDC.64 R28, c[0x0][0x220] ;  /* 0x00008800ff1c7b82 */ /* 0x000e280000000a00 */
[----:B------:R-:W-:Y:S02]  /*b380*/  MOV R34, R43 ;  /* 0x0000002b00227202 */ /* 0x000fe40000000f00 */
[----:B------:R-:W-:-:S07]  /*b390*/  MOV R40, R32 ;  /* 0x0000002000287202 */ /* 0x000fce0000000f00 */
[----:B0-----:R-:W-:Y:S05]  /*b3a0*/  WARPSYNC.COLLECTIVE R25, `(.L_x_276) ;  /* 0x0000000019087348 */ /* 0x001fea0003c00000 */
[----:B------:R1:W2:Y:S02]  /*b3b0*/  SHFL.BFLY P3, R32, R34, R31, R30 ;  /* 0x0c00001f22207389 */ /* 0x0002a4000006001e */
[----:B012---:R-:W-:Y:S01]  /*b3c0*/  ENDCOLLECTIVE ;  /* 0x000000000000791b */ /* 0x007fe20003800000 */
.L_x_276:
[----:B------:R-:W-:-:S04]  /*b3d0*/  IMAD.WIDE R28, R37, 0x2, R28 ;  /* 0x00000002251c7825 */ /* 0x000fc800078e021c */
[----:B------:R-:W-:Y:S01]  /*b3e0*/  FADD.FTZ R40, R41, R40 ;  /* 0x0000002829287221 */ /* 0x000fe20000010000 */
[----:B------:R-:W-:Y:S01]  /*b3f0*/  @P0 IMAD.MOV.U32 R48, RZ, RZ, R52 ;  /* 0x000000ffff300224 */ /* 0x000fe200078e0034 */
[----:B------:R-:W-:Y:S02]  /*b400*/  @P0 MOV R50, R54 ;  /* 0x0000003600320202 */ /* 0x000fe40000000f00 */
[----:B------:R-:W-:Y:S01]  /*b410*/  ISETP.NE.AND P0, PT, R47, RZ, PT ;  /* 0x000000ff2f00720c */ /* 0x000fe20003f05270 */
[----:B------:R-:W-:Y:S01]  /*b420*/  HFMA2.MMA R31, -RZ, RZ, 0, 4.76837158203125e-07 ;  /* 0x00000008ff1f7435 */ /* 0x000fe200000001ff */
[----:B------:R-:W-:Y:S01]  /*b430*/  IMAD.MOV.U32 R34, RZ, RZ, R44 ;  /* 0x000000ffff227224 */ /* 0x000fe200078e002c */
[----:B------:R-:W-:-:S10]  /*b440*/  MOV R42, R32 ;  /* 0x00000020002a7202 */ /* 0x000fd40000000f00 */
[----:B------:R-:W-:Y:S05]  /*b450*/  WARPSYNC.COLLECTIVE R25, `(.L_x_277) ;  /* 0x0000000019087348 */ /* 0x000fea0003c00000 */
[----:B------:R0:W1:Y:S02]  /*b460*/  SHFL.BFLY P3, R32, R34, R31, R30 ;  /* 0x0c00001f22207389 */ /* 0x000064000006001e */
[----:B01----:R-:W-:Y:S01]  /*b470*/  ENDCOLLECTIVE ;  /* 0x000000000000791b */ /* 0x003fe20003800000 */
.L_x_277:
[----:B------:R-:W-:Y:S01]  /*b480*/  @!P0 F2FP.BF16.F32.PACK_AB R33, RZ, R36 ;  /* 0x00000024ff21823e */ /* 0x000fe200000010ff */
[----:B------:R-:W-:Y:S01]  /*b490*/  FADD.FTZ R42, R43, R42 ;  /* 0x0000002a2b2a7221 */ /* 0x000fe20000010000 */
[----:B------:R-:W-:Y:S02]  /*b4a0*/  MOV R34, R45 ;  /* 0x0000002d00227202 */ /* 0x000fe40000000f00 */
[----:B------:R-:W-:-:S07]  /*b4b0*/  MOV R51, R32 ;  /* 0x0000002000337202 */ /* 0x000fce0000000f00 */
[----:B------:R-:W-:Y:S05]  /*b4c0*/  WARPSYNC.COLLECTIVE R25, `(.L_x_278) ;  /* 0x0000000019087348 */ /* 0x000fea0003c00000 */
[----:B------:R0:W1:Y:S02]  /*b4d0*/  SHFL.BFLY P3, R32, R34, R31, R30 ;  /* 0x0c00001f22207389 */ /* 0x000064000006001e */
[----:B01----:R-:W-:Y:S01]  /*b4e0*/  ENDCOLLECTIVE ;  /* 0x000000000000791b */ /* 0x003fe20003800000 */
.L_x_278:
[----:B------:R-:W-:-:S05]  /*b4f0*/  FADD.FTZ R51, R51, R44 ;  /* 0x0000002c33337221 */ /* 0x000fca0000010000 */
[----:B------:R-:W-:Y:S01]  /*b500*/  MOV R34, R51 ;  /* 0x0000003300227202 */ /* 0x000fe20000000f00 */
[----:B------:R-:W-:Y:S01]  /*b510*/  IMAD.MOV.U32 R31, RZ, RZ, 0x4 ;  /* 0x00000004ff1f7424 */ /* 0x000fe200078e00ff */
[----:B------:R-:W-:-:S07]  /*b520*/  MOV R46, R32 ;  /* 0x00000020002e7202 */ /* 0x000fce0000000f00 */
[----:B------:R-:W-:Y:S05]  /*b530*/  WARPSYNC.COLLECTIVE R25, `(.L_x_279) ;  /* 0x0000000019087348 */ /* 0x000fea0003c00000 */
[----:B------:R0:W1:Y:S02]  /*b540*/  SHFL.BFLY P3, R32, R34, R31, R30 ;  /* 0x0c00001f22207389 */ /* 0x000064000006001e */
[----:B01----:R-:W-:Y:S01]  /*b550*/  ENDCOLLECTIVE ;  /* 0x000000000000791b */ /* 0x003fe20003800000 */
.L_x_279:
[----:B------:R-:W-:-:S05]  /*b560*/  FADD.FTZ R46, R46, R45 ;  /* 0x0000002d2e2e7221 */ /* 0x000fca0000010000 */
[----:B------:R-:W-:Y:S02]  /*b570*/  MOV R34, R46 ;  /* 0x0000002e00227202 */ /* 0x000fe40000000f00 */
[----:B------:R-:W-:-:S07]  /*b580*/  MOV R44, R32 ;  /* 0x00000020002c7202 */ /* 0x000fce0000000f00 */
[----:B------:R-:W-:Y:S05]  /*b590*/  WARPSYNC.COLLECTIVE R25, `(.L_x_280) ;  /* 0x0000000019087348 */ /* 0x000fea0003c00000 */
[----:B------:R0:W1:Y:S02]  /*b5a0*/  SHFL.BFLY P3, R32, R34, R31, R30 ;  /* 0x0c00001f22207389 */ /* 0x000064000006001e */
[----:B01----:R-:W-:Y:S01]  /*b5b0*/  ENDCOLLECTIVE ;  /* 0x000000000000791b */ /* 0x003fe20003800000 */
.L_x_280:
[----:B------:R-:W-:Y:S01]  /*b5c0*/  FADD.FTZ R44, R51, R44 ;  /* 0x0000002c332c7221 */ /* 0x000fe20000010000 */
[----:B------:R-:W-:-:S03]  /*b5d0*/  HFMA2.MMA R31, -RZ, RZ, 0, 1.1920928955078125e-07 ;  /* 0x00000002ff1f7435 */ /* 0x000fc600000001ff */
[----:B------:R-:W-:Y:S01]  /*b5e0*/  IMAD.MOV.U32 R34, RZ, RZ, R44 ;  /* 0x000000ffff227224 */ /* 0x000fe200078e002c */
[----:B------:R-:W-:-:S07]  /*b5f0*/  MOV R45, R32 ;  /* 0x00000020002d7202 */ /* 0x000fce0000000f00 */
[----:B------:R-:W-:Y:S05]  /*b600*/  WARPSYNC.COLLECTIVE R25, `(.L_x_281) ;  /* 0x0000000019087348 */ /* 0x000fea0003c00000 */
[----:B------:R0:W1:Y:S02]  /*b610*/  SHFL.BFLY P3, R32, R34, R31, R30 ;  /* 0x0c00001f22207389 */ /* 0x000064000006001e */
[----:B01----:R-:W-:Y:S01]  /*b620*/  ENDCOLLECTIVE ;  /* 0x000000000000791b */ /* 0x003fe20003800000 */
.L_x_281:
[----:B------:R-:W-:-:S05]  /*b630*/  FADD.FTZ R45, R46, R45 ;  /* 0x0000002d2e2d7221 */ /* 0x000fca0000010000 */
[----:B------:R-:W-:Y:S02]  /*b640*/  MOV R34, R45 ;  /* 0x0000002d00227202 */ /* 0x000fe40000000f00 */
[----:B------:R-:W-:-:S07]  /*b650*/  MOV R51, R32 ;  /* 0x0000002000337202 */ /* 0x000fce0000000f00 */
[----:B------:R-:W-:Y:S05]  /*b660*/  WARPSYNC.COLLECTIVE R25, `(.L_x_282) ;  /* 0x0000000019087348 */ /* 0x000fea0003c00000 */
[----:B------:R0:W1:Y:S02]  /*b670*/  SHFL.BFLY P3, R32, R34, R31, R30 ;  /* 0x0c00001f22207389 */ /* 0x000064000006001e */
[----:B01----:R-:W-:Y:S01]  /*b680*/  ENDCOLLECTIVE ;  /* 0x000000000000791b */ /* 0x003fe20003800000 */
.L_x_282:
[----:B------:R-:W-:Y:S01]  /*b690*/  FADD.FTZ R51, R44, R51 ;  /* 0x000000332c337221 */ /* 0x000fe20000010000 */
[----:B------:R-:W-:-:S04]  /*b6a0*/  HFMA2.MMA R31, -RZ, RZ, 0, 5.9604644775390625e-08 ;  /* 0x00000001ff1f7435 */ /* 0x000fc800000001ff */
[----:B------:R-:W-:Y:S02]  /*b6b0*/  MOV R34, R51 ;  /* 0x0000003300227202 */ /* 0x000fe40000000f00 */
[----:B------:R-:W-:-:S07]  /*b6c0*/  MOV R46, R32 ;  /* 0x00000020002e7202 */ /* 0x000fce0000000f00 */
[----:B------:R-:W-:Y:S05]  /*b6d0*/  WARPSYNC.COLLECTIVE R25, `(.L_x_283) ;  /* 0x0000000019087348 */ /* 0x000fea0003c00000 */
[----:B------:R0:W1:Y:S02]  /*b6e0*/  SHFL.BFLY P3, R32, R34, R31, R30 ;  /* 0x0c00001f22207389 */ /* 0x000064000006001e */
[----:B01----:R-:W-:Y:S01]  /*b6f0*/  ENDCOLLECTIVE ;  /* 0x000000000000791b */ /* 0x003fe20003800000 */
.L_x_283:
[----:B------:R-:W-:-:S05]  /*b700*/  FADD.FTZ R45, R45, R46 ;  /* 0x0000002e2d2d7221 */ /* 0x000fca0000010000 */
[----:B------:R-:W-:Y:S02]  /*b710*/  MOV R34, R45 ;  /* 0x0000002d00227202 */ /* 0x000fe40000000f00 */
[----:B------:R-:W-:-:S07]  /*b720*/  MOV R44, R32 ;  /* 0x00000020002c7202 */ /* 0x000fce0000000f00 */
[----:B------:R-:W-:Y:S05]  /*b730*/  WARPSYNC.COLLECTIVE R25, `(.L_x_284) ;  /* 0x0000000019087348 */ /* 0x000fea0003c00000 */
[----:B------:R0:W1:Y:S02]  /*b740*/  SHFL.BFLY P3, R32, R34, R31, R30 ;  /* 0x0c00001f22207389 */ /* 0x000064000006001e */
[----:B01----:R-:W-:Y:S01]  /*b750*/  ENDCOLLECTIVE ;  /* 0x000000000000791b */ /* 0x003fe20003800000 */
.L_x_284:
[----:B------:R-:W-:Y:S01]  /*b760*/  HFMA2.MMA R31, -RZ, RZ, 0, 4.76837158203125e-07 ;  /* 0x00000008ff1f7435 */ /* 0x000fe200000001ff */
[----:B------:R-:W-:Y:S01]  /*b770*/  IMAD.MOV.U32 R34, RZ, RZ, R48 ;  /* 0x000000ffff227224 */ /* 0x000fe200078e0030 */
[----:B------:R-:W-:-:S09]  /*b780*/  MOV R46, R32 ;  /* 0x00000020002e7202 */ /* 0x000fd20000000f00 */
[----:B------:R-:W-:Y:S05]  /*b790*/  WARPSYNC.COLLECTIVE R25, `(.L_x_285) ;  /* 0x0000000019087348 */ /* 0x000fea0003c00000 */
[----:B------:R0:W1:Y:S02]  /*b7a0*/  SHFL.BFLY P3, R32, R34, R31, R30 ;  /* 0x0c00001f22207389 */ /* 0x000064000006001e */
[----:B01----:R-:W-:Y:S01]  /*b7b0*/  ENDCOLLECTIVE ;  /* 0x000000000000791b */ /* 0x003fe20003800000 */
.L_x_285:
[----:B------:R-:W-:Y:S02]  /*b7c0*/  MOV R34, R50 ;  /* 0x0000003200227202 */ /* 0x000fe40000000f00 */
[----:B------:R-:W-:-:S07]  /*b7d0*/  MOV R55, R32 ;  /* 0x0000002000377202 */ /* 0x000fce0000000f00 */
[----:B------:R-:W-:Y:S05]  /*b7e0*/  WARPSYNC.COLLECTIVE R25, `(.L_x_286) ;  /* 0x0000000019087348 */ /* 0x000fea0003c00000 */
[----:B------:R0:W1:Y:S02]  /*b7f0*/  SHFL.BFLY P3, R32, R34, R31, R30 ;  /* 0x0c00001f22207389 */ /* 0x000064000006001e */
[----:B01----:R-:W-:Y:S01]  /*b800*/  ENDCOLLECTIVE ;  /* 0x000000000000791b */ /* 0x003fe20003800000 */
.L_x_286:
[----:B------:R-:W-:Y:S01]  /*b810*/  FADD.FTZ R55, R55, R48 ;  /* 0x0000003037377221 */ /* 0x000fe20000010000 */
[----:B------:R-:W-:-:S04]  /*b820*/  HFMA2.MMA R31, -RZ, RZ, 0, 2.384185791015625e-07 ;  /* 0x00000004ff1f7435 */ /* 0x000fc800000001ff */
[----:B------:R-:W-:Y:S01]  /*b830*/  MOV R34, R55 ;  /* 0x0000003700227202 */ /* 0x000fe20000000f00 */
[----:B------:R-:W-:-:S07]  /*b840*/  IMAD.MOV.U32 R57, RZ, RZ, R32 ;  /* 0x000000ffff397224 */ /* 0x000fce00078e0020 */
[----:B------:R-:W-:Y:S05]  /*b850*/  WARPSYNC.COLLECTIVE R25, `(.L_x_287) ;  /* 0x0000000019087348 */ /* 0x000fea0003c00000 */
[----:B------:R0:W1:Y:S02]  /*b860*/  SHFL.BFLY P3, R32, R34, R31, R30 ;  /* 0x0c00001f22207389 */ /* 0x000064000006001e */
[----:B01----:R-:W-:Y:S01]  /*b870*/  ENDCOLLECTIVE ;  /* 0x000000000000791b */ /* 0x003fe20003800000 */
.L_x_287:
[----:B------:R-:W-:-:S05]  /*b880*/  FADD.FTZ R57, R57, R50 ;  /* 0x0000003239397221 */ /* 0x000fca0000010000 */
[----:B------:R-:W-:Y:S02]  /*b890*/  MOV R34, R57 ;  /* 0x0000003900227202 */ /* 0x000fe40000000f00 */
[----:B------:R-:W-:-:S07]  /*b8a0*/  MOV R48, R32 ;  /* 0x0000002000307202 */ /* 0x000fce0000000f00 */
[----:B------:R-:W-:Y:S05]  /*b8b0*/  WARPSYNC.COLLECTIVE R25, `(.L_x_288) ;  /* 0x0000000019087348 */ /* 0x000fea0003c00000 */
[----:B------:R0:W1:Y:S02]  /*b8c0*/  SHFL.BFLY P3, R32, R34, R31, R30 ;  /* 0x0c00001f22207389 */ /* 0x000064000006001e */
[----:B01----:R-:W-:Y:S01]  /*b8d0*/  ENDCOLLECTIVE ;  /* 0x000000000000791b */ /* 0x003fe20003800000 */
.L_x_288:
[----:B------:R-:W-:Y:S01]  /*b8e0*/  FADD.FTZ R48, R55, R48 ;  /* 0x0000003037307221 */ /* 0x000fe20000010000 */
[----:B------:R-:W-:-:S03]  /*b8f0*/  HFMA2.MMA R31, -RZ, RZ, 0, 1.1920928955078125e-07 ;  /* 0x00000002ff1f7435 */ /* 0x000fc600000001ff */
[----:B------:R-:W-:Y:S01]  /*b900*/  IMAD.MOV.U32 R34, RZ, RZ, R48 ;  /* 0x000000ffff227224 */ /* 0x000fe200078e0030 */
[----:B------:R-:W-:-:S07]  /*b910*/  MOV R50, R32 ;  /* 0x0000002000327202 */ /* 0x000fce0000000f00 */
[----:B------:R-:W-:Y:S05]  /*b920*/  WARPSYNC.COLLECTIVE R25, `(.L_x_289) ;  /* 0x0000000019087348 */ /* 0x000fea0003c00000 */
[----:B------:R0:W1:Y:S02]  /*b930*/  SHFL.BFLY P3, R32, R34, R31, R30 ;  /* 0x0c00001f22207389 */ /* 0x000064000006001e */
[----:B01----:R-:W-:Y:S01]  /*b940*/  ENDCOLLECTIVE ;  /* 0x000000000000791b */ /* 0x003fe20003800000 */
.L_x_289:
[----:B------:R-:W-:-:S05]  /*b950*/  FADD.FTZ R50, R57, R50 ;  /* 0x0000003239327221 */ /* 0x000fca0000010000 */
[----:B------:R-:W-:Y:S02]  /*b960*/  MOV R34, R50 ;  /* 0x0000003200227202 */ /* 0x000fe40000000f00 */
[----:B------:R-:W-:-:S07]  /*b970*/  MOV R39, R32 ;  /* 0x0000002000277202 */ /* 0x000fce0000000f00 */
[----:B------:R-:W-:Y:S05]  /*b980*/  WARPSYNC.COLLECTIVE R25, `(.L_x_290) ;  /* 0x0000000019087348 */ /* 0x000fea0003c00000 */
[----:B------:R0:W1:Y:S02]  /*b990*/  SHFL.BFLY P3, R32, R34, R31, R30 ;  /* 0x0c00001f22207389 */ /* 0x000064000006001e */
[----:B01----:R-:W-:Y:S01]  /*b9a0*/  ENDCOLLECTIVE ;  /* 0x000000000000791b */ /* 0x003fe20003800000 */
.L_x_290:
[----:B------:R-:W-:Y:S01]  /*b9b0*/  FADD.FTZ R39, R48, R39 ;  /* 0x0000002730277221 */ /* 0x000fe20000010000 */
[----:B------:R-:W-:Y:S01]  /*b9c0*/  FADD.FTZ R31, R51, R44 ;  /* 0x0000002c331f7221 */ /* 0x000fe20000010000 */
[----:B------:R-:W-:Y:S02]  /*b9d0*/  @!P0 F2FP.BF16.F32.PACK_AB R25, RZ, R40 ;  /* 0x00000028ff19823e */ /* 0x000fe400000010ff */
[----:B------:R-:W-:Y:S01]  /*b9e0*/  IMAD.MOV.U32 R34, RZ, RZ, R39 ;  /* 0x000000ffff227224 */ /* 0x000fe200078e0027 */
        /* <DEDUP_REMOVED lines=8> */
[----:B------:R-:W-:Y:S01]  /*ba70*/  FADD.FTZ R50, R50, R55 ;  /* 0x0000003732327221 */ /* 0x000fe20000010000 */
[----:B------:R-:W-:Y:S01]  /*ba80*/  MOV R30, 0x101f ;  /* 0x0000101f001e7802 */ /* 0x000fe20000000f00 */
[----:B------:R0:W-:Y:S01]  /*ba90*/  @!P0 STG.E.U16 desc[UR18][R26.64], R32 ;  /* 0x000000201a008986 */ /* 0x0001e2000c101512 */
[----:B------:R-:W-:Y:S02]  /*baa0*/  MOV R25, 0xffff ;  /* 0x0000ffff00197802 */ /* 0x000fe40000000f00 */
[----:B------:R-:W-:Y:S01]  /*bab0*/  PRMT R35, R33, 0x7610, R35 ;  /* 0x0000761021237816 */ /* 0x000fe20000000023 */
[----:B------:R-:W-:-:S07]  /*bac0*/  FADD.FTZ R33, R45, R46 ;  /* 0x0000002e2d217221 */ /* 0x000fce0000010000 */
[----:B0-----:R-:W-:Y:S05]  /*bad0*/  WARPSYNC.COLLECTIVE R25, `(.L_x_291) ;  /* 0x0000000019087348 */ /* 0x001fea0003c00000 */
[----:B0-----:R0:W1:Y:S02]  /*bae0*/  SHFL.BFLY P3, R32, R34, R31, R30 ;  /* 0x0c00001f22207389 */ /* 0x001064000006001e */
[----:B01----:R-:W-:Y:S01]  /*baf0*/  ENDCOLLECTIVE ;  /* 0x000000000000791b */ /* 0x003fe20003800000 */
.L_x_291:
        /* <DEDUP_REMOVED lines=11> */
.L_x_292:
[----:B------:R-:W-:Y:S01]  /*bbb0*/  FADD.FTZ R36, R39, R36 ;  /* 0x0000002427247221 */ /* 0x000fe20000010000 */
[----:B------:R-:W-:Y:S06]  /*bbc0*/  BRA `(.L_x_293) ;  /* 0xffffffe400107947 */ /* 0x000fec000383ffff */
.L_x_294:
        /* <DEDUP_REMOVED lines=11> */
.L_x_2230:


//--------------------- .text._ZN13group_norm_v218gn_bwd_cuda_kernelI13__nv_bfloat16Li480ELi2ELi32ELi60ELi1024ELb0ELb1ELi16ELi960ELi960ELi4ELb1ELi3ELb0ELb0ELNS_15WgradSyncMethodE2ENS_16CompileConditionILi900EEEEEvPT_S6_S6_PKS5_S8_S8_S8_PKfflPfPj --------------------------
	.section	.text._ZN13group_norm_v218gn_bwd_cuda_kernelI13__nv_bfloat16Li480ELi2ELi32ELi60ELi1024ELb0ELb1ELi16ELi960ELi960ELi4ELb1ELi3ELb0ELb0ELNS_15WgradSyncMethodE2ENS_16CompileConditionILi900EEEEEvPT_S6_S6_PKS5_S8_S8_S8_PKfflPfPj,"ax",@progbits
	.align	128
        .global         _ZN13group_norm_v218gn_bwd_cuda_kernelI13__nv_bfloat16Li480ELi2ELi32ELi60ELi1024ELb0ELb1ELi16ELi960ELi960ELi4ELb1ELi3ELb0ELb0ELNS_15WgradSyncMethodE2ENS_16CompileConditionILi900EEEEEvPT_S6_S6_PKS5_S8_S8_S8_PKfflPfPj
        .type           _ZN13group_norm_v218gn_bwd_cuda_kernelI13__nv_bfloat16Li480ELi2ELi32ELi60ELi1024ELb0ELb1ELi16ELi960ELi960ELi4ELb1ELi3ELb0ELb0ELNS_15WgradSyncMethodE2ENS_16CompileConditionILi900EEEEEvPT_S6_S6_PKS5_S8_S8_S8_PKfflPfPj,@function
        .size           _ZN13group_norm_v218gn_bwd_cuda_kernelI13__nv_bfloat16Li480ELi2ELi32ELi60ELi1024ELb0ELb1ELi16ELi960ELi960ELi4ELb1ELi3ELb0ELb0ELNS_15WgradSyncMethodE2ENS_16CompileConditionILi900EEEEEvPT_S6_S6_PKS5_S8_S8_S8_PKfflPfPj,(.L_x_2231 - _ZN13group_norm_v218gn_bwd_cuda_kernelI13__nv_bfloat16Li480ELi2ELi32ELi60ELi1024ELb0ELb1ELi16ELi960ELi960ELi4ELb1ELi3ELb0ELb0ELNS_15WgradSyncMethodE2ENS_16CompileConditionILi900EEEEEvPT_S6_S6_PKS5_S8_S8_S8_PKfflPfPj)
        .other          _ZN13group_norm_v218gn_bwd_cuda_kernelI13__nv_bfloat16Li480ELi2ELi32ELi60ELi1024ELb0ELb1ELi16ELi960ELi960ELi4ELb1ELi3ELb0ELb0ELNS_15WgradSyncMethodE2ENS_16CompileConditionILi900EEEEEvPT_S6_S6_PKS5_S8_S8_S8_PKfflPfPj,@"STO_CUDA_ENTRY STV_DEFAULT"
_ZN13group_norm_v218gn_bwd_cuda_kernelI13__nv_bfloat16Li480ELi2ELi32ELi60ELi1024ELb0ELb1ELi16ELi960ELi960ELi4ELb1ELi3ELb0ELb0ELNS_15WgradSyncMethodE2ENS_16CompileConditionILi900EEEEEvPT_S6_S6_PKS5_S8_S8_S8_PKfflPfPj:
.text._ZN13group_norm_v218gn_bwd_cuda_kernelI13__nv_bfloat16Li480ELi2ELi32ELi60ELi1024ELb0ELb1ELi16ELi960ELi960ELi4ELb1ELi3ELb0ELb0ELNS_15WgradSyncMethodE2ENS_16CompileConditionILi900EEEEEvPT_S6_S6_PKS5_S8_S8_S8_PKfflPfPj:
[----:B------:R-:W0:Y:S08]  /*0000*/  LDC R1, c[0x0][0x28] ;  /* 0x00000a00ff017b82 */ /* 0x000e300000000800 */
[----:B------:R-:W1:Y:S01]  /*0010*/  S2UR UR8, SR_CTAID.Y ;  /* 0x00000000000879c3 */ /* 0x000e620000002600 */
[----:B------:R-:W-:Y:S01]  /*0020*/  ULDC.64 UR4, c[0x0][0x258] ;  /* 0x0000960000047ab9 */ /* 0x000fe20000000a00 */
[----:B------:R-:W-:Y:S01]  /*0030*/  ULDC.64 UR16, c[0x0][0x208] ;  /* 0x0000820000107ab9 */ /* 0x000fe20000000a00 */
[----:B------:R-:W-:Y:S01]  /*0040*/  USHF.L.U32 UR19, UR4, 0x1, URZ ;  /* 0x0000000104137899 */ /* 0x000fe2000800063f */
[----:B0-----:R-:W-:Y:S01]  /*0050*/  IADD3 R1, R1, -0x100, RZ ;  /* 0xffffff0001017810 */ /* 0x001fe20007ffe0ff */
[----:B------:R-:W-:Y:S01]  /*0060*/  USHF.L.U64.HI UR9, UR4, 0x1, UR5 ;  /* 0x0000000104097899 */ /* 0x000fe20008010205 */
[----:B------:R-:W-:-:S02]  /*0070*/  UMOV UR7, URZ ;  /* 0x0000003f00077c82 */ /* 0x000fc40008000000 */
[----:B------:R-:W0:Y:S01]  /*0080*/  S2UR UR20, SR_CTAID.X ;  /* 0x00000000001479c3 */ /* 0x000e220000002500 */
        /* <DEDUP_REMOVED lines=9> */
[----:B------:R-:W-:Y:S01]  /*0120*/  ULDC.64 UR4, c[0x0][0x268] ;  /* 0x00009a0000047ab9 */ /* 0x000fe20000000a00 */
[----:B------:R-:W-:Y:S01]  /*0130*/  IADD3 R0, RZ, -UR10, RZ ;  /* 0x8000000aff007c10 */ /* 0x000fe2000fffe0ff */
[----:B------:R-:W-:Y:S01]  /*0140*/  UIADD3 UR4, UP0, UR4, 0xc, URZ ;  /* 0x0000000c04047890 */ /* 0x000fe2000ff1e03f */
[----:B------:R-:W-:Y:S02]  /*0150*/  IMAD.MOV.U32 R5, RZ, RZ, 0x7fffff41 ;  /* 0x7fffff41ff057424 */ /* 0x000fe400078e00ff */
[----:B------:R-:W-:Y:S01]  /*0160*/  ISETP.NE.AND P0, PT, R0, UR20, PT ;  /* 0x0000001400007c0c */ /* 0x000fe2000bf05270 */
[----:B------:R-:W-:Y:S02]  /*0170*/  UIADD3.X UR5, URZ, UR5, URZ, UP0, !UPT ;  /* 0x000000053f057290 */ /* 0x000fe400087fe43f */
[----:B------:R-:W-:Y:S02]  /*0180*/  MOV R2, UR4 ;  /* 0x0000000400027c02 */ /* 0x000fe40008000f00 */
[----:B------:R-:W-:-:S02]  /*0190*/  SEL R5, R5, 0x1, !P0 ;  /* 0x0000000105057807 */ /* 0x000fc40004000000 */
[----:B------:R-:W-:Y:S01]  /*01a0*/  MOV R3, UR5 ;  /* 0x0000000500037c02 */ /* 0x000fe20008000f00 */
[----:B------:R-:W-:Y:S06]  /*01b0*/  MEMBAR.ALL.GPU ;  /* 0x0000000000007992 */ /* 0x000fec000000a000 */
[----:B------:R-:W-:-:S00]  /*01c0*/  ERRBAR ;  /* 0x00000000000079ab */ /* 0x000fc00000000000 */
[----:B------:R-:W-:Y:S06]  /*01d0*/  CGAERRBAR ;  /* 0x00000000000075ab */ /* 0x000fec0000000000 */
[----:B------:R0:W5:Y:S02]  /*01e0*/  ATOM.E.ADD.STRONG.GPU PT, R5, desc[UR16][R2.64], R5 ;  /* 0x000000050205798a */ /* 0x00016400081ee1d0 */
.L_x_297:
[----:B------:R-:W2:Y:S04]  /*01f0*/  LD.E.STRONG.GPU R0, desc[UR16][R2.64] ;  /* 0x0000001002007980 */ /* 0x000ea8000c10f900 */
[----:B--2---:R-:W-:Y:S01]  /*0200*/  CCTL.IVALL ;  /* 0x00000000ff00798f */ /* 0x004fe20002000000 */
[----:B------:R-:W-:Y:S05]  /*0210*/  YIELD ;  /* 0x0000000000007946 */ /* 0x000fea0003800000 */
[----:B-----5:R-:W-:-:S04]  /*0220*/  LOP3.LUT R0, R0, R5, RZ, 0x3c, !PT ;  /* 0x0000000500007212 */ /* 0x020fc800078e3cff */
[----:B------:R-:W-:-:S13]  /*0230*/  ISETP.GT.AND P0, PT, R0, -0x1, PT ;  /* 0xffffffff0000780c */ /* 0x000fda0003f04270 */
[----:B------:R-:W-:Y:S05]  /*0240*/  @P0 BRA `(.L_x_297) ;  /* 0xfffffffc00e80947 */ /* 0x000fea000383ffff */
.L_x_296:
[----:B------:R-:W-:Y:S05]  /*0250*/  WARPSYNC.ALL ;  /* 0x0000000000007948 */ /* 0x000fea0003800000 */
[----:B------:R-:W-:Y:S06]  /*0260*/  BAR.SYNC.DEFER_BLOCKING 0x0 ;  /* 0x0000000000007b1d */ /* 0x000fec0000010000 */
[----:B------:R-:W-:Y:S05]  /*0270*/  BRA `(.L_x_298) ;  /* 0x0000004c00d47947 */ /* 0x000fea0003800000 */
.L_x_295:
[----:B------:R-:W0:Y:S01]  /*0280*/  S2UR UR11, SR_CgaCtaId ;  /* 0x00000000000b79c3 */ /* 0x000e220000008800 */
[----:B------:R-:W-:Y:S01]  /*0290*/  UMOV UR4, 0x400 ;  /* 0x0000040000047882 */ /* 0x000fe20000000000 */
[----:B------:R-:W-:Y:S01]  /*02a0*/  UMOV UR6, URZ ;  /* 0x0000003f00067c82 */ /* 0x000fe20008000000 */
[----:B------:R-:W-:-:S04]  /*02b0*/  UIADD3 UR4, UR4, 0x3c00, URZ ;  /* 0x00003c0004047890 */ /* 0x000fc8000fffe03f */
[----:B0-----:R-:W-:-:S12]  /*02c0*/  ULEA UR11, UR11, UR4, 0x18 ;  /* 0x000000040b0b7291 */ /* 0x001fd8000f8ec03f */
.L_x_311:
[----:B------:R-:W0:Y:S01]  /*02d0*/  S2R R0, SR_TID.X ;  /* 0x0000000000007919 */ /* 0x000e220000002100 */
        /* <DEDUP_REMOVED lines=8> */
[----:B------:R-:W-:Y:S01]  /*0360*/  ULDC.64 UR14, c[0x0][0x228] ;  /* 0x00008a00000e7ab9 */ /* 0x000fe20000000a00 */
[----:B------:R-:W-:-:S02]  /*0370*/  HFMA2.MMA R58, -RZ, RZ, 0, 1.430511474609375e-06 ;  /* 0x00000018ff3a7435 */ /* 0x000fc400000001ff */
[----:B------:R-:W-:Y:S01]  /*0380*/  MOV R10, UR13 ;  /* 0x0000000d000a7c02 */ /* 0x000fe20008000f00 */
[----:B------:R-:W2:Y:S01]  /*0390*/  S2UR UR18, SR_CgaCtaId ;  /* 0x00000000001279c3 */ /* 0x000ea20000008800 */
[----:B------:R-:W-:Y:S01]  /*03a0*/  ULDC.64 UR22, c[0x0][0x260] ;  /* 0x0000980000167ab9 */ /* 0x000fe20000000a00 */
[----:B0-----:R-:W-:-:S05]  /*03b0*/  IMAD.WIDE.U32 R50, R0, -0x77777777, RZ ;  /* 0x8888888900327825 */ /* 0x001fca00078e00ff */
[----:B------:R-:W-:-:S05]  /*03c0*/  SHF.R.U32.HI R50, RZ, 0x7, R51 ;  /* 0x00000007ff327819 */ /* 0x000fca0000011633 */
[C---:B------:R-:W-:Y:S01]  /*03d0*/  IMAD R51, R50.reuse, -0xf0, R0 ;  /* 0xffffff1032337824 */ /* 0x040fe200078e0200 */
[----:B------:R-:W-:Y:S01]  /*03e0*/  IADD3 R0, R50, UR5, RZ ;  /* 0x0000000532007c10 */ /* 0x000fe2000fffe0ff */
[----:B------:R-:W-:-:S03]  /*03f0*/  UIMAD UR5, UR13, 0x1e0000, URZ ;  /* 0x001e00000d0578a4 */ /* 0x000fc6000f8e023f */
[----:B------:R-:W-:Y:S01]  /*0400*/  LEA R40, R51, UR4, 0x2 ;  /* 0x0000000433287c11 */ /* 0x000fe2000f8e10ff */
[----:B------:R-:W-:Y:S01]  /*0410*/  ULDC.64 UR12, c[0x0][0x248] ;  /* 0x00009200000c7ab9 */ /* 0x000fe20000000a00 */
[----:B------:R-:W-:Y:S02]  /*0420*/  IMAD R0, R0, 0x780, RZ ;  /* 0x0000078000007824 */ /* 0x000fe400078e02ff */
[----:B------:R-:W-:Y:S01]  /*0430*/  SHF.R.S32.HI R41, RZ, 0x1f, R40 ;  /* 0x0000001fff297819 */ /* 0x000fe20000011428 */
[----:B------:R-:W-:-:S05]  /*0440*/  IMAD.WIDE.U32 R2, R40, -0x77777777, RZ ;  /* 0x8888888928027825 */ /* 0x000fca00078e00ff */
[----:B------:R-:W-:Y:S01]  /*0450*/  SHF.R.U32.HI R6, RZ, 0x5, R3 ;  /* 0x00000005ff067819 */ /* 0x000fe20000011603 */
[----:B------:R-:W-:-:S03]  /*0460*/  IMAD.WIDE.U32 R2, R9, 0x1e0000, R40 ;  /* 0x001e000009027825 */ /* 0x000fc600078e0028 */
[----:B------:R-:W-:Y:S01]  /*0470*/  LEA R8, P0, R9, R6, 0x5 ;  /* 0x0000000609087211 */ /* 0x000fe200078028ff */
[----:B------:R0:W-:Y:S01]  /*0480*/  STL [R1+0x98], R6 ;  /* 0x0000980601007387 */ /* 0x0001e20000100800 */
[----:B------:R-:W-:Y:S01]  /*0490*/  VIADD R3, R3, UR5 ;  /* 0x0000000503037c36 */ /* 0x000fe20008000000 */
[----:B------:R-:W-:Y:S01]  /*04a0*/  ULDC UR5, c[0x0][0x250] ;  /* 0x0000940000057ab9 */ /* 0x000fe20000000800 */
[----:B------:R-:W-:Y:S02]  /*04b0*/  LEA.HI.X R9, R9, RZ, R10, 0x5, P0 ;  /* 0x000000ff09097211 */ /* 0x000fe400000f2c0a */
[----:B------:R-:W-:-:S04]  /*04c0*/  LEA R42, P0, R8, UR12, 0x3 ;  /* 0x0000000c082a7c11 */ /* 0x000fc8000f8018ff */
[----:B------:R-:W-:Y:S01]  /*04d0*/  LEA.HI.X R43, R8, UR13, R9, 0x3, P0 ;  /* 0x0000000d082b7c11 */ /* 0x000fe200080f1c09 */
[----:B------:R-:W-:Y:S01]  /*04e0*/  ULDC.64 UR12, c[0x0][0x230] ;  /* 0x00008c00000c7ab9 */ /* 0x000fe20000000a00 */
[----:B0-----:R-:W-:-:S04]  /*04f0*/  IADD3 R6, P1, R0, R2, RZ ;  /* 0x0000000200067210 */ /* 0x001fc80007f3e0ff */
[----:B------:R-:W-:Y:S01]  /*0500*/  IADD3.X R7, RZ, R3, RZ, P1, !PT ;  /* 0x00000003ff077210 */ /* 0x000fe20000ffe4ff */
[----:B------:R-:W3:Y:S01]  /*0510*/  LDG.E.64.CONSTANT R42, desc[UR16][R42.64] ;  /* 0x000000102a2a7981 */ /* 0x000ee2000c1e9b00 */
[C---:B------:R-:W-:Y:S02]  /*0520*/  SHF.L.U32 R12, R6.reuse, 0x1, RZ ;  /* 0x00000001060c7819 */ /* 0x040fe400000006ff */
[----:B------:R-:W-:Y:S02]  /*0530*/  SHF.L.U64.HI R11, R6, 0x1, R7 ;  /* 0x00000001060b7819 */ /* 0x000fe40000010207 */
[C---:B------:R-:W-:Y:S02]  /*0540*/  IADD3 R38, P0, R12.reuse, UR12, RZ ;  /* 0x0000000c0c267c10 */ /* 0x040fe4000ff1e0ff */
[----:B------:R-:W-:Y:S02]  /*0550*/  IADD3 R36, P1, R12, UR14, RZ ;  /* 0x0000000e0c247c10 */ /* 0x000fe4000ff3e0ff */
[C---:B------:R-:W-:Y:S01]  /*0560*/  IADD3.X R39, R11.reuse, UR13, RZ, P0, !PT ;  /* 0x0000000d0b277c10 */ /* 0x040fe200087fe4ff */
[----:B-1----:R-:W-:Y:S01]  /*0570*/  IMAD.WIDE R40, R40, 0x2, R4 ;  /* 0x0000000228287825 */ /* 0x002fe200078e0204 */
[----:B------:R-:W-:-:S03]  /*0580*/  IADD3.X R37, R11, UR15, RZ, P1, !PT ;  /* 0x0000000f0b257c10 */ /* 0x000fc60008ffe4ff */
[----:B------:R-:W-:Y:S01]  /*0590*/  VIADD R5, R0, 0xf00 ;  /* 0x00000f0000057836 */ /* 0x000fe20000000000 */
[----:B------:R-:W4:Y:S04]  /*05a0*/  LDG.E.64.CONSTANT R38, desc[UR16][R38.64] ;  /* 0x0000001026267981 */ /* 0x000f28000c1e9b00 */
[----:B------:R-:W2:Y:S01]  /*05b0*/  LDG.E.64.CONSTANT R40, desc[UR16][R40.64] ;  /* 0x0000001028287981 */ /* 0x000ea2000c1e9b00 */
[----:B------:R-:W-:-:S03]  /*05c0*/  IADD3 R5, P0, R5, R2, RZ ;  /* 0x0000000205057210 */ /* 0x000fc60007f1e0ff */
[----:B------:R-:W2:Y:S01]  /*05d0*/  LDG.E.64.CONSTANT R36, desc[UR16][R36.64] ;  /* 0x0000001024247981 */ /* 0x000ea2000c1e9b00 */
[-C--:B------:R-:W-:Y:S02]  /*05e0*/  IADD3.X R4, RZ, R3.reuse, RZ, P0, !PT ;  /* 0x00000003ff047210 */ /* 0x080fe400007fe4ff */
[C---:B------:R-:W-:Y:S02]  /*05f0*/  SHF.L.U32 R8, R5.reuse, 0x1, RZ ;  /* 0x0000000105087819 */ /* 0x040fe400000006ff */
[----:B------:R-:W-:Y:S02]  /*0600*/  SHF.L.U64.HI R6, R5, 0x1, R4 ;  /* 0x0000000105067819 */ /* 0x000fe40000010204 */
[C---:B------:R-:W-:Y:S02]  /*0610*/  IADD3 R34, P0, R8.reuse, UR12, RZ ;  /* 0x0000000c08227c10 */ /* 0x040fe4000ff1e0ff */
[----:B------:R-:W-:Y:S02]  /*0620*/  IADD3 R32, P1, R8, UR14, RZ ;  /* 0x0000000e08207c10 */ /* 0x000fe4000ff3e0ff */
[----:B------:R-:W-:Y:S01]  /*0630*/  IADD3.X R35, R6, UR13, RZ, P0, !PT ;  /* 0x0000000d06237c10 */ /* 0x000fe200087fe4ff */
[----:B------:R-:W-:Y:S01]  /*0640*/  VIADD R5, R0, 0x1e00 ;  /* 0x00001e0000057836 */ /* 0x000fe20000000000 */
[----:B------:R-:W-:Y:S01]  /*0650*/  IADD3.X R33, R6, UR15, RZ, P1, !PT ;  /* 0x0000000f06217c10 */ /* 0x000fe20008ffe4ff */
[----:B------:R-:W-:Y:S03]  /*0660*/  STL [R1+0x94], R11 ;  /* 0x0000940b01007387 */ /* 0x000fe60000100800 */
[----:B------:R-:W-:Y:S01]  /*0670*/  IADD3 R5, P0, R5, R2, RZ ;  /* 0x0000000205057210 */ /* 0x000fe20007f1e0ff */
[----:B------:R-:W2:Y:S04]  /*0680*/  LDG.E.64.CONSTANT R34, desc[UR16][R34.64] ;  /* 0x0000001022227981 */ /* 0x000ea8000c1e9b00 */
[----:B------:R-:W-:Y:S01]  /*0690*/  STL [R1+0x84], R12 ;  /* 0x0000840c01007387 */ /* 0x000fe20000100800 */
[----:B------:R-:W-:-:S03]  /*06a0*/  IADD3.X R4, RZ, R3, RZ, P0, !PT ;  /* 0x00000003ff047210 */ /* 0x000fc600007fe4ff */
[----:B------:R0:W-:Y:S04]  /*06b0*/  STL [R1+0x8c], R8 ;  /* 0x00008c0801007387 */ /* 0x0001e80000100800 */
[----:B------:R-:W2:Y:S01]  /*06c0*/  LDG.E.64.CONSTANT R32, desc[UR16][R32.64] ;  /* 0x0000001020207981 */ /* 0x000ea2000c1e9b00 */
[----:B0-----:R-:W-:-:S03]  /*06d0*/  SHF.L.U32 R8, R5, 0x1, RZ ;  /* 0x0000000105087819 */ /* 0x001fc600000006ff */
[----:B------:R0:W-:Y:S01]  /*06e0*/  STL [R1+0x90], R6 ;  /* 0x0000900601007387 */ /* 0x0001e20000100800 */
[C---:B------:R-:W-:Y:S02]  /*06f0*/  IADD3 R30, P0, R8.reuse, UR12, RZ ;  /* 0x0000000c081e7c10 */ /* 0x040fe4000ff1e0ff */
[----:B0-----:R-:W-:Y:S02]  /*0700*/  SHF.L.U64.HI R6, R5, 0x1, R4 ;  /* 0x0000000105067819 */ /* 0x001fe40000010204 */
[----:B------:R-:W-:Y:S02]  /*0710*/  IADD3 R28, P1, R8, UR14, RZ ;  /* 0x0000000e081c7c10 */ /* 0x000fe4000ff3e0ff */
[C---:B------:R-:W-:Y:S02]  /*0720*/  IADD3.X R31, R6.reuse, UR13, RZ, P0, !PT ;  /* 0x0000000d061f7c10 */ /* 0x040fe400087fe4ff */
[----:B------:R-:W-:-:S04]  /*0730*/  IADD3.X R29, R6, UR15, RZ, P1, !PT ;  /* 0x0000000f061d7c10 */ /* 0x000fc80008ffe4ff */
[----:B------:R-:W2:Y:S04]  /*0740*/  LDG.E.64.CONSTANT R30, desc[UR16][R30.64] ;  /* 0x000000101e1e7981 */ /* 0x000ea8000c1e9b00 */
[----:B------:R-:W2:Y:S01]  /*0750*/  LDG.E.64.CONSTANT R28, desc[UR16][R28.64] ;  /* 0x000000101c1c7981 */ /* 0x000ea2000c1e9b00 */
[----:B------:R-:W-:-:S05]  /*0760*/  VIADD R5, R0, 0x2d00 ;  /* 0x00002d0000057836 */ /* 0x000fca0000000000 */
        /* <DEDUP_REMOVED lines=18> */
[----:B-1----:R-:W-:Y:S01]  /*0890*/  SHF.L.U64.HI R6, R5, 0x1, R4 ;  /* 0x0000000105067819 */ /* 0x002fe20000010204 */
[----:B------:R-:W-:Y:S01]  /*08a0*/  VIADD R5, R0, 0x4b00 ;  /* 0x00004b0000057836 */ /* 0x000fe20000000000 */
[----:B------:R-:W-:-:S04]  /*08b0*/  IADD3 R22, P0, R8, UR12, RZ ;  /* 0x0000000c08167c10 */ /* 0x000fc8000ff1e0ff */
[----:B------:R-:W-:Y:S02]  /*08c0*/  IADD3.X R23, R6, UR13, RZ, P0, !PT ;  /* 0x0000000d06177c10 */ /* 0x000fe400087fe4ff */
[----:B------:R-:W-:Y:S01]  /*08d0*/  IADD3 R5, P0, R5, R2, RZ ;  /* 0x0000000205057210 */ /* 0x000fe20007f1e0ff */
[----:B------:R0:W-:Y:S01]  /*08e0*/  STL [R1+0x70], R8 ;  /* 0x0000700801007387 */ /* 0x0001e20000100800 */
[----:B------:R-:W-:Y:S02]  /*08f0*/  IADD3 R20, P1, R8, UR14, RZ ;  /* 0x0000000e08147c10 */ /* 0x000fe4000ff3e0ff */
[----:B------:R-:W-:Y:S01]  /*0900*/  IADD3.X R4, RZ, R3, RZ, P0, !PT ;  /* 0x00000003ff047210 */ /* 0x000fe200007fe4ff */
[----:B------:R1:W-:Y:S01]  /*0910*/  STL [R1+0x74], R6 ;  /* 0x0000740601007387 */ /* 0x0003e20000100800 */
[----:B------:R-:W-:Y:S01]  /*0920*/  IADD3.X R21, R6, UR15, RZ, P1, !PT ;  /* 0x0000000f06157c10 */ /* 0x000fe20008ffe4ff */
[----:B------:R-:W-:Y:S02]  /*0930*/  IMAD R51, R51, R58, UR11 ;  /* 0x0000000b33337e24 */ /* 0x000fe4000f8e023a */
[----:B------:R-:W2:Y:S01]  /*0940*/  LDG.E.64.CONSTANT R22, desc[UR16][R22.64] ;  /* 0x0000001016167981 */ /* 0x000ea2000c1e9b00 */
[----:B0-----:R-:W-:-:S03]  /*0950*/  SHF.L.U32 R8, R5, 0x1, RZ ;  /* 0x0000000105087819 */ /* 0x001fc600000006ff */
[----:B------:R-:W2:Y:S01]  /*0960*/  LDG.E.64.CONSTANT R20, desc[UR16][R20.64] ;  /* 0x0000001014147981 */ /* 0x000ea2000c1e9b00 */
        /* <DEDUP_REMOVED lines=9> */
[----:B------:R-:W-:-:S03]  /*0a00*/  IADD3.X R17, R6, UR15, RZ, P1, !PT ;  /* 0x0000000f06117c10 */ /* 0x000fc60008ffe4ff */
[----:B------:R-:W2:Y:S01]  /*0a10*/  LDG.E.64.CONSTANT R18, desc[UR16][R18.64] ;  /* 0x0000001012127981 */ /* 0x000ea2000c1e9b00 */
[----:B0-----:R-:W-:-:S03]  /*0a20*/  SHF.L.U32 R8, R5, 0x1, RZ ;  /* 0x0000000105087819 */ /* 0x001fc600000006ff */
[----:B------:R-:W2:Y:S01]  /*0a30*/  LDG.E.64.CONSTANT R16, desc[UR16][R16.64] ;  /* 0x0000001010107981 */ /* 0x000ea2000c1e9b00 */
[----:B-1----:R-:W-:Y:S01]  /*0a40*/  SHF.L.U64.HI R6, R5, 0x1, R4 ;  /* 0x0000000105067819 */ /* 0x002fe20000010204 */
[----:B------:R-:W-:Y:S01]  /*0a50*/  VIADD R5, R0, 0x6900 ;  /* 0x0000690000057836 */ /* 0x000fe20000000000 */
[----:B------:R-:W-:-:S04]  /*0a60*/  IADD3 R14, P0, R8, UR12, RZ ;  /* 0x0000000c080e7c10 */ /* 0x000fc8000ff1e0ff */
[----:B------:R-:W-:Y:S02]  /*0a70*/  IADD3.X R15, R6, UR13, RZ, P0, !PT ;  /* 0x0000000d060f7c10 */ /* 0x000fe400087fe4ff */
[----:B------:R-:W-:Y:S02]  /*0a80*/  IADD3 R5, P0, R5, R2, RZ ;  /* 0x0000000205057210 */ /* 0x000fe40007f1e0ff */
[----:B------:R-:W-:Y:S02]  /*0a90*/  IADD3 R12, P1, R8, UR14, RZ ;  /* 0x0000000e080c7c10 */ /* 0x000fe4000ff3e0ff */
[----:B------:R-:W-:Y:S01]  /*0aa0*/  IADD3.X R0, RZ, R3, RZ, P0, !PT ;  /* 0x00000003ff007210 */ /* 0x000fe200007fe4ff */
[----:B------:R-:W-:Y:S01]  /*0ab0*/  STL [R1+0x60], R8 ;  /* 0x0000600801007387 */ /* 0x000fe20000100800 */
[----:B------:R-:W-:Y:S02]  /*0ac0*/  IADD3.X R13, R6, UR15, RZ, P1, !PT ;  /* 0x0000000f060d7c10 */ /* 0x000fe40008ffe4ff */
[C---:B------:R-:W-:Y:S01]  /*0ad0*/  SHF.L.U64.HI R4, R5.reuse, 0x1, R0 ;  /* 0x0000000105047819 */ /* 0x040fe20000010200 */
[----:B------:R0:W-:Y:S04]  /*0ae0*/  STL [R1+0x64], R6 ;  /* 0x0000640601007387 */ /* 0x0001e80000100800 */
[----:B------:R-:W2:Y:S04]  /*0af0*/  LDG.E.64.CONSTANT R14, desc[UR16][R14.64] ;  /* 0x000000100e0e7981 */ /* 0x000ea8000c1e9b00 */
[----:B------:R-:W2:Y:S01]  /*0b00*/  LDG.E.64.CONSTANT R12, desc[UR16][R12.64] ;  /* 0x000000100c0c7981 */ /* 0x000ea2000c1e9b00 */
[----:B0-----:R-:W-:-:S04]  /*0b10*/  SHF.L.U32 R6, R5, 0x1, RZ ;  /* 0x0000000105067819 */ /* 0x001fc800000006ff */
[C---:B------:R-:W-:Y:S02]  /*0b20*/  IADD3 R10, P0, R6.reuse, UR12, RZ ;  /* 0x0000000c060a7c10 */ /* 0x040fe4000ff1e0ff */
[----:B------:R-:W-:Y:S01]  /*0b30*/  IADD3 R8, P1, R6, UR14, RZ ;  /* 0x0000000e06087c10 */ /* 0x000fe2000ff3e0ff */
[----:B------:R0:W-:Y:S01]  /*0b40*/  STL [R1+0x58], R6 ;  /* 0x0000580601007387 */ /* 0x0001e20000100800 */
[C---:B------:R-:W-:Y:S02]  /*0b50*/  IADD3.X R11, R4.reuse, UR13, RZ, P0, !PT ;  /* 0x0000000d040b7c10 */ /* 0x040fe400087fe4ff */
[----:B------:R-:W-:Y:S01]  /*0b60*/  IADD3.X R9, R4, UR15, RZ, P1, !PT ;  /* 0x0000000f04097c10 */ /* 0x000fe20008ffe4ff */
[----:B------:R1:W-:Y:S04]  /*0b70*/  STL [R1+0x5c], R4 ;  /* 0x00005c0401007387 */ /* 0x0003e80000100800 */
[----:B------:R-:W2:Y:S04]  /*0b80*/  LDG.E.64.CONSTANT R10, desc[UR16][R10.64] ;  /* 0x000000100a0a7981 */ /* 0x000ea8000c1e9b00 */
[----:B------:R-:W2:Y:S01]  /*0b90*/  LDG.E.64.CONSTANT R8, desc[UR16][R8.64] ;  /* 0x0000001008087981 */ /* 0x000ea2000c1e9b00 */
[----:B---3--:R-:W-:-:S06]  /*0ba0*/  FADD.FTZ R2, R43, UR5 ;  /* 0x000000052b027e21 */ /* 0x008fcc0008010000 */
[----:B------:R-:W0:Y:S01]  /*0bb0*/  MUFU.RSQ R2, R2 ;  /* 0x0000000200027308 */ /* 0x000e220000001400 */
[C---:B----4-:R-:W-:Y:S02]  /*0bc0*/  PRMT R43, R38.reuse, 0x7632, R43 ;  /* 0x00007632262b7816 */ /* 0x050fe4000000002b */
[----:B------:R-:W-:Y:S02]  /*0bd0*/  SHF.L.U32 R5, R38, 0x10, RZ ;  /* 0x0000001026057819 */ /* 0x000fe400000006ff */
[C---:B--2---:R-:W-:Y:S01]  /*0be0*/  PRMT R48, R40.reuse, 0x7632, R48 ;  /* 0x0000763228307816 */ /* 0x044fe20000000030 */
[----:B------:R-:W-:Y:S02]  /*0bf0*/  IMAD.U32 R3, R40, 0x10000, RZ ;  /* 0x0001000028037824 */ /* 0x000fe400078e00ff */
[----:B------:R-:W-:Y:S01]  /*0c00*/  IMAD.U32 R43, R43, 0x10000, RZ ;  /* 0x000100002b2b7824 */ /* 0x000fe200078e00ff */
[----:B------:R-:W-:Y:S01]  /*0c10*/  PRMT R7, R36, 0x7632, R7 ;  /* 0x0000763224077816 */ /* 0x000fe20000000007 */
[----:B------:R-:W-:Y:S01]  /*0c20*/  FADD.FTZ R5, -R42, R5 ;  /* 0x000000052a057221 */ /* 0x000fe20000010100 */
[----:B------:R-:W-:Y:S01]  /*0c30*/  SHF.L.U32 R0, R36, 0x10, RZ ;  /* 0x0000001024007819 */ /* 0x000fe200000006ff */
[----:B------:R-:W-:Y:S01]  /*0c40*/  FADD.FTZ R43, -R42, R43 ;  /* 0x0000002b2a2b7221 */ /* 0x000fe20000010100 */
[----:B------:R-:W-:Y:S01]  /*0c50*/  SHF.L.U32 R48, R48, 0x10, RZ ;  /* 0x0000001030307819 */ /* 0x000fe200000006ff */
[----:B0-----:R-:W-:Y:S01]  /*0c60*/  FMUL.FTZ R6, R2, R5 ;  /* 0x0000000502067220 */ /* 0x001fe20000410000 */
[----:B------:R-:W-:Y:S01]  /*0c70*/  SHF.L.U32 R7, R7, 0x10, RZ ;  /* 0x0000001007077819 */ /* 0x000fe200000006ff */
[----:B-1----:R-:W-:Y:S01]  /*0c80*/  FMUL.FTZ R4, R0, R3 ;  /* 0x0000000300047220 */ /* 0x002fe20000410000 */
[----:B------:R-:W-:Y:S01]  /*0c90*/  FMUL.FTZ R43, R2, R43 ;  /* 0x0000002b022b7220 */ /* 0x000fe20000410000 */
[----:B------:R-:W-:-:S02]  /*0ca0*/  IMAD.U32 R45, R39, 0x10000, RZ ;  /* 0x00010000272d7824 */ /* 0x000fc400078e00ff */
[----:B------:R-:W-:Y:S01]  /*0cb0*/  FMUL.FTZ R44, R7, R48 ;  /* 0x00000030072c7220 */ /* 0x000fe20000410000 */
[----:B------:R-:W-:Y:S01]  /*0cc0*/  FFMA.FTZ R4, R6, R4, RZ ;  /* 0x0000000406047223 */ /* 0x000fe200000100ff */
[----:B------:R-:W-:Y:S01]  /*0cd0*/  PRMT R55, R39, 0x7632, R55 ;  /* 0x0000763227377816 */ /* 0x000fe20000000037 */
[----:B------:R-:W-:Y:S01]  /*0ce0*/  STL [R1+0x9c], R40 ;  /* 0x00009c2801007387 */ /* 0x000fe20000100800 */
[----:B------:R-:W-:Y:S01]  /*0cf0*/  SHF.L.U32 R5, R37, 0x10, RZ ;  /* 0x0000001025057819 */ /* 0x000fe200000006ff */
[----:B------:R-:W-:Y:S01]  /*0d00*/  FFMA.FTZ R44, R43, R44, R4 ;  /* 0x0000002c2b2c7223 */ /* 0x000fe20000010004 */
[C---:B------:R-:W-:Y:S01]  /*0d10*/  SHF.L.U32 R4, R41.reuse, 0x10, RZ ;  /* 0x0000001029047819 */ /* 0x040fe200000006ff */
[----:B------:R-:W-:Y:S01]  /*0d20*/  FADD.FTZ R45, -R42, R45 ;  /* 0x0000002d2a2d7221 */ /* 0x000fe20000010100 */
[----:B------:R-:W-:Y:S01]  /*0d30*/  PRMT R46, R41, 0x7632, R46 ;  /* 0x00007632292e7816 */ /* 0x000fe2000000002e */
[----:B------:R-:W-:Y:S01]  /*0d40*/  STL [R1+0xa0], R38 ;  /* 0x0000a02601007387 */ /* 0x000fe20000100800 */
[----:B------:R-:W-:-:S02]  /*0d50*/  PRMT R56, R37, 0x7632, R56 ;  /* 0x0000763225387816 */ /* 0x000fc40000000038 */
[----:B------:R-:W-:Y:S01]  /*0d60*/  SHF.L.U32 R55, R55, 0x10, RZ ;  /* 0x0000001037377819 */ /* 0x000fe200000006ff */
[----:B------:R0:W-:Y:S01]  /*0d70*/  STL [R1+0xa4], R36 ;  /* 0x0000a42401007387 */ /* 0x0001e20000100800 */
[----:B------:R-:W-:Y:S01]  /*0d80*/  SHF.L.U32 R56, R56, 0x10, RZ ;  /* 0x0000001038387819 */ /* 0x000fe200000006ff */
[----:B------:R-:W-:Y:S02]  /*0d90*/  IMAD.U32 R46, R46, 0x10000, RZ ;  /* 0x000100002e2e7824 */ /* 0x000fe400078e00ff */
[----:B------:R1:W-:Y:S01]  /*0da0*/  STL [R1+0x38], R6 ;  /* 0x0000380601007387 */ /* 0x0003e20000100800 */
[----:B------:R-:W-:Y:S01]  /*0db0*/  FADD.FTZ R55, -R42, R55 ;  /* 0x000000372a377221 */ /* 0x000fe20000010100 */
[----:B------:R-:W-:Y:S02]  /*0dc0*/  PRMT R54, R34, 0x7632, R54 ;  /* 0x0000763222367816 */ /* 0x000fe40000000036 */
[----:B------:R-:W-:Y:S01]  /*0dd0*/  STL [R1+0xa8], R41 ;  /* 0x0000a82901007387 */ /* 0x000fe20000100800 */
[----:B0-----:R-:W-:Y:S01]  /*0de0*/  FMUL.FTZ R36, R2, R45 ;  /* 0x0000002d02247220 */ /* 0x001fe20000410000 */
[----:B------:R-:W-:-:S02]  /*0df0*/  IMAD.U32 R45, R34, 0x10000, RZ ;  /* 0x00010000222d7824 */ /* 0x000fc400078e00ff */
[----:B-1----:R-:W-:Y:S01]  /*0e00*/  FMUL.FTZ R6, R5, R4 ;  /* 0x0000000405067220 */ /* 0x002fe20000410000 */
[----:B------:R-:W-:Y:S01]  /*0e10*/  STL [R1+0xac], R39 ;  /* 0x0000ac2701007387 */ /* 0x000fe20000100800 */
[----:B------:R-:W-:Y:S01]  /*0e20*/  FMUL.FTZ R55, R2, R55 ;  /* 0x0000003702377220 */ /* 0x000fe20000410000 */
[----:B------:R-:W-:Y:S01]  /*0e30*/  FADD.FTZ R45, -R42, R45 ;  /* 0x0000002d2a2d7221 */ /* 0x000fe20000010100 */
[----:B------:R-:W-:Y:S01]  /*0e40*/  FFMA.FTZ R44, R36, R6, R44 ;  /* 0x00000006242c7223 */ /* 0x000fe2000001002c */
[----:B------:R0:W-:Y:S01]  /*0e50*/  STL [R1+0xb0], R37 ;  /* 0x0000b02501007387 */ /* 0x0001e20000100800 */
[----:B------:R-:W-:Y:S01]  /*0e60*/  FMUL.FTZ R6, R56, R46 ;  /* 0x0000002e38067220 */ /* 0x000fe20000410000 */
[----:B------:R-:W-:Y:S02]  /*0e70*/  PRMT R49, R32, 0x7632, R49 ;  /* 0x0000763220317816 */ /* 0x000fe40000000031 */
[----:B------:R-:W-:Y:S01]  /*0e80*/  SHF.L.U32 R54, R54, 0x10, RZ ;  /* 0x0000001036367819 */ /* 0x000fe200000006ff */
[----:B------:R1:W-:Y:S01]  /*0e90*/  STL [R1+0x48], R36 ;  /* 0x0000482401007387 */ /* 0x0003e20000100800 */
[----:B------:R-:W-:Y:S01]  /*0ea0*/  FFMA.FTZ R44, R55, R6, R44 ;  /* 0x00000006372c7223 */ /* 0x000fe2000001002c */
[----:B0-----:R-:W-:-:S02]  /*0eb0*/  SHF.L.U32 R37, R32, 0x10, RZ ;  /* 0x0000001020257819 */ /* 0x001fc400000006ff */
[----:B------:R-:W-:Y:S01]  /*0ec0*/  STL [R1+0xb4], R34 ;  /* 0x0000b42201007387 */ /* 0x000fe20000100800 */
[----:B------:R-:W-:Y:S02]  /*0ed0*/  IMAD.U32 R49, R49, 0x10000, RZ ;  /* 0x0001000031317824 */ /* 0x000fe400078e00ff */
[----:B------:R-:W-:Y:S01]  /*0ee0*/  FADD.FTZ R54, -R42, R54 ;  /* 0x000000362a367221 */ /* 0x000fe20000010100 */
[----:B-1----:R-:W-:Y:S01]  /*0ef0*/  FMUL.FTZ R36, R2, R45 ;  /* 0x0000002d02247220 */ /* 0x002fe20000410000 */
[----:B------:R-:W-:Y:S01]  /*0f00*/  FMUL.FTZ R6, R3, R37 ;  /* 0x0000002503067220 */ /* 0x000fe20000410000 */
[C---:B------:R-:W-:Y:S01]  /*0f10*/  SHF.L.U32 R47, R35.reuse, 0x10, RZ ;  /* 0x00000010232f7819 */ /* 0x040fe200000006ff */
[----:B------:R-:W-:Y:S01]  /*0f20*/  STL [R1+0x14], R37 ;  /* 0x0000142501007387 */ /* 0x000fe20000100800 */
[----:B------:R-:W-:Y:S01]  /*0f30*/  PRMT R52, R35, 0x7632, R52 ;  /* 0x0000763223347816 */ /* 0x000fe20000000034 */
[----:B------:R-:W-:Y:S02]  /*0f40*/  FFMA.FTZ R44, R36, R6, R44 ;  /* 0x00000006242c7223 */ /* 0x000fe4000001002c */
[----:B------:R-:W-:Y:S01]  /*0f50*/  STL [R1+0xb8], R32 ;  /* 0x0000b82001007387 */ /* 0x000fe20000100800 */
[----:B------:R-:W-:Y:S01]  /*0f60*/  FMUL.FTZ R45, R48, R49 ;  /* 0x00000031302d7220 */ /* 0x000fe20000410000 */
[----:B------:R-:W-:-:S02]  /*0f70*/  FMUL.FTZ R54, R2, R54 ;  /* 0x0000003602367220 */ /* 0x000fc40000410000 */
[----:B------:R0:W-:Y:S01]  /*0f80*/  STL [R1+0x54], R36 ;  /* 0x0000542401007387 */ /* 0x0001e20000100800 */
[C---:B------:R-:W-:Y:S01]  /*0f90*/  PRMT R6, R33.reuse, 0x7632, R6 ;  /* 0x0000763221067816 */ /* 0x040fe20000000006 */
[----:B------:R-:W-:Y:S01]  /*0fa0*/  FADD.FTZ R47, -R42, R47 ;  /* 0x0000002f2a2f7221 */ /* 0x000fe20000010100 */
[----:B------:R-:W-:Y:S02]  /*0fb0*/  IMAD.U32 R52, R52, 0x10000, RZ ;  /* 0x0001000034347824 */ /* 0x000fe400078e00ff */
[----:B------:R-:W-:Y:S01]  /*0fc0*/  FFMA.FTZ R44, R54, R45, R44 ;  /* 0x0000002d362c7223 */ /* 0x000fe2000001002c */
[----:B------:R-:W-:Y:S02]  /*0fd0*/  SHF.L.U32 R6, R6, 0x10, RZ ;  /* 0x0000001006067819 */ /* 0x000fe400000006ff */
[----:B0-----:R-:W-:Y:S01]  /*0fe0*/  SHF.L.U32 R36, R33, 0x10, RZ ;  /* 0x0000001021247819 */ /* 0x001fe200000006ff */
[----:B------:R-:W-:Y:S01]  /*0ff0*/  FMUL.FTZ R32, R2, R47 ;  /* 0x0000002f02207220 */ /* 0x000fe20000410000 */
[----:B------:R-:W-:Y:S01]  /*1000*/  SHF.L.U32 R53, R30, 0x10, RZ ;  /* 0x000000101e357819 */ /* 0x000fe200000006ff */
[----:B------:R-:W-:-:S02]  /*1010*/  FADD.FTZ R52, -R42, R52 ;  /* 0x000000342a347221 */ /* 0x000fc40000010100 */
[----:B------:R-:W-:Y:S01]  /*1020*/  FMUL.FTZ R45, R4, R36 ;  /* 0x00000024042d7220 */ /* 0x000fe20000410000 */
[----:B------:R-:W-:Y:S01]  /*1030*/  STL [R1+0xbc], R35 ;  /* 0x0000bc2301007387 */ /* 0x000fe20000100800 */
[----:B------:R-:W-:Y:S01]  /*1040*/  PRMT R47, R30, 0x7632, R47 ;  /* 0x000076321e2f7816 */ /* 0x000fe2000000002f */
[----:B------:R-:W-:Y:S01]  /*1050*/  FMUL.FTZ R52, R2, R52 ;  /* 0x0000003402347220 */ /* 0x000fe20000410000 */
[----:B------:R-:W-:Y:S01]  /*1060*/  FFMA.FTZ R44, R32, R45, R44 ;  /* 0x0000002d202c7223 */ /* 0x000fe2000001002c */
[----:B------:R-:W-:Y:S01]  /*1070*/  STL [R1+0xc0], R33 ;  /* 0x0000c02101007387 */ /* 0x000fe20000100800 */
[----:B------:R-:W-:Y:S01]  /*1080*/  FMUL.FTZ R45, R46, R6 ;  /* 0x000000062e2d7220 */ /* 0x000fe20000410000 */
[----:B------:R-:W-:Y:S02]  /*1090*/  FADD.FTZ R53, -R42, R53 ;  /* 0x000000352a357221 */ /* 0x000fe40000010100 */
[----:B------:R-:W-:Y:S01]  /*10a0*/  STL [R1+0x10], R36 ;  /* 0x0000102401007387 */ /* 0x000fe20000100800 */
[C---:B------:R-:W-:Y:S01]  /*10b0*/  IMAD.U32 R34, R28.reuse, 0x10000, RZ ;  /* 0x000100001c227824 */ /* 0x040fe200078e00ff */
[----:B------:R-:W-:-:S02]  /*10c0*/  PRMT R57, R28, 0x7632, R57 ;  /* 0x000076321c397816 */ /* 0x000fc40000000039 */
[----:B------:R-:W-:Y:S01]  /*10d0*/  STL [R1+0x50], R32 ;  /* 0x0000502001007387 */ /* 0x000fe20000100800 */
[----:B------:R-:W-:-:S03]  /*10e0*/  SHF.L.U32 R47, R47, 0x10, RZ ;  /* 0x000000102f2f7819 */ /* 0x000fc600000006ff */
[----:B------:R-:W-:Y:S01]  /*10f0*/  STL [R1+0xc4], R32 ;  /* 0x0000c42001007387 */ /* 0x000fe20000100800 */
[----:B------:R-:W-:-:S03]  /*1100*/  FFMA.FTZ R44, R52, R45, R44 ;  /* 0x0000002d342c7223 */ /* 0x000fc6000001002c */
[----:B------:R-:W-:Y:S01]  /*1110*/  STL [R1+0xc8], R30 ;  /* 0x0000c81e01007387 */ /* 0x000fe20000100800 */
[----:B------:R-:W-:-:S03]  /*1120*/  FMUL.FTZ R45, R3, R34 ;  /* 0x00000022032d7220 */ /* 0x000fc60000410000 */
[----:B------:R0:W-:Y:S01]  /*1130*/  STL [R1+0xcc], R28 ;  /* 0x0000cc1c01007387 */ /* 0x0001e20000100800 */
[----:B------:R-:W-:Y:S02]  /*1140*/  IMAD.U32 R57, R57, 0x10000, RZ ;  /* 0x0001000039397824 */ /* 0x000fe400078e00ff */
[----:B------:R-:W-:Y:S01]  /*1150*/  FADD.FTZ R47, -R42, R47 ;  /* 0x0000002f2a2f7221 */ /* 0x000fe20000010100 */
[----:B------:R-:W-:Y:S01]  /*1160*/  FFMA.FTZ R43, R43, R7, RZ ;  /* 0x000000072b2b7223 */ /* 0x000fe200000100ff */
[----:B------:R-:W-:Y:S01]  /*1170*/  STL [R1+0xc], R34 ;  /* 0x00000c2201007387 */ /* 0x000fe20000100800 */
[C---:B0-----:R-:W-:Y:S01]  /*1180*/  FMUL.FTZ R28, R2.reuse, R53 ;  /* 0x00000035021c7220 */ /* 0x041fe20000410000 */
[----:B------:R-:W-:-:S03]  /*1190*/  FMUL.FTZ R47, R2, R47 ;  /* 0x0000002f022f7220 */ /* 0x000fc60000410000 */
[----:B------:R-:W-:Y:S01]  /*11a0*/  FFMA.FTZ R44, R28, R45, R44 ;  /* 0x0000002d1c2c7223 */ /* 0x000fe2000001002c */
[----:B------:R0:W-:Y:S01]  /*11b0*/  STL [R1+0x4c], R28 ;  /* 0x00004c1c01007387 */ /* 0x0001e20000100800 */
[----:B------:R-:W-:Y:S01]  /*11c0*/  FMUL.FTZ R45, R48, R57 ;  /* 0x00000039302d7220 */ /* 0x000fe20000410000 */
[----:B------:R-:W-:Y:S01]  /*11d0*/  FFMA.FTZ R54, R54, R49, R43 ;  /* 0x0000003136367223 */ /* 0x000fe2000001002b */
[----:B------:R-:W-:Y:S02]  /*11e0*/  SHF.L.U32 R53, R31, 0x10, RZ ;  /* 0x000000101f357819 */ /* 0x000fe400000006ff */
[--C-:B------:R-:W-:Y:S01]  /*11f0*/  FFMA.FTZ R43, R47, R45, R44.reuse ;  /* 0x0000002d2f2b7223 */ /* 0x100fe2000001002c */
[----:B0-----:R-:W-:Y:S01]  /*1200*/  LEA R28, R50, R51, 0x3 ;  /* 0x00000033321c7211 */ /* 0x001fe200078e18ff */
[----:B------:R-:W-:Y:S01]  /*1210*/  FFMA.FTZ R50, R0, R3, RZ ;  /* 0x0000000300327223 */ /* 0x000fe200000100ff */
[----:B------:R-:W-:-:S03]  /*1220*/  PRMT R44, R31, 0x7632, R44 ;  /* 0x000076321f2c7816 */ /* 0x000fc6000000002c */
[----:B------:R-:W-:Y:S01]  /*1230*/  FFMA.FTZ R50, R7, R48, R50 ;  /* 0x0000003007327223 */ /* 0x000fe20000010032 */
[----:B------:R-:W-:Y:S02]  /*1240*/  IMAD.U32 R61, R29, 0x10000, RZ ;  /* 0x000100001d3d7824 */ /* 0x000fe400078e00ff */
[----:B------:R-:W-:Y:S01]  /*1250*/  FADD.FTZ R53, -R42, R53 ;  /* 0x000000352a357221 */ /* 0x000fe20000010100 */
[----:B------:R-:W-:Y:S01]  /*1260*/  SHF.L.U32 R44, R44, 0x10, RZ ;  /* 0x000000102c2c7819 */ /* 0x000fe200000006ff */
[----:B------:R-:W-:Y:S01]  /*1270*/  FFMA.FTZ R50, R5, R4, R50 ;  /* 0x0000000405327223 */ /* 0x000fe20000010032 */
[----:B------:R-:W-:Y:S01]  /*1280*/  STL [R1+0x28], R28 ;  /* 0x0000281c01007387 */ /* 0x000fe20000100800 */
[----:B------:R-:W-:Y:S01]  /*1290*/  FMUL.FTZ R45, R4, R61 ;  /* 0x0000003d042d7220 */ /* 0x000fe20000410000 */
[----:B------:R-:W-:Y:S01]  /*12a0*/  FMUL.FTZ R34, R2, R53 ;  /* 0x0000003502227220 */ /* 0x000fe20000410000 */
[----:B------:R-:W-:Y:S01]  /*12b0*/  FFMA.FTZ R50, R56, R46, R50 ;  /* 0x0000002e38327223 */ /* 0x000fe20000010032 */
[----:B------:R-:W-:Y:S01]  /*12c0*/  STL [R1+0xd0], R31 ;  /* 0x0000d01f01007387 */ /* 0x000fe20000100800 */
[----:B------:R-:W-:Y:S01]  /*12d0*/  FADD.FTZ R44, -R42, R44 ;  /* 0x0000002c2a2c7221 */ /* 0x000fe20000010100 */
[----:B------:R-:W-:-:S02]  /*12e0*/  FADD.FTZ R7, RZ, R7 ;  /* 0x00000007ff077221 */ /* 0x000fc40000010000 */
[----:B------:R-:W-:Y:S01]  /*12f0*/  STL [R1+0xf0], R0 ;  /* 0x0000f00001007387 */ /* 0x000fe20000100800 */
[----:B------:R-:W-:Y:S01]  /*1300*/  FFMA.FTZ R43, R34, R45, R43 ;  /* 0x0000002d222b7223 */ /* 0x000fe2000001002b */
[----:B------:R-:W-:Y:S02]  /*1310*/  FFMA.FTZ R45, R3, R37, R50 ;  /* 0x00000025032d7223 */ /* 0x000fe40000010032 */
[----:B------:R-:W-:Y:S01]  /*1320*/  STL [R1+0xd4], R29 ;  /* 0x0000d41d01007387 */ /* 0x000fe20000100800 */
[----:B------:R-:W-:-:S03]  /*1330*/  FMUL.FTZ R50, R2, R44 ;  /* 0x0000002c02327220 */ /* 0x000fc60000410000 */
[----:B------:R-:W-:Y:S01]  /*1340*/  STL [R1+0xd8], R5 ;  /* 0x0000d80501007387 */ /* 0x000fe20000100800 */
[----:B------:R-:W-:-:S03]  /*1350*/  FADD.FTZ R44, R7, R49 ;  /* 0x00000031072c7221 */ /* 0x000fc60000010000 */
[----:B------:R-:W-:Y:S01]  /*1360*/  STL [R1+0x44], R34 ;  /* 0x0000442201007387 */ /* 0x000fe20000100800 */
[----:B------:R-:W-:-:S03]  /*1370*/  PRMT R7, R24, 0x7632, R7 ;  /* 0x0000763218077816 */ /* 0x000fc60000000007 */
[----:B------:R-:W-:Y:S01]  /*1380*/  STL [R1+0xdc], R34 ;  /* 0x0000dc2201007387 */ /* 0x000fe20000100800 */
[----:B------:R-:W-:-:S03]  /*1390*/  SHF.L.U32 R60, R24, 0x10, RZ ;  /* 0x00000010183c7819 */ /* 0x000fc600000006ff */
[----:B------:R-:W-:Y:S04]  /*13a0*/  STL [R1+0xe0], R26 ;  /* 0x0000e01a01007387 */ /* 0x000fe80000100800 */
[----:B------:R0:W-:Y:S04]  /*13b0*/  STL [R1+0xe4], R24 ;  /* 0x0000e41801007387 */ /* 0x0001e80000100800 */
[----:B0-----:R-:W2:Y:S01]  /*13c0*/  LDL R24, [R1+0xc] ;  /* 0x00000c0001187983 */ /* 0x001ea20000100800 */
[----:B------:R-:W-:Y:S01]  /*13d0*/  PRMT R51, R29, 0x7632, R51 ;  /* 0x000076321d337816 */ /* 0x000fe20000000033 */
[----:B------:R-:W-:-:S02]  /*13e0*/  FFMA.FTZ R55, R55, R56, RZ ;  /* 0x0000003837377223 */ /* 0x000fc400000100ff */
[----:B------:R-:W3:Y:S01]  /*13f0*/  LDL.LU R0, [R1+0x28] ;  /* 0x0000280001007983 */ /* 0x000ee20000300800 */
[----:B------:R-:W-:Y:S01]  /*1400*/  SHF.L.U32 R51, R51, 0x10, RZ ;  /* 0x0000001033337819 */ /* 0x000fe200000006ff */
[----:B------:R-:W-:-:S04]  /*1410*/  FFMA.FTZ R52, R52, R6, R55 ;  /* 0x0000000634347223 */ /* 0x000fc80000010037 */
[----:B------:R-:W-:Y:S01]  /*1420*/  FMUL.FTZ R53, R46, R51 ;  /* 0x000000332e357220 */ /* 0x000fe20000410000 */
[----:B------:R-:W-:-:S03]  /*1430*/  IMAD.U32 R55, R26, 0x10000, RZ ;  /* 0x000100001a377824 */ /* 0x000fc600078e00ff */
[--C-:B------:R-:W-:Y:S01]  /*1440*/  FFMA.FTZ R53, R50, R53, R43.reuse ;  /* 0x0000003532357223 */ /* 0x100fe2000001002b */
[----:B------:R-:W-:Y:S02]  /*1450*/  PRMT R43, R26, 0x7632, R43 ;  /* 0x000076321a2b7816 */ /* 0x000fe4000000002b */
[----:B------:R-:W4:Y:S01]  /*1460*/  LDL R26, [R1+0x4c] ;  /* 0x00004c00011a7983 */ /* 0x000f220000100800 */
[----:B------:R-:W-:Y:S01]  /*1470*/  FFMA.FTZ R49, R48, R49, R45 ;  /* 0x0000003130317223 */ /* 0x000fe2000001002d */
[----:B------:R-:W-:Y:S01]  /*1480*/  FADD.FTZ R55, -R42, R55 ;  /* 0x000000372a377221 */ /* 0x000fe20000010100 */
[----:B------:R-:W-:Y:S01]  /*1490*/  FADD.FTZ R56, RZ, R56 ;  /* 0x00000038ff387221 */ /* 0x000fe20000010000 */
[----:B------:R-:W-:Y:S01]  /*14a0*/  SHF.L.U32 R43, R43, 0x10, RZ ;  /* 0x000000102b2b7819 */ /* 0x000fe200000006ff */
[----:B------:R-:W-:Y:S01]  /*14b0*/  FFMA.FTZ R49, R4, R36, R49 ;  /* 0x0000002404317223 */ /* 0x000fe20000010031 */
[----:B------:R-:W-:Y:S01]  /*14c0*/  FMUL.FTZ R30, R2, R55 ;  /* 0x00000037021e7220 */ /* 0x000fe20000410000 */
[----:B------:R-:W-:Y:S01]  /*14d0*/  FADD.FTZ R55, R56, R6 ;  /* 0x0000000638377221 */ /* 0x000fe20000010000 */
[----:B------:R-:W-:Y:S01]  /*14e0*/  FMUL.FTZ R45, R3, R60 ;  /* 0x0000003c032d7220 */ /* 0x000fe20000410000 */
[----:B------:R-:W-:Y:S01]  /*14f0*/  FFMA.FTZ R6, R46, R6, R49 ;  /* 0x000000062e067223 */ /* 0x000fe20000010031 */
[----:B------:R-:W-:-:S02]  /*1500*/  IMAD.U32 R7, R7, 0x10000, RZ ;  /* 0x0001000007077824 */ /* 0x000fc400078e00ff */
[----:B------:R-:W-:Y:S01]  /*1510*/  FADD.FTZ R43, -R42, R43 ;  /* 0x0000002b2a2b7221 */ /* 0x000fe20000010100 */
[----:B------:R-:W-:Y:S01]  /*1520*/  SHF.L.U32 R49, R27, 0x10, RZ ;  /* 0x000000101b317819 */ /* 0x000fe200000006ff */
[----:B------:R-:W-:Y:S01]  /*1530*/  FFMA.FTZ R53, R30, R45, R53 ;  /* 0x0000002d1e357223 */ /* 0x000fe20000010035 */
[----:B------:R-:W-:Y:S01]  /*1540*/  FMUL.FTZ R45, R48, R7 ;  /* 0x00000007302d7220 */ /* 0x000fe20000410000 */
[----:B------:R-:W-:Y:S01]  /*1550*/  FMUL.FTZ R43, R2, R43 ;  /* 0x0000002b022b7220 */ /* 0x000fe20000410000 */
[----:B------:R-:W-:Y:S01]  /*1560*/  FFMA.FTZ R54, R47, R57, R54 ;  /* 0x000000392f367223 */ /* 0x000fe20000010036 */
[----:B------:R-:W-:Y:S01]  /*1570*/  SHF.L.U32 R59, R25, 0x10, RZ ;  /* 0x00000010193b7819 */ /* 0x000fe200000006ff */
[----:B------:R-:W-:Y:S01]  /*1580*/  FADD.FTZ R49, -R42, R49 ;  /* 0x000000312a317221 */ /* 0x000fe20000010100 */
[----:B------:R-:W-:Y:S01]  /*1590*/  PRMT R47, R27, 0x7632, R47 ;  /* 0x000076321b2f7816 */ /* 0x000fe2000000002f */
[----:B------:R-:W-:Y:S01]  /*15a0*/  FFMA.FTZ R53, R43, R45, R53 ;  /* 0x0000002d2b357223 */ /* 0x000fe20000010035 */
[----:B------:R-:W-:Y:S01]  /*15b0*/  PRMT R56, R25, 0x7632, R56 ;  /* 0x0000763219387816 */ /* 0x000fe20000000038 */
[----:B------:R-:W-:Y:S01]  /*15c0*/  FMUL.FTZ R45, R4, R59 ;  /* 0x0000003b042d7220 */ /* 0x000fe20000410000 */
[----:B------:R-:W-:Y:S01]  /*15d0*/  FMUL.FTZ R37, R2, R49 ;  /* 0x0000003102257220 */ /* 0x000fe20000410000 */
[----:B------:R-:W-:Y:S01]  /*15e0*/  IMAD.U32 R47, R47, 0x10000, RZ ;  /* 0x000100002f2f7824 */ /* 0x000fe200078e00ff */
[----:B------:R-:W-:-:S02]  /*15f0*/  SHF.L.U32 R49, R56, 0x10, RZ ;  /* 0x0000001038317819 */ /* 0x000fc400000006ff */
[----:B------:R-:W-:Y:S01]  /*1600*/  FFMA.FTZ R53, R37, R45, R53 ;  /* 0x0000002d25357223 */ /* 0x000fe20000010035 */
[----:B------:R-:W-:Y:S01]  /*1610*/  FADD.FTZ R47, -R42, R47 ;  /* 0x0000002f2a2f7221 */ /* 0x000fe20000010100 */
[----:B------:R-:W-:Y:S01]  /*1620*/  SHF.L.U32 R56, R22, 0x10, RZ ;  /* 0x0000001016387819 */ /* 0x000fe200000006ff */
[----:B------:R-:W-:Y:S01]  /*1630*/  FADD.FTZ R44, R44, R57 ;  /* 0x000000392c2c7221 */ /* 0x000fe20000010000 */
[----:B------:R-:W-:Y:S02]  /*1640*/  IMAD.U32 R58, R20, 0x10000, RZ ;  /* 0x00010000143a7824 */ /* 0x000fe400078e00ff */
[----:B------:R-:W-:Y:S01]  /*1650*/  FMUL.FTZ R47, R2, R47 ;  /* 0x0000002f022f7220 */ /* 0x000fe20000410000 */
[----:B------:R-:W-:Y:S01]  /*1660*/  FADD.FTZ R56, -R42, R56 ;  /* 0x000000382a387221 */ /* 0x000fe20000010100 */
[----:B------:R-:W-:Y:S01]  /*1670*/  FFMA.FTZ R52, R50, R51, R52 ;  /* 0x0000003332347223 */ /* 0x000fe20000010034 */
[----:B------:R-:W-:Y:S02]  /*1680*/  FMUL.FTZ R50, R3, R58 ;  /* 0x0000003a03327220 */ /* 0x000fe40000410000 */
[----:B------:R-:W-:Y:S01]  /*1690*/  FMUL.FTZ R29, R2, R56 ;  /* 0x00000038021d7220 */ /* 0x000fe20000410000 */
[--C-:B------:R-:W-:Y:S01]  /*16a0*/  FFMA.FTZ R43, R43, R7, R54.reuse ;  /* 0x000000072b2b7223 */ /* 0x100fe20000010036 */
[----:B------:R-:W-:Y:S01]  /*16b0*/  PRMT R54, R23, 0x7632, R54 ;  /* 0x0000763217367816 */ /* 0x000fe20000000036 */
[----:B------:R-:W-:Y:S01]  /*16c0*/  FADD.FTZ R32, R55, R51 ;  /* 0x0000003337207221 */ /* 0x000fe20000010000 */
[----:B------:R-:W-:-:S02]  /*16d0*/  PRMT R56, R21, 0x7632, R56 ;  /* 0x0000763215387816 */ /* 0x000fc40000000038 */
[----:B------:R-:W-:Y:S01]  /*16e0*/  SHF.L.U32 R54, R54, 0x10, RZ ;  /* 0x0000001036367819 */ /* 0x000fe200000006ff */
[----:B------:R-:W-:-:S04]  /*16f0*/  FFMA.FTZ R31, R47, R49, R52 ;  /* 0x000000312f1f7223 */ /* 0x000fc80000010034 */
[----:B------:R-:W-:Y:S01]  /*1700*/  FADD.FTZ R54, -R42, R54 ;  /* 0x000000362a367221 */ /* 0x000fe20000010100 */
[----:B------:R-:W-:-:S03]  /*1710*/  FADD.FTZ R44, R44, R7 ;  /* 0x000000072c2c7221 */ /* 0x000fc60000010000 */
[----:B------:R-:W-:Y:S01]  /*1720*/  FMUL.FTZ R28, R2, R54 ;  /* 0x00000036021c7220 */ /* 0x000fe20000410000 */
[----:B------:R-:W-:-:S05]  /*1730*/  PRMT R52, R18, 0x7632, R52 ;  /* 0x0000763212347816 */ /* 0x000fca0000000034 */
[----:B------:R-:W-:-:S04]  /*1740*/  IMAD.U32 R52, R52, 0x10000, RZ ;  /* 0x0001000034347824 */ /* 0x000fc800078e00ff */
[----:B------:R-:W-:Y:S01]  /*1750*/  FADD.FTZ R52, -R42, R52 ;  /* 0x000000342a347221 */ /* 0x000fe20000010100 */
[----:B--2---:R-:W-:Y:S01]  /*1760*/  FFMA.FTZ R45, R3, R24, R6 ;  /* 0x00000018032d7223 */ /* 0x004fe20000010006 */
[----:B------:R-:W-:-:S03]  /*1770*/  FMUL.FTZ R6, R46, R49 ;  /* 0x000000312e067220 */ /* 0x000fc60000410000 */
[--C-:B------:R-:W-:Y:S01]  /*1780*/  FFMA.FTZ R57, R48, R57, R45.reuse ;  /* 0x0000003930397223 */ /* 0x100fe2000001002d */
[----:B------:R-:W-:Y:S01]  /*1790*/  PRMT R45, R22, 0x7632, R45 ;  /* 0x00007632162d7816 */ /* 0x000fe2000000002d */
[----:B------:R-:W-:Y:S01]  /*17a0*/  FFMA.FTZ R53, R47, R6, R53 ;  /* 0x000000062f357223 */ /* 0x000fe20000010035 */
[----:B------:R-:W-:Y:S02]  /*17b0*/  PRMT R6, R20, 0x7632, R6 ;  /* 0x0000763214067816 */ /* 0x000fe40000000006 */
[----:B------:R-:W-:Y:S01]  /*17c0*/  SHF.L.U32 R45, R45, 0x10, RZ ;  /* 0x000000102d2d7819 */ /* 0x000fe200000006ff */
[----:B------:R-:W-:Y:S01]  /*17d0*/  FFMA.FTZ R57, R4, R61, R57 ;  /* 0x0000003d04397223 */ /* 0x000fe20000010039 */
[----:B------:R-:W-:Y:S01]  /*17e0*/  SHF.L.U32 R6, R6, 0x10, RZ ;  /* 0x0000001006067819 */ /* 0x000fe200000006ff */
[----:B------:R-:W-:Y:S01]  /*17f0*/  FFMA.FTZ R53, R29, R50, R53 ;  /* 0x000000321d357223 */ /* 0x000fe20000010035 */
[----:B------:R-:W-:Y:S02]  /*1800*/  IMAD.U32 R50, R23, 0x10000, RZ ;  /* 0x0001000017327824 */ /* 0x000fe400078e00ff */
[----:B------:R-:W-:Y:S01]  /*1810*/  FADD.FTZ R45, -R42, R45 ;  /* 0x0000002d2a2d7221 */ /* 0x000fe20000010100 */
[----:B------:R-:W-:Y:S01]  /*1820*/  FFMA.FTZ R51, R46, R51, R57 ;  /* 0x000000332e337223 */ /* 0x000fe20000010039 */
[----:B------:R-:W-:Y:S01]  /*1830*/  FMUL.FTZ R55, R48, R6 ;  /* 0x0000000630377220 */ /* 0x000fe20000410000 */
[----:B------:R-:W-:Y:S01]  /*1840*/  SHF.L.U32 R57, R21, 0x10, RZ ;  /* 0x0000001015397819 */ /* 0x000fe200000006ff */
[----:B------:R-:W-:Y:S01]  /*1850*/  FMUL.FTZ R45, R2, R45 ;  /* 0x0000002d022d7220 */ /* 0x000fe20000410000 */
[----:B------:R-:W-:Y:S01]  /*1860*/  FADD.FTZ R50, -R42, R50 ;  /* 0x000000322a327221 */ /* 0x000fe20000010100 */
[----:B------:R-:W-:-:S02]  /*1870*/  FFMA.FTZ R51, R3, R60, R51 ;  /* 0x0000003c03337223 */ /* 0x000fc40000010033 */
[----:B------:R-:W-:Y:S01]  /*1880*/  FFMA.FTZ R53, R45, R55, R53 ;  /* 0x000000372d357223 */ /* 0x000fe20000010035 */
[----:B------:R-:W-:Y:S01]  /*1890*/  FMUL.FTZ R41, R2, R50 ;  /* 0x0000003202297220 */ /* 0x000fe20000410000 */
[----:B------:R-:W-:Y:S01]  /*18a0*/  FMUL.FTZ R55, R4, R57 ;  /* 0x0000003904377220 */ /* 0x000fe20000410000 */
[----:B------:R-:W-:Y:S02]  /*18b0*/  IMAD.U32 R50, R56, 0x10000, RZ ;  /* 0x0001000038327824 */ /* 0x000fe400078e00ff */
[----:B------:R-:W-:Y:S01]  /*18c0*/  FFMA.FTZ R51, R48, R7, R51 ;  /* 0x0000000730337223 */ /* 0x000fe20000010033 */
[----:B------:R-:W-:Y:S01]  /*18d0*/  FFMA.FTZ R53, R41, R55, R53 ;  /* 0x0000003729357223 */ /* 0x000fe20000010035 */
[----:B------:R-:W-:-:S04]  /*18e0*/  FMUL.FTZ R47, R46, R50 ;  /* 0x000000322e2f7220 */ /* 0x000fc80000410000 */
[----:B------:R-:W-:Y:S01]  /*18f0*/  FFMA.FTZ R7, R28, R47, R53 ;  /* 0x0000002f1c077223 */ /* 0x000fe20000010035 */
[----:B------:R-:W-:Y:S01]  /*1900*/  FFMA.FTZ R47, R4, R59, R51 ;  /* 0x0000003b042f7223 */ /* 0x000fe20000010033 */
[----:B------:R-:W-:Y:S01]  /*1910*/  FFMA.FTZ R54, R45, R6, R43 ;  /* 0x000000062d367223 */ /* 0x000fe2000001002b */
[----:B------:R-:W-:Y:S02]  /*1920*/  SHF.L.U32 R43, R18, 0x10, RZ ;  /* 0x00000010122b7819 */ /* 0x000fe400000006ff */
[----:B------:R-:W-:Y:S01]  /*1930*/  FFMA.FTZ R47, R46, R49, R47 ;  /* 0x000000312e2f7223 */ /* 0x000fe2000001002f */
[C---:B------:R-:W-:Y:S02]  /*1940*/  SHF.L.U32 R56, R16.reuse, 0x10, RZ ;  /* 0x0000001010387819 */ /* 0x040fe400000006ff */
[----:B------:R-:W-:Y:S01]  /*1950*/  PRMT R45, R16, 0x7632, R45 ;  /* 0x00007632102d7816 */ /* 0x000fe2000000002d */
[C---:B------:R-:W-:Y:S01]  /*1960*/  FFMA.FTZ R47, R3.reuse, R58, R47 ;  /* 0x0000003a032f7223 */ /* 0x040fe2000001002f */
[----:B------:R-:W-:Y:S01]  /*1970*/  FADD.FTZ R43, -R42, R43 ;  /* 0x0000002b2a2b7221 */ /* 0x000fe20000010100 */
[----:B------:R-:W-:Y:S01]  /*1980*/  FMUL.FTZ R51, R3, R56 ;  /* 0x0000003803337220 */ /* 0x000fe20000410000 */
[----:B------:R-:W-:Y:S01]  /*1990*/  SHF.L.U32 R45, R45, 0x10, RZ ;  /* 0x000000102d2d7819 */ /* 0x000fe200000006ff */
[----:B------:R-:W-:Y:S01]  /*19a0*/  FFMA.FTZ R47, R48, R6, R47 ;  /* 0x00000006302f7223 */ /* 0x000fe2000001002f */
[----:B------:R-:W-:Y:S01]  /*19b0*/  FMUL.FTZ R34, R2, R43 ;  /* 0x0000002b02227220 */ /* 0x000fe20000410000 */
[----:B------:R-:W-:Y:S01]  /*19c0*/  FADD.FTZ R43, R44, R6 ;  /* 0x000000062c2b7221 */ /* 0x000fe20000010000 */
[----:B------:R-:W-:Y:S01]  /*19d0*/  FMUL.FTZ R44, R2, R52 ;  /* 0x00000034022c7220 */ /* 0x000fe20000410000 */
[----:B------:R-:W-:Y:S01]  /*19e0*/  FFMA.FTZ R47, R4, R57, R47 ;  /* 0x00000039042f7223 */ /* 0x000fe2000001002f */
[----:B------:R-:W-:Y:S01]  /*19f0*/  FFMA.FTZ R6, R34, R51, R7 ;  /* 0x0000003322067223 */ /* 0x000fe20000010007 */
[-C--:B------:R-:W-:Y:S01]  /*1a00*/  FMUL.FTZ R7, R48, R45.reuse ;  /* 0x0000002d30077220 */ /* 0x080fe20000410000 */
[C---:B------:R-:W-:Y:S01]  /*1a10*/  SHF.L.U32 R52, R19.reuse, 0x10, RZ ;  /* 0x0000001013347819 */ /* 0x040fe200000006ff */
[----:B------:R-:W-:Y:S01]  /*1a20*/  FFMA.FTZ R47, R46, R50, R47 ;  /* 0x000000322e2f7223 */ /* 0x000fe2000001002f */
[----:B------:R-:W-:Y:S01]  /*1a30*/  PRMT R53, R19, 0x7632, R53 ;  /* 0x0000763213357816 */ /* 0x000fe20000000035 */
[C---:B------:R-:W-:Y:S01]  /*1a40*/  FFMA.FTZ R54, R44.reuse, R45, R54 ;  /* 0x0000002d2c367223 */ /* 0x040fe20000010036 */
[----:B------:R-:W-:Y:S01]  /*1a50*/  FFMA.FTZ R44, R44, R7, R6 ;  /* 0x000000072c2c7223 */ /* 0x000fe20000010006 */
[----:B------:R-:W-:-:S02]  /*1a60*/  IMAD.U32 R6, R17, 0x10000, RZ ;  /* 0x0001000011067824 */ /* 0x000fc400078e00ff */
[----:B------:R-:W-:Y:S01]  /*1a70*/  FADD.FTZ R52, -R42, R52 ;  /* 0x000000342a347221 */ /* 0x000fe20000010100 */
[----:B------:R-:W-:Y:S01]  /*1a80*/  PRMT R51, R17, 0x7632, R51 ;  /* 0x0000763211337816 */ /* 0x000fe20000000033 */
[----:B------:R-:W-:Y:S01]  /*1a90*/  FFMA.FTZ R47, R3, R56, R47 ;  /* 0x00000038032f7223 */ /* 0x000fe2000001002f */
[----:B------:R-:W-:Y:S01]  /*1aa0*/  SHF.L.U32 R53, R53, 0x10, RZ ;  /* 0x0000001035357819 */ /* 0x000fe200000006ff */
[----:B------:R-:W-:Y:S01]  /*1ab0*/  FMUL.FTZ R7, R4, R6 ;  /* 0x0000000604077220 */ /* 0x000fe20000410000 */
[----:B------:R-:W-:Y:S01]  /*1ac0*/  FMUL.FTZ R39, R2, R52 ;  /* 0x0000003402277220 */ /* 0x000fe20000410000 */
[----:B------:R-:W-:Y:S01]  /*1ad0*/  FADD.FTZ R43, R43, R45 ;  /* 0x0000002d2b2b7221 */ /* 0x000fe20000010000 */
[----:B------:R-:W-:Y:S01]  /*1ae0*/  SHF.L.U32 R51, R51, 0x10, RZ ;  /* 0x0000001033337819 */ /* 0x000fe200000006ff */
[----:B------:R-:W-:Y:S01]  /*1af0*/  FFMA.FTZ R45, R48, R45, R47 ;  /* 0x0000002d302d7223 */ /* 0x000fe2000001002f */
[----:B------:R-:W-:Y:S01]  /*1b00*/  FADD.FTZ R53, -R42, R53 ;  /* 0x000000352a357221 */ /* 0x000fe20000010100 */
[C---:B------:R-:W-:Y:S01]  /*1b10*/  IMAD.U32 R47, R14.reuse, 0x10000, RZ ;  /* 0x000100000e2f7824 */ /* 0x040fe200078e00ff */
[----:B------:R-:W-:Y:S01]  /*1b20*/  PRMT R55, R14, 0x7632, R55 ;  /* 0x000076320e377816 */ /* 0x000fe20000000037 */
[----:B------:R-:W-:Y:S01]  /*1b30*/  FFMA.FTZ R44, R39, R7, R44 ;  /* 0x00000007272c7223 */ /* 0x000fe2000001002c */
[----:B------:R-:W-:Y:S01]  /*1b40*/  SHF.L.U32 R7, R12, 0x10, RZ ;  /* 0x000000100c077819 */ /* 0x000fe200000006ff */
[----:B------:R-:W-:Y:S01]  /*1b50*/  FMUL.FTZ R52, R46, R51 ;  /* 0x000000332e347220 */ /* 0x000fe20000410000 */
[----:B------:R-:W-:Y:S01]  /*1b60*/  FMUL.FTZ R33, R2, R53 ;  /* 0x0000003502217220 */ /* 0x000fe20000410000 */
[----:B------:R-:W-:Y:S01]  /*1b70*/  PRMT R53, R12, 0x7632, R53 ;  /* 0x000076320c357816 */ /* 0x000fe20000000035 */
[----:B------:R-:W-:Y:S01]  /*1b80*/  FADD.FTZ R47, -R42, R47 ;  /* 0x0000002f2a2f7221 */ /* 0x000fe20000010100 */
[----:B------:R-:W-:Y:S01]  /*1b90*/  SHF.L.U32 R55, R55, 0x10, RZ ;  /* 0x0000001037377819 */ /* 0x000fe200000006ff */
[----:B------:R-:W-:Y:S01]  /*1ba0*/  FFMA.FTZ R44, R33, R52, R44 ;  /* 0x00000034212c7223 */ /* 0x000fe2000001002c */
[----:B------:R-:W-:Y:S01]  /*1bb0*/  FMUL.FTZ R52, R3, R7 ;  /* 0x0000000703347220 */ /* 0x000fe20000410000 */
[----:B------:R-:W-:Y:S01]  /*1bc0*/  FMUL.FTZ R40, R2, R47 ;  /* 0x0000002f02287220 */ /* 0x000fe20000410000 */
[----:B------:R-:W-:-:S02]  /*1bd0*/  IMAD.U32 R53, R53, 0x10000, RZ ;  /* 0x0001000035357824 */ /* 0x000fc400078e00ff */
[----:B------:R-:W-:Y:S01]  /*1be0*/  FADD.FTZ R47, -R42, R55 ;  /* 0x000000372a2f7221 */ /* 0x000fe20000010100 */
[----:B------:R-:W-:Y:S01]  /*1bf0*/  FFMA.FTZ R45, R4, R6, R45 ;  /* 0x00000006042d7223 */ /* 0x000fe2000001002d */
[----:B------:R-:W-:Y:S01]  /*1c00*/  FFMA.FTZ R44, R40, R52, R44 ;  /* 0x00000034282c7223 */ /* 0x000fe2000001002c */
[----:B------:R-:W-:Y:S01]  /*1c10*/  FMUL.FTZ R52, R48, R53 ;  /* 0x0000003530347220 */ /* 0x000fe20000410000 */
[----:B------:R-:W-:Y:S01]  /*1c20*/  FMUL.FTZ R47, R2, R47 ;  /* 0x0000002f022f7220 */ /* 0x000fe20000410000 */
[----:B------:R-:W-:-:S03]  /*1c30*/  FFMA.FTZ R45, R46, R51, R45 ;  /* 0x000000332e2d7223 */ /* 0x000fc6000001002d */
[C---:B------:R-:W-:Y:S01]  /*1c40*/  FFMA.FTZ R44, R47.reuse, R52, R44 ;  /* 0x000000342f2c7223 */ /* 0x040fe2000001002c */
[----:B------:R-:W-:Y:S01]  /*1c50*/  FFMA.FTZ R5, R47, R53, R54 ;  /* 0x000000352f057223 */ /* 0x000fe20000010036 */
[----:B------:R-:W-:Y:S01]  /*1c60*/  FFMA.FTZ R52, R3, R7, R45 ;  /* 0x0000000703347223 */ /* 0x000fe2000001002d */
[C---:B------:R-:W-:Y:S02]  /*1c70*/  SHF.L.U32 R45, R15.reuse, 0x10, RZ ;  /* 0x000000100f2d7819 */ /* 0x040fe400000006ff */
[----:B------:R-:W-:Y:S01]  /*1c80*/  PRMT R47, R15, 0x7632, R47 ;  /* 0x000076320f2f7816 */ /* 0x000fe2000000002f */
[----:B----4-:R0:W-:Y:S01]  /*1c90*/  STL [R1+0xe8], R26 ;  /* 0x0000e81a01007387 */ /* 0x0101e20000100800 */
[----:B------:R-:W-:Y:S01]  /*1ca0*/  FADD.FTZ R38, R43, R53 ;  /* 0x000000352b267221 */ /* 0x000fe20000010000 */
[--C-:B------:R-:W-:Y:S01]  /*1cb0*/  FFMA.FTZ R53, R48, R53, R52.reuse ;  /* 0x0000003530357223 */ /* 0x100fe20000010034 */
[----:B------:R-:W-:Y:S01]  /*1cc0*/  SHF.L.U32 R47, R47, 0x10, RZ ;  /* 0x000000102f2f7819 */ /* 0x000fe200000006ff */
[----:B------:R-:W-:Y:S01]  /*1cd0*/  FADD.FTZ R45, -R42, R45 ;  /* 0x0000002d2a2d7221 */ /* 0x000fe20000010100 */
[C---:B------:R-:W-:Y:S01]  /*1ce0*/  PRMT R52, R13.reuse, 0x7632, R52 ;  /* 0x000076320d347816 */ /* 0x040fe20000000034 */
[----:B------:R-:W-:Y:S01]  /*1cf0*/  IMAD.U32 R43, R13, 0x10000, RZ ;  /* 0x000100000d2b7824 */ /* 0x000fe200078e00ff */
[----:B0-----:R-:W2:Y:S01]  /*1d00*/  LDL R26, [R1+0x54] ;  /* 0x00005400011a7983 */ /* 0x001ea20000100800 */
[----:B------:R-:W-:-:S03]  /*1d10*/  SHF.L.U32 R55, R10, 0x10, RZ ;  /* 0x000000100a377819 */ /* 0x000fc600000006ff */
[----:B------:R-:W-:Y:S01]  /*1d20*/  STL [R1+0x40], R30 ;  /* 0x0000401e01007387 */ /* 0x000fe20000100800 */
[----:B------:R-:W-:-:S03]  /*1d30*/  SHF.L.U32 R52, R52, 0x10, RZ ;  /* 0x0000001034347819 */ /* 0x000fc600000006ff */
[----:B------:R0:W-:Y:S01]  /*1d40*/  STL [R1+0xec], R30 ;  /* 0x0000ec1e01007387 */ /* 0x0001e20000100800 */
[----:B------:R-:W-:Y:S01]  /*1d50*/  FMUL.FTZ R36, R2, R45 ;  /* 0x0000002d02247220 */ /* 0x000fe20000410000 */
[----:B------:R-:W-:Y:S01]  /*1d60*/  FADD.FTZ R47, -R42, R47 ;  /* 0x0000002f2a2f7221 */ /* 0x000fe20000010100 */
[----:B------:R-:W-:Y:S01]  /*1d70*/  FMUL.FTZ R45, R4, R43 ;  /* 0x0000002b042d7220 */ /* 0x000fe20000410000 */
[----:B------:R-:W-:Y:S01]  /*1d80*/  FADD.FTZ R55, -R42, R55 ;  /* 0x000000372a377221 */ /* 0x000fe20000010100 */
[----:B0-----:R-:W4:Y:S04]  /*1d90*/  LDL R30, [R1+0x14] ;  /* 0x00001400011e7983 */ /* 0x001f280000100800 */
[----:B------:R-:W-:Y:S04]  /*1da0*/  STL [R1+0xf4], R27 ;  /* 0x0000f41b01007387 */ /* 0x000fe80000100800 */
[----:B------:R-:W-:Y:S01]  /*1db0*/  STL [R1+0xf8], R25 ;  /* 0x0000f81901007387 */ /* 0x000fe20000100800 */
[----:B------:R-:W-:-:S03]  /*1dc0*/  FMUL.FTZ R35, R2, R47 ;  /* 0x0000002f02237220 */ /* 0x000fc60000410000 */
[----:B------:R-:W-:Y:S01]  /*1dd0*/  STL [R1+0x3c], R37 ;  /* 0x00003c2501007387 */ /* 0x000fe20000100800 */
[----:B------:R-:W-:-:S03]  /*1de0*/  SHF.L.U32 R54, R8, 0x10, RZ ;  /* 0x0000001008367819 */ /* 0x000fc600000006ff */
[----:B------:R-:W-:Y:S01]  /*1df0*/  STL [R1+0x34], R29 ;  /* 0x0000341d01007387 */ /* 0x000fe20000100800 */
[----:B------:R-:W-:Y:S01]  /*1e00*/  FFMA.FTZ R44, R36, R45, R44 ;  /* 0x0000002d242c7223 */ /* 0x000fe2000001002c */
[----:B------:R-:W-:Y:S02]  /*1e10*/  FMUL.FTZ R47, R46, R52 ;  /* 0x000000342e2f7220 */ /* 0x000fe40000410000 */
[----:B------:R-:W-:Y:S01]  /*1e20*/  STL [R1+0x30], R41 ;  /* 0x0000302901007387 */ /* 0x000fe20000100800 */
[----:B------:R-:W-:-:S03]  /*1e30*/  FFMA.FTZ R53, R4, R43, R53 ;  /* 0x0000002b04357223 */ /* 0x000fc60000010035 */
[----:B------:R-:W-:Y:S04]  /*1e40*/  STL [R1+0x2c], R34 ;  /* 0x00002c2201007387 */ /* 0x000fe80000100800 */
[----:B------:R-:W-:Y:S01]  /*1e50*/  STL [R1+0x24], R39 ;  /* 0x0000242701007387 */ /* 0x000fe20000100800 */
[----:B------:R-:W-:-:S03]  /*1e60*/  FFMA.FTZ R47, R35, R47, R44 ;  /* 0x0000002f232f7223 */ /* 0x000fc6000001002c */
[----:B------:R-:W-:Y:S01]  /*1e70*/  STL [R1+0x20], R40 ;  /* 0x0000202801007387 */ /* 0x000fe20000100800 */
[----:B------:R-:W-:-:S03]  /*1e80*/  PRMT R45, R8, 0x7632, R45 ;  /* 0x00007632082d7816 */ /* 0x000fc6000000002d */
[----:B------:R0:W-:Y:S01]  /*1e90*/  STL [R1], R5 ;  /* 0x0000000501007387 */ /* 0x0001e20000100800 */
[----:B------:R-:W-:Y:S01]  /*1ea0*/  FFMA.FTZ R53, R46, R52, R53 ;  /* 0x000000342e357223 */ /* 0x000fe20000010035 */
[----:B------:R-:W-:Y:S01]  /*1eb0*/  SHF.L.U32 R45, R45, 0x10, RZ ;  /* 0x000000102d2d7819 */ /* 0x000fe200000006ff */
[----:B0-----:R-:W-:Y:S01]  /*1ec0*/  FMUL.FTZ R5, R2, R55 ;  /* 0x0000003702057220 */ /* 0x001fe20000410000 */
[----:B------:R-:W-:-:S04]  /*1ed0*/  FMUL.FTZ R55, R3, R54 ;  /* 0x0000003603377220 */ /* 0x000fc80000410000 */
[----:B------:R-:W-:Y:S01]  /*1ee0*/  FFMA.FTZ R47, R5, R55, R47 ;  /* 0x00000037052f7223 */ /* 0x000fe2000001002f */
[----:B------:R-:W-:Y:S01]  /*1ef0*/  FFMA.FTZ R55, R3, R54, R53 ;  /* 0x0000003603377223 */ /* 0x000fe20000010035 */
[----:B------:R-:W-:Y:S03]  /*1f00*/  STL [R1+0x1c], R36 ;  /* 0x00001c2401007387 */ /* 0x000fe60000100800 */
[----:B------:R-:W-:Y:S01]  /*1f10*/  FFMA.FTZ R27, R48, R45, R55 ;  /* 0x0000002d301b7223 */ /* 0x000fe20000010037 */
[----:B------:R-:W-:Y:S04]  /*1f20*/  STL [R1+0x18], R5 ;  /* 0x0000180501007387 */ /* 0x000fe80000100800 */
[----:B------:R-:W3:Y:S01]  /*1f30*/  LDL.LU R55, [R1] ;  /* 0x0000000001377983 */ /* 0x000ee20000300800 */
[----:B------:R-:W-:-:S05]  /*1f40*/  PRMT R44, R10, 0x7632, R44 ;  /* 0x000076320a2c7816 */ /* 0x000fca000000002c */
[----:B------:R-:W-:-:S04]  /*1f50*/  IMAD.U32 R44, R44, 0x10000, RZ ;  /* 0x000100002c2c7824 */ /* 0x000fc800078e00ff */
[----:B------:R-:W-:Y:S01]  /*1f60*/  FADD.FTZ R44, -R42, R44 ;  /* 0x0000002c2a2c7221 */ /* 0x000fe20000010100 */
[----:B------:R-:W-:-:S03]  /*1f70*/  FMUL.FTZ R53, R48, R45 ;  /* 0x0000002d30357220 */ /* 0x000fc60000410000 */
[----:B------:R-:W-:-:S04]  /*1f80*/  FMUL.FTZ R44, R2, R44 ;  /* 0x0000002c022c7220 */ /* 0x000fc80000410000 */
[----:B------:R-:W-:Y:S01]  /*1f90*/  FFMA.FTZ R25, R44, R53, R47 ;  /* 0x000000352c197223 */ /* 0x000fe2000001002f */
[C---:B------:R-:W-:Y:S01]  /*1fa0*/  IMAD.U32 R47, R11.reuse, 0x10000, RZ ;  /* 0x000100000b2f7824 */ /* 0x040fe200078e00ff */
[----:B------:R-:W-:-:S03]  /*1fb0*/  PRMT R53, R11, 0x7632, R53 ;  /* 0x000076320b357816 */ /* 0x000fc60000000035 */
[----:B------:R-:W-:Y:S01]  /*1fc0*/  FADD.FTZ R47, -R42, R47 ;  /* 0x0000002f2a2f7221 */ /* 0x000fe20000010100 */
[----:B------:R-:W-:Y:S02]  /*1fd0*/  SHF.L.U32 R53, R53, 0x10, RZ ;  /* 0x0000001035357819 */ /* 0x000fe400000006ff */
[----:B------:R-:W-:-:S03]  /*1fe0*/  PRMT R48, R9, 0x7632, R48 ;  /* 0x0000763209307816 */ /* 0x000fc60000000030 */
[----:B------:R-:W-:Y:S02]  /*1ff0*/  FADD.FTZ R53, -R42, R53 ;  /* 0x000000352a357221 */ /* 0x000fe40000010100 */
[----:B------:R-:W-:Y:S02]  /*2000*/  IMAD.U32 R48, R48, 0x10000, RZ ;  /* 0x0001000030307824 */ /* 0x000fe400078e00ff */
[----:B------:R-:W-:Y:S01]  /*2010*/  FMUL.FTZ R53, R2, R53 ;  /* 0x0000003502357220 */ /* 0x000fe20000410000 */
[----:B---3--:R-:W-:Y:S01]  /*2020*/  FFMA.FTZ R44, R44, R45, R55 ;  /* 0x0000002d2c2c7223 */ /* 0x008fe20000010037 */
[----:B------:R-:W-:Y:S01]  /*2030*/  SHF.L.U32 R55, R9, 0x10, RZ ;  /* 0x0000001009377819 */ /* 0x000fe200000006ff */
[----:B------:R-:W-:Y:S01]  /*2040*/  FADD.FTZ R45, R38, R45 ;  /* 0x0000002d262d7221 */ /* 0x000fe20000010000 */
[----:B------:R-:W-:-:S03]  /*2050*/  FMUL.FTZ R38, R2, R47 ;  /* 0x0000002f02267220 */ /* 0x000fc60000410000 */
[----:B------:R-:W-:-:S04]  /*2060*/  FMUL.FTZ R47, R4, R55 ;  /* 0x00000037042f7220 */ /* 0x000fc80000410000 */
[----:B------:R-:W-:Y:S01]  /*2070*/  FFMA.FTZ R25, R38, R47, R25 ;  /* 0x0000002f26197223 */ /* 0x000fe20000010019 */
[----:B------:R-:W-:Y:S01]  /*2080*/  FFMA.FTZ R47, R4, R55, R27 ;  /* 0x00000037042f7223 */ /* 0x000fe2000001001b */
[----:B------:R-:W-:-:S03]  /*2090*/  FMUL.FTZ R27, R46, R48 ;  /* 0x000000302e1b7220 */ /* 0x000fc60000410000 */
[----:B------:R-:W-:Y:S01]  /*20a0*/  FFMA.FTZ R46, R46, R48, R47 ;  /* 0x000000302e2e7223 */ /* 0x000fe2000001002f */
[----:B------:R-:W-:Y:S01]  /*20b0*/  FFMA.FTZ R47, R53, R27, R25 ;  /* 0x0000001b352f7223 */ /* 0x000fe20000010019 */
[----:B------:R-:W-:Y:S04]  /*20c0*/  STL [R1+0x8], R38 ;  /* 0x0000082601007387 */ /* 0x000fe80000100800 */
[----:B------:R0:W5:Y:S04]  /*20d0*/  LDL.LU R25, [R1+0xf8] ;  /* 0x0000f80001197983 */ /* 0x0001680000300800 */
[----:B------:R0:W5:Y:S04]  /*20e0*/  LDL.LU R27, [R1+0xf4] ;  /* 0x0000f400011b7983 */ /* 0x0001680000300800 */
[----:B------:R1:W-:Y:S04]  /*20f0*/  STS.64 [R0], R46 ;  /* 0x0000002e00007388 */ /* 0x0003e80000000a00 */
[----:B-1----:R-:W3:Y:S04]  /*2100*/  LDL.LU R0, [R1+0xf0] ;  /* 0x0000f00001007983 */ /* 0x002ee80000300800 */
[----:B------:R-:W2:Y:S01]  /*2110*/  LDL R46, [R1+0x38] ;  /* 0x00003800012e7983 */ /* 0x000ea20000100800 */
[----:B------:R-:W-:Y:S01]  /*2120*/  UMOV UR15, 0x400 ;  /* 0x00000400000f7882 */ /* 0x000fe20000000000 */
[----:B------:R-:W-:Y:S01]  /*2130*/  FADD.FTZ R32, R32, R49 ;  /* 0x0000003120207221 */ /* 0x000fe20000010000 */
[----:B------:R-:W-:Y:S01]  /*2140*/  BAR.SYNC.DEFER_BLOCKING 0x0 ;  /* 0x0000000000007b1d */ /* 0x000fe20000010000 */
[----:B---3--:R-:W-:Y:S01]  /*2150*/  FADD.FTZ R47, RZ, R0 ;  /* 0x00000000ff2f7221 */ /* 0x008fe20000010000 */
[----:B--2---:R-:W-:-:S03]  /*2160*/  FFMA.FTZ R46, R46, R0, RZ ;  /* 0x000000002e2e7223 */ /* 0x004fc600000100ff */
[----:B----4-:R-:W-:Y:S01]  /*2170*/  FADD.FTZ R47, R47, R30 ;  /* 0x0000001e2f2f7221 */ /* 0x010fe20000010000 */
[----:B------:R-:W-:Y:S02]  /*2180*/  FFMA.FTZ R46, R26, R30, R46 ;  /* 0x0000001e1a2e7223 */ /* 0x000fe4000001002e */
[----:B------:R-:W2:Y:S04]  /*2190*/  LDL.LU R30, [R1+0xec] ;  /* 0x0000ec00011e7983 */ /* 0x000ea80000300800 */
[----:B------:R-:W3:Y:S01]  /*21a0*/  LDL.LU R26, [R1+0xe8] ;  /* 0x0000e800011a7983 */ /* 0x000ee20000300800 */
[----:B------:R-:W-:-:S04]  /*21b0*/  FADD.FTZ R47, R47, R24 ;  /* 0x000000182f2f7221 */ /* 0x000fc80000010000 */
[----:B------:R-:W-:Y:S01]  /*21c0*/  FADD.FTZ R47, R47, R60 ;  /* 0x0000003c2f2f7221 */ /* 0x000fe20000010000 */
[----:B------:R-:W-:-:S03]  /*21d0*/  ULEA UR5, UR18, UR15, 0x18 ;  /* 0x0000000f12057291 */ /* 0x000fc6000f8ec03f */
[----:B------:R-:W-:-:S04]  /*21e0*/  FADD.FTZ R47, R47, R58 ;  /* 0x0000003a2f2f7221 */ /* 0x000fc80000010000 */
[----:B------:R-:W-:-:S04]  /*21f0*/  FADD.FTZ R47, R47, R56 ;  /* 0x000000382f2f7221 */ /* 0x000fc80000010000 */
[----:B------:R-:W-:-:S04]  /*2200*/  FADD.FTZ R47, R47, R7 ;  /* 0x000000072f2f7221 */ /* 0x000fc80000010000 */
[----:B------:R-:W-:Y:S01]  /*2210*/  FADD.FTZ R47, R47, R54 ;  /* 0x000000362f2f7221 */ /* 0x000fe20000010000 */
[----:B---3--:R-:W-:Y:S02]  /*2220*/  FFMA.FTZ R46, R26, R24, R46 ;  /* 0x000000181a2e7223 */ /* 0x008fe4000001002e */
[----:B------:R0:W5:Y:S02]  /*2230*/  LDL.LU R24, [R1+0xe4] ;  /* 0x0000e40001187983 */ /* 0x0001640000300800 */
[----:B--2---:R-:W-:Y:S02]  /*2240*/  FFMA.FTZ R46, R30, R60, R46 ;  /* 0x0000003c1e2e7223 */ /* 0x004fe4000001002e */
[----:B------:R-:W1:Y:S02]  /*2250*/  S2R R30, SR_TID.X ;  /* 0x00000000001e7919 */ /* 0x000e640000002100 */
[----:B------:R-:W-:Y:S01]  /*2260*/  FFMA.FTZ R46, R29, R58, R46 ;  /* 0x0000003a1d2e7223 */ /* 0x000fe2000001002e */
[----:B------:R0:W5:Y:S03]  /*2270*/  LDL.LU R26, [R1+0xe0] ;  /* 0x0000e000011a7983 */ /* 0x0001660000300800 */
[----:B------:R-:W-:-:S02]  /*2280*/  FFMA.FTZ R46, R34, R56, R46 ;  /* 0x00000038222e7223 */ /* 0x000fc4000001002e */
[----:B------:R-:W2:Y:S02]  /*2290*/  LDL.LU R34, [R1+0xdc] ;  /* 0x0000dc0001227983 */ /* 0x000ea40000300800 */
[----:B------:R-:W-:-:S04]  /*22a0*/  FFMA.FTZ R46, R40, R7, R46 ;  /* 0x00000007282e7223 */ /* 0x000fc8000001002e */
[----:B------:R-:W-:Y:S02]  /*22b0*/  FFMA.FTZ R46, R5, R54, R46 ;  /* 0x00000036052e7223 */ /* 0x000fe4000001002e */
[----:B------:R-:W3:Y:S01]  /*22c0*/  LDL.LU R5, [R1+0xd8] ;  /* 0x0000d80001057983 */ /* 0x000ee20000300800 */
[C---:B-1----:R-:W-:Y:S02]  /*22d0*/  SHF.L.U32 R29, R30.reuse, 0x1, RZ ;  /* 0x000000011e1d7819 */ /* 0x042fe400000006ff */
[----:B------:R-:W-:Y:S02]  /*22e0*/  LEA R40, R30, UR5, 0x5 ;  /* 0x000000051e287c11 */ /* 0x000fe4000f8e28ff */
[----:B------:R-:W-:-:S04]  /*22f0*/  LOP3.LUT R29, R29, 0x18, RZ, 0xc0, !PT ;  /* 0x000000181d1d7812 */ /* 0x000fc800078ec0ff */
[----:B------:R-:W-:-:S05]  /*2300*/  IADD3 R29, R40, R29, RZ ;  /* 0x0000001d281d7210 */ /* 0x000fca0007ffe0ff */
[----:B------:R1:W-:Y:S02]  /*2310*/  STS.64 [R29], R46 ;  /* 0x0000002e1d007388 */ /* 0x0003e40000000a00 */
[----:B-1----:R-:W-:Y:S02]  /*2320*/  IMAD.SHL.U32 R47, R30, 0x2, RZ ;  /* 0x000000021e2f7824 */ /* 0x002fe400078e00ff */
[----:B------:R0:W5:Y:S03]  /*2330*/  LDL.LU R29, [R1+0xd4] ;  /* 0x0000d400011d7983 */ /* 0x0001660000300800 */
[----:B------:R-:W-:-:S04]  /*2340*/  LOP3.LUT R47, R47, 0x18, RZ, 0xc0, !PT ;  /* 0x000000182f2f7812 */ /* 0x000fc800078ec0ff */
[----:B------:R-:W-:-:S04]  /*2350*/  LOP3.LUT R46, R47, 0x8, RZ, 0x3c, !PT ;  /* 0x000000082f2e7812 */ /* 0x000fc800078e3cff */
[----:B------:R-:W-:-:S05]  /*2360*/  IADD3 R46, R40, R46, RZ ;  /* 0x0000002e282e7210 */ /* 0x000fca0007ffe0ff */
[----:B------:R1:W-:Y:S02]  /*2370*/  STS.64 [R46], R44 ;  /* 0x0000002c2e007388 */ /* 0x0003e40000000a00 */
[----:B-1----:R-:W-:-:S04]  /*2380*/  LOP3.LUT R44, R47, 0x10, RZ, 0x3c, !PT ;  /* 0x000000102f2c7812 */ /* 0x002fc800078e3cff */
[----:B------:R-:W-:-:S05]  /*2390*/  IADD3 R44, R40, R44, RZ ;  /* 0x0000002c282c7210 */ /* 0x000fca0007ffe0ff */
[----:B------:R1:W-:Y:S02]  /*23a0*/  STL [R1+0x4], R44 ;  /* 0x0000042c01007387 */ /* 0x0003e40000100800 */
[----:B-1----:R-:W-:-:S04]  /*23b0*/  SHF.R.S32.HI R44, RZ, 0x1f, R30 ;  /* 0x0000001fff2c7819 */ /* 0x002fc8000001141e */
[----:B------:R-:W-:-:S04]  /*23c0*/  LEA.HI R46, R44, R30, RZ, 0x2 ;  /* 0x0000001e2c2e7211 */ /* 0x000fc800078f10ff */
[----:B------:R-:W-:-:S04]  /*23d0*/  SHF.R.S32.HI R44, RZ, 0x2, R46 ;  /* 0x00000002ff2c7819 */ /* 0x000fc8000001142e */
[----:B------:R-:W-:Y:S02]  /*23e0*/  IADD3 R49, R44, 0xf0, RZ ;  /* 0x000000f02c317810 */ /* 0x000fe40007ffe0ff */
[----:B------:R-:W-:Y:S02]  /*23f0*/  LOP3.LUT R45, R47, 0x18, RZ, 0x3c, !PT ;  /* 0x000000182f2d7812 */ /* 0x000fe400078e3cff */
[----:B------:R-:W-:-:S04]  /*2400*/  SHF.R.S32.HI R47, RZ, 0x1f, R49 ;  /* 0x0000001fff2f7819 */ /* 0x000fc80000011431 */
[----:B------:R-:W-:Y:S02]  /*2410*/  LEA.HI R49, R47, R49, RZ, 0x2 ;  /* 0x000000312f317211 */ /* 0x000fe400078f10ff */
[----:B------:R-:W-:Y:S01]  /*2420*/  SHF.R.S32.HI R47, RZ, 0x1f, R30 ;  /* 0x0000001fff2f7819 */ /* 0x000fe2000001141e */
[----:B------:R-:W-:Y:S01]  /*2430*/  IMAD.IADD R40, R40, 0x1, R45 ;  /* 0x0000000128287824 */ /* 0x000fe200078e022d */
[----:B------:R-:W-:Y:S01]  /*2440*/  LOP3.LUT R46, R46, 0xfffffffc, RZ, 0xc0, !PT ;  /* 0xfffffffc2e2e7812 */ /* 0x000fe200078ec0ff */
[----:B------:R-:W-:Y:S01]  /*2450*/  FFMA.FTZ R45, R28, R50, R31 ;  /* 0x000000321c2d7223 */ /* 0x000fe2000001001f */
[-C--:B------:R-:W-:Y:S01]  /*2460*/  LEA.HI R47, R47, R30.reuse, RZ, 0x4 ;  /* 0x0000001e2f2f7211 */ /* 0x080fe200078f20ff */
[----:B------:R-:W-:Y:S01]  /*2470*/  FADD.FTZ R50, R32, R50 ;  /* 0x0000003220327221 */ /* 0x000fe20000010000 */
[----:B------:R-:W-:Y:S01]  /*2480*/  IADD3 R46, -R46, R30, RZ ;  /* 0x0000001e2e2e7210 */ /* 0x000fe20007ffe1ff */
[----:B------:R-:W-:Y:S01]  /*2490*/  FFMA.FTZ R45, R33, R51, R45 ;  /* 0x00000033212d7223 */ /* 0x000fe2000001002d */
[----:B------:R-:W-:Y:S01]  /*24a0*/  SHF.R.U32.HI R47, RZ, 0x4, R47 ;  /* 0x00000004ff2f7819 */ /* 0x000fe2000001162f */
[----:B------:R-:W-:Y:S01]  /*24b0*/  FADD.FTZ R51, R50, R51 ;  /* 0x0000003332337221 */ /* 0x000fe20000010000 */
[----:B------:R-:W-:Y:S01]  /*24c0*/  SHF.R.U32.HI R49, RZ, 0x2, R49 ;  /* 0x00000002ff317819 */ /* 0x000fe20000011631 */
[----:B------:R0:W5:Y:S01]  /*24d0*/  LDL.LU R31, [R1+0xd0] ;  /* 0x0000d000011f7983 */ /* 0x0001620000300800 */
[----:B------:R-:W-:-:S02]  /*24e0*/  LOP3.LUT R47, R46, 0x3, R47, 0x78, !PT ;  /* 0x000000032e2f7812 */ /* 0x000fc400078e782f */
[----:B------:R-:W-:Y:S01]  /*24f0*/  LEA R44, R44, UR5, 0x5 ;  /* 0x000000052c2c7c11 */ /* 0x000fe2000f8e28ff */
[----:B------:R-:W-:Y:S01]  /*2500*/  FADD.FTZ R51, R51, R52 ;  /* 0x0000003433337221 */ /* 0x000fe20000010000 */
[----:B------:R-:W-:Y:S01]  /*2510*/  LOP3.LUT R49, R46, 0x3, R49, 0x78, !PT ;  /* 0x000000032e317812 */ /* 0x000fe200078e7831 */
[----:B------:R0:W5:Y:S02]  /*2520*/  LDL.LU R28, [R1+0xcc] ;  /* 0x0000cc00011c7983 */ /* 0x0001640000300800 */
[----:B------:R-:W-:Y:S01]  /*2530*/  IMAD R50, R47, 0x8, R44 ;  /* 0x000000082f327824 */ /* 0x000fe200078e022c */
[----:B------:R-:W-:Y:S01]  /*2540*/  LEA R49, R49, R44, 0x3 ;  /* 0x0000002c31317211 */ /* 0x000fe200078e18ff */
[----:B------:R-:W1:Y:S01]  /*2550*/  S2R R46, SR_TID.X ;  /* 0x00000000002e7919 */ /* 0x000e620000002100 */
[----:B------:R-:W-:Y:S01]  /*2560*/  FFMA.FTZ R44, R35, R52, R45 ;  /* 0x00000034232c7223 */ /* 0x000fe2000001002d */
[----:B------:R-:W-:Y:S02]  /*2570*/  FADD.FTZ R45, R51, R48 ;  /* 0x00000030332d7221 */ /* 0x000fe40000010000 */
[----:B------:R-:W4:Y:S01]  /*2580*/  S2R R51, SR_TID.X ;  /* 0x0000000000337919 */ /* 0x000f220000002100 */
[----:B------:R0:W5:Y:S01]  /*2590*/  LDL.LU R30, [R1+0xc8] ;  /* 0x0000c800011e7983 */ /* 0x0001620000300800 */
[----:B------:R-:W-:-:S03]  /*25a0*/  FFMA.FTZ R44, R53, R48, R44 ;  /* 0x00000030352c7223 */ /* 0x000fc6000001002c */
[----:B------:R-:W2:Y:S04]  /*25b0*/  LDL.LU R32, [R1+0xc4] ;  /* 0x0000c40001207983 */ /* 0x000ea80000300800 */
[----:B------:R0:W5:Y:S04]  /*25c0*/  LDL.LU R33, [R1+0xc0] ;  /* 0x0000c00001217983 */ /* 0x0001680000300800 */
[----:B------:R-:W2:Y:S04]  /*25d0*/  LDL R47, [R1+0x48] ;  /* 0x00004800012f7983 */ /* 0x000ea80000100800 */
[----:B------:R0:W5:Y:S01]  /*25e0*/  LDL.LU R35, [R1+0xbc] ;  /* 0x0000bc0001237983 */ /* 0x0001620000300800 */
[----:B-1----:R-:W-:-:S04]  /*25f0*/  IADD3 R46, R46, 0x1e0, RZ ;  /* 0x000001e02e2e7810 */ /* 0x002fc80007ffe0ff */
[----:B------:R-:W-:Y:S01]  /*2600*/  SHF.R.S32.HI R52, RZ, 0x1f, R46 ;  /* 0x0000001fff347819 */ /* 0x000fe2000001142e */
[----:B----4-:R-:W-:-:S05]  /*2610*/  VIADD R51, R51, 0x1e0 ;  /* 0x000001e033337836 */ /* 0x010fca0000000000 */
[----:B------:R-:W-:Y:S02]  /*2620*/  LEA.HI R48, R52, R51, RZ, 0x2 ;  /* 0x0000003334307211 */ /* 0x000fe400078f10ff */
[----:B------:R-:W4:Y:S02]  /*2630*/  LDL R52, [R1+0x10] ;  /* 0x0000100001347983 */ /* 0x000f240000100800 */
[----:B------:R-:W-:Y:S02]  /*2640*/  LOP3.LUT R53, R48, 0xfffffffc, RZ, 0xc0, !PT ;  /* 0xfffffffc30357812 */ /* 0x000fe400078ec0ff */
[----:B------:R-:W-:Y:S01]  /*2650*/  SHF.R.S32.HI R48, RZ, 0x2, R48 ;  /* 0x00000002ff307819 */ /* 0x000fe20000011430 */
[----:B---3--:R-:W-:Y:S01]  /*2660*/  FADD.FTZ R46, RZ, R5 ;  /* 0x00000005ff2e7221 */ /* 0x008fe20000010000 */
[----:B--2---:R-:W-:-:S03]  /*2670*/  FFMA.FTZ R47, R47, R5, RZ ;  /* 0x000000052f2f7223 */ /* 0x004fc600000100ff */
[----:B----4-:R-:W-:Y:S01]  /*2680*/  FADD.FTZ R51, R46, R52 ;  /* 0x000000342e337221 */ /* 0x010fe20000010000 */
[----:B------:R-:W-:Y:S02]  /*2690*/  FFMA.FTZ R46, R32, R52, R47 ;  /* 0x00000034202e7223 */ /* 0x000fe4000001002f */
[----:B------:R-:W1:Y:S01]  /*26a0*/  S2R R52, SR_TID.X ;  /* 0x0000000000347919 */ /* 0x000e620000002100 */
[----:B------:R-:W-:Y:S02]  /*26b0*/  FADD.FTZ R47, R51, R61 ;  /* 0x0000003d332f7221 */ /* 0x000fe40000010000 */
[----:B------:R-:W2:Y:S01]  /*26c0*/  S2R R51, SR_TID.X ;  /* 0x0000000000337919 */ /* 0x000ea20000002100 */
[----:B------:R-:W-:Y:S01]  /*26d0*/  FFMA.FTZ R46, R34, R61, R46 ;  /* 0x0000003d222e7223 */ /* 0x000fe2000001002e */
[----:B------:R0:W5:Y:S03]  /*26e0*/  LDL.LU R32, [R1+0xb8] ;  /* 0x0000b80001207983 */ /* 0x0001660000300800 */
[----:B------:R-:W-:Y:S01]  /*26f0*/  FFMA.FTZ R46, R37, R59, R46 ;  /* 0x0000003b252e7223 */ /* 0x000fe2000001002e */
[----:B------:R0:W5:Y:S03]  /*2700*/  LDL.LU R34, [R1+0xb4] ;  /* 0x0000b40001227983 */ /* 0x0001660000300800 */
[----:B------:R-:W-:Y:S01]  /*2710*/  FFMA.FTZ R46, R41, R57, R46 ;  /* 0x00000039292e7223 */ /* 0x000fe2000001002e */
[----:B------:R0:W5:Y:S01]  /*2720*/  LDL.LU R37, [R1+0xb0] ;  /* 0x0000b00001257983 */ /* 0x0001620000300800 */
[----:B-1----:R-:W-:-:S04]  /*2730*/  IADD3 R52, R52, 0x1e0, RZ ;  /* 0x000001e034347810 */ /* 0x002fc80007ffe0ff */
[----:B------:R-:W-:Y:S02]  /*2740*/  SHF.R.S32.HI R52, RZ, 0x1f, R52 ;  /* 0x0000001fff347819 */ /* 0x000fe40000011434 */
[----:B--2---:R-:W-:-:S04]  /*2750*/  IADD3 R51, R51, 0x1e0, RZ ;  /* 0x000001e033337810 */ /* 0x004fc80007ffe0ff */
[----:B------:R-:W-:Y:S01]  /*2760*/  LEA.HI R52, R52, R51, RZ, 0x4 ;  /* 0x0000003334347211 */ /* 0x000fe200078f20ff */
[----:B------:R-:W-:Y:S01]  /*2770*/  IMAD.IADD R51, R51, 0x1, -R53 ;  /* 0x0000000133337824 */ /* 0x000fe200078e0a35 */
[----:B------:R-:W-:-:S04]  /*2780*/  IADD3 R53, R48, 0xf0, RZ ;  /* 0x000000f030357810 */ /* 0x000fc80007ffe0ff */
[----:B------:R-:W-:Y:S01]  /*2790*/  SHF.R.S32.HI R41, RZ, 0x1f, R53 ;  /* 0x0000001fff297819 */ /* 0x000fe20000011435 */
[----:B------:R-:W-:Y:S01]  /*27a0*/  FFMA.FTZ R46, R39, R6, R46 ;  /* 0x00000006272e7223 */ /* 0x000fe2000001002e */
[----:B------:R-:W-:Y:S01]  /*27b0*/  SHF.R.U32.HI R52, RZ, 0x4, R52 ;  /* 0x00000004ff347819 */ /* 0x000fe20000011634 */
[----:B------:R0:W5:Y:S01]  /*27c0*/  LDL.LU R39, [R1+0xac] ;  /* 0x0000ac0001277983 */ /* 0x0001620000300800 */
[----:B------:R-:W-:Y:S01]  /*27d0*/  LEA.HI R53, R41, R53, RZ, 0x2 ;  /* 0x0000003529357211 */ /* 0x000fe200078f10ff */
[----:B------:R-:W-:Y:S01]  /*27e0*/  FFMA.FTZ R46, R36, R43, R46 ;  /* 0x0000002b242e7223 */ /* 0x000fe2000001002e */
[C---:B------:R-:W-:Y:S01]  /*27f0*/  LOP3.LUT R52, R51.reuse, 0x3, R52, 0x78, !PT ;  /* 0x0000000333347812 */ /* 0x040fe200078e7834 */
[----:B------:R0:W5:Y:S01]  /*2800*/  LDL.LU R41, [R1+0xa8] ;  /* 0x0000a80001297983 */ /* 0x0001620000300800 */
[----:B------:R-:W-:Y:S01]  /*2810*/  SHF.R.U32.HI R53, RZ, 0x2, R53 ;  /* 0x00000002ff357819 */ /* 0x000fe20000011635 */
[----:B------:R-:W-:Y:S02]  /*2820*/  FFMA.FTZ R46, R38, R55, R46 ;  /* 0x00000037262e7223 */ /* 0x000fe4000001002e */
[----:B------:R0:W5:Y:S01]  /*2830*/  LDL.LU R36, [R1+0xa4] ;  /* 0x0000a40001247983 */ /* 0x0001620000300800 */
[----:B------:R-:W-:-:S03]  /*2840*/  LOP3.LUT R51, R51, 0x3, R53, 0x78, !PT ;  /* 0x0000000333337812 */ /* 0x000fc600078e7835 */
[----:B------:R0:W5:Y:S04]  /*2850*/  LDL.LU R38, [R1+0xa0] ;  /* 0x0000a00001267983 */ /* 0x0001680000300800 */
[----:B------:R-:W2:Y:S01]  /*2860*/  LDL.LU R53, [R1+0x4] ;  /* 0x0000040001357983 */ /* 0x000ea20000300800 */
[----:B------:R-:W-:-:S04]  /*2870*/  FADD.FTZ R47, R47, R59 ;  /* 0x0000003b2f2f7221 */ /* 0x000fc80000010000 */
[----:B------:R-:W-:-:S04]  /*2880*/  FADD.FTZ R47, R47, R57 ;  /* 0x000000392f2f7221 */ /* 0x000fc80000010000 */
[----:B------:R-:W-:-:S04]  /*2890*/  FADD.FTZ R47, R47, R6 ;  /* 0x000000062f2f7221 */ /* 0x000fc80000010000 */
[----:B------:R-:W-:-:S04]  /*28a0*/  FADD.FTZ R47, R47, R43 ;  /* 0x0000002b2f2f7221 */ /* 0x000fc80000010000 */
[----:B------:R-:W-:Y:S01]  /*28b0*/  FADD.FTZ R47, R47, R55 ;  /* 0x000000372f2f7221 */ /* 0x000fe20000010000 */
[----:B------:R-:W-:Y:S01]  /*28c0*/  LEA R48, R48, UR5, 0x5 ;  /* 0x0000000530307c11 */ /* 0x000fe2000f8e28ff */
[----:B------:R-:W-:Y:S02]  /*28d0*/  USHF.R.U64 UR5, UR10, 0x1, UR7 ;  /* 0x000000010a057899 */ /* 0x000fe40008001207 */
[----:B------:R-:W-:Y:S02]  /*28e0*/  USHF.R.U32.HI UR13, URZ, 0x1, UR7 ;  /* 0x000000013f0d7899 */ /* 0x000fe40008011607 */
[----:B------:R-:W-:Y:S02]  /*28f0*/  USHF.L.U32 UR12, UR5, 0x6, URZ ;  /* 0x00000006050c7899 */ /* 0x000fe4000800063f */
[----:B------:R-:W-:Y:S02]  /*2900*/  USHF.L.U64.HI UR5, UR5, 0x6, UR13 ;  /* 0x0000000605057899 */ /* 0x000fe4000801020d */
[----:B------:R-:W-:-:S02]  /*2910*/  ULOP3.LUT UR12, UR12, 0x3f, UR20, 0xf8, !UPT ;  /* 0x0000003f0c0c7892 */ /* 0x000fc4000f8ef814 */
[----:B------:R-:W-:-:S03]  /*2920*/  UIMAD UR14, UR5, 0x780, URZ ;  /* 0x00000780050e78a4 */ /* 0x000fc6000f8e023f */
[----:B------:R-:W-:Y:S02]  /*2930*/  UMOV UR5, URZ ;  /* 0x0000003f00057c82 */ /* 0x000fe40008000000 */
[----:B------:R-:W-:Y:S01]  /*2940*/  UIMAD.WIDE.U32 UR12, UR12, 0x780, UR4 ;  /* 0x000007800c0c78a5 */ /* 0x000fe2000f8e0004 */
[----:B------:R-:W-:Y:S01]  /*2950*/  IMAD R51, R51, 0x8, R48 ;  /* 0x0000000833337824 */ /* 0x000fe200078e0230 */
[----:B--2---:R1:W-:Y:S02]  /*2960*/  STS.64 [R53], R46 ;  /* 0x0000002e35007388 */ /* 0x0043e40000000a00 */
[----:B-1----:R-:W1:Y:S01]  /*2970*/  S2R R53, SR_TID.X ;  /* 0x0000000000357919 */ /* 0x002e620000002100 */
[----:B------:R-:W-:Y:S01]  /*2980*/  LEA R46, R52, R48, 0x3 ;  /* 0x00000030342e7211 */ /* 0x000fe200078e18ff */
[----:B------:R1:W-:Y:S01]  /*2990*/  STS.64 [R40], R44 ;  /* 0x0000002c28007388 */ /* 0x0003e20000000a00 */
[----:B------:R-:W-:Y:S01]  /*29a0*/  MOV R52, UR14 ;  /* 0x0000000e00347c02 */ /* 0x000fe20008000f00 */
[----:B------:R-:W-:Y:S01]  /*29b0*/  BAR.SYNC.DEFER_BLOCKING 0x0 ;  /* 0x0000000000007b1d */ /* 0x000fe20000010000 */
[----:B-1----:R-:W-:-:S05]  /*29c0*/  SHF.R.S32.HI R40, RZ, 0x1f, R53 ;  /* 0x0000001fff287819 */ /* 0x002fca0000011435 */
[----:B------:R-:W1:Y:S01]  /*29d0*/  LDS.64 R44, [R50] ;  /* 0x00000000322c7984 */ /* 0x000e620000000a00 */
[----:B------:R-:W-:-:S03]  /*29e0*/  IADD3 R53, P0, R53, UR12, RZ ;  /* 0x0000000c35357c10 */ /* 0x000fc6000ff1e0ff */
[----:B------:R-:W2:Y:S01]  /*29f0*/  LDS.64 R46, [R46] ;  /* 0x000000002e2e7984 */ /* 0x000ea20000000a00 */
[----:B------:R-:W-:Y:S02]  /*2a00*/  IADD3.X R40, R40, UR13, R52, P0, !PT ;  /* 0x0000000d28287c10 */ /* 0x000fe400087fe434 */
[C---:B------:R-:W-:Y:S01]  /*2a10*/  LEA R52, P0, R53.reuse, UR22, 0x3 ;  /* 0x0000001635347c11 */ /* 0x040fe2000f8018ff */
[----:B------:R-:W3:Y:S03]  /*2a20*/  LDS.64 R48, [R49+0x1e00] ;  /* 0x001e000031307984 */ /* 0x000ee60000000a00 */
[----:B------:R-:W-:Y:S01]  /*2a30*/  LEA.HI.X R53, R53, UR23, R40, 0x3, P0 ;  /* 0x0000001735357c11 */ /* 0x000fe200080f1c28 */
[----:B------:R-:W4:Y:S04]  /*2a40*/  LDS.64 R50, [R51+0x1e00] ;  /* 0x001e000033327984 */ /* 0x000f280000000a00 */
[----:B------:R0:W5:Y:S01]  /*2a50*/  LDL.LU R40, [R1+0x9c] ;  /* 0x00009c0001287983 */ /* 0x0001620000300800 */
[----:B-1----:R-:W-:Y:S01]  /*2a60*/  FADD.FTZ R45, RZ, R45 ;  /* 0x0000002dff2d7221 */ /* 0x002fe20000010000 */
[----:B------:R-:W-:Y:S01]  /*2a70*/  FADD.FTZ R44, RZ, R44 ;  /* 0x0000002cff2c7221 */ /* 0x000fe20000010000 */
[----:B--2---:R-:W-:Y:S01]  /*2a80*/  FADD.FTZ R47, RZ, R47 ;  /* 0x0000002fff2f7221 */ /* 0x004fe20000010000 */
[----:B------:R-:W-:Y:S01]  /*2a90*/  FADD.FTZ R46, RZ, R46 ;  /* 0x0000002eff2e7221 */ /* 0x000fe20000010000 */
[----:B---3--:R-:W-:Y:S01]  /*2aa0*/  FADD.FTZ R49, R45, R49 ;  /* 0x000000312d317221 */ /* 0x008fe20000010000 */
[----:B------:R-:W-:Y:S01]  /*2ab0*/  FADD.FTZ R48, R44, R48 ;  /* 0x000000302c307221 */ /* 0x000fe20000010000 */
[----:B----4-:R-:W-:Y:S01]  /*2ac0*/  FADD.FTZ R51, R47, R51 ;  /* 0x000000332f337221 */ /* 0x010fe20000010000 */
[----:B------:R-:W-:-:S03]  /*2ad0*/  FADD.FTZ R50, R46, R50 ;  /* 0x000000322e327221 */ /* 0x000fc60000010000 */
[----:B------:R-:W-:Y:S04]  /*2ae0*/  STG.E.64 desc[UR16][R52.64+0xc000], R48 ;  /* 0x00c0003034007986 */ /* 0x000fe8000c101b10 */
[----:B------:R1:W-:Y:S02]  /*2af0*/  STG.E.64 desc[UR16][R52.64+0xcf00], R50 ;  /* 0x00cf003234007986 */ /* 0x0003e4000c101b10 */
[----:B-1----:R-:W1:Y:S01]  /*2b00*/  S2R R53, SR_TID.X ;  /* 0x0000000000357919 */ /* 0x002e620000002100 */
[----:B------:R-:W-:Y:S01]  /*2b10*/  BSSY B0, `(.L_x_299) ;  /* 0x00000a0000007945 */ /* 0x000fe20003800000 */
[----:B------:R-:W-:Y:S02]  /*2b20*/  CS2R R44, SRZ ;  /* 0x00000000002c7805 */ /* 0x000fe4000001ff00 */
[----:B-1----:R-:W-:-:S13]  /*2b30*/  ISETP.GT.U32.AND P0, PT, R53, 0x1f, PT ;  /* 0x0000001f3500780c */ /* 0x002fda0003f04070 */
[----:B0-----:R-:W-:Y:S05]  /*2b40*/  @P0 BRA `(.L_x_300) ;  /* 0x0000000800700947 */ /* 0x001fea0003800000 */
        /* <DEDUP_REMOVED lines=156> */
.L_x_300:
[----:B------:R-:W-:Y:S05]  /*3510*/  BSYNC B0 ;  /* 0x0000000000007941 */ /* 0x000fea0003800000 */
.L_x_299:
[----:B------:R-:W0:Y:S01]  /*3520*/  SHFL.BFLY PT, R47, R44, 0x1, 0x1f ;  /* 0x0c201f002c2f7f89 */ /* 0x000e2200000e0000 */
[----:B------:R-:W-:Y:S01]  /*3530*/  LOP3.LUT P0, RZ, R53, 0xffffffe1, RZ, 0xc0, !PT ;  /* 0xffffffe135ff7812 */ /* 0x000fe2000780c0ff */
[----:B------:R-:W-:Y:S01]  /*3540*/  BSSY B0, `(.L_x_301) ;  /* 0x0000013000007945 */ /* 0x000fe20003800000 */
[----:B-----5:R-:W-:Y:S01]  /*3550*/  PRMT R51, R40, 0x7632, R51 ;  /* 0x0000763228337816 */ /* 0x020fe20000000033 */
[----:B------:R-:W1:Y:S01]  /*3560*/  SHFL.BFLY PT, R46, R45, 0x1, 0x1f ;  /* 0x0c201f002d2e7f89 */ /* 0x000e6200000e0000 */
[----:B------:R-:W-:Y:S01]  /*3570*/  PRMT R50, R41, 0x7632, R50 ;  /* 0x0000763229327816 */ /* 0x000fe20000000032 */
[----:B0-----:R-:W-:Y:S01]  /*3580*/  FADD.FTZ R40, R47, R44 ;  /* 0x0000002c2f287221 */ /* 0x001fe20000010000 */
[----:B-1----:R-:W-:-:S07]  /*3590*/  FADD.FTZ R41, R46, R45 ;  /* 0x0000002d2e297221 */ /* 0x002fce0000010000 */
[----:B------:R-:W-:Y:S05]  /*35a0*/  @P0 BRA `(.L_x_302) ;  /* 0x0000000000300947 */ /* 0x000fea0003800000 */
        /* <DEDUP_REMOVED lines=12> */
.L_x_302:
[----:B------:R-:W-:Y:S05]  /*3670*/  BSYNC B0 ;  /* 0x0000000000007941 */ /* 0x000fea0003800000 */
.L_x_301:
[----:B------:R-:W-:Y:S01]  /*3680*/  UIADD3 UR5, UP0, UR10, 0x3, URZ ;  /* 0x000000030a057890 */ /* 0x000fe2000ff1e03f */
[----:B------:R-:W-:Y:S02]  /*3690*/  PRMT R49, R38, 0x7632, R49 ;  /* 0x0000763226317816 */ /* 0x000fe40000000031 */
[----:B------:R-:W-:Y:S01]  /*36a0*/  PRMT R48, R39, 0x7632, R48 ;  /* 0x0000763227307816 */ /* 0x000fe20000000030 */
[----:B------:R-:W-:Y:S01]  /*36b0*/  UIADD3.X UR7, URZ, UR7, URZ, UP0, !UPT ;  /* 0x000000073f077290 */ /* 0x000fe200087fe43f */
[----:B------:R-:W-:Y:S01]  /*36c0*/  PRMT R47, R36, 0x7632, R47 ;  /* 0x00007632242f7816 */ /* 0x000fe2000000002f */
[----:B------:R-:W-:Y:S01]  /*36d0*/  UISETP.GE.U32.AND UP0, UPT, UR5, UR19, UPT ;  /* 0x000000130500728c */ /* 0x000fe2000bf06070 */
[----:B------:R-:W-:Y:S02]  /*36e0*/  PRMT R46, R37, 0x7632, R46 ;  /* 0x00007632252e7816 */ /* 0x000fe4000000002e */
[----:B0-----:R-:W-:Y:S01]  /*36f0*/  PRMT R45, R34, 0x7632, R45 ;  /* 0x00007632222d7816 */ /* 0x001fe2000000002d */
[----:B------:R-:W-:Y:S01]  /*3700*/  UISETP.GE.AND.EX UP0, UPT, UR7, UR9, UPT, UP0 ;  /* 0x000000090700728c */ /* 0x000fe2000bf06300 */
[----:B------:R-:W-:-:S02]  /*3710*/  PRMT R44, R35, 0x7632, R44 ;  /* 0x00007632232c7816 */ /* 0x000fc4000000002c */
[----:B------:R-:W-:Y:S02]  /*3720*/  PRMT R41, R32, 0x7632, R41 ;  /* 0x0000763220297816 */ /* 0x000fe40000000029 */
[----:B------:R-:W-:Y:S02]  /*3730*/  PRMT R40, R33, 0x7632, R40 ;  /* 0x0000763221287816 */ /* 0x000fe40000000028 */
[----:B------:R-:W-:Y:S02]  /*3740*/  PLOP3.LUT P0, PT, PT, PT, UP0, 0x80, 0x0 ;  /* 0x000000000000781c */ /* 0x000fe40003f0f008 */
        /* <DEDUP_REMOVED lines=38> */
.L_x_305:
[----:B------:R-:W2:Y:S04]  /*39b0*/  LD.E.STRONG.GPU R11, desc[UR16][R8.64] ;  /* 0x00000010080b7980 */ /* 0x000ea8000c10f900 */
[----:B--2---:R-:W-:Y:S01]  /*39c0*/  CCTL.IVALL ;  /* 0x00000000ff00798f */ /* 0x004fe20002000000 */
[----:B------:R-:W-:Y:S05]  /*39d0*/  YIELD ;  /* 0x0000000000007946 */ /* 0x000fea0003800000 */
[----:B-----5:R-:W-:-:S04]  /*39e0*/  LOP3.LUT R11, R11, R10, RZ, 0x3c, !PT ;  /* 0x0000000a0b0b7212 */ /* 0x020fc800078e3cff */
[----:B------:R-:W-:-:S13]  /*39f0*/  ISETP.GT.AND P0, PT, R11, -0x1, PT ;  /* 0xffffffff0b00780c */ /* 0x000fda0003f04270 */
[----:B------:R-:W-:Y:S05]  /*3a00*/  @P0 BRA `(.L_x_305) ;  /* 0xfffffffc00e80947 */ /* 0x000fea000383ffff */
.L_x_304:
[----:B------:R-:W-:Y:S05]  /*3a10*/  WARPSYNC.ALL ;  /* 0x0000000000007948 */ /* 0x000fea0003800000 */
[----:B------:R-:W-:Y:S06]  /*3a20*/  BAR.SYNC.DEFER_BLOCKING 0x0 ;  /* 0x0000000000007b1d */ /* 0x000fec0000010000 */
[----:B------:R-:W-:Y:S05]  /*3a30*/  BRA `(.L_x_306) ;  /* 0x0000000000647947 */ /* 0x000fea0003800000 */
.L_x_303:
[----:B------:R-:W0:Y:S01]  /*3a40*/  S2R R8, SR_TID.X ;  /* 0x0000000000087919 */ /* 0x000e220000002100 */
[----:B------:R-:W-:Y:S01]  /*3a50*/  BAR.SYNC.DEFER_BLOCKING 0x0 ;  /* 0x0000000000007b1d */ /* 0x000fe20000010000 */
[----:B0-----:R-:W-:-:S13]  /*3a60*/  ISETP.NE.AND P0, PT, R8, RZ, PT ;  /* 0x000000ff0800720c */ /* 0x001fda0003f05270 */
[----:B------:R-:W-:Y:S05]  /*3a70*/  @P0 BRA `(.L_x_307) ;  /* 0x00000000004c0947 */ /* 0x000fea0003800000 */
[----:B------:R-:W-:Y:S01]  /*3a80*/  ULDC.64 UR12, c[0x0][0x268] ;  /* 0x00009a00000c7ab9 */ /* 0x000fe20000000a00 */
[----:B------:R-:W-:Y:S01]  /*3a90*/  IADD3 R8, RZ, -UR8, RZ ;  /* 0x80000008ff087c10 */ /* 0x000fe2000fffe0ff */
[----:B------:R-:W-:Y:S01]  /*3aa0*/  UIADD3 UR12, UP0, UR12, 0xc, URZ ;  /* 0x0000000c0c0c7890 */ /* 0x000fe2000ff1e03f */
[----:B------:R-:W-:Y:S02]  /*3ab0*/  MOV R10, 0x7fffff41 ;  /* 0x7fffff41000a7802 */ /* 0x000fe40000000f00 */
[----:B------:R-:W-:Y:S01]  /*3ac0*/  ISETP.NE.AND P0, PT, R8, UR20, PT ;  /* 0x0000001408007c0c */ /* 0x000fe2000bf05270 */
[----:B------:R-:W-:Y:S02]  /*3ad0*/  UIADD3.X UR13, URZ, UR13, URZ, UP0, !UPT ;  /* 0x0000000d3f0d7290 */ /* 0x000fe400087fe43f */
[----:B------:R-:W-:Y:S01]  /*3ae0*/  IMAD.U32 R8, RZ, RZ, UR12 ;  /* 0x0000000cff087e24 */ /* 0x000fe2000f8e00ff */
[----:B------:R-:W-:-:S03]  /*3af0*/  SEL R10, R10, 0x1, !P0 ;  /* 0x000000010a0a7807 */ /* 0x000fc60004000000 */
[----:B------:R-:W-:Y:S01]  /*3b00*/  MOV R9, UR13 ;  /* 0x0000000d00097c02 */ /* 0x000fe20008000f00 */
[----:B------:R-:W-:Y:S06]  /*3b10*/  MEMBAR.ALL.GPU ;  /* 0x0000000000007992 */ /* 0x000fec000000a000 */
[----:B------:R-:W-:-:S00]  /*3b20*/  ERRBAR ;  /* 0x00000000000079ab */ /* 0x000fc00000000000 */
[----:B------:R-:W-:Y:S06]  /*3b30*/  CGAERRBAR ;  /* 0x00000000000075ab */ /* 0x000fec0000000000 */
[----:B------:R0:W5:Y:S02]  /*3b40*/  ATOM.E.ADD.STRONG.GPU PT, R10, desc[UR16][R8.64], R10 ;  /* 0x0000000a080a798a */ /* 0x00016400081ee1d0 */
.L_x_308:
[----:B------:R-:W2:Y:S04]  /*3b50*/  LD.E.STRONG.GPU R11, desc[UR16][R8.64] ;  /* 0x00000010080b7980 */ /* 0x000ea8000c10f900 */
[----:B--2---:R-:W-:Y:S01]  /*3b60*/  CCTL.IVALL ;  /* 0x00000000ff00798f */ /* 0x004fe20002000000 */
[----:B------:R-:W-:Y:S05]  /*3b70*/  YIELD ;  /* 0x0000000000007946 */ /* 0x000fea0003800000 */
[----:B-----5:R-:W-:-:S04]  /*3b80*/  LOP3.LUT R11, R11, R10, RZ, 0x3c, !PT ;  /* 0x0000000a0b0b7212 */ /* 0x020fc800078e3cff */
[----:B------:R-:W-:-:S13]  /*3b90*/  ISETP.GT.AND P0, PT, R11, -0x1, PT ;  /* 0xffffffff0b00780c */ /* 0x000fda0003f04270 */
[----:B------:R-:W-:Y:S05]  /*3ba0*/  @P0 BRA `(.L_x_308) ;  /* 0xfffffffc00e80947 */ /* 0x000fea000383ffff */
.L_x_307:
[----:B------:R-:W-:Y:S05]  /*3bb0*/  WARPSYNC.ALL ;  /* 0x0000000000007948 */ /* 0x000fea0003800000 */
[----:B------:R-:W-:Y:S06]  /*3bc0*/  BAR.SYNC.DEFER_BLOCKING 0x0 ;  /* 0x0000000000007b1d */ /* 0x000fec0000010000 */
.L_x_306:
[----:B------:R-:W1:Y:S01]  /*3bd0*/  S2R R10, SR_TID.X ;  /* 0x00000000000a7919 */ /* 0x000e620000002100 */
[----:B------:R-:W-:Y:S01]  /*3be0*/  BSSY B0, `(.L_x_309) ;  /* 0x0000021000007945 */ /* 0x000fe20003800000 */
[----:B0-----:R-:W-:Y:S02]  /*3bf0*/  CS2R R8, SRZ ;  /* 0x0000000000087805 */ /* 0x001fe4000001ff00 */
[----:B-1----:R-:W-:-:S13]  /*3c00*/  ISETP.GT.U32.AND P0, PT, R10, 0xff, PT ;  /* 0x000000ff0a00780c */ /* 0x002fda0003f04070 */
[----:B------:R-:W-:Y:S05]  /*3c10*/  @P0 BRA `(.L_x_310) ;  /* 0x0000000000740947 */ /* 0x000fea0003800000 */
[----:B------:R-:W-:Y:S01]  /*3c20*/  ULDC UR4, c[0x0][0x10] ;  /* 0x0000040000047ab9 */ /* 0x000fe20000000800 */
[----:B------:R-:W0:Y:S01]  /*3c30*/  LDC.64 R52, c[0x0][0x260] ;  /* 0x00009800ff347b82 */ /* 0x000e220000000a00 */
[----:B------:R-:W-:Y:S01]  /*3c40*/  UIMAD UR4, UR4, UR6, UR8 ;  /* 0x00000006040472a4 */ /* 0x000fe2000f8e0208 */
[----:B------:R-:W-:-:S04]  /*3c50*/  SHF.L.U32 R9, R10, 0x2, RZ ;  /* 0x000000020a097819 */ /* 0x000fc800000006ff */
[----:B------:R-:W-:Y:S01]  /*3c60*/  LOP3.LUT R9, R9, 0x7fffffc0, RZ, 0xc0, !PT ;  /* 0x7fffffc009097812 */ /* 0x000fe200078ec0ff */
[----:B------:R-:W-:-:S05]  /*3c70*/  IMAD.U32 R8, RZ, RZ, UR4 ;  /* 0x00000004ff087e24 */ /* 0x000fca000f8e00ff */
[----:B------:R-:W-:Y:S02]  /*3c80*/  LEA R8, R8, R9, 0xa ;  /* 0x0000000908087211 */ /* 0x000fe400078e50ff */
[----:B------:R-:W-:-:S04]  /*3c90*/  LOP3.LUT R9, R10, 0xf, RZ, 0xc0, !PT ;  /* 0x0000000f0a097812 */ /* 0x000fc800078ec0ff */
[----:B------:R-:W-:-:S05]  /*3ca0*/  IADD3 R8, R8, R9, RZ ;  /* 0x0000000908087210 */ /* 0x000fca0007ffe0ff */
[----:B------:R-:W-:-:S04]  /*3cb0*/  IMAD.SHL.U32 R12, R8, 0x2, RZ ;  /* 0x00000002080c7824 */ /* 0x000fc800078e00ff */
[C---:B0-----:R-:W-:Y:S01]  /*3cc0*/  IMAD.WIDE.U32 R10, R12.reuse, 0x4, R52 ;  /* 0x000000040c0a7825 */ /* 0x041fe200078e0034 */
[C---:B------:R-:W-:Y:S02]  /*3cd0*/  IADD3 R8, R12.reuse, 0x20, RZ ;  /* 0x000000200c087810 */ /* 0x040fe40007ffe0ff */
[----:B------:R-:W-:-:S03]  /*3ce0*/  IADD3 R14, R12, 0x40, RZ ;  /* 0x000000400c0e7810 */ /* 0x000fc60007ffe0ff */
[--C-:B------:R-:W-:Y:S01]  /*3cf0*/  IMAD.WIDE.U32 R8, R8, 0x4, R52.reuse ;  /* 0x0000000408087825 */ /* 0x100fe200078e0034 */
[----:B------:R-:W2:Y:S03]  /*3d00*/  LDG.E.64 R10, desc[UR16][R10.64] ;  /* 0x000000100a0a7981 */ /* 0x000ea6000c1e1b00 */
[----:B------:R-:W-:Y:S02]  /*3d10*/  VIADD R12, R12, 0x60 ;  /* 0x000000600c0c7836 */ /* 0x000fe40000000000 */
[--C-:B------:R-:W-:Y:S01]  /*3d20*/  IMAD.WIDE.U32 R14, R14, 0x4, R52.reuse ;  /* 0x000000040e0e7825 */ /* 0x100fe200078e0034 */
[----:B------:R-:W3:Y:S03]  /*3d30*/  LDG.E.64 R8, desc[UR16][R8.64] ;  /* 0x0000001008087981 */ /* 0x000ee6000c1e1b00 */
[----:B------:R-:W-:-:S02]  /*3d40*/  IMAD.WIDE.U32 R12, R12, 0x4, R52 ;  /* 0x000000040c0c7825 */ /* 0x000fc400078e0034 */
        /* <DEDUP_REMOVED lines=10> */
.L_x_310:
[----:B------:R-:W-:Y:S05]  /*3df0*/  BSYNC B0 ;  /* 0x0000000000007941 */ /* 0x000fea0003800000 */
.L_x_309:
[----:B------:R-:W2:Y:S04]  /*3e00*/  LDL.LU R12, [R1+0x98] ;  /* 0x00009800010c7983 */ /* 0x000ea80000300800 */
[----:B------:R-:W0:Y:S01]  /*3e10*/  SHFL.BFLY PT, R10, R8, 0x8, 0x1f ;  /* 0x0d001f00080a7f89 */ /* 0x000e2200000e0000 */
[----:B------:R-:W1:Y:S01]  /*3e20*/  S2R R15, SR_TID.X ;  /* 0x00000000000f7919 */ /* 0x000e620000002100 */
[----:B------:R-:W-:Y:S02]  /*3e30*/  UIADD3 UR4, UR15, 0x5280, URZ ;  /* 0x000052800f047890 */ /* 0x000fe4000fffe03f */
[----:B------:R-:W-:Y:S01]  /*3e40*/  USHF.L.U32 UR10, UR10, 0x4, URZ ;  /* 0x000000040a0a7899 */ /* 0x000fe2000800063f */
[----:B------:R-:W3:Y:S01]  /*3e50*/  LDL.LU R14, [R1+0x38] ;  /* 0x00003800010e7983 */ /* 0x000ee20000300800 */
[----:B------:R-:W-:Y:S01]  /*3e60*/  IMAD.U32 R49, R49, 0x10000, RZ ;  /* 0x0001000031317824 */ /* 0x000fe200078e00ff */
[----:B------:R-:W-:Y:S01]  /*3e70*/  SHF.L.U32 R47, R47, 0x10, RZ ;  /* 0x000000102f2f7819 */ /* 0x000fe200000006ff */
[----:B------:R-:W-:Y:S01]  /*3e80*/  IMAD.U32 R51, R51, 0x10000, RZ ;  /* 0x0001000033337824 */ /* 0x000fe200078e00ff */
[----:B------:R-:W4:Y:S01]  /*3e90*/  LDL.LU R13, [R1+0x14] ;  /* 0x00001400010d7983 */ /* 0x000f220000300800 */
[----:B------:R-:W-:Y:S01]  /*3ea0*/  SHF.L.U32 R41, R41, 0x10, RZ ;  /* 0x0000001029297819 */ /* 0x000fe200000006ff */
[----:B------:R-:W-:Y:S01]  /*3eb0*/  IMAD.U32 R24, R24, 0x10000, RZ ;  /* 0x0001000018187824 */ /* 0x000fe200078e00ff */
[----:B------:R-:W-:Y:S01]  /*3ec0*/  SHF.L.U32 R37, R37, 0x10, RZ ;  /* 0x0000001025257819 */ /* 0x000fe200000006ff */
[----:B------:R-:W-:Y:S01]  /*3ed0*/  IMAD.U32 R30, R30, 0x10000, RZ ;  /* 0x000100001e1e7824 */ /* 0x000fe200078e00ff */
[----:B------:R-:W-:Y:S01]  /*3ee0*/  SHF.L.U32 R20, R20, 0x10, RZ ;  /* 0x0000001014147819 */ /* 0x000fe200000006ff */
[----:B------:R-:W-:Y:S01]  /*3ef0*/  IMAD.U32 R50, R50, 0x10000, RZ ;  /* 0x0001000032327824 */ /* 0x000fe200078e00ff */
[----:B------:R-:W-:-:S02]  /*3f00*/  SHF.L.U32 R16, R16, 0x10, RZ ;  /* 0x0000001010107819 */ /* 0x000fc400000006ff */
[----:B------:R-:W-:Y:S01]  /*3f10*/  SHF.L.U32 R34, R34, 0x10, RZ ;  /* 0x0000001022227819 */ /* 0x000fe200000006ff */
[----:B------:R-:W-:Y:S01]  /*3f20*/  IMAD.U32 R21, R21, 0x10000, RZ ;  /* 0x0001000015157824 */ /* 0x000fe200078e00ff */
[----:B------:R-:W-:Y:S01]  /*3f30*/  SHF.L.U32 R46, R46, 0x10, RZ ;  /* 0x000000102e2e7819 */ /* 0x000fe200000006ff */
[----:B0-----:R-:W-:Y:S01]  /*3f40*/  FADD.FTZ R8, R10, R8 ;  /* 0x000000080a087221 */ /* 0x001fe20000010000 */
[----:B------:R-:W-:Y:S01]  /*3f50*/  SHF.L.U32 R40, R40, 0x10, RZ ;  /* 0x0000001028287819 */ /* 0x000fe200000006ff */
[----:B------:R-:W0:Y:S01]  /*3f60*/  SHFL.BFLY PT, R10, R9, 0x8, 0x1f ;  /* 0x0d001f00090a7f89 */ /* 0x000e2200000e0000 */
[----:B------:R-:W-:Y:S02]  /*3f70*/  SHF.L.U32 R36, R36, 0x10, RZ ;  /* 0x0000001024247819 */ /* 0x000fe400000006ff */
[----:B------:R-:W-:Y:S02]  /*3f80*/  SHF.L.U32 R25, R25, 0x10, RZ ;  /* 0x0000001019197819 */ /* 0x000fe400000006ff */
[----:B------:R-:W-:-:S02]  /*3f90*/  SHF.L.U32 R17, R17, 0x10, RZ ;  /* 0x0000001011117819 */ /* 0x000fc400000006ff */
[----:B------:R-:W-:Y:S02]  /*3fa0*/  SHF.L.U32 R31, R31, 0x10, RZ ;  /* 0x000000101f1f7819 */ /* 0x000fe400000006ff */
[----:B------:R-:W-:Y:S01]  /*3fb0*/  SHF.L.U32 R35, R35, 0x10, RZ ;  /* 0x0000001023237819 */ /* 0x000fe200000006ff */
[----:B------:R-:W-:Y:S01]  /*3fc0*/  IMAD.U32 R39, R39, 0x10000, RZ ;  /* 0x0001000027277824 */ /* 0x000fe200078e00ff */
[----:B-1----:R-:W-:Y:S01]  /*3fd0*/  LOP3.LUT P0, RZ, R15, 0xffffff0f, RZ, 0xc0, !PT ;  /* 0xffffff0f0fff7812 */ /* 0x002fe2000780c0ff */
[----:B------:R-:W-:Y:S01]  /*3fe0*/  ULEA UR4, UR18, UR4, 0x18 ;  /* 0x0000000412047291 */ /* 0x000fe2000f8ec03f */
[----:B------:R-:W5:Y:S01]  /*3ff0*/  LDL.LU R11, [R1+0xc] ;  /* 0x00000c00010b7983 */ /* 0x000f620000300800 */
[----:B------:R-:W-:Y:S01]  /*4000*/  ULOP3.LUT UR10, UR10, 0x10, URZ, 0xc0, !UPT ;  /* 0x000000100a0a7892 */ /* 0x000fe2000f8ec03f */
[----:B------:R-:W-:Y:S02]  /*4010*/  SHF.L.U32 R38, R38, 0x10, RZ ;  /* 0x0000001026267819 */ /* 0x000fe400000006ff */
[----:B------:R-:W-:Y:S01]  /*4020*/  SHF.L.U32 R26, R26, 0x10, RZ ;  /* 0x000000101a1a7819 */ /* 0x000fe200000006ff */
[----:B------:R-:W-:Y:S01]  /*4030*/  IMAD.U32 R22, R22, 0x10000, RZ ;  /* 0x0001000016167824 */ /* 0x000fe200078e00ff */
[----:B------:R-:W-:Y:S01]  /*4040*/  SHF.L.U32 R48, R48, 0x10, RZ ;  /* 0x0000001030307819 */ /* 0x000fe200000006ff */
[----:B------:R-:W-:Y:S01]  /*4050*/  IMAD.U32 R28, R28, 0x10000, RZ ;  /* 0x000100001c1c7824 */ /* 0x000fe200078e00ff */
[----:B------:R-:W-:Y:S01]  /*4060*/  SHF.L.U32 R45, R45, 0x10, RZ ;  /* 0x000000102d2d7819 */ /* 0x000fe200000006ff */
[----:B------:R-:W-:Y:S01]  /*4070*/  ULDC.64 UR12, c[0x0][0x210] ;  /* 0x00008400000c7ab9 */ /* 0x000fe20000000a00 */
        /* <DEDUP_REMOVED lines=12> */
[----:B------:R-:W-:Y:S01]  /*4140*/  @!P0 FMUL.FTZ R8, R8, 1.6276042515528388321e-05 ;  /* 0x3788888908088820 */ /* 0x000fe20000410000 */
[----:B0-----:R-:W-:Y:S01]  /*4150*/  FADD.FTZ R9, R9, R10 ;  /* 0x0000000a09097221 */ /* 0x001fe20000010000 */
[----:B------:R-:W-:-:S03]  /*4160*/  @!P0 SHF.R.U32.HI R10, RZ, 0x1, R15 ;  /* 0x00000001ff0a8819 */ /* 0x000fc6000001160f */
[----:B------:R-:W-:Y:S01]  /*4170*/  @!P0 FMUL.FTZ R9, R9, 1.6276042515528388321e-05 ;  /* 0x3788888909098820 */ /* 0x000fe20000410000 */
[----:B------:R-:W-:-:S05]  /*4180*/  @!P0 LOP3.LUT R10, R10, 0x7ffffff8, RZ, 0xc0, !PT ;  /* 0x7ffffff80a0a8812 */ /* 0x000fca00078ec0ff */
[----:B------:R2:W-:Y:S02]  /*4190*/  @!P0 STS.64 [R10+UR4], R8 ;  /* 0x000000080a008988 */ /* 0x0005e40008000a04 */
[----:B--2---:R-:W-:Y:S02]  /*41a0*/  IADD3 R8, R12, -UR10, RZ ;  /* 0x8000000a0c087c10 */ /* 0x004fe4000fffe0ff */
[----:B------:R-:W2:Y:S02]  /*41b0*/  LDL.LU R12, [R1+0x10] ;  /* 0x00001000010c7983 */ /* 0x000ea40000300800 */
[----:B------:R-:W-:Y:S01]  /*41c0*/  LEA R8, R8, UR4, 0x3 ;  /* 0x0000000408087c11 */ /* 0x000fe2000f8e18ff */
[----:B------:R-:W-:Y:S06]  /*41d0*/  BAR.SYNC.DEFER_BLOCKING 0x0 ;  /* 0x0000000000007b1d */ /* 0x000fec0000010000 */
[----:B------:R-:W2:Y:S04]  /*41e0*/  LDL.LU R15, [R1+0x48] ;  /* 0x00004800010f7983 */ /* 0x000ea80000300800 */
[----:B------:R-:W4:Y:S02]  /*41f0*/  LDS.64 R8, [R8] ;  /* 0x0000000008087984 */ /* 0x000f240000000a00 */
[C-C-:B----4-:R-:W-:Y:S01]  /*4200*/  FFMA.FTZ R10, R3.reuse, R13, -R8.reuse ;  /* 0x0000000d030a7223 */ /* 0x150fe20000010808 */
[--C-:B------:R-:W-:Y:S01]  /*4210*/  FFMA.FTZ R0, R0, R3, -R8.reuse ;  /* 0x0000000300007223 */ /* 0x100fe20000010808 */
[----:B------:R-:W4:Y:S01]  /*4220*/  LDL.LU R13, [R1+0x54] ;  /* 0x00005400010d7983 */ /* 0x000f220000300800 */
[----:B------:R-:W-:Y:S01]  /*4230*/  FADD.FTZ R49, -R42, R49 ;  /* 0x000000312a317221 */ /* 0x000fe20000010100 */
[C-C-:B-----5:R-:W-:Y:S01]  /*4240*/  FFMA.FTZ R11, R3.reuse, R11, -R8.reuse ;  /* 0x0000000b030b7223 */ /* 0x160fe20000010808 */
[C-C-:B------:R-:W-:Y:S01]  /*4250*/  FFMA.FTZ R60, R3.reuse, R60, -R8.reuse ;  /* 0x0000003c033c7223 */ /* 0x140fe20000010808 */
[C-C-:B------:R-:W-:Y:S01]  /*4260*/  FFMA.FTZ R58, R3.reuse, R58, -R8.reuse ;  /* 0x0000003a033a7223 */ /* 0x140fe20000010808 */
[C-C-:B------:R-:W-:Y:S01]  /*4270*/  FFMA.FTZ R56, R3.reuse, R56, -R8.reuse ;  /* 0x0000003803387223 */ /* 0x140fe20000010808 */
[C-C-:B------:R-:W-:Y:S01]  /*4280*/  FFMA.FTZ R7, R3.reuse, R7, -R8.reuse ;  /* 0x0000000703077223 */ /* 0x140fe20000010808 */
[----:B------:R-:W-:Y:S01]  /*4290*/  FFMA.FTZ R3, R3, R54, -R8 ;  /* 0x0000003603037223 */ /* 0x000fe20000010808 */
[----:B---3--:R-:W-:Y:S01]  /*42a0*/  FFMA.FTZ R0, R14, -R9, R0 ;  /* 0x800000090e007223 */ /* 0x008fe20000010000 */
[----:B------:R-:W3:Y:S01]  /*42b0*/  LDL.LU R54, [R1+0x50] ;  /* 0x0000500001367983 */ /* 0x000ee20000300800 */
[----:B------:R-:W-:Y:S01]  /*42c0*/  FMUL.FTZ R49, R2, R49 ;  /* 0x0000003102317220 */ /* 0x000fe20000410000 */
[--C-:B------:R-:W-:Y:S01]  /*42d0*/  FFMA.FTZ R47, R47, R51, -R8.reuse ;  /* 0x000000332f2f7223 */ /* 0x100fe20000010808 */
[--C-:B------:R-:W-:Y:S01]  /*42e0*/  FFMA.FTZ R5, R5, R4, -R8.reuse ;  /* 0x0000000405057223 */ /* 0x100fe20000010808 */
[----:B------:R-:W5:Y:S01]  /*42f0*/  LDL.LU R14, [R1+0x4c] ;  /* 0x00004c00010e7983 */ /* 0x000f620000300800 */
[C-C-:B------:R-:W-:Y:S01]  /*4300*/  FFMA.FTZ R41, R51.reuse, R41, -R8.reuse ;  /* 0x0000002933297223 */ /* 0x140fe20000010808 */
[C-C-:B------:R-:W-:Y:S01]  /*4310*/  FFMA.FTZ R37, R51.reuse, R37, -R8.reuse ;  /* 0x0000002533257223 */ /* 0x140fe20000010808 */
[C-C-:B------:R-:W-:Y:S01]  /*4320*/  FFMA.FTZ R24, R51.reuse, R24, -R8.reuse ;  /* 0x0000001833187223 */ /* 0x140fe20000010808 */
[----:B------:R-:W3:Y:S01]  /*4330*/  LDL.LU R53, [R1+0x44] ;  /* 0x0000440001357983 */ /* 0x000ee20000300800 */
[C-C-:B------:R-:W-:Y:S01]  /*4340*/  FFMA.FTZ R20, R51.reuse, R20, -R8.reuse ;  /* 0x0000001433147223 */ /* 0x140fe20000010808 */
[C-C-:B------:R-:W-:Y:S01]  /*4350*/  FFMA.FTZ R16, R51.reuse, R16, -R8.reuse ;  /* 0x0000001033107223 */ /* 0x140fe20000010808 */
[C-C-:B------:R-:W-:Y:S01]  /*4360*/  FFMA.FTZ R30, R51.reuse, R30, -R8.reuse ;  /* 0x0000001e331e7223 */ /* 0x140fe20000010808 */
[--C-:B------:R-:W-:Y:S01]  /*4370*/  FFMA.FTZ R34, R51, R34, -R8.reuse ;  /* 0x0000002233227223 */ /* 0x100fe20000010808 */
[----:B------:R-:W3:Y:S01]  /*4380*/  LDL.LU R52, [R1+0x40] ;  /* 0x0000400001347983 */ /* 0x000ee20000300800 */
[--C-:B------:R-:W-:Y:S01]  /*4390*/  FFMA.FTZ R46, R46, R50, -R8.reuse ;  /* 0x000000322e2e7223 */ /* 0x100fe20000010808 */
[C-C-:B------:R-:W-:Y:S01]  /*43a0*/  FFMA.FTZ R40, R50.reuse, R40, -R8.reuse ;  /* 0x0000002832287223 */ /* 0x140fe20000010808 */
[C-C-:B------:R-:W-:Y:S01]  /*43b0*/  FFMA.FTZ R36, R50.reuse, R36, -R8.reuse ;  /* 0x0000002432247223 */ /* 0x140fe20000010808 */
[C-C-:B------:R-:W-:Y:S01]  /*43c0*/  FFMA.FTZ R25, R50.reuse, R25, -R8.reuse ;  /* 0x0000001932197223 */ /* 0x140fe20000010808 */
[C-C-:B------:R-:W-:Y:S01]  /*43d0*/  FFMA.FTZ R21, R50.reuse, R21, -R8.reuse ;  /* 0x0000001532157223 */ /* 0x140fe20000010808 */
[C-C-:B------:R-:W-:Y:S01]  /*43e0*/  FFMA.FTZ R17, R50.reuse, R17, -R8.reuse ;  /* 0x0000001132117223 */ /* 0x140fe20000010808 */
[C-C-:B------:R-:W-:Y:S01]  /*43f0*/  FFMA.FTZ R31, R50.reuse, R31, -R8.reuse ;  /* 0x0000001f321f7223 */ /* 0x140fe20000010808 */
[--C-:B------:R-:W-:Y:S01]  /*4400*/  FFMA.FTZ R35, R50, R35, -R8.reuse ;  /* 0x0000002332237223 */ /* 0x100fe20000010808 */
[----:B------:R-:W3:Y:S01]  /*4410*/  LDL.LU R51, [R1+0x3c] ;  /* 0x00003c0001337983 */ /* 0x000ee20000300800 */
[----:B------:R-:W-:Y:S01]  /*4420*/  FFMA.FTZ R47, -R9, R49, R47 ;  /* 0x00000031092f7223 */ /* 0x000fe2000001012f */
[----:B------:R-:W-:-:S02]  /*4430*/  FFMA.FTZ R61, R4, R61, -R8 ;  /* 0x0000003d043d7223 */ /* 0x000fc40000010808 */
[----:B------:R-:W3:Y:S01]  /*4440*/  LDL.LU R50, [R1+0x34] ;  /* 0x0000340001327983 */ /* 0x000ee20000300800 */
[C-C-:B------:R-:W-:Y:S01]  /*4450*/  FFMA.FTZ R59, R4.reuse, R59, -R8.reuse ;  /* 0x0000003b043b7223 */ /* 0x140fe20000010808 */
[C-C-:B------:R-:W-:Y:S01]  /*4460*/  FFMA.FTZ R57, R4.reuse, R57, -R8.reuse ;  /* 0x0000003904397223 */ /* 0x140fe20000010808 */
[C-C-:B------:R-:W-:Y:S01]  /*4470*/  FFMA.FTZ R6, R4.reuse, R6, -R8.reuse ;  /* 0x0000000604067223 */ /* 0x140fe20000010808 */
[----:B------:R-:W3:Y:S01]  /*4480*/  LDL.LU R49, [R1+0x30] ;  /* 0x0000300001317983 */ /* 0x000ee20000300800 */
[C-C-:B------:R-:W-:Y:S01]  /*4490*/  FFMA.FTZ R43, R4.reuse, R43, -R8.reuse ;  /* 0x0000002b042b7223 */ /* 0x140fe20000010808 */
[C-C-:B--2---:R-:W-:Y:S01]  /*44a0*/  FFMA.FTZ R12, R4.reuse, R12, -R8.reuse ;  /* 0x0000000c040c7223 */ /* 0x144fe20000010808 */
[----:B------:R-:W-:Y:S01]  /*44b0*/  FFMA.FTZ R4, R4, R55, -R8 ;  /* 0x0000003704047223 */ /* 0x000fe20000010808 */
[-C--:B------:R-:W-:Y:S02]  /*44c0*/  FFMA.FTZ R5, R15, -R9.reuse, R5 ;  /* 0x800000090f057223 */ /* 0x080fe40000010005 */
[----:B------:R-:W2:Y:S01]  /*44d0*/  LDL.LU R15, [R1+0x2c] ;  /* 0x00002c00010f7983 */ /* 0x000ea20000300800 */
[----:B----4-:R-:W-:-:S03]  /*44e0*/  FFMA.FTZ R10, R13, -R9, R10 ;  /* 0x800000090d0a7223 */ /* 0x010fc6000001000a */
[----:B------:R-:W4:Y:S04]  /*44f0*/  LDL.LU R13, [R1+0x24] ;  /* 0x00002400010d7983 */ /* 0x000f280000300800 */
[----:B------:R-:W3:Y:S01]  /*4500*/  LDL.LU R8, [R1+0x20] ;  /* 0x0000200001087983 */ /* 0x000ee20000300800 */
[C---:B------:R-:W-:Y:S01]  /*4510*/  FADD.FTZ R39, -R42.reuse, R39 ;  /* 0x000000272a277221 */ /* 0x040fe20000010100 */
[----:B------:R-:W-:Y:S01]  /*4520*/  FADD.FTZ R38, -R42, R38 ;  /* 0x000000262a267221 */ /* 0x000fe20000010100 */
[----:B------:R-:W-:Y:S02]  /*4530*/  SHF.L.U32 R44, R44, 0x10, RZ ;  /* 0x000000102c2c7819 */ /* 0x000fe400000006ff */
[----:B------:R-:W-:Y:S02]  /*4540*/  SHF.L.U32 R27, R27, 0x10, RZ ;  /* 0x000000101b1b7819 */ /* 0x000fe400000006ff */
[----:B------:R-:W-:-:S02]  /*4550*/  SHF.L.U32 R23, R23, 0x10, RZ ;  /* 0x0000001017177819 */ /* 0x000fc400000006ff */
[----:B------:R-:W-:Y:S02]  /*4560*/  SHF.L.U32 R18, R18, 0x10, RZ ;  /* 0x0000001012127819 */ /* 0x000fe400000006ff */
[----:B------:R-:W-:Y:S02]  /*4570*/  SHF.L.U32 R19, R19, 0x10, RZ ;  /* 0x0000001013137819 */ /* 0x000fe400000006ff */
[----:B------:R-:W-:Y:S02]  /*4580*/  SHF.L.U32 R29, R29, 0x10, RZ ;  /* 0x000000101d1d7819 */ /* 0x000fe400000006ff */
[----:B------:R-:W-:Y:S02]  /*4590*/  SHF.L.U32 R32, R32, 0x10, RZ ;  /* 0x0000001020207819 */ /* 0x000fe400000006ff */
[----:B------:R-:W-:Y:S01]  /*45a0*/  SHF.L.U32 R33, R33, 0x10, RZ ;  /* 0x0000001021217819 */ /* 0x000fe200000006ff */
[----:B------:R-:W-:Y:S01]  /*45b0*/  FMUL.FTZ R39, R2, R39 ;  /* 0x0000002702277220 */ /* 0x000fe20000410000 */
[----:B------:R-:W-:Y:S01]  /*45c0*/  FADD.FTZ R26, -R42, R26 ;  /* 0x0000001a2a1a7221 */ /* 0x000fe20000010100 */
[----:B------:R-:W-:Y:S01]  /*45d0*/  FMUL.FTZ R38, R2, R38 ;  /* 0x0000002602267220 */ /* 0x000fe20000410000 */
        /* <DEDUP_REMOVED lines=12> */
[----:B-----5:R-:W-:Y:S01]  /*46a0*/  FFMA.FTZ R11, R14, -R9, R11 ;  /* 0x800000090e0b7223 */ /* 0x020fe2000001000b */
[----:B------:R-:W5:Y:S01]  /*46b0*/  LDL.LU R42, [R1+0x1c] ;  /* 0x00001c00012a7983 */ /* 0x000f620000300800 */
[C---:B------:R-:W-:Y:S01]  /*46c0*/  FFMA.FTZ R37, -R9.reuse, R39, R37 ;  /* 0x0000002709257223 */ /* 0x040fe20000010125 */
[----:B------:R-:W-:Y:S01]  /*46d0*/  FMUL.FTZ R26, R2, R26 ;  /* 0x0000001a021a7220 */ /* 0x000fe20000410000 */
[C---:B------:R-:W-:Y:S01]  /*46e0*/  FFMA.FTZ R36, -R9.reuse, R38, R36 ;  /* 0x0000002609247223 */ /* 0x040fe20000010124 */
[----:B------:R-:W5:Y:S04]  /*46f0*/  LDL.LU R14, [R1+0x18] ;  /* 0x00001800010e7983 */ /* 0x000f680000300800 */
[----:B------:R-:W5:Y:S01]  /*4700*/  LDL.LU R39, [R1+0x8] ;  /* 0x0000080001277983 */ /* 0x000f620000300800 */
[----:B------:R-:W-:-:S03]  /*4710*/  FFMA.FTZ R24, -R9, R26, R24 ;  /* 0x0000001a09187223 */ /* 0x000fc60000010118 */
[----:B------:R-:W5:Y:S04]  /*4720*/  LDL.LU R38, [R1+0x84] ;  /* 0x0000840001267983 */ /* 0x000f680000300800 */
[----:B------:R-:W5:Y:S01]  /*4730*/  LDL.LU R26, [R1+0x94] ;  /* 0x00009400011a7983 */ /* 0x000f620000300800 */
[-C--:B----4-:R-:W-:Y:S01]  /*4740*/  FFMA.FTZ R6, R13, -R9.reuse, R6 ;  /* 0x800000090d067223 */ /* 0x090fe20000010006 */
[----:B---3--:R-:W-:Y:S01]  /*4750*/  FFMA.FTZ R7, R8, -R9, R7 ;  /* 0x8000000908077223 */ /* 0x008fe20000010007 */
[C---:B------:R-:W-:Y:S02]  /*4760*/  FMUL.FTZ R8, R2.reuse, R29 ;  /* 0x0000001d02087220 */ /* 0x040fe40000410000 */
[----:B------:R-:W3:Y:S01]  /*4770*/  LDL.LU R29, [R1+0x8c] ;  /* 0x00008c00011d7983 */ /* 0x000ee20000300800 */
[----:B------:R-:W-:-:S03]  /*4780*/  FMUL.FTZ R13, R2, R28 ;  /* 0x0000001c020d7220 */ /* 0x000fc60000410000 */
[----:B------:R-:W4:Y:S01]  /*4790*/  LDL.LU R28, [R1+0x90] ;  /* 0x00009000011c7983 */ /* 0x000f220000300800 */
[C---:B------:R-:W-:Y:S01]  /*47a0*/  FMUL.FTZ R48, R2.reuse, R48 ;  /* 0x0000003002307220 */ /* 0x040fe20000410000 */
[C---:B------:R-:W-:Y:S01]  /*47b0*/  FMUL.FTZ R27, R2.reuse, R27 ;  /* 0x0000001b021b7220 */ /* 0x040fe20000410000 */
[C---:B------:R-:W-:Y:S01]  /*47c0*/  FMUL.FTZ R22, R2.reuse, R22 ;  /* 0x0000001602167220 */ /* 0x040fe20000410000 */
[C---:B------:R-:W-:Y:S01]  /*47d0*/  FMUL.FTZ R19, R2.reuse, R19 ;  /* 0x0000001302137220 */ /* 0x040fe20000410000 */
[C---:B------:R-:W-:Y:S01]  /*47e0*/  FFMA.FTZ R46, -R9.reuse, R48, R46 ;  /* 0x00000030092e7223 */ /* 0x040fe2000001012e */
[C---:B------:R-:W-:Y:S01]  /*47f0*/  FMUL.FTZ R23, R2.reuse, R23 ;  /* 0x0000001702177220 */ /* 0x040fe20000410000 */
[C---:B------:R-:W-:Y:S01]  /*4800*/  FFMA.FTZ R31, -R9.reuse, R8, R31 ;  /* 0x00000008091f7223 */ /* 0x040fe2000001011f */
[C---:B------:R-:W-:Y:S01]  /*4810*/  FMUL.FTZ R18, R2.reuse, R18 ;  /* 0x0000001202127220 */ /* 0x040fe20000410000 */
[C---:B------:R-:W-:Y:S01]  /*4820*/  FMUL.FTZ R8, R2.reuse, R0 ;  /* 0x0000000002087220 */ /* 0x040fe20000410000 */
[C---:B------:R-:W-:Y:S01]  /*4830*/  FFMA.FTZ R25, -R9.reuse, R27, R25 ;  /* 0x0000001b09197223 */ /* 0x040fe20000010119 */
[C---:B------:R-:W-:Y:S01]  /*4840*/  FMUL.FTZ R47, R2.reuse, R47 ;  /* 0x0000002f022f7220 */ /* 0x040fe20000410000 */
[C---:B------:R-:W-:Y:S01]  /*4850*/  FMUL.FTZ R0, R2.reuse, R5 ;  /* 0x0000000502007220 */ /* 0x040fe20000410000 */
[----:B------:R-:W-:Y:S01]  /*4860*/  FFMA.FTZ R20, -R9, R22, R20 ;  /* 0x0000001609147223 */ /* 0x000fe20000010114 */
[----:B--2---:R-:W-:Y:S01]  /*4870*/  FFMA.FTZ R56, R15, -R9, R56 ;  /* 0x800000090f387223 */ /* 0x004fe20000010038 */
[C---:B------:R-:W-:Y:S01]  /*4880*/  FFMA.FTZ R17, -R9.reuse, R19, R17 ;  /* 0x0000001309117223 */ /* 0x040fe20000010111 */
[C---:B------:R-:W-:Y:S01]  /*4890*/  FMUL.FTZ R5, R2.reuse, R46 ;  /* 0x0000002e02057220 */ /* 0x040fe20000410000 */
[C---:B------:R-:W-:Y:S01]  /*48a0*/  FMUL.FTZ R45, R2.reuse, R45 ;  /* 0x0000002d022d7220 */ /* 0x040fe20000410000 */
[C---:B------:R-:W-:Y:S01]  /*48b0*/  FMUL.FTZ R44, R2.reuse, R44 ;  /* 0x0000002c022c7220 */ /* 0x040fe20000410000 */
[C---:B------:R-:W-:Y:S01]  /*48c0*/  FFMA.FTZ R21, -R9.reuse, R23, R21 ;  /* 0x0000001709157223 */ /* 0x040fe20000010115 */
[C---:B------:R-:W-:Y:S01]  /*48d0*/  FMUL.FTZ R15, R2.reuse, R32 ;  /* 0x00000020020f7220 */ /* 0x040fe20000410000 */
[----:B------:R-:W-:Y:S01]  /*48e0*/  FFMA.FTZ R16, -R9, R18, R16 ;  /* 0x0000001209107223 */ /* 0x000fe20000010110 */
[C---:B------:R-:W-:Y:S01]  /*48f0*/  FMUL.FTZ R18, R2.reuse, R25 ;  /* 0x0000001902127220 */ /* 0x040fe20000410000 */
[----:B------:R-:W-:Y:S01]  /*4900*/  F2FP.BF16.F32.PACK_AB R8, R47, R8 ;  /* 0x000000082f08723e */ /* 0x000fe200000010ff */
[----:B------:R-:W2:Y:S01]  /*4910*/  LDL.LU R32, [R1+0x80] ;  /* 0x0000800001207983 */ /* 0x000ea20000300800 */
[----:B------:R-:W-:Y:S01]  /*4920*/  FMUL.FTZ R25, R2, R20 ;  /* 0x0000001402197220 */ /* 0x000fe20000410000 */
[----:B------:R-:W-:Y:S01]  /*4930*/  FFMA.FTZ R41, -R9, R45, R41 ;  /* 0x0000002d09297223 */ /* 0x000fe20000010129 */
[----:B-----5:R-:W-:Y:S01]  /*4940*/  FFMA.FTZ R3, R14, -R9, R3 ;  /* 0x800000090e037223 */ /* 0x020fe20000010003 */
[----:B------:R-:W-:Y:S01]  /*4950*/  FMUL.FTZ R14, R2, R33 ;  /* 0x00000021020e7220 */ /* 0x000fe20000410000 */
[-C--:B------:R-:W-:Y:S01]  /*4960*/  FFMA.FTZ R19, R39, -R9.reuse, R4 ;  /* 0x8000000927137223 */ /* 0x080fe20000010004 */
[-C--:B------:R-:W-:Y:S01]  /*4970*/  FFMA.FTZ R12, R54, -R9.reuse, R12 ;  /* 0x80000009360c7223 */ /* 0x080fe2000001000c */
[----:B------:R-:W-:Y:S01]  /*4980*/  FFMA.FTZ R40, -R9, R44, R40 ;  /* 0x0000002c09287223 */ /* 0x000fe20000010128 */
[-C--:B------:R-:W-:Y:S01]  /*4990*/  FFMA.FTZ R61, R53, -R9.reuse, R61 ;  /* 0x80000009353d7223 */ /* 0x080fe2000001003d */
[----:B------:R-:W-:Y:S01]  /*49a0*/  IADD3 R4, P0, R38, UR12, RZ ;  /* 0x0000000c26047c10 */ /* 0x000fe2000ff1e0ff */
[-C--:B------:R-:W-:Y:S01]  /*49b0*/  FFMA.FTZ R60, R52, -R9.reuse, R60 ;  /* 0x80000009343c7223 */ /* 0x080fe2000001003c */
[-C--:B------:R-:W-:Y:S01]  /*49c0*/  FFMA.FTZ R59, R51, -R9.reuse, R59 ;  /* 0x80000009333b7223 */ /* 0x080fe2000001003b */
[-C--:B------:R-:W-:Y:S01]  /*49d0*/  FFMA.FTZ R58, R50, -R9.reuse, R58 ;  /* 0x80000009323a7223 */ /* 0x080fe2000001003a */
[----:B------:R-:W-:Y:S01]  /*49e0*/  FFMA.FTZ R57, R49, -R9, R57 ;  /* 0x8000000931397223 */ /* 0x000fe20000010039 */
[C---:B------:R-:W-:Y:S01]  /*49f0*/  FFMA.FTZ R13, -R9.reuse, R13, R30 ;  /* 0x0000000d090d7223 */ /* 0x040fe2000001011e */
[----:B------:R-:W-:Y:S01]  /*4a00*/  FFMA.FTZ R43, R42, -R9, R43 ;  /* 0x800000092a2b7223 */ /* 0x000fe2000001002b */
[C---:B------:R-:W-:Y:S01]  /*4a10*/  FFMA.FTZ R15, -R9.reuse, R15, R34 ;  /* 0x0000000f090f7223 */ /* 0x040fe20000010122 */
[----:B------:R-:W-:Y:S01]  /*4a20*/  FFMA.FTZ R35, -R9, R14, R35 ;  /* 0x0000000e09237223 */ /* 0x000fe20000010123 */
[----:B------:R-:W-:Y:S01]  /*4a30*/  F2FP.BF16.F32.PACK_AB R0, R5, R0 ;  /* 0x000000000500723e */ /* 0x000fe200000010ff */
[----:B------:R-:W-:Y:S01]  /*4a40*/  FMUL.FTZ R20, R2, R21 ;  /* 0x0000001502147220 */ /* 0x000fe20000410000 */
[----:B------:R-:W-:Y:S01]  /*4a50*/  IADD3.X R5, R26, UR13, RZ, P0, !PT ;  /* 0x0000000d1a057c10 */ /* 0x000fe200087fe4ff */
[C---:B------:R-:W-:Y:S01]  /*4a60*/  FMUL.FTZ R21, R2.reuse, R16 ;  /* 0x0000001002157220 */ /* 0x040fe20000410000 */
[C---:B------:R-:W-:Y:S01]  /*4a70*/  FMUL.FTZ R16, R2.reuse, R6 ;  /* 0x0000000602107220 */ /* 0x040fe20000410000 */
[C---:B------:R-:W-:Y:S01]  /*4a80*/  FMUL.FTZ R26, R2.reuse, R3 ;  /* 0x00000003021a7220 */ /* 0x040fe20000410000 */
[----:B------:R-:W5:Y:S01]  /*4a90*/  LDL.LU R27, [R1+0x88] ;  /* 0x00008800011b7983 */ /* 0x000f620000300800 */
[----:B------:R-:W-:Y:S01]  /*4aa0*/  FMUL.FTZ R23, R2, R24 ;  /* 0x0000001802177220 */ /* 0x000fe20000410000 */
[----:B------:R-:W-:Y:S01]  /*4ab0*/  PRMT R3, R8, 0x7610, R3 ;  /* 0x0000761008037816 */ /* 0x000fe20000000003 */
[----:B------:R-:W-:Y:S01]  /*4ac0*/  FMUL.FTZ R10, R2, R10 ;  /* 0x0000000a020a7220 */ /* 0x000fe20000410000 */
[----:B------:R-:W-:Y:S01]  /*4ad0*/  PRMT R6, R8, 0x7632, R6 ;  /* 0x0000763208067816 */ /* 0x000fe20000000006 */
        /* <DEDUP_REMOVED lines=20> */
[----:B------:R-:W5:Y:S01]  /*4c20*/  LDL.LU R30, [R1+0x78] ;  /* 0x00007800011e7983 */ /* 0x000f620000300800 */
[----:B------:R-:W-:-:S02]  /*4c30*/  PRMT R7, R0, 0x7632, R7 ;  /* 0x0000763200077816 */ /* 0x000fc40000000007 */
[----:B------:R-:W-:Y:S01]  /*4c40*/  F2FP.BF16.F32.PACK_AB R10, R41, R10 ;  /* 0x0000000a290a723e */ /* 0x000fe200000010ff */
[----:B------:R4:W-:Y:S01]  /*4c50*/  STG.E.U16 desc[UR16][R4.64], R3 ;  /* 0x0000000304007986 */ /* 0x0009e2000c101510 */
[----:B------:R-:W-:Y:S02]  /*4c60*/  F2FP.BF16.F32.PACK_AB R9, R9, R12 ;  /* 0x0000000c0909723e */ /* 0x000fe400000010ff */
[----:B------:R-:W-:Y:S01]  /*4c70*/  PRMT R12, R10, 0x7632, R12 ;  /* 0x000076320a0c7816 */ /* 0x000fe2000000000c */
[----:B------:R-:W-:Y:S04]  /*4c80*/  STG.E.U16 desc[UR16][R4.64+0x2], R6 ;  /* 0x0000020604007986 */ /* 0x000fe8000c101510 */
[----:B------:R-:W-:Y:S04]  /*4c90*/  STG.E.U16 desc[UR16][R4.64+0x4], R0 ;  /* 0x0000040004007986 */ /* 0x000fe8000c101510 */
[----:B------:R-:W-:Y:S01]  /*4ca0*/  STG.E.U16 desc[UR16][R4.64+0x6], R7 ;  /* 0x0000060704007986 */ /* 0x000fe2000c101510 */
[----:B---3--:R-:W-:-:S03]  /*4cb0*/  IADD3 R2, P0, R29, UR12, RZ ;  /* 0x0000000c1d027c10 */ /* 0x008fc6000ff1e0ff */
[----:B------:R-:W3:Y:S01]  /*4cc0*/  LDL.LU R29, [R1+0x7c] ;  /* 0x00007c00011d7983 */ /* 0x000ee20000300800 */
[----:B----4-:R-:W-:-:S03]  /*4cd0*/  IADD3.X R3, R28, UR13, RZ, P0, !PT ;  /* 0x0000000d1c037c10 */ /* 0x010fc600087fe4ff */
[----:B------:R-:W4:Y:S04]  /*4ce0*/  LDL.LU R28, [R1+0x70] ;  /* 0x00007000011c7983 */ /* 0x000f280000300800 */
[----:B------:R0:W-:Y:S04]  /*4cf0*/  STG.E.U16 desc[UR16][R2.64], R10 ;  /* 0x0000000a02007986 */ /* 0x0001e8000c101510 */
[----:B0-----:R-:W4:Y:S01]  /*4d00*/  LDL.LU R10, [R1+0x74] ;  /* 0x00007400010a7983 */ /* 0x001f220000300800 */
[----:B------:R-:W-:Y:S02]  /*4d10*/  F2FP.BF16.F32.PACK_AB R11, R14, R11 ;  /* 0x0000000b0e0b723e */ /* 0x000fe400000010ff */
[----:B--2---:R-:W-:-:S02]  /*4d20*/  IADD3 R6, P0, R32, UR12, RZ ;  /* 0x0000000c20067c10 */ /* 0x004fc4000ff1e0ff */
[----:B------:R-:W-:Y:S02]  /*4d30*/  PRMT R0, R9, 0x7632, R0 ;  /* 0x0000763209007816 */ /* 0x000fe40000000000 */
[----:B------:R-:W-:Y:S02]  /*4d40*/  PRMT R5, R11, 0x7632, R5 ;  /* 0x000076320b057816 */ /* 0x000fe40000000005 */
[----:B------:R-:W-:Y:S01]  /*4d50*/  F2FP.BF16.F32.PACK_AB R36, R36, R61 ;  /* 0x0000003d2424723e */ /* 0x000fe200000010ff */
[----:B------:R-:W-:Y:S01]  /*4d60*/  STG.E.U16 desc[UR16][R2.64+0x2], R12 ;  /* 0x0000020c02007986 */ /* 0x000fe2000c101510 */
[----:B------:R-:W-:-:S03]  /*4d70*/  F2FP.BF16.F32.PACK_AB R23, R23, R60 ;  /* 0x0000003c1717723e */ /* 0x000fc600000010ff */
[----:B------:R-:W-:Y:S04]  /*4d80*/  STG.E.U16 desc[UR16][R2.64+0x4], R9 ;  /* 0x0000040902007986 */ /* 0x000fe8000c101510 */
[----:B------:R0:W-:Y:S01]  /*4d90*/  STG.E.U16 desc[UR16][R2.64+0x6], R0 ;  /* 0x0000060002007986 */ /* 0x0001e2000c101510 */
[----:B-----5:R-:W-:-:S03]  /*4da0*/  IADD3.X R7, R27, UR13, RZ, P0, !PT ;  /* 0x0000000d1b077c10 */ /* 0x020fc600087fe4ff */
[----:B------:R-:W2:Y:S01]  /*4db0*/  LDL.LU R27, [R1+0x68] ;  /* 0x00006800011b7983 */ /* 0x000ea20000300800 */
[----:B0-----:R-:W-:-:S03]  /*4dc0*/  PRMT R3, R36, 0x7632, R3 ;  /* 0x0000763224037816 */ /* 0x001fc60000000003 */
[----:B------:R-:W5:Y:S04]  /*4dd0*/  LDL.LU R14, [R1+0x6c] ;  /* 0x00006c00010e7983 */ /* 0x000f680000300800 */
[----:B------:R-:W-:Y:S04]  /*4de0*/  STG.E.U16 desc[UR16][R6.64+0x2], R5 ;  /* 0x0000020506007986 */ /* 0x000fe8000c101510 */
[----:B------:R-:W5:Y:S01]  /*4df0*/  LDL.LU R12, [R1+0x60] ;  /* 0x00006000010c7983 */ /* 0x000f620000300800 */
[----:B------:R-:W-:-:S03]  /*4e00*/  PRMT R9, R23, 0x7632, R9 ;  /* 0x0000763217097816 */ /* 0x000fc60000000009 */
[----:B------:R0:W-:Y:S01]  /*4e10*/  STG.E.U16 desc[UR16][R6.64], R11 ;  /* 0x0000000b06007986 */ /* 0x0001e2000c101510 */
[----:B------:R-:W-:-:S03]  /*4e20*/  IADD3 R4, P0, R30, UR12, RZ ;  /* 0x0000000c1e047c10 */ /* 0x000fc6000ff1e0ff */
[----:B------:R1:W-:Y:S04]  /*4e30*/  STG.E.U16 desc[UR16][R6.64+0x6], R3 ;  /* 0x0000060306007986 */ /* 0x0003e8000c101510 */
[----:B0-----:R-:W5:Y:S04]  /*4e40*/  LDL.LU R11, [R1+0x64] ;  /* 0x00006400010b7983 */ /* 0x001f680000300800 */
[----:B------:R-:W-:Y:S01]  /*4e50*/  STG.E.U16 desc[UR16][R6.64+0x4], R36 ;  /* 0x0000042406007986 */ /* 0x000fe2000c101510 */
[----:B---3--:R-:W-:Y:S02]  /*4e60*/  IADD3.X R5, R29, UR13, RZ, P0, !PT ;  /* 0x0000000d1d057c10 */ /* 0x008fe400087fe4ff */
[----:B----4-:R-:W-:-:S03]  /*4e70*/  IADD3 R2, P0, R28, UR12, RZ ;  /* 0x0000000c1c027c10 */ /* 0x010fc6000ff1e0ff */
[----:B------:R0:W-:Y:S01]  /*4e80*/  STG.E.U16 desc[UR16][R4.64+0x2], R9 ;  /* 0x0000020904007986 */ /* 0x0001e2000c101510 */
[----:B-1----:R-:W-:-:S03]  /*4e90*/  IADD3.X R3, R10, UR13, RZ, P0, !PT ;  /* 0x0000000d0a037c10 */ /* 0x002fc600087fe4ff */
[----:B------:R-:W3:Y:S04]  /*4ea0*/  LDL.LU R10, [R1+0x58] ;  /* 0x00005800010a7983 */ /* 0x000ee80000300800 */
[----:B0-----:R-:W4:Y:S01]  /*4eb0*/  LDL.LU R9, [R1+0x5c] ;  /* 0x00005c0001097983 */ /* 0x001f220000300800 */
[----:B------:R-:W-:Y:S02]  /*4ec0*/  F2FP.BF16.F32.PACK_AB R18, R18, R59 ;  /* 0x0000003b1212723e */ /* 0x000fe400000010ff */
[----:B------:R-:W-:Y:S02]  /*4ed0*/  F2FP.BF16.F32.PACK_AB R25, R25, R58 ;  /* 0x0000003a1919723e */ /* 0x000fe400000010ff */
[----:B------:R-:W-:Y:S02]  /*4ee0*/  PRMT R0, R18, 0x7632, R0 ;  /* 0x0000763212007816 */ /* 0x000fe40000000000 */
[----:B------:R-:W-:Y:S01]  /*4ef0*/  F2FP.BF16.F32.PACK_AB R20, R20, R57 ;  /* 0x000000391414723e */ /* 0x000fe200000010ff */
[----:B------:R-:W-:Y:S01]  /*4f00*/  STG.E.U16 desc[UR16][R4.64], R23 ;  /* 0x0000001704007986 */ /* 0x000fe2000c101510 */
[----:B------:R-:W-:-:S03]  /*4f10*/  PRMT R7, R25, 0x7632, R7 ;  /* 0x0000763219077816 */ /* 0x000fc60000000007 */
[----:B------:R-:W-:Y:S01]  /*4f20*/  STG.E.U16 desc[UR16][R4.64+0x4], R18 ;  /* 0x0000041204007986 */ /* 0x000fe2000c101510 */
[----:B------:R-:W-:-:S03]  /*4f30*/  F2FP.BF16.F32.PACK_AB R21, R21, R56 ;  /* 0x000000381515723e */ /* 0x000fc600000010ff */
[----:B------:R0:W-:Y:S01]  /*4f40*/  STG.E.U16 desc[UR16][R4.64+0x6], R0 ;  /* 0x0000060004007986 */ /* 0x0001e2000c101510 */
[----:B------:R-:W-:-:S03]  /*4f50*/  F2FP.BF16.F32.PACK_AB R16, R17, R16 ;  /* 0x000000101110723e */ /* 0x000fc600000010ff */
[----:B------:R-:W-:Y:S01]  /*4f60*/  STG.E.U16 desc[UR16][R2.64], R25 ;  /* 0x0000001902007986 */ /* 0x000fe2000c101510 */
[----:B0-----:R-:W-:-:S03]  /*4f70*/  PRMT R5, R20, 0x7632, R5 ;  /* 0x0000763214057816 */ /* 0x001fc60000000005 */
[----:B------:R5:W-:Y:S01]  /*4f80*/  STG.E.U16 desc[UR16][R2.64+0x2], R7 ;  /* 0x0000020702007986 */ /* 0x000be2000c101510 */
[----:B--2---:R-:W-:-:S03]  /*4f90*/  IADD3 R6, P0, R27, UR12, RZ ;  /* 0x0000000c1b067c10 */ /* 0x004fc6000ff1e0ff */
[----:B------:R-:W-:Y:S01]  /*4fa0*/  STG.E.U16 desc[UR16][R2.64+0x4], R20 ;  /* 0x0000041402007986 */ /* 0x000fe2000c101510 */
[----:B------:R-:W-:-:S03]  /*4fb0*/  PRMT R0, R21, 0x7632, R0 ;  /* 0x0000763215007816 */ /* 0x000fc60000000000 */
[----:B------:R0:W-:Y:S01]  /*4fc0*/  STG.E.U16 desc[UR16][R2.64+0x6], R5 ;  /* 0x0000060502007986 */ /* 0x0001e2000c101510 */
[----:B------:R-:W-:Y:S02]  /*4fd0*/  F2FP.BF16.F32.PACK_AB R13, R13, R22 ;  /* 0x000000160d0d723e */ /* 0x000fe400000010ff */
[----:B-----5:R-:W-:Y:S02]  /*4fe0*/  IADD3.X R7, R14, UR13, RZ, P0, !PT ;  /* 0x0000000d0e077c10 */ /* 0x020fe400087fe4ff */
[----:B------:R-:W-:Y:S02]  /*4ff0*/  F2FP.BF16.F32.PACK_AB R24, R31, R24 ;  /* 0x000000181f18723e */ /* 0x000fe400000010ff */
[----:B------:R-:W-:Y:S02]  /*5000*/  IADD3 R4, P0, R12, UR12, RZ ;  /* 0x0000000c0c047c10 */ /* 0x000fe4000ff1e0ff */
[----:B0-----:R-:W-:Y:S01]  /*5010*/  PRMT R3, R16, 0x7632, R3 ;  /* 0x0000763210037816 */ /* 0x001fe20000000003 */
[----:B------:R-:W-:Y:S01]  /*5020*/  STG.E.U16 desc[UR16][R6.64], R21 ;  /* 0x0000001506007986 */ /* 0x000fe2000c101510 */
[----:B------:R-:W-:-:S03]  /*5030*/  F2FP.BF16.F32.PACK_AB R15, R15, R26 ;  /* 0x0000001a0f0f723e */ /* 0x000fc600000010ff */
[----:B------:R0:W-:Y:S01]  /*5040*/  STG.E.U16 desc[UR16][R6.64+0x2], R0 ;  /* 0x0000020006007986 */ /* 0x0001e2000c101510 */
[----:B------:R-:W-:-:S03]  /*5050*/  F2FP.BF16.F32.PACK_AB R8, R8, R19 ;  /* 0x000000130808723e */ /* 0x000fc600000010ff */
[----:B------:R-:W-:Y:S01]  /*5060*/  STG.E.U16 desc[UR16][R6.64+0x4], R16 ;  /* 0x0000041006007986 */ /* 0x000fe2000c101510 */
[----:B------:R-:W-:-:S03]  /*5070*/  IADD3.X R5, R11, UR13, RZ, P0, !PT ;  /* 0x0000000d0b057c10 */ /* 0x000fc600087fe4ff */
[----:B------:R1:W-:Y:S01]  /*5080*/  STG.E.U16 desc[UR16][R6.64+0x6], R3 ;  /* 0x0000060306007986 */ /* 0x0003e2000c101510 */
[----:B0-----:R-:W-:-:S03]  /*5090*/  PRMT R0, R24, 0x7632, R0 ;  /* 0x0000763218007816 */ /* 0x001fc60000000000 */
[----:B------:R-:W-:Y:S01]  /*50a0*/  STG.E.U16 desc[UR16][R4.64], R13 ;  /* 0x0000000d04007986 */ /* 0x000fe2000c101510 */
[----:B------:R-:W-:Y:S01]  /*50b0*/  UISETP.GE.U32.AND UP0, UPT, UR5, UR19, UPT ;  /* 0x000000130500728c */ /* 0x000fe2000bf06070 */
[----:B-1----:R-:W-:Y:S02]  /*50c0*/  PRMT R7, R13, 0x7632, R7 ;  /* 0x000076320d077816 */ /* 0x002fe40000000007 */
[----:B------:R-:W-:Y:S01]  /*50d0*/  STG.E.U16 desc[UR16][R4.64+0x4], R24 ;  /* 0x0000041804007986 */ /* 0x000fe2000c101510 */
[----:B------:R-:W-:-:S03]  /*50e0*/  PRMT R6, R8, 0x7632, R6 ;  /* 0x0000763208067816 */ /* 0x000fc60000000006 */
[----:B------:R-:W-:Y:S04]  /*50f0*/  STG.E.U16 desc[UR16][R4.64+0x2], R7 ;  /* 0x0000020704007986 */ /* 0x000fe8000c101510 */
[----:B------:R0:W-:Y:S01]  /*5100*/  STG.E.U16 desc[UR16][R4.64+0x6], R0 ;  /* 0x0000060004007986 */ /* 0x0001e2000c101510 */
[----:B------:R-:W-:Y:S01]  /*5110*/  UISETP.GE.AND.EX UP0, UPT, UR7, UR9, UPT, UP0 ;  /* 0x000000090700728c */ /* 0x000fe2000bf06300 */
[----:B0-----:R-:W-:Y:S01]  /*5120*/  PRMT R5, R15, 0x7632, R5 ;  /* 0x000076320f057816 */ /* 0x001fe20000000005 */
[----:B------:R-:W-:Y:S01]  /*5130*/  ULOP3.LUT UR6, UR6, 0x1, URZ, 0x3c, !UPT ;  /* 0x0000000106067892 */ /* 0x000fe2000f8e3c3f */
[----:B------:R-:W-:Y:S01]  /*5140*/  UMOV UR10, UR5 ;  /* 0x00000005000a7c82 */ /* 0x000fe20008000000 */
[----:B---3--:R-:W-:-:S04]  /*5150*/  IADD3 R2, P0, R10, UR12, RZ ;  /* 0x0000000c0a027c10 */ /* 0x008fc8000ff1e0ff */
[----:B----4-:R-:W-:-:S05]  /*5160*/  IADD3.X R3, R9, UR13, RZ, P0, !PT ;  /* 0x0000000d09037c10 */ /* 0x010fca00087fe4ff */
[----:B------:R1:W-:Y:S04]  /*5170*/  STG.E.U16 desc[UR16][R2.64], R15 ;  /* 0x0000000f02007986 */ /* 0x0003e8000c101510 */
[----:B------:R1:W-:Y:S04]  /*5180*/  STG.E.U16 desc[UR16][R2.64+0x2], R5 ;  /* 0x0000020502007986 */ /* 0x0003e8000c101510 */
[----:B------:R1:W-:Y:S04]  /*5190*/  STG.E.U16 desc[UR16][R2.64+0x4], R8 ;  /* 0x0000040802007986 */ /* 0x0003e8000c101510 */
[----:B------:R1:W-:Y:S01]  /*51a0*/  STG.E.U16 desc[UR16][R2.64+0x6], R6 ;  /* 0x0000060602007986 */ /* 0x0003e2000c101510 */
[----:B------:R-:W-:-:S13]  /*51b0*/  PLOP3.LUT P0, PT, PT, PT, UP0, 0x80, 0x0 ;  /* 0x000000000000781c */ /* 0x000fda0003f0f008 */
[----:B-1----:R-:W-:Y:S05]  /*51c0*/  @!P0 BRA `(.L_x_311) ;  /* 0xffffffb000408947 */ /* 0x002fea000383ffff */
.L_x_298:
[----:B------:R-:W-:-:S04]  /*51d0*/  ULEA UR4, UR8, UR20, 0x6 ;  /* 0x0000001408047291 */ /* 0x000fc8000f8e303f */
[----:B------:R-:W-:-:S04]  /*51e0*/  USHF.L.U32 UR4, UR4, 0x5, URZ ;  /* 0x0000000504047899 */ /* 0x000fc8000800063f */
[----:B------:R-:W-:-:S06]  /*51f0*/  UISETP.GT.AND UP0, UPT, UR4, 0x77f, UPT ;  /* 0x0000077f0400788c */ /* 0x000fcc000bf04270 */
[----:B------:R-:W-:-:S13]  /*5200*/  PLOP3.LUT P0, PT, PT, PT, UP0, 0x80, 0x0 ;  /* 0x000000000000781c */ /* 0x000fda0003f0f008 */
[----:B------:R-:W-:Y:S05]  /*5210*/  @P0 EXIT ;  /* 0x000000000000094d */ /* 0x000fea0003800000 */
[----:B------:R-:W1:Y:S01]  /*5220*/  S2R R56, SR_TID.X ;  /* 0x0000000000387919 */ /* 0x000e620000002100 */
[----:B------:R-:W0:Y:S02]  /*5230*/  LDC.64 R6, c[0x0][0x258] ;  /* 0x00009600ff067b82 */ /* 0x000e240000000a00 */
[C---:B0-----:R-:W-:Y:S01]  /*5240*/  IMAD.SHL.U32 R2, R6.reuse, 0x40, RZ ;  /* 0x0000004006027824 */ /* 0x041fe200078e00ff */
[----:B------:R-:W-:Y:S01]  /*5250*/  SHF.L.U64.HI R3, R6, 0x6, R7 ;  /* 0x0000000606037819 */ /* 0x000fe20000010207 */
[----:B------:R-:W-:Y:S01]  /*5260*/  HFMA2.MMA R7, -RZ, RZ, 0, 1.78813934326171875e-06 ;  /* 0x0000001eff077435 */ /* 0x000fe200000001ff */
[--C-:B-1----:R-:W-:Y:S02]  /*5270*/  SHF.R.U32.HI R0, RZ, 0x5, R56.reuse ;  /* 0x00000005ff007819 */ /* 0x102fe40000011638 */
[----:B------:R-:W-:Y:S02]  /*5280*/  SHF.R.U32.HI R6, RZ, 0x4, R56 ;  /* 0x00000004ff067819 */ /* 0x000fe40000011638 */
[----:B------:R-:W-:-:S05]  /*5290*/  LOP3.LUT R5, RZ, R0, RZ, 0x33, !PT ;  /* 0x00000000ff057212 */ /* 0x000fca00078e33ff */
[----:B------:R-:W-:Y:S02]  /*52a0*/  VIADDMNMX.U32 R7, R6, R7, 0x20, !PT ;  /* 0x0000002006077446 */ /* 0x000fe40007800007 */
[----:B------:R-:W-:Y:S02]  /*52b0*/  IADD3 R4, P0, R5, R2, RZ ;  /* 0x0000000205047210 */ /* 0x000fe40007f1e0ff */
[----:B------:R-:W-:Y:S02]  /*52c0*/  LOP3.LUT R12, RZ, R6, RZ, 0x33, !PT ;  /* 0x00000006ff0c7212 */ /* 0x000fe400078e33ff */
[----:B------:R-:W-:Y:S02]  /*52d0*/  IADD3.X R5, R3, -0x1, RZ, P0, !PT ;  /* 0xffffffff03057810 */ /* 0x000fe400007fe4ff */
[----:B------:R-:W-:-:S03]  /*52e0*/  IADD3 R7, R7, R12, RZ ;  /* 0x0000000c07077210 */ /* 0x000fc60007ffe0ff */
[----:B------:R-:W-:-:S04]  /*52f0*/  IMAD.WIDE.U32 R8, R5, -0x77777777, RZ ;  /* 0x8888888905087825 */ /* 0x000fc800078e00ff */
[----:B------:R-:W-:-:S04]  /*5300*/  IMAD.WIDE.U32 R10, P0, R4, -0x77777778, R8 ;  /* 0x88888888040a7825 */ /* 0x000fc80007800008 */
[----:B------:R-:W-:Y:S01]  /*5310*/  IMAD.WIDE.U32 R8, R4, -0x77777777, RZ ;  /* 0x8888888904087825 */ /* 0x000fe200078e00ff */
[----:B------:R-:W-:-:S03]  /*5320*/  IADD3.X R13, RZ, RZ, RZ, P0, !PT ;  /* 0x000000ffff0d7210 */ /* 0x000fc600007fe4ff */
[----:B------:R-:W-:Y:S01]  /*5330*/  IMAD.MOV.U32 R12, RZ, RZ, R11 ;  /* 0x000000ffff0c7224 */ /* 0x000fe200078e000b */
[----:B------:R-:W-:Y:S01]  /*5340*/  IADD3 RZ, P0, R9, R10, RZ ;  /* 0x0000000a09ff7210 */ /* 0x000fe20007f1e0ff */
[----:B------:R-:W-:Y:S01]  /*5350*/  IMAD.WIDE.U32 R8, R7, -0x77777777, RZ ;  /* 0x8888888907087825 */ /* 0x000fe200078e00ff */
[----:B------:R-:W-:-:S03]  /*5360*/  MOV R8, UR4 ;  /* 0x0000000400087c02 */ /* 0x000fc60008000f00 */
[----:B------:R-:W-:Y:S01]  /*5370*/  IMAD.WIDE.U32.X R10, R5, -0x77777778, R12, P0 ;  /* 0x88888888050a7825 */ /* 0x000fe200000e040c */
[----:B------:R-:W-:Y:S02]  /*5380*/  LEA.HI R50, R9, 0x1, RZ, 0x1c ;  /* 0x0000000109327811 */ /* 0x000fe400078fe0ff */
[----:B------:R-:W-:Y:S02]  /*5390*/  IADD3 R9, P0, R0, 0xf, RZ ;  /* 0x0000000f00097810 */ /* 0x000fe40007f1e0ff */
[----:B------:R-:W-:Y:S02]  /*53a0*/  SHF.R.U64 R51, R10, 0x3, R11 ;  /* 0x000000030a337819 */ /* 0x000fe4000000120b */
[C---:B------:R-:W-:Y:S02]  /*53b0*/  IADD3 R11, P1, R0.reuse, 0x1e, RZ ;  /* 0x0000001e000b7810 */ /* 0x040fe40007f3e0ff */
[----:B------:R-:W-:Y:S02]  /*53c0*/  IADD3 R12, P2, R0, 0x2d, RZ ;  /* 0x0000002d000c7810 */ /* 0x000fe40007f5e0ff */
[----:B------:R-:W-:Y:S01]  /*53d0*/  IADD3 R51, R51, 0x1, RZ ;  /* 0x0000000133337810 */ /* 0x000fe20007ffe0ff */
[----:B------:R-:W-:Y:S01]  /*53e0*/  IMAD.X R48, RZ, RZ, RZ, P1 ;  /* 0x000000ffff307224 */ /* 0x000fe200008e06ff */
[----:B------:R-:W-:-:S02]  /*53f0*/  LOP3.LUT R10, R56, 0xf, RZ, 0xc0, !PT ;  /* 0x0000000f380a7812 */ /* 0x000fc400078ec0ff */
[----:B------:R-:W-:Y:S02]  /*5400*/  IADD3.X R13, RZ, RZ, RZ, P0, !PT ;  /* 0x000000ffff0d7210 */ /* 0x000fe400007fe4ff */
[----:B------:R-:W-:Y:S02]  /*5410*/  IADD3.X R49, RZ, RZ, RZ, P2, !PT ;  /* 0x000000ffff317210 */ /* 0x000fe400017fe4ff */
[----:B------:R-:W-:Y:S02]  /*5420*/  LOP3.LUT R50, R50, 0x3, RZ, 0xc0, !PT ;  /* 0x0000000332327812 */ /* 0x000fe400078ec0ff */
[----:B------:R-:W-:-:S07]  /*5430*/  LOP3.LUT R51, R51, 0x3, RZ, 0xc0, !PT ;  /* 0x0000000333337812 */ /* 0x000fce00078ec0ff */
.L_x_328:
[----:B------:R-:W-:Y:S01]  /*5440*/  ISETP.GT.U32.AND P0, PT, R2, R0, PT ;  /* 0x000000000200720c */ /* 0x000fe20003f04070 */
[----:B------:R-:W-:Y:S01]  /*5450*/  BSSY B0, `(.L_x_312) ;  /* 0x00000aa000007945 */ /* 0x000fe20003800000 */
[----:B0-----:R-:W-:Y:S02]  /*5460*/  MOV R52, RZ ;  /* 0x000000ff00347202 */ /* 0x001fe40000000f00 */
[----:B------:R-:W-:Y:S02]  /*5470*/  ISETP.GT.AND.EX P0, PT, R3, RZ, PT, P0 ;  /* 0x000000ff0300720c */ /* 0x000fe40003f04300 */
[----:B------:R-:W-:-:S11]  /*5480*/  MOV R55, RZ ;  /* 0x000000ff00377202 */ /* 0x000fd60000000f00 */
[----:B-1234-:R-:W-:Y:S05]  /*5490*/  @!P0 BRA `(.L_x_313) ;  /* 0x0000000800948947 */ /* 0x01efea0003800000 */
[----:B------:R-:W-:Y:S01]  /*54a0*/  ISETP.NE.U32.AND P1, PT, R51, RZ, PT ;  /* 0x000000ff3300720c */ /* 0x000fe20003f25070 */
[----:B------:R-:W-:Y:S01]  /*54b0*/  BSSY B1, `(.L_x_314) ;  /* 0x0000023000017945 */ /* 0x000fe20003800000 */
[----:B------:R-:W-:Y:S01]  /*54c0*/  LOP3.LUT R15, R56, 0x1f, RZ, 0xc0, !PT ;  /* 0x0000001f380f7812 */ /* 0x000fe200078ec0ff */
[----:B------:R-:W-:Y:S01]  /*54d0*/  IMAD.MOV.U32 R55, RZ, RZ, RZ ;  /* 0x000000ffff377224 */ /* 0x000fe200078e00ff */
[----:B------:R-:W-:Y:S02]  /*54e0*/  ISETP.NE.AND.EX P1, PT, RZ, RZ, PT, P1 ;  /* 0x000000ffff00720c */ /* 0x000fe40003f25310 */
[----:B------:R-:W-:Y:S02]  /*54f0*/  CS2R R52, SRZ ;  /* 0x0000000000347805 */ /* 0x000fe4000001ff00 */
[----:B------:R-:W-:Y:S02]  /*5500*/  ISETP.GE.U32.AND P0, PT, R4, 0x2d, PT ;  /* 0x0000002d0400780c */ /* 0x000fe40003f06070 */
[----:B------:R-:W-:-:S02]  /*5510*/  IADD3 R14, P2, R15, R8, RZ ;  /* 0x000000080f0e7210 */ /* 0x000fc40007f5e0ff */
[----:B------:R-:W-:Y:S02]  /*5520*/  ISETP.GE.U32.AND.EX P0, PT, R5, RZ, PT, P0 ;  /* 0x000000ff0500720c */ /* 0x000fe40003f06100 */
[----:B------:R-:W-:Y:S02]  /*5530*/  MOV R54, R0 ;  /* 0x0000000000367202 */ /* 0x000fe40000000f00 */
[----:B------:R-:W-:Y:S01]  /*5540*/  LEA.HI.X.SX32 R15, R8, RZ, 0x1, P2 ;  /* 0x000000ff080f7211 */ /* 0x000fe200010f0eff */
[----:B------:R-:W-:Y:S08]  /*5550*/  @!P1 BRA `(.L_x_315) ;  /* 0x0000000000609947 */ /* 0x000ff00003800000 */
[----:B------:R-:W-:Y:S01]  /*5560*/  IMAD.WIDE.U32 R18, R0, 0x780, R14 ;  /* 0x0000078000127825 */ /* 0x000fe200078e000e */
[----:B------:R-:W-:Y:S02]  /*5570*/  ULDC.64 UR4, c[0x0][0x260] ;  /* 0x0000980000047ab9 */ /* 0x000fe40000000a00 */
[----:B------:R-:W-:-:S04]  /*5580*/  LEA R16, P1, R18, UR4, 0x3 ;  /* 0x0000000412107c11 */ /* 0x000fc8000f8218ff */
[----:B------:R-:W-:-:S05]  /*5590*/  LEA.HI.X R17, R18, UR5, R19, 0x3, P1 ;  /* 0x0000000512117c11 */ /* 0x000fca00088f1c13 */
[----:B------:R-:W2:Y:S01]  /*55a0*/  LDG.E.64 R52, desc[UR16][R16.64+0xc000] ;  /* 0x00c0001010347981 */ /* 0x000ea2000c1e1b00 */
[----:B------:R-:W-:Y:S02]  /*55b0*/  ISETP.NE.U32.AND P1, PT, R51, 0x1, PT ;  /* 0x000000013300780c */ /* 0x000fe40003f25070 */
[----:B------:R-:W-:Y:S02]  /*55c0*/  MOV R54, R9 ;  /* 0x0000000900367202 */ /* 0x000fe40000000f00 */
[----:B------:R-:W-:Y:S01]  /*55d0*/  ISETP.NE.AND.EX P1, PT, RZ, RZ, PT, P1 ;  /* 0x000000ffff00720c */ /* 0x000fe20003f25310 */
[----:B--2---:R-:W-:Y:S01]  /*55e0*/  FADD.FTZ R55, RZ, R53 ;  /* 0x00000035ff377221 */ /* 0x004fe20000010000 */
[----:B------:R-:W-:Y:S01]  /*55f0*/  FADD.FTZ R52, RZ, R52 ;  /* 0x00000034ff347221 */ /* 0x000fe20000010000 */
[----:B------:R-:W-:-:S10]  /*5600*/  MOV R53, R13 ;  /* 0x0000000d00357202 */ /* 0x000fd40000000f00 */
[----:B------:R-:W-:Y:S05]  /*5610*/  @!P1 BRA `(.L_x_315) ;  /* 0x0000000000309947 */ /* 0x000fea0003800000 */
[----:B------:R-:W-:Y:S01]  /*5620*/  ISETP.NE.U32.AND P1, PT, R51, 0x2, PT ;  /* 0x000000023300780c */ /* 0x000fe20003f25070 */
[----:B------:R-:W2:Y:S03]  /*5630*/  LDG.E.64 R18, desc[UR16][R16.64+0x44400] ;  /* 0x0444001010127981 */ /* 0x000ea6000c1e1b00 */
[----:B------:R-:W-:-:S13]  /*5640*/  ISETP.NE.AND.EX P1, PT, RZ, RZ, PT, P1 ;  /* 0x000000ffff00720c */ /* 0x000fda0003f25310 */
[----:B------:R-:W3:Y:S01]  /*5650*/  @P1 LDG.E.64 R20, desc[UR16][R16.64+0x7c800] ;  /* 0x07c8001010141981 */ /* 0x000ee2000c1e1b00 */
[----:B------:R-:W-:Y:S01]  /*5660*/  IMAD.MOV.U32 R54, RZ, RZ, R11 ;  /* 0x000000ffff367224 */ /* 0x000fe200078e000b */
[----:B------:R-:W-:Y:S02]  /*5670*/  MOV R53, R48 ;  /* 0x0000003000357202 */ /* 0x000fe40000000f00 */
[----:B------:R-:W-:Y:S02]  /*5680*/  @P1 MOV R54, R12 ;  /* 0x0000000c00361202 */ /* 0x000fe40000000f00 */
[----:B------:R-:W-:Y:S01]  /*5690*/  @P1 MOV R53, R49 ;  /* 0x0000003100351202 */ /* 0x000fe20000000f00 */
[----:B--2---:R-:W-:Y:S01]  /*56a0*/  FADD.FTZ R52, R52, R18 ;  /* 0x0000001234347221 */ /* 0x004fe20000010000 */
[----:B------:R-:W-:-:S03]  /*56b0*/  FADD.FTZ R55, R55, R19 ;  /* 0x0000001337377221 */ /* 0x000fc60000010000 */
[----:B---3--:R-:W-:Y:S01]  /*56c0*/  @P1 FADD.FTZ R52, R52, R20 ;  /* 0x0000001434341221 */ /* 0x008fe20000010000 */
[----:B------:R-:W-:-:S07]  /*56d0*/  @P1 FADD.FTZ R55, R55, R21 ;  /* 0x0000001537371221 */ /* 0x000fce0000010000 */
.L_x_315:
[----:B------:R-:W-:Y:S05]  /*56e0*/  BSYNC B1 ;  /* 0x0000000000017941 */ /* 0x000fea0003800000 */
.L_x_314:
[----:B------:R-:W-:Y:S05]  /*56f0*/  @!P0 BRA `(.L_x_313) ;  /* 0x0000000400fc8947 */ /* 0x000fea0003800000 */
[C---:B------:R-:W-:Y:S01]  /*5700*/  SHF.L.U64.HI R15, R14.reuse, 0x1, R15 ;  /* 0x000000010e0f7819 */ /* 0x040fe2000001020f */
[----:B------:R-:W-:Y:S01]  /*5710*/  IMAD.SHL.U32 R14, R14, 0x2, RZ ;  /* 0x000000020e0e7824 */ /* 0x000fe200078e00ff */
[C---:B------:R-:W-:Y:S01]  /*5720*/  IADD3 R16, P2, -R54.reuse, R2, RZ ;  /* 0x0000000236107210 */ /* 0x040fe20007f5e1ff */
[C---:B------:R-:W-:Y:S01]  /*5730*/  IMAD R17, R53.reuse, 0xf00, RZ ;  /* 0x00000f0035117824 */ /* 0x040fe200078e02ff */
[----:B------:R-:W-:Y:S01]  /*5740*/  ULDC.64 UR4, c[0x0][0x260] ;  /* 0x0000980000047ab9 */ /* 0x000fe20000000a00 */
[----:B------:R-:W-:Y:S01]  /*5750*/  IMAD.WIDE.U32 R14, R54, 0xf00, R14 ;  /* 0x00000f00360e7825 */ /* 0x000fe200078e000e */
[----:B------:R-:W-:Y:S01]  /*5760*/  ISETP.GT.U32.AND P0, PT, R16, 0xb4, PT ;  /* 0x000000b41000780c */ /* 0x000fe20003f04070 */
[----:B------:R-:W-:Y:S01]  /*5770*/  BSSY B1, `(.L_x_316) ;  /* 0x0000044000017945 */ /* 0x000fe20003800000 */
[----:B------:R-:W-:Y:S02]  /*5780*/  IADD3.X R18, ~R53, R3, RZ, P2, !PT ;  /* 0x0000000335127210 */ /* 0x000fe400017fe5ff */
[----:B------:R-:W-:-:S02]  /*5790*/  IADD3 R17, R15, R17, RZ ;  /* 0x000000110f117210 */ /* 0x000fc40007ffe0ff */
[----:B------:R-:W-:-:S04]  /*57a0*/  LEA R15, P1, R14, UR4, 0x2 ;  /* 0x000000040e0f7c11 */ /* 0x000fc8000f8210ff */
[----:B------:R-:W-:Y:S02]  /*57b0*/  LEA.HI.X R16, R14, UR5, R17, 0x2, P1 ;  /* 0x000000050e107c11 */ /* 0x000fe400088f1411 */
[----:B------:R-:W-:Y:S02]  /*57c0*/  ISETP.GT.AND.EX P1, PT, R18, RZ, PT, P0 ;  /* 0x000000ff1200720c */ /* 0x000fe40003f24300 */
[----:B------:R-:W-:Y:S02]  /*57d0*/  IADD3 R14, P2, R15, 0x7c800, RZ ;  /* 0x0007c8000f0e7810 */ /* 0x000fe40007f5e0ff */
[----:B------:R-:W-:Y:S02]  /*57e0*/  PLOP3.LUT P0, PT, PT, PT, PT, 0x80, 0x0 ;  /* 0x000000000000781c */ /* 0x000fe40003f0f070 */
[----:B------:R-:W-:-:S07]  /*57f0*/  IADD3.X R15, RZ, R16, RZ, P2, !PT ;  /* 0x00000010ff0f7210 */ /* 0x000fce00017fe4ff */
[----:B------:R-:W-:Y:S05]  /*5800*/  @!P1 BRA `(.L_x_317) ;  /* 0x0000000000e89947 */ /* 0x000fea0003800000 */
[----:B------:R-:W-:Y:S02]  /*5810*/  IADD3 R57, P1, R2, -0xb4, RZ ;  /* 0xffffff4c02397810 */ /* 0x000fe40007f3e0ff */
[----:B------:R-:W-:Y:S02]  /*5820*/  PLOP3.LUT P0, PT, PT, PT, PT, 0x8, 0x0 ;  /* 0x000000000000781c */ /* 0x000fe40003f0e170 */
[----:B------:R-:W-:-:S11]  /*5830*/  IADD3.X R58, R3, -0x1, RZ, P1, !PT ;  /* 0xffffffff033a7810 */ /* 0x000fd60000ffe4ff */
.L_x_318:
        /* <DEDUP_REMOVED lines=55> */
.L_x_317:
[----:B------:R-:W-:Y:S05]  /*5bb0*/  BSYNC B1 ;  /* 0x0000000000017941 */ /* 0x000fea0003800000 */
.L_x_316:
        /* <DEDUP_REMOVED lines=35> */
.L_x_320:
[----:B------:R-:W-:Y:S05]  /*5df0*/  BSYNC B1 ;  /* 0x0000000000017941 */ /* 0x000fea0003800000 */
.L_x_319:
        /* <DEDUP_REMOVED lines=15> */
.L_x_313:
[----:B------:R-:W-:Y:S05]  /*5ef0*/  BSYNC B0 ;  /* 0x0000000000007941 */ /* 0x000fea0003800000 */
.L_x_312:
[----:B------:R-:W0:Y:S01]  /*5f00*/  S2UR UR5, SR_CgaCtaId ;  /* 0x00000000000579c3 */ /* 0x000e220000008800 */
[----:B------:R-:W-:Y:S01]  /*5f10*/  UMOV UR4, 0x400 ;  /* 0x0000040000047882 */ /* 0x000fe20000000000 */
[----:B------:R-:W-:Y:S02]  /*5f20*/  SHF.L.U32 R15, R0, 0x1, RZ ;  /* 0x00000001000f7819 */ /* 0x000fe400000006ff */
[----:B------:R-:W-:Y:S02]  /*5f30*/  ISETP.GT.U32.AND P0, PT, R56, 0x1ff, PT ;  /* 0x000001ff3800780c */ /* 0x000fe40003f04070 */
[----:B------:R-:W-:Y:S01]  /*5f40*/  LOP3.LUT R15, R15, 0x1f, R56, 0x78, !PT ;  /* 0x0000001f0f0f7812 */ /* 0x000fe200078e7838 */
[----:B0-----:R-:W-:-:S06]  /*5f50*/  ULEA UR4, UR5, UR4, 0x18 ;  /* 0x0000000405047291 */ /* 0x001fcc000f8ec03f */
[----:B------:R-:W-:-:S04]  /*5f60*/  LEA R14, R0, UR4, 0x7 ;  /* 0x00000004000e7c11 */ /* 0x000fc8000f8e38ff */
[----:B------:R-:W-:-:S05]  /*5f70*/  LEA R14, R15, R14, 0x2 ;  /* 0x0000000e0f0e7211 */ /* 0x000fca00078e10ff */
        /* <DEDUP_REMOVED lines=9> */
[----:B------:R-:W-:-:S12]  /*6010*/  UMOV UR5, 0xffff ;  /* 0x0000ffff00057882 */ /* 0x000fd80000000000 */
[C---:B------:R-:W-:Y:S01]  /*6020*/  @P0 IMAD.SHL.U32 R15, R10.reuse, 0x2, RZ ;  /* 0x000000020a0f0824 */ /* 0x040fe200078e00ff */
[----:B------:R-:W-:Y:S02]  /*6030*/  @P0 SHF.R.U32.HI R6, RZ, 0x4, R56 ;  /* 0x00000004ff060819 */ /* 0x000fe40000011638 */
[----:B------:R-:W-:Y:S02]  /*6040*/  @P0 LEA R16, R10, UR4, 0x7 ;  /* 0x000000040a100c11 */ /* 0x000fe4000f8e38ff */
[----:B------:R-:W-:-:S04]  /*6050*/  @P0 LOP3.LUT R15, R6, R15, RZ, 0x3c, !PT ;  /* 0x0000000f060f0212 */ /* 0x000fc800078e3cff */
[----:B------:R-:W-:Y:S02]  /*6060*/  @P0 LEA R16, R15, R16, 0x2 ;  /* 0x000000100f100211 */ /* 0x000fe400078e10ff */
[----:B0-----:R-:W-:-:S06]  /*6070*/  CS2R R14, SRZ ;  /* 0x00000000000e7805 */ /* 0x001fcc000001ff00 */
[----:B------:R0:W1:Y:S04]  /*6080*/  @P0 LDS R14, [R16] ;  /* 0x00000000100e0984 */ /* 0x0000680000000800 */
[----:B------:R0:W2:Y:S01]  /*6090*/  @P0 LDS R15, [R16+0x780] ;  /* 0x00078000100f0984 */ /* 0x0000a20000000800 */
[----:B------:R-:W-:Y:S05]  /*60a0*/  BRA.DIV UR5, `(.L_x_324) ;  /* 0x0000001205a87947 */ /* 0x000fea000b800000 */
[----:B------:R-:W-:Y:S01]  /*60b0*/  MOV R21, 0xffff ;  /* 0x0000ffff00157802 */ /* 0x000fe20000000f00 */
[----:B------:R-:W-:Y:S01]  /*60c0*/  IMAD.MOV.U32 R22, RZ, RZ, 0xffff ;  /* 0x0000ffffff167424 */ /* 0x000fe200078e00ff */
[----:B------:R-:W-:Y:S01]  /*60d0*/  MOV R20, 0xffff ;  /* 0x0000ffff00147802 */ /* 0x000fe20000000f00 */
[----:B------:R-:W-:Y:S01]  /*60e0*/  IMAD.MOV.U32 R26, RZ, RZ, 0xffff ;  /* 0x0000ffffff1a7424 */ /* 0x000fe200078e00ff */
[----:B------:R-:W-:Y:S01]  /*60f0*/  MOV R23, 0xffff ;  /* 0x0000ffff00177802 */ /* 0x000fe20000000f00 */
[----:B-1----:R-:W1:Y:S01]  /*6100*/  SHFL.BFLY PT, R17, R14, 0x8, 0x101f ;  /* 0x0d101f000e117f89 */ /* 0x002e6200000e0000 */
[----:B------:R-:W-:Y:S02]  /*6110*/  MOV R25, 0xffff ;  /* 0x0000ffff00197802 */ /* 0x000fe40000000f00 */
[----:B------:R-:W-:Y:S01]  /*6120*/  MOV R24, 0xffff ;  /* 0x0000ffff00187802 */ /* 0x000fe20000000f00 */
[----:B0-2---:R-:W0:Y:S01]  /*6130*/  SHFL.BFLY PT, R16, R15, 0x8, 0x101f ;  /* 0x0d101f000f107f89 */ /* 0x005e2200000e0000 */
[----:B-1----:R-:W-:Y:S01]  /*6140*/  FADD.FTZ R17, R17, R14 ;  /* 0x0000000e11117221 */ /* 0x002fe20000010000 */
[----:B0-----:R-:W-:-:S04]  /*6150*/  FADD.FTZ R16, R16, R15 ;  /* 0x0000000f10107221 */ /* 0x001fc80000010000 */
[----:B------:R-:W0:Y:S01]  /*6160*/  SHFL.BFLY PT, R18, R17, 0x4, 0x101f ;  /* 0x0c901f0011127f89 */ /* 0x000e2200000e0000 */
[----:B------:R-:W-:-:S03]  /*6170*/  MOV R15, 0xffff ;  /* 0x0000ffff000f7802 */ /* 0x000fc60000000f00 */
        /* <DEDUP_REMOVED lines=10> */
.L_x_337:
[----:B------:R-:W0:Y:S01]  /*6220*/  LDC.64 R16, c[0x0][0x218] ;  /* 0x00008600ff107b82 */ /* 0x000e220000000a00 */
[----:B------:R-:W-:Y:S01]  /*6230*/  ISETP.NE.AND P1, PT, R10, RZ, PT ;  /* 0x000000ff0a00720c */ /* 0x000fe20003f25270 */
[----:B--2---:R-:W-:Y:S01]  /*6240*/  FADD.FTZ R30, R14, R30 ;  /* 0x0000001e0e1e7221 */ /* 0x004fe20000010000 */
[----:B------:R-:W-:Y:S02]  /*6250*/  LEA.HI R15, R56, R8, RZ, 0x1c ;  /* 0x00000008380f7211 */ /* 0x000fe400078fe0ff */
[----:B------:R-:W-:-:S03]  /*6260*/  ISETP.NE.AND P2, PT, R50, 0x1, PT ;  /* 0x000000013200780c */ /* 0x000fc60003f45270 */
[----:B------:R-:W1:Y:S06]  /*6270*/  LDC.64 R18, c[0x0][0x220] ;  /* 0x00008800ff127b82 */ /* 0x000e6c0000000a00 */
[----:B------:R-:W-:Y:S02]  /*6280*/  @!P1 F2FP.BF16.F32.PACK_AB R14, RZ, R20 ;  /* 0x00000014ff0e923e */ /* 0x000fe400000010ff */
[----:B------:R-:W-:Y:S01]  /*6290*/  @!P1 F2FP.BF16.F32.PACK_AB R20, RZ, R30 ;  /* 0x0000001eff14923e */ /* 0x000fe200000010ff */
[----:B0-----:R-:W-:-:S05]  /*62a0*/  IMAD.WIDE R16, R15, 0x2, R16 ;  /* 0x000000020f107825 */ /* 0x001fca00078e0210 */
[----:B------:R2:W-:Y:S01]  /*62b0*/  @!P1 STG.E.U16 desc[UR16][R16.64], R14 ;  /* 0x0000000e10009986 */ /* 0x0005e2000c101510 */
[----:B-1----:R-:W-:Y:S01]  /*62c0*/  IMAD.WIDE R18, R15, 0x2, R18 ;  /* 0x000000020f127825 */ /* 0x002fe200078e0212 */
[----:B------:R-:W-:-:S04]  /*62d0*/  LEA.HI R15, R56, 0x1e, RZ, 0x1c ;  /* 0x0000001e380f7811 */ /* 0x000fc800078fe0ff */
[----:B------:R2:W-:Y:S01]  /*62e0*/  @!P1 STG.E.U16 desc[UR16][R18.64], R20 ;  /* 0x0000001412009986 */ /* 0x0005e2000c101510 */
[----:B------:R-:W-:Y:S05]  /*62f0*/  @!P2 BRA `(.L_x_323) ;  /* 0x000000040040a947 */ /* 0x000fea0003800000 */
[C---:B--2---:R-:W-:Y:S01]  /*6300*/  @P0 SHF.L.U32 R14, R10.reuse, 0x1, RZ ;  /* 0x000000010a0e0819 */ /* 0x044fe200000006ff */
[----:B------:R-:W-:Y:S01]  /*6310*/  UMOV UR5, 0xffff ;  /* 0x0000ffff00057882 */ /* 0x000fe20000000000 */
[----:B------:R-:W-:Y:S02]  /*6320*/  @P0 LEA R20, R10, UR4, 0x7 ;  /* 0x000000040a140c11 */ /* 0x000fe4000f8e38ff */
[----:B------:R-:W-:-:S04]  /*6330*/  @P0 LOP3.LUT R15, R15, R14, RZ, 0x3c, !PT ;  /* 0x0000000e0f0f0212 */ /* 0x000fc800078e3cff */
[----:B------:R-:W-:Y:S02]  /*6340*/  @P0 LEA R20, R15, R20, 0x2 ;  /* 0x000000140f140211 */ /* 0x000fe400078e10ff */
[----:B------:R-:W-:-:S06]  /*6350*/  CS2R R14, SRZ ;  /* 0x00000000000e7805 */ /* 0x000fcc000001ff00 */
[----:B------:R0:W1:Y:S04]  /*6360*/  @P0 LDS R14, [R20] ;  /* 0x00000000140e0984 */ /* 0x0000680000000800 */
[----:B------:R0:W2:Y:S01]  /*6370*/  @P0 LDS R15, [R20+0x780] ;  /* 0x00078000140f0984 */ /* 0x0000a20000000800 */
[----:B------:R-:W-:Y:S05]  /*6380*/  BRA.DIV UR5, `(.L_x_325) ;  /* 0x0000001205c47947 */ /* 0x000fea000b800000 */
        /* <DEDUP_REMOVED lines=8> */
[----:B------:R-:W-:Y:S01]  /*6410*/  MOV R32, 0xffff ;  /* 0x0000ffff00207802 */ /* 0x000fe20000000f00 */
        /* <DEDUP_REMOVED lines=14> */
.L_x_347:
        /* <DEDUP_REMOVED lines=9> */
[C---:B-1----:R-:W-:Y:S01]  /*6590*/  @P0 IMAD.SHL.U32 R14, R10.reuse, 0x2, RZ ;  /* 0x000000020a0e0824 */ /* 0x042fe200078e00ff */
[----:B------:R-:W-:Y:S01]  /*65a0*/  @P0 LEA R20, R10, UR4, 0x7 ;  /* 0x000000040a140c11 */ /* 0x000fe2000f8e38ff */
[----:B------:R-:W-:-:S03]  /*65b0*/  UMOV UR5, 0xffff ;  /* 0x0000ffff00057882 */ /* 0x000fc60000000000 */
[----:B------:R-:W-:-:S04]  /*65c0*/  @P0 LOP3.LUT R15, R15, R14, RZ, 0x3c, !PT ;  /* 0x0000000e0f0f0212 */ /* 0x000fc800078e3cff */
[----:B------:R-:W-:Y:S02]  /*65d0*/  @P0 LEA R20, R15, R20, 0x2 ;  /* 0x000000140f140211 */ /* 0x000fe400078e10ff */
[----:B------:R-:W-:-:S06]  /*65e0*/  CS2R R14, SRZ ;  /* 0x00000000000e7805 */ /* 0x000fcc000001ff00 */
        /* <DEDUP_REMOVED lines=26> */
.L_x_357:
[----:B--2---:R-:W-:Y:S01]  /*6790*/  FADD.FTZ R15, R14, R30 ;  /* 0x0000001e0e0f7221 */ /* 0x004fe20000010000 */
[----:B------:R-:W-:-:S04]  /*67a0*/  @!P1 F2FP.BF16.F32.PACK_AB R14, RZ, R24 ;  /* 0x00000018ff0e923e */ /* 0x000fc800000010ff */
[----:B------:R-:W-:Y:S01]  /*67b0*/  @!P1 F2FP.BF16.F32.PACK_AB R15, RZ, R15 ;  /* 0x0000000fff0f923e */ /* 0x000fe200000010ff */
[----:B------:R3:W-:Y:S03]  /*67c0*/  @!P1 STG.E.U16 desc[UR16][R16.64+0x78], R14 ;  /* 0x0000780e10009986 */ /* 0x0007e6000c101510 */
[----:B------:R-:W-:Y:S02]  /*67d0*/  PRMT R20, R15, 0x7610, R20 ;  /* 0x000076100f147816 */ /* 0x000fe40000000014 */
[----:B------:R-:W-:-:S03]  /*67e0*/  LEA.HI R15, R56, 0x5a, RZ, 0x1c ;  /* 0x0000005a380f7811 */ /* 0x000fc600078fe0ff */
[----:B------:R3:W-:Y:S04]  /*67f0*/  @!P1 STG.E.U16 desc[UR16][R18.64+0x78], R20 ;  /* 0x0000781412009986 */ /* 0x0007e8000c101510 */
.L_x_323:
[----:B------:R-:W-:Y:S05]  /*6800*/  BSYNC B0 ;  /* 0x0000000000007941 */ /* 0x000fea0003800000 */
.L_x_322:
[----:B------:R-:W-:-:S13]  /*6810*/  ISETP.GE.U32.AND P0, PT, R7, 0x5a, PT ;  /* 0x0000005a0700780c */ /* 0x000fda0003f06070 */
[----:B------:R-:W-:Y:S05]  /*6820*/  @!P0 BRA `(.L_x_321) ;  /* 0x0000000800b08947 */ /* 0x000fea0003800000 */
[----:B------:R-:W-:Y:S01]  /*6830*/  ISETP.NE.AND P0, PT, R10, 0xf, PT ;  /* 0x0000000f0a00780c */ /* 0x000fe20003f05270 */
[----:B-123--:R-:W-:Y:S01]  /*6840*/  HFMA2.MMA R16, -RZ, RZ, 0, 0 ;  /* 0x00000000ff107435 */ /* 0x00efe200000001ff */
[----:B------:R-:W-:-:S11]  /*6850*/  UMOV UR5, 0xffff ;  /* 0x0000ffff00057882 */ /* 0x000fd60000000000 */
[C---:B0-----:R-:W-:Y:S02]  /*6860*/  @P0 SHF.L.U32 R14, R10.reuse, 0x1, RZ ;  /* 0x000000010a0e0819 */ /* 0x041fe400000006ff */
[----:B------:R-:W-:Y:S02]  /*6870*/  @P0 LEA R17, R10, UR4, 0x7 ;  /* 0x000000040a110c11 */ /* 0x000fe4000f8e38ff */
[----:B------:R-:W-:-:S05]  /*6880*/  @P0 LOP3.LUT R14, R15, R14, RZ, 0x3c, !PT ;  /* 0x0000000e0f0e0212 */ /* 0x000fca00078e3cff */
[----:B------:R-:W-:Y:S01]  /*6890*/  @P0 IMAD R17, R14, 0x4, R17 ;  /* 0x000000040e110824 */ /* 0x000fe200078e0211 */
[----:B------:R-:W-:-:S04]  /*68a0*/  MOV R14, RZ ;  /* 0x000000ff000e7202 */ /* 0x000fc80000000f00 */
[----:B------:R0:W1:Y:S04]  /*68b0*/  @P0 LDS R16, [R17] ;  /* 0x0000000011100984 */ /* 0x0000680000000800 */
[----:B------:R0:W2:Y:S01]  /*68c0*/  @P0 LDS R14, [R17+0x780] ;  /* 0x00078000110e0984 */ /* 0x0000a20000000800 */
[----:B------:R-:W-:Y:S05]  /*68d0*/  BRA.DIV UR5, `(.L_x_327) ;  /* 0x0000001605407947 */ /* 0x000fea000b800000 */
[C---:B------:R-:W-:Y:S01]  /*68e0*/  @P0 SHF.L.U32 R19, R10.reuse, 0x1, RZ ;  /* 0x000000010a130819 */ /* 0x040fe200000006ff */
[C---:B------:R-:W-:Y:S01]  /*68f0*/  @P0 IMAD.SHL.U32 R22, R10.reuse, 0x2, RZ ;  /* 0x000000020a160824 */ /* 0x040fe200078e00ff */
[C---:B------:R-:W-:Y:S01]  /*6900*/  @P0 IADD3 R18, R15.reuse, 0x1e, RZ ;  /* 0x0000001e0f120810 */ /* 0x040fe20007ffe0ff */
[----:B0-----:R-:W-:Y:S01]  /*6910*/  IMAD.MOV.U32 R17, RZ, RZ, 0xffff ;  /* 0x0000ffffff117424 */ /* 0x001fe200078e00ff */
[----:B------:R-:W-:Y:S01]  /*6920*/  @P0 LEA R23, R10, UR4, 0x7 ;  /* 0x000000040a170c11 */ /* 0x000fe2000f8e38ff */
[----:B------:R-:W-:Y:S01]  /*6930*/  IMAD.MOV.U32 R32, RZ, RZ, RZ ;  /* 0x000000ffff207224 */ /* 0x000fe200078e00ff */
[----:B------:R-:W-:Y:S01]  /*6940*/  @P0 LOP3.LUT R18, R18, R19, RZ, 0x3c, !PT ;  /* 0x0000001312120212 */ /* 0x000fe200078e3cff */
[----:B------:R-:W-:Y:S01]  /*6950*/  IMAD.MOV.U32 R40, RZ, RZ, 0xffff ;  /* 0x0000ffffff287424 */ /* 0x000fe200078e00ff */
[----:B------:R-:W-:Y:S01]  /*6960*/  @P0 IADD3 R21, R15, 0x3c, RZ ;  /* 0x0000003c0f150810 */ /* 0x000fe20007ffe0ff */
[----:B-1----:R-:W0:Y:S01]  /*6970*/  SHFL.BFLY PT, R17, R16, 0x8, 0x101f ;  /* 0x0d101f0010117f89 */ /* 0x002e2200000e0000 */
[----:B------:R-:W-:-:S02]  /*6980*/  @P0 LEA R18, R18, R23, 0x2 ;  /* 0x0000001712120211 */ /* 0x000fc400078e10ff */
[----:B------:R-:W-:Y:S02]  /*6990*/  @P0 LOP3.LUT R21, R21, R22, RZ, 0x3c, !PT ;  /* 0x0000001615150212 */ /* 0x000fe400078e3cff */
[C---:B------:R-:W-:Y:S01]  /*69a0*/  @P0 LEA R24, R10.reuse, UR4, 0x7 ;  /* 0x000000040a180c11 */ /* 0x040fe2000f8e38ff */
[----:B------:R-:W1:Y:S01]  /*69b0*/  @P0 LDS R20, [R18] ;  /* 0x0000000012140984 */ /* 0x000e620000000800 */
[----:B------:R-:W-:Y:S02]  /*69c0*/  @P0 IADD3 R23, R15, 0x5a, RZ ;  /* 0x0000005a0f170810 */ /* 0x000fe40007ffe0ff */
[----:B------:R-:W-:Y:S02]  /*69d0*/  @P0 LEA R22, R21, R24, 0x2 ;  /* 0x0000001815160211 */ /* 0x000fe400078e10ff */
[----:B------:R3:W-:Y:S01]  /*69e0*/  @P0 LDS R21, [R18+0x780] ;  /* 0x0007800012150984 */ /* 0x0007e20000000800 */
[C---:B------:R-:W-:Y:S02]  /*69f0*/  @P0 SHF.L.U32 R24, R10.reuse, 0x1, RZ ;  /* 0x000000010a180819 */ /* 0x040fe400000006ff */
[----:B------:R-:W-:Y:S01]  /*6a00*/  @P0 LEA R30, R10, UR4, 0x7 ;  /* 0x000000040a1e0c11 */ /* 0x000fe2000f8e38ff */
[----:B------:R-:W-:Y:S01]  /*6a10*/  @P0 LDS R38, [R22+0x780] ;  /* 0x0007800016260984 */ /* 0x000fe20000000800 */
[----:B------:R-:W-:-:S02]  /*6a20*/  @P0 LOP3.LUT R23, R23, R24, RZ, 0x3c, !PT ;  /* 0x0000001817170212 */ /* 0x000fc400078e3cff */
[----:B------:R-:W-:Y:S01]  /*6a30*/  MOV R27, 0xffff ;  /* 0x0000ffff001b7802 */ /* 0x000fe20000000f00 */
[----:B------:R-:W-:Y:S01]  /*6a40*/  @P0 LDS R37, [R22] ;  /* 0x0000000016250984 */ /* 0x000fe20000000800 */
[----:B------:R-:W-:Y:S02]  /*6a50*/  @P0 LEA R39, R23, R30, 0x2 ;  /* 0x0000001e17270211 */ /* 0x000fe400078e10ff */
[----:B------:R-:W-:Y:S01]  /*6a60*/  MOV R23, RZ ;  /* 0x000000ff00177202 */ /* 0x000fe20000000f00 */
[----:B--2---:R-:W2:Y:S01]  /*6a70*/  SHFL.BFLY PT, R30, R14, 0x8, 0x101f ;  /* 0x0d101f000e1e7f89 */ /* 0x004ea200000e0000 */
[----:B------:R-:W-:Y:S01]  /*6a80*/  MOV R29, 0xffff ;  /* 0x0000ffff001d7802 */ /* 0x000fe20000000f00 */
[----:B0-----:R-:W-:Y:S01]  /*6a90*/  FADD.FTZ R25, R17, R16 ;  /* 0x0000001011197221 */ /* 0x001fe20000010000 */
[----:B------:R-:W-:Y:S01]  /*6aa0*/  MOV R24, RZ ;  /* 0x000000ff00187202 */ /* 0x000fe20000000f00 */
[----:B------:R-:W-:Y:S01]  /*6ab0*/  @P0 LDS R22, [R39] ;  /* 0x0000000027160984 */ /* 0x000fe20000000800 */
[----:B------:R-:W-:Y:S01]  /*6ac0*/  IMAD.MOV.U32 R16, RZ, RZ, 0xffff ;  /* 0x0000ffffff107424 */ /* 0x000fe200078e00ff */
[----:B------:R-:W-:-:S02]  /*6ad0*/  MOV R34, RZ ;  /* 0x000000ff00227202 */ /* 0x000fc40000000f00 */
[----:B------:R-:W-:Y:S02]  /*6ae0*/  MOV R35, 0xffff ;  /* 0x0000ffff00237802 */ /* 0x000fe40000000f00 */
[----:B---3--:R-:W-:Y:S01]  /*6af0*/  MOV R18, RZ ;  /* 0x000000ff00127202 */ /* 0x008fe20000000f00 */
[----:B------:R-:W0:Y:S01]  /*6b00*/  SHFL.BFLY PT, R16, R25, 0x4, 0x101f ;  /* 0x0c901f0019107f89 */ /* 0x000e2200000e0000 */
[----:B------:R-:W-:Y:S02]  /*6b10*/  MOV R28, 0xffff ;  /* 0x0000ffff001c7802 */ /* 0x000fe40000000f00 */
[----:B------:R-:W-:Y:S02]  /*6b20*/  MOV R26, 0xffff ;  /* 0x0000ffff001a7802 */ /* 0x000fe40000000f00 */
[----:B------:R-:W-:Y:S02]  /*6b30*/  MOV R41, 0xffff ;  /* 0x0000ffff00297802 */ /* 0x000fe40000000f00 */
[----:B------:R-:W-:Y:S01]  /*6b40*/  MOV R43, 0xffff ;  /* 0x0000ffff002b7802 */ /* 0x000fe20000000f00 */
[----:B-1----:R-:W-:-:S02]  /*6b50*/  @P0 IMAD.MOV.U32 R32, RZ, RZ, R20 ;  /* 0x000000ffff200224 */ /* 0x002fc400078e0014 */
[----:B--2---:R-:W-:Y:S01]  /*6b60*/  FADD.FTZ R17, R30, R14 ;  /* 0x0000000e1e117221 */ /* 0x004fe20000010000 */
[----:B------:R1:W-:Y:S01]  /*6b70*/  @P0 LDS R20, [R39+0x780] ;  /* 0x0007800027140984 */ /* 0x0003e20000000800 */
[----:B------:R-:W-:Y:S02]  /*6b80*/  MOV R30, 0xffff ;  /* 0x0000ffff001e7802 */ /* 0x000fe40000000f00 */
[----:B------:R-:W-:Y:S01]  /*6b90*/  @P0 MOV R34, R21 ;  /* 0x0000001500220202 */ /* 0x000fe20000000f00 */
[----:B------:R-:W2:Y:S01]  /*6ba0*/  SHFL.BFLY PT, R31, R32, 0x8, 0x101f ;  /* 0x0d101f00201f7f89 */ /* 0x000ea200000e0000 */
[----:B------:R-:W-:Y:S02]  /*6bb0*/  MOV R21, RZ ;  /* 0x000000ff00157202 */ /* 0x000fe40000000f00 */
[----:B------:R-:W-:Y:S01]  /*6bc0*/  @P0 MOV R23, R38 ;  /* 0x0000002600170202 */ /* 0x000fe20000000f00 */
[----:B------:R-:W3:Y:S01]  /*6bd0*/  SHFL.BFLY PT, R33, R34, 0x8, 0x101f ;  /* 0x0d101f0022217f89 */ /* 0x000ee200000e0000 */
[----:B------:R-:W-:Y:S01]  /*6be0*/  MOV R38, 0xffff ;  /* 0x0000ffff00267802 */ /* 0x000fe20000000f00 */
[----:B0-----:R-:W-:Y:S01]  /*6bf0*/  FADD.FTZ R19, R25, R16 ;  /* 0x0000001019137221 */ /* 0x001fe20000010000 */
[----:B------:R-:W-:Y:S01]  /*6c00*/  @P0 MOV R24, R37 ;  /* 0x0000002500180202 */ /* 0x000fe20000000f00 */
[----:B------:R-:W-:Y:S01]  /*6c10*/  IMAD.MOV.U32 R37, RZ, RZ, 0xffff ;  /* 0x0000ffffff257424 */ /* 0x000fe200078e00ff */
[----:B------:R-:W0:Y:S01]  /*6c20*/  SHFL.BFLY PT, R30, R17, 0x4, 0x101f ;  /* 0x0c901f00111e7f89 */ /* 0x000e2200000e0000 */
[----:B-1----:R-:W-:-:S03]  /*6c30*/  MOV R39, 0xffff ;  /* 0x0000ffff00277802 */ /* 0x002fc60000000f00 */
[----:B------:R-:W1:Y:S01]  /*6c40*/  SHFL.BFLY PT, R38, R23, 0x8, 0x101f ;  /* 0x0d101f0017267f89 */ /* 0x000e6200000e0000 */
[----:B------:R-:W-:Y:S01]  /*6c50*/  @P0 IMAD.MOV.U32 R21, RZ, RZ, R22 ;  /* 0x000000ffff150224 */ /* 0x000fe200078e0016 */
[----:B------:R-:W-:Y:S02]  /*6c60*/  MOV R22, 0xffff ;  /* 0x0000ffff00167802 */ /* 0x000fe40000000f00 */
[----:B------:R-:W4:Y:S04]  /*6c70*/  SHFL.BFLY PT, R37, R24, 0x8, 0x101f ;  /* 0x0d101f0018257f89 */ /* 0x000f2800000e0000 */
[----:B------:R-:W5:Y:S01]  /*6c80*/  SHFL.BFLY PT, R42, R21, 0x8, 0x101f ;  /* 0x0d101f00152a7f89 */ /* 0x000f6200000e0000 */
[----:B--2---:R-:W-:-:S03]  /*6c90*/  FADD.FTZ R31, R31, R32 ;  /* 0x000000201f1f7221 */ /* 0x004fc60000010000 */
[----:B------:R-:W2:Y:S01]  /*6ca0*/  SHFL.BFLY PT, R16, R19, 0x2, 0x101f ;  /* 0x0c501f0013107f89 */ /* 0x000ea200000e0000 */
[----:B---3--:R-:W-:Y:S01]  /*6cb0*/  FADD.FTZ R33, R33, R34 ;  /* 0x0000002221217221 */ /* 0x008fe20000010000 */
[----:B------:R-:W-:Y:S01]  /*6cc0*/  MOV R34, 0xffff ;  /* 0x0000ffff00227802 */ /* 0x000fe20000000f00 */
[----:B0-----:R-:W-:Y:S01]  /*6cd0*/  FADD.FTZ R14, R17, R30 ;  /* 0x0000001e110e7221 */ /* 0x001fe20000010000 */
[----:B------:R-:W-:Y:S02]  /*6ce0*/  MOV R17, 0xffff ;  /* 0x0000ffff00117802 */ /* 0x000fe40000000f00 */
[----:B------:R-:W-:Y:S01]  /*6cf0*/  @P0 MOV R18, R20 ;  /* 0x0000001400120202 */ /* 0x000fe20000000f00 */
[----:B-1----:R-:W-:Y:S01]  /*6d00*/  FADD.FTZ R32, R38, R23 ;  /* 0x0000001726207221 */ /* 0x002fe20000010000 */
[----:B------:R-:W-:Y:S01]  /*6d10*/  IMAD.MOV.U32 R20, RZ, RZ, 0xffff ;  /* 0x0000ffffff147424 */ /* 0x000fe200078e00ff */
[----:B------:R-:W0:Y:S01]  /*6d20*/  SHFL.BFLY PT, R30, R14, 0x2, 0x101f ;  /* 0x0c501f000e1e7f89 */ /* 0x000e2200000e0000 */
[----:B------:R-:W-:-:S02]  /*6d30*/  IMAD.MOV.U32 R23, RZ, RZ, 0xffff ;  /* 0x0000ffffff177424 */ /* 0x000fc400078e00ff */
[----:B----4-:R-:W-:Y:S01]  /*6d40*/  FADD.FTZ R25, R37, R24 ;  /* 0x0000001825197221 */ /* 0x010fe20000010000 */
[----:B------:R-:W-:Y:S01]  /*6d50*/  MOV R24, 0xffff ;  /* 0x0000ffff00187802 */ /* 0x000fe20000000f00 */
[----:B------:R-:W1:Y:S01]  /*6d60*/  SHFL.BFLY PT, R37, R32, 0x4, 0x101f ;  /* 0x0c901f0020257f89 */ /* 0x000e6200000e0000 */
[----:B------:R-:W-:Y:S01]  /*6d70*/  ISETP.NE.AND P0, PT, R10, RZ, PT ;  /* 0x000000ff0a00720c */ /* 0x000fe20003f05270 */
[----:B-----5:R-:W-:Y:S01]  /*6d80*/  FADD.FTZ R42, R42, R21 ;  /* 0x000000152a2a7221 */ /* 0x020fe20000010000 */
[----:B------:R-:W-:Y:S01]  /*6d90*/  IMAD.MOV.U32 R21, RZ, RZ, 0xffff ;  /* 0x0000ffffff157424 */ /* 0x000fe200078e00ff */
[----:B------:R-:W3:Y:S01]  /*6da0*/  SHFL.BFLY PT, R20, R31, 0x4, 0x101f ;  /* 0x0c901f001f147f89 */ /* 0x000ee200000e0000 */
[----:B--2---:R-:W-:Y:S01]  /*6db0*/  FADD.FTZ R16, R19, R16 ;  /* 0x0000001013107221 */ /* 0x004fe20000010000 */
[----:B------:R-:W-:Y:S02]  /*6dc0*/  MOV R19, 0xffff ;  /* 0x0000ffff00137802 */ /* 0x000fe40000000f00 */
[----:B------:R-:W2:Y:S04]  /*6dd0*/  SHFL.BFLY PT, R23, R18, 0x8, 0x101f ;  /* 0x0d101f0012177f89 */ /* 0x000ea800000e0000 */
[----:B------:R-:W4:Y:S04]  /*6de0*/  SHFL.BFLY PT, R36, R33, 0x4, 0x101f ;  /* 0x0c901f0021247f89 */ /* 0x000f2800000e0000 */
[----:B------:R-:W5:Y:S04]  /*6df0*/  SHFL.BFLY PT, R38, R25, 0x4, 0x101f ;  /* 0x0c901f0019267f89 */ /* 0x000f6800000e0000 */
[----:B------:R-:W5:Y:S01]  /*6e00*/  SHFL.BFLY PT, R41, R42, 0x4, 0x101f ;  /* 0x0c901f002a297f89 */ /* 0x000f6200000e0000 */
[----:B0-----:R-:W-:Y:S01]  /*6e10*/  FADD.FTZ R17, R14, R30 ;  /* 0x0000001e0e117221 */ /* 0x001fe20000010000 */
[----:B------:R-:W-:-:S02]  /*6e20*/  IMAD.MOV.U32 R14, RZ, RZ, 0xffff ;  /* 0x0000ffffff0e7424 */ /* 0x000fc400078e00ff */
[----:B-1----:R-:W-:Y:S01]  /*6e30*/  FADD.FTZ R37, R32, R37 ;  /* 0x0000002520257221 */ /* 0x002fe20000010000 */
[----:B------:R-:W0:Y:S01]  /*6e40*/  SHFL.BFLY PT, R19, R16, 0x1, 0x101f ;  /* 0x0c301f0010137f89 */ /* 0x000e2200000e0000 */
[----:B------:R-:W-:Y:S01]  /*6e50*/  MOV R32, 0xffff ;  /* 0x0000ffff00207802 */ /* 0x000fe20000000f00 */
[----:B---3--:R-:W-:Y:S01]  /*6e60*/  FADD.FTZ R35, R31, R20 ;  /* 0x000000141f237221 */ /* 0x008fe20000010000 */
[----:B------:R-:W-:Y:S01]  /*6e70*/  MOV R20, 0xffff ;  /* 0x0000ffff00147802 */ /* 0x000fe20000000f00 */
[----:B------:R-:W1:Y:S01]  /*6e80*/  SHFL.BFLY PT, R24, R37, 0x2, 0x101f ;  /* 0x0c501f0025187f89 */ /* 0x000e6200000e0000 */
[----:B--2---:R-:W-:Y:S01]  /*6e90*/  FADD.FTZ R31, R23, R18 ;  /* 0x00000012171f7221 */ /* 0x004fe20000010000 */
[----:B------:R-:W-:Y:S02]  /*6ea0*/  MOV R18, 0xffff ;  /* 0x0000ffff00127802 */ /* 0x000fe40000000f00 */
[----:B------:R-:W2:Y:S01]  /*6eb0*/  SHFL.BFLY PT, R14, R17, 0x1, 0x101f ;  /* 0x0c301f00110e7f89 */ /* 0x000ea200000e0000 */
[----:B------:R-:W-:Y:S01]  /*6ec0*/  MOV R23, 0xffff ;  /* 0x0000ffff00177802 */ /* 0x000fe20000000f00 */
[----:B----4-:R-:W-:Y:S01]  /*6ed0*/  FADD.FTZ R36, R33, R36 ;  /* 0x0000002421247221 */ /* 0x010fe20000010000 */
[----:B------:R-:W-:Y:S01]  /*6ee0*/  MOV R33, 0xffff ;  /* 0x0000ffff00217802 */ /* 0x000fe20000000f00 */
[----:B------:R-:W3:Y:S01]  /*6ef0*/  SHFL.BFLY PT, R20, R31, 0x4, 0x101f ;  /* 0x0c901f001f147f89 */ /* 0x000ee200000e0000 */
[----:B-----5:R-:W-:-:S03]  /*6f00*/  FADD.FTZ R38, R25, R38 ;  /* 0x0000002619267221 */ /* 0x020fc60000010000 */
[----:B------:R-:W4:Y:S01]  /*6f10*/  SHFL.BFLY PT, R18, R35, 0x2, 0x101f ;  /* 0x0c501f0023127f89 */ /* 0x000f2200000e0000 */
[----:B------:R-:W-:Y:S01]  /*6f20*/  FADD.FTZ R42, R42, R41 ;  /* 0x000000292a2a7221 */ /* 0x000fe20000010000 */
[----:B------:R-:W-:Y:S02]  /*6f30*/  IADD3 R41, R15, R8, RZ ;  /* 0x000000080f297210 */ /* 0x000fe40007ffe0ff */
[----:B------:R-:W5:Y:S01]  /*6f40*/  SHFL.BFLY PT, R21, R36, 0x2, 0x101f ;  /* 0x0c501f0024157f89 */ /* 0x000f6200000e0000 */
[----:B0-----:R-:W-:-:S03]  /*6f50*/  FADD.FTZ R16, R16, R19 ;  /* 0x0000001310107221 */ /* 0x001fc60000010000 */
[----:B------:R-:W0:Y:S01]  /*6f60*/  SHFL.BFLY PT, R23, R38, 0x2, 0x101f ;  /* 0x0c501f0026177f89 */ /* 0x000e2200000e0000 */
[----:B-1----:R-:W-:-:S03]  /*6f70*/  FADD.FTZ R37, R37, R24 ;  /* 0x0000001825257221 */ /* 0x002fc60000010000 */
[----:B------:R-:W1:Y:S01]  /*6f80*/  SHFL.BFLY PT, R43, R42, 0x2, 0x101f ;  /* 0x0c501f002a2b7f89 */ /* 0x000e6200000e0000 */
[----:B------:R-:W1:Y:S01]  /*6f90*/  @!P0 LDC.64 R24, c[0x0][0x218] ;  /* 0x00008600ff188b82 */ /* 0x000e620000000a00 */
[----:B------:R-:W-:Y:S01]  /*6fa0*/  @!P0 F2FP.BF16.F32.PACK_AB R30, RZ, R16 ;  /* 0x00000010ff1e823e */ /* 0x000fe200000010ff */
[----:B--2---:R-:W-:Y:S01]  /*6fb0*/  FADD.FTZ R44, R17, R14 ;  /* 0x0000000e112c7221 */ /* 0x004fe20000010000 */
[----:B------:R-:W2:Y:S01]  /*6fc0*/  SHFL.BFLY PT, R40, R37, 0x1, 0x101f ;  /* 0x0c301f0025287f89 */ /* 0x000ea200000e0000 */
[----:B---3--:R-:W-:-:S03]  /*6fd0*/  FADD.FTZ R31, R31, R20 ;  /* 0x000000141f1f7221 */ /* 0x008fc60000010000 */
[----:B------:R-:W-:Y:S01]  /*6fe0*/  @!P0 F2FP.BF16.F32.PACK_AB R44, RZ, R44 ;  /* 0x0000002cff2c823e */ /* 0x000fe200000010ff */
[----:B------:R-:W3:Y:S01]  /*6ff0*/  @!P0 LDC.64 R16, c[0x0][0x218] ;  /* 0x00008600ff108b82 */ /* 0x000ee20000000a00 */
[----:B----4-:R-:W-:Y:S01]  /*7000*/  FADD.FTZ R35, R35, R18 ;  /* 0x0000001223237221 */ /* 0x010fe20000010000 */
[----:B------:R-:W4:Y:S01]  /*7010*/  SHFL.BFLY PT, R32, R31, 0x2, 0x101f ;  /* 0x0c501f001f207f89 */ /* 0x000f2200000e0000 */
[----:B-----5:R-:W-:-:S03]  /*7020*/  FADD.FTZ R36, R36, R21 ;  /* 0x0000001524247221 */ /* 0x020fc60000010000 */
[----:B------:R-:W5:Y:S02]  /*7030*/  SHFL.BFLY PT, R34, R35, 0x1, 0x101f ;  /* 0x0c301f0023227f89 */ /* 0x000f6400000e0000 */
[----:B------:R-:W5:Y:S01]  /*7040*/  @!P0 LDC.64 R20, c[0x0][0x218] ;  /* 0x00008600ff148b82 */ /* 0x000f620000000a00 */
[----:B0-----:R-:W-:Y:S01]  /*7050*/  FADD.FTZ R38, R38, R23 ;  /* 0x0000001726267221 */ /* 0x001fe20000010000 */
[----:B------:R-:W0:Y:S04]  /*7060*/  SHFL.BFLY PT, R33, R36, 0x1, 0x101f ;  /* 0x0c301f0024217f89 */ /* 0x000e2800000e0000 */
[----:B------:R-:W0:Y:S02]  /*7070*/  SHFL.BFLY PT, R39, R38, 0x1, 0x101f ;  /* 0x0c301f0026277f89 */ /* 0x000e2400000e0000 */
[----:B------:R-:W0:Y:S01]  /*7080*/  @!P0 LDC.64 R22, c[0x0][0x220] ;  /* 0x00008800ff168b82 */ /* 0x000e220000000a00 */
[----:B-1----:R-:W-:-:S04]  /*7090*/  @!P0 IMAD.WIDE R24, R41, 0x2, R24 ;  /* 0x0000000229188825 */ /* 0x002fc800078e0218 */
[----:B------:R-:W-:Y:S01]  /*70a0*/  FADD.FTZ R42, R42, R43 ;  /* 0x0000002b2a2a7221 */ /* 0x000fe20000010000 */
[----:B--2---:R-:W-:Y:S01]  /*70b0*/  FADD.FTZ R37, R37, R40 ;  /* 0x0000002825257221 */ /* 0x004fe20000010000 */
[----:B------:R1:W-:Y:S01]  /*70c0*/  @!P0 STG.E.U16 desc[UR16][R24.64], R30 ;  /* 0x0000001e18008986 */ /* 0x0003e2000c101510 */
[----:B------:R-:W2:Y:S01]  /*70d0*/  @!P0 LDC.64 R18, c[0x0][0x220] ;  /* 0x00008800ff128b82 */ /* 0x000ea20000000a00 */
[----:B---3--:R-:W-:-:S04]  /*70e0*/  @!P0 IMAD.WIDE R16, R41, 0x2, R16 ;  /* 0x0000000229108825 */ /* 0x008fc800078e0210 */
[----:B----4-:R-:W-:Y:S01]  /*70f0*/  FADD.FTZ R31, R31, R32 ;  /* 0x000000201f1f7221 */ /* 0x010fe20000010000 */
[----:B-----5:R-:W-:Y:S02]  /*7100*/  FADD.FTZ R34, R35, R34 ;  /* 0x0000002223227221 */ /* 0x020fe40000010000 */
[----:B------:R-:W3:Y:S01]  /*7110*/  @!P0 LDC.64 R14, c[0x0][0x220] ;  /* 0x00008800ff0e8b82 */ /* 0x000ee20000000a00 */
[----:B------:R-:W-:Y:S01]  /*7120*/  IMAD.MOV.U32 R35, RZ, RZ, 0xffff ;  /* 0x0000ffffff237424 */ /* 0x000fe200078e00ff */
[----:B-1----:R-:W-:Y:S01]  /*7130*/  MOV R30, 0xffff ;  /* 0x0000ffff001e7802 */ /* 0x002fe20000000f00 */
[----:B0-----:R-:W-:Y:S01]  /*7140*/  FADD.FTZ R33, R36, R33 ;  /* 0x0000002124217221 */ /* 0x001fe20000010000 */
[----:B------:R-:W-:-:S04]  /*7150*/  @!P0 IMAD.WIDE R20, R41, 0x2, R20 ;  /* 0x0000000229148825 */ /* 0x000fc800078e0214 */
[----:B------:R-:W-:Y:S01]  /*7160*/  FADD.FTZ R38, R38, R39 ;  /* 0x0000002726267221 */ /* 0x000fe20000010000 */
[C---:B------:R-:W-:Y:S01]  /*7170*/  @!P0 IMAD.WIDE R22, R41.reuse, 0x2, R22 ;  /* 0x0000000229168825 */ /* 0x040fe200078e0216 */
[----:B------:R-:W-:Y:S01]  /*7180*/  @!P0 F2FP.BF16.F32.PACK_AB R25, RZ, R33 ;  /* 0x00000021ff19823e */ /* 0x000fe200000010ff */
[----:B------:R-:W0:Y:S01]  /*7190*/  SHFL.BFLY PT, R35, R42, 0x1, 0x101f ;  /* 0x0c301f002a237f89 */ /* 0x000e2200000e0000 */
[----:B------:R-:W-:Y:S02]  /*71a0*/  @!P0 F2FP.BF16.F32.PACK_AB R33, RZ, R37 ;  /* 0x00000025ff21823e */ /* 0x000fe400000010ff */
[----:B------:R-:W-:Y:S01]  /*71b0*/  @!P0 F2FP.BF16.F32.PACK_AB R26, RZ, R38 ;  /* 0x00000026ff1a823e */ /* 0x000fe200000010ff */
[----:B------:R1:W-:Y:S01]  /*71c0*/  @!P0 STG.E.U16 desc[UR16][R22.64], R44 ;  /* 0x0000002c16008986 */ /* 0x0003e2000c101510 */
[----:B--2---:R-:W-:-:S03]  /*71d0*/  @!P0 IMAD.WIDE R18, R41, 0x2, R18 ;  /* 0x0000000229128825 */ /* 0x004fc600078e0212 */
[----:B------:R2:W4:Y:S01]  /*71e0*/  SHFL.BFLY PT, R30, R31, 0x1, 0x101f ;  /* 0x0c301f001f1e7f89 */ /* 0x00052200000e0000 */
[----:B---3--:R-:W-:Y:S01]  /*71f0*/  @!P0 IMAD.WIDE R14, R41, 0x2, R14 ;  /* 0x00000002290e8825 */ /* 0x008fe200078e020e */
[----:B-1----:R-:W-:-:S05]  /*7200*/  @!P0 F2FP.BF16.F32.PACK_AB R23, RZ, R34 ;  /* 0x00000022ff17823e */ /* 0x002fca00000010ff */
[----:B------:R2:W-:Y:S01]  /*7210*/  @!P0 STG.E.U16 desc[UR16][R20.64+0x3c], R23 ;  /* 0x00003c1714008986 */ /* 0x0005e2000c101510 */
[----:B0-----:R-:W-:-:S03]  /*7220*/  FADD.FTZ R35, R42, R35 ;  /* 0x000000232a237221 */ /* 0x001fc60000010000 */
[----:B------:R2:W-:Y:S04]  /*7230*/  @!P0 STG.E.U16 desc[UR16][R18.64+0x3c], R25 ;  /* 0x00003c1912008986 */ /* 0x0005e8000c101510 */
[----:B------:R2:W-:Y:S04]  /*7240*/  @!P0 STG.E.U16 desc[UR16][R16.64+0x78], R26 ;  /* 0x0000781a10008986 */ /* 0x0005e8000c101510 */
[----:B------:R2:W-:Y:S02]  /*7250*/  @!P0 STG.E.U16 desc[UR16][R14.64+0x78], R33 ;  /* 0x000078210e008986 */ /* 0x0005e4000c101510 */
.L_x_391:
[----:B--2---:R-:W0:Y:S01]  /*7260*/  @!P0 LDC.64 R14, c[0x0][0x218] ;  /* 0x00008600ff0e8b82 */ /* 0x004e220000000a00 */
[----:B----4-:R-:W-:Y:S01]  /*7270*/  FADD.FTZ R19, R31, R30 ;  /* 0x0000001e1f137221 */ /* 0x010fe20000010000 */
[----:B------:R-:W-:-:S04]  /*7280*/  @!P0 F2FP.BF16.F32.PACK_AB R18, RZ, R35 ;  /* 0x00000023ff12823e */ /* 0x000fc800000010ff */
[----:B------:R-:W-:Y:S02]  /*7290*/  @!P0 F2FP.BF16.F32.PACK_AB R19, RZ, R19 ;  /* 0x00000013ff13823e */ /* 0x000fe400000010ff */
[----:B------:R-:W1:Y:S01]  /*72a0*/  @!P0 LDC.64 R16, c[0x0][0x220] ;  /* 0x00008800ff108b82 */ /* 0x000e620000000a00 */
[----:B0-----:R-:W-:-:S05]  /*72b0*/  @!P0 IMAD.WIDE R14, R41, 0x2, R14 ;  /* 0x00000002290e8825 */ /* 0x001fca00078e020e */
[----:B------:R4:W-:Y:S01]  /*72c0*/  @!P0 STG.E.U16 desc[UR16][R14.64+0xb4], R18 ;  /* 0x0000b4120e008986 */ /* 0x0009e2000c101510 */
[----:B-1----:R-:W-:-:S05]  /*72d0*/  @!P0 IMAD.WIDE R16, R41, 0x2, R16 ;  /* 0x0000000229108825 */ /* 0x002fca00078e0210 */
[----:B------:R4:W-:Y:S02]  /*72e0*/  @!P0 STG.E.U16 desc[UR16][R16.64+0xb4], R19 ;  /* 0x0000b41310008986 */ /* 0x0009e4000c101510 */
.L_x_321:
[----:B------:R-:W-:Y:S05]  /*72f0*/  WARPSYNC.ALL ;  /* 0x0000000000007948 */ /* 0x000fea0003800000 */
[----:B------:R-:W-:Y:S01]  /*7300*/  BAR.SYNC.DEFER_BLOCKING 0x0 ;  /* 0x0000000000007b1d */ /* 0x000fe20000010000 */
[C---:B------:R-:W-:Y:S02]  /*7310*/  ISETP.GE.AND P0, PT, R8.reuse, -0x1080, PT ;  /* 0xffffef800800780c */ /* 0x040fe40003f06270 */
[----:B------:R-:W-:-:S11]  /*7320*/  IADD3 R8, R8, 0x1800, RZ ;  /* 0x0000180008087810 */ /* 0x000fd60007ffe0ff */
[----:B------:R-:W-:Y:S05]  /*7330*/  @!P0 BRA `(.L_x_328) ;  /* 0xffffffe000408947 */ /* 0x000fea000383ffff */
[----:B------:R-:W-:Y:S05]  /*7340*/  EXIT ;  /* 0x000000000000794d */ /* 0x000fea0003800000 */
.L_x_324:
[----:B------:R-:W-:Y:S01]  /*7350*/  HFMA2.MMA R27, -RZ, RZ, 0, 0.000503063201904296875 ;  /* 0x0000101fff1b7435 */ /* 0x000fe200000001ff */
[----:B-1----:R-:W-:Y:S01]  /*7360*/  MOV R29, R14 ;  /* 0x0000000e001d7202 */ /* 0x002fe20000000f00 */
[----:B------:R-:W-:Y:S01]  /*7370*/  IMAD.MOV.U32 R28, RZ, RZ, 0x8 ;  /* 0x00000008ff1c7424 */ /* 0x000fe200078e00ff */
[----:B------:R-:W-:-:S08]  /*7380*/  MOV R26, 0xffff ;  /* 0x0000ffff001a7802 */ /* 0x000fd00000000f00 */
[----:B0-2---:R-:W-:Y:S05]  /*7390*/  WARPSYNC.COLLECTIVE R26, `(.L_x_329) ;  /* 0x000000001a087348 */ /* 0x005fea0003c00000 */
[----:B------:R1:W3:Y:S02]  /*73a0*/  SHFL.BFLY P2, R30, R29, R28, R27 ;  /* 0x0c00001c1d1e7389 */ /* 0x0002e4000004001b */
[----:B0123--:R-:W-:Y:S01]  /*73b0*/  ENDCOLLECTIVE ;  /* 0x000000000000791b */ /* 0x00ffe20003800000 */
.L_x_329:
[----:B------:R-:W-:Y:S01]  /*73c0*/  IMAD.MOV.U32 R29, RZ, RZ, R15 ;  /* 0x000000ffff1d7224 */ /* 0x000fe200078e000f */
[----:B------:R-:W-:-:S07]  /*73d0*/  MOV R17, R30 ;  /* 0x0000001e00117202 */ /* 0x000fce0000000f00 */
[----:B------:R-:W-:Y:S05]  /*73e0*/  WARPSYNC.COLLECTIVE R26, `(.L_x_330) ;  /* 0x000000001a087348 */ /* 0x000fea0003c00000 */
[----:B------:R0:W1:Y:S02]  /*73f0*/  SHFL.BFLY P2, R30, R29, R28, R27 ;  /* 0x0c00001c1d1e7389 */ /* 0x000064000004001b */
[----:B01----:R-:W-:Y:S01]  /*7400*/  ENDCOLLECTIVE ;  /* 0x000000000000791b */ /* 0x003fe20003800000 */
.L_x_330:
[----:B------:R-:W-:Y:S01]  /*7410*/  FADD.FTZ R17, R17, R14 ;  /* 0x0000000e11117221 */ /* 0x000fe20000010000 */
[----:B------:R-:W-:-:S04]  /*7420*/  HFMA2.MMA R28, -RZ, RZ, 0, 2.384185791015625e-07 ;  /* 0x00000004ff1c7435 */ /* 0x000fc800000001ff */
[----:B------:R-:W-:Y:S02]  /*7430*/  MOV R29, R17 ;  /* 0x00000011001d7202 */ /* 0x000fe40000000f00 */
[----:B------:R-:W-:-:S07]  /*7440*/  MOV R16, R30 ;  /* 0x0000001e00107202 */ /* 0x000fce0000000f00 */
[----:B------:R-:W-:Y:S05]  /*7450*/  WARPSYNC.COLLECTIVE R26, `(.L_x_331) ;  /* 0x000000001a087348 */ /* 0x000fea0003c00000 */
[----:B------:R0:W1:Y:S02]  /*7460*/  SHFL.BFLY P2, R30, R29, R28, R27 ;  /* 0x0c00001c1d1e7389 */ /* 0x000064000004001b */
[----:B01----:R-:W-:Y:S01]  /*7470*/  ENDCOLLECTIVE ;  /* 0x000000000000791b */ /* 0x003fe20003800000 */
.L_x_331:
[----:B------:R-:W-:-:S05]  /*7480*/  FADD.FTZ R16, R16, R15 ;  /* 0x0000000f10107221 */ /* 0x000fca0000010000 */
[----:B------:R-:W-:Y:S01]  /*7490*/  MOV R29, R16 ;  /* 0x00000010001d7202 */ /* 0x000fe20000000f00 */
[----:B------:R-:W-:-:S07]  /*74a0*/  IMAD.MOV.U32 R18, RZ, RZ, R30 ;  /* 0x000000ffff127224 */ /* 0x000fce00078e001e */
[----:B------:R-:W-:Y:S05]  /*74b0*/  WARPSYNC.COLLECTIVE R26, `(.L_x_332) ;  /* 0x000000001a087348 */ /* 0x000fea0003c00000 */
[----:B------:R0:W1:Y:S02]  /*74c0*/  SHFL.BFLY P2, R30, R29, R28, R27 ;  /* 0x0c00001c1d1e7389 */ /* 0x000064000004001b */
[----:B01----:R-:W-:Y:S01]  /*74d0*/  ENDCOLLECTIVE ;  /* 0x000000000000791b */ /* 0x003fe20003800000 */
.L_x_332:
[----:B------:R-:W-:-:S05]  /*74e0*/  FADD.FTZ R18, R17, R18 ;  /* 0x0000001211127221 */ /* 0x000fca0000010000 */
[----:B------:R-:W-:Y:S01]  /*74f0*/  MOV R29, R18 ;  /* 0x00000012001d7202 */ /* 0x000fe20000000f00 */
[----:B------:R-:W-:Y:S01]  /*7500*/  IMAD.MOV.U32 R28, RZ, RZ, 0x2 ;  /* 0x00000002ff1c7424 */ /* 0x000fe200078e00ff */
[----:B------:R-:W-:-:S07]  /*7510*/  MOV R19, R30 ;  /* 0x0000001e00137202 */ /* 0x000fce0000000f00 */
[----:B------:R-:W-:Y:S05]  /*7520*/  WARPSYNC.COLLECTIVE R26, `(.L_x_333) ;  /* 0x000000001a087348 */ /* 0x000fea0003c00000 */
[----:B------:R0:W1:Y:S02]  /*7530*/  SHFL.BFLY P2, R30, R29, R28, R27 ;  /* 0x0c00001c1d1e7389 */ /* 0x000064000004001b */
[----:B01----:R-:W-:Y:S01]  /*7540*/  ENDCOLLECTIVE ;  /* 0x000000000000791b */ /* 0x003fe20003800000 */
.L_x_333:
[----:B------:R-:W-:-:S05]  /*7550*/  FADD.FTZ R19, R16, R19 ;  /* 0x0000001310137221 */ /* 0x000fca0000010000 */
[----:B------:R-:W-:Y:S02]  /*7560*/  MOV R29, R19 ;  /* 0x00000013001d7202 */ /* 0x000fe40000000f00 */
[----:B------:R-:W-:-:S07]  /*7570*/  MOV R21, R30 ;  /* 0x0000001e00157202 */ /* 0x000fce0000000f00 */
[----:B------:R-:W-:Y:S05]  /*7580*/  WARPSYNC.COLLECTIVE R26, `(.L_x_334) ;  /* 0x000000001a087348 */ /* 0x000fea0003c00000 */
[----:B------:R0:W1:Y:S02]  /*7590*/  SHFL.BFLY P2, R30, R29, R28, R27 ;  /* 0x0c00001c1d1e7389 */ /* 0x000064000004001b */
[----:B01----:R-:W-:Y:S01]  /*75a0*/  ENDCOLLECTIVE ;  /* 0x000000000000791b */ /* 0x003fe20003800000 */
.L_x_334:
[----:B------:R-:W-:Y:S01]  /*75b0*/  FADD.FTZ R21, R18, R21 ;  /* 0x0000001512157221 */ /* 0x000fe20000010000 */
[----:B------:R-:W-:-:S03]  /*75c0*/  HFMA2.MMA R28, -RZ, RZ, 0, 5.9604644775390625e-08 ;  /* 0x00000001ff1c7435 */ /* 0x000fc600000001ff */
[----:B------:R-:W-:Y:S01]  /*75d0*/  IMAD.MOV.U32 R29, RZ, RZ, R21 ;  /* 0x000000ffff1d7224 */ /* 0x000fe200078e0015 */
[----:B------:R-:W-:-:S07]  /*75e0*/  MOV R14, R30 ;  /* 0x0000001e000e7202 */ /* 0x000fce0000000f00 */
[----:B------:R-:W-:Y:S05]  /*75f0*/  WARPSYNC.COLLECTIVE R26, `(.L_x_335) ;  /* 0x000000001a087348 */ /* 0x000fea0003c00000 */
[----:B------:R0:W1:Y:S02]  /*7600*/  SHFL.BFLY P2, R30, R29, R28, R27 ;  /* 0x0c00001c1d1e7389 */ /* 0x000064000004001b */
[----:B01----:R-:W-:Y:S01]  /*7610*/  ENDCOLLECTIVE ;  /* 0x000000000000791b */ /* 0x003fe20003800000 */
.L_x_335:
[----:B------:R-:W-:-:S05]  /*7620*/  FADD.FTZ R14, R19, R14 ;  /* 0x0000000e130e7221 */ /* 0x000fca0000010000 */
[----:B------:R-:W-:Y:S02]  /*7630*/  MOV R29, R14 ;  /* 0x0000000e001d7202 */ /* 0x000fe40000000f00 */
[----:B------:R-:W-:-:S07]  /*7640*/  MOV R20, R30 ;  /* 0x0000001e00147202 */ /* 0x000fce0000000f00 */
[----:B------:R-:W-:Y:S05]  /*7650*/  WARPSYNC.COLLECTIVE R26, `(.L_x_336) ;  /* 0x000000001a087348 */ /* 0x000fea0003c00000 */
[----:B------:R0:W1:Y:S02]  /*7660*/  SHFL.BFLY P2, R30, R29, R28, R27 ;  /* 0x0c00001c1d1e7389 */ /* 0x000064000004001b */
[----:B01----:R-:W-:Y:S01]  /*7670*/  ENDCOLLECTIVE ;  /* 0x000000000000791b */ /* 0x003fe20003800000 */
.L_x_336:
[----:B------:R-:W-:Y:S01]  /*7680*/  FADD.FTZ R20, R21, R20 ;  /* 0x0000001415147221 */ /* 0x000fe20000010000 */
[----:B------:R-:W-:Y:S06]  /*7690*/  BRA `(.L_x_337) ;  /* 0xffffffe800e07947 */ /* 0x000fec000383ffff */
.L_x_325:
[----:B------:R-:W-:Y:S01]  /*76a0*/  HFMA2.MMA R28, -RZ, RZ, 0, 4.76837158203125e-07 ;  /* 0x00000008ff1c7435 */ /* 0x000fe200000001ff */
[----:B------:R-:W-:Y:S01]  /*76b0*/  BSSY B1, `(.L_x_338) ;  /* 0x0000007000017945 */ /* 0x000fe20003800000 */
[----:B-1----:R-:W-:Y:S01]  /*76c0*/  IMAD.MOV.U32 R29, RZ, RZ, R14 ;  /* 0x000000ffff1d7224 */ /* 0x002fe200078e000e */
[----:B------:R-:W-:Y:S02]  /*76d0*/  MOV R27, 0x101f ;  /* 0x0000101f001b7802 */ /* 0x000fe40000000f00 */
[----:B------:R-:W-:-:S07]  /*76e0*/  MOV R26, 0xffff ;  /* 0x0000ffff001a7802 */ /* 0x000fce0000000f00 */
[----:B0-2---:R-:W-:Y:S05]  /*76f0*/  WARPSYNC.COLLECTIVE R26, `(.L_x_339) ;  /* 0x000000001a087348 */ /* 0x005fea0003c00000 */
[----:B------:R1:W3:Y:S02]  /*7700*/  SHFL.BFLY P2, R30, R29, R28, R27 ;  /* 0x0c00001c1d1e7389 */ /* 0x0002e4000004001b */
[----:B0123--:R-:W-:Y:S01]  /*7710*/  ENDCOLLECTIVE ;  /* 0x000000000000791b */ /* 0x00ffe20003800000 */
.L_x_339:
[----:B------:R-:W-:Y:S05]  /*7720*/  BSYNC B1 ;  /* 0x0000000000017941 */ /* 0x000fea0003800000 */
.L_x_338:
        /* <DEDUP_REMOVED lines=8> */
.L_x_340:
[----:B------:R-:W-:Y:S01]  /*77b0*/  FADD.FTZ R21, R21, R14 ;  /* 0x0000000e15157221 */ /* 0x000fe20000010000 */
[----:B------:R-:W-:-:S04]  /*77c0*/  HFMA2.MMA R28, -RZ, RZ, 0, 2.384185791015625e-07 ;  /* 0x00000004ff1c7435 */ /* 0x000fc800000001ff */
[----:B------:R-:W-:Y:S02]  /*77d0*/  MOV R29, R21 ;  /* 0x00000015001d7202 */ /* 0x000fe40000000f00 */
[----:B------:R-:W-:-:S07]  /*77e0*/  MOV R20, R30 ;  /* 0x0000001e00147202 */ /* 0x000fce0000000f00 */
[----:B------:R-:W-:Y:S05]  /*77f0*/  WARPSYNC.COLLECTIVE R26, `(.L_x_341) ;  /* 0x000000001a087348 */ /* 0x000fea0003c00000 */
[----:B------:R0:W1:Y:S02]  /*7800*/  SHFL.BFLY P2, R30, R29, R28, R27 ;  /* 0x0c00001c1d1e7389 */ /* 0x000064000004001b */
[----:B01----:R-:W-:Y:S01]  /*7810*/  ENDCOLLECTIVE ;  /* 0x000000000000791b */ /* 0x003fe20003800000 */
.L_x_341:
[----:B------:R-:W-:-:S05]  /*7820*/  FADD.FTZ R20, R20, R15 ;  /* 0x0000000f14147221 */ /* 0x000fca0000010000 */
[----:B------:R-:W-:Y:S01]  /*7830*/  MOV R29, R20 ;  /* 0x00000014001d7202 */ /* 0x000fe20000000f00 */
[----:B------:R-:W-:-:S07]  /*7840*/  IMAD.MOV.U32 R22, RZ, RZ, R30 ;  /* 0x000000ffff167224 */ /* 0x000fce00078e001e */
[----:B------:R-:W-:Y:S05]  /*7850*/  WARPSYNC.COLLECTIVE R26, `(.L_x_342) ;  /* 0x000000001a087348 */ /* 0x000fea0003c00000 */
[----:B------:R0:W1:Y:S02]  /*7860*/  SHFL.BFLY P2, R30, R29, R28, R27 ;  /* 0x0c00001c1d1e7389 */ /* 0x000064000004001b */
[----:B01----:R-:W-:Y:S01]  /*7870*/  ENDCOLLECTIVE ;  /* 0x000000000000791b */ /* 0x003fe20003800000 */
.L_x_342:
[----:B------:R-:W-:-:S05]  /*7880*/  FADD.FTZ R22, R21, R22 ;  /* 0x0000001615167221 */ /* 0x000fca0000010000 */
[----:B------:R-:W-:Y:S01]  /*7890*/  MOV R29, R22 ;  /* 0x00000016001d7202 */ /* 0x000fe20000000f00 */
[----:B------:R-:W-:Y:S01]  /*78a0*/  IMAD.MOV.U32 R28, RZ, RZ, 0x2 ;  /* 0x00000002ff1c7424 */ /* 0x000fe200078e00ff */
[----:B------:R-:W-:-:S07]  /*78b0*/  MOV R23, R30 ;  /* 0x0000001e00177202 */ /* 0x000fce0000000f00 */
[----:B------:R-:W-:Y:S05]  /*78c0*/  WARPSYNC.COLLECTIVE R26, `(.L_x_343) ;  /* 0x000000001a087348 */ /* 0x000fea0003c00000 */
[----:B------:R0:W1:Y:S02]  /*78d0*/  SHFL.BFLY P2, R30, R29, R28, R27 ;  /* 0x0c00001c1d1e7389 */ /* 0x000064000004001b */
[----:B01----:R-:W-:Y:S01]  /*78e0*/  ENDCOLLECTIVE ;  /* 0x000000000000791b */ /* 0x003fe20003800000 */
.L_x_343:
[----:B------:R-:W-:-:S05]  /*78f0*/  FADD.FTZ R23, R20, R23 ;  /* 0x0000001714177221 */ /* 0x000fca0000010000 */
[----:B------:R-:W-:Y:S02]  /*7900*/  MOV R29, R23 ;  /* 0x00000017001d7202 */ /* 0x000fe40000000f00 */
[----:B------:R-:W-:-:S07]  /*7910*/  MOV R25, R30 ;  /* 0x0000001e00197202 */ /* 0x000fce0000000f00 */
[----:B------:R-:W-:Y:S05]  /*7920*/  WARPSYNC.COLLECTIVE R26, `(.L_x_344) ;  /* 0x000000001a087348 */ /* 0x000fea0003c00000 */
[----:B------:R0:W1:Y:S02]  /*7930*/  SHFL.BFLY P2, R30, R29, R28, R27 ;  /* 0x0c00001c1d1e7389 */ /* 0x000064000004001b */
[----:B01----:R-:W-:Y:S01]  /*7940*/  ENDCOLLECTIVE ;  /* 0x000000000000791b */ /* 0x003fe20003800000 */
.L_x_344:
[----:B------:R-:W-:Y:S01]  /*7950*/  FADD.FTZ R25, R22, R25 ;  /* 0x0000001916197221 */ /* 0x000fe20000010000 */
[----:B------:R-:W-:-:S03]  /*7960*/  HFMA2.MMA R28, -RZ, RZ, 0, 5.9604644775390625e-08 ;  /* 0x00000001ff1c7435 */ /* 0x000fc600000001ff */
[----:B------:R-:W-:Y:S01]  /*7970*/  IMAD.MOV.U32 R29, RZ, RZ, R25 ;  /* 0x000000ffff1d7224 */ /* 0x000fe200078e0019 */
[----:B------:R-:W-:-:S07]  /*7980*/  MOV R14, R30 ;  /* 0x0000001e000e7202 */ /* 0x000fce0000000f00 */
[----:B------:R-:W-:Y:S05]  /*7990*/  WARPSYNC.COLLECTIVE R26, `(.L_x_345) ;  /* 0x000000001a087348 */ /* 0x000fea0003c00000 */
[----:B------:R0:W1:Y:S02]  /*79a0*/  SHFL.BFLY P2, R30, R29, R28, R27 ;  /* 0x0c00001c1d1e7389 */ /* 0x000064000004001b */
[----:B01----:R-:W-:Y:S01]  /*79b0*/  ENDCOLLECTIVE ;  /* 0x000000000000791b */ /* 0x003fe20003800000 */
.L_x_345:
[----:B------:R-:W-:-:S05]  /*79c0*/  FADD.FTZ R14, R23, R14 ;  /* 0x0000000e170e7221 */ /* 0x000fca0000010000 */
[----:B------:R-:W-:Y:S02]  /*79d0*/  MOV R29, R14 ;  /* 0x0000000e001d7202 */ /* 0x000fe40000000f00 */
[----:B------:R-:W-:-:S07]  /*79e0*/  MOV R24, R30 ;  /* 0x0000001e00187202 */ /* 0x000fce0000000f00 */
[----:B------:R-:W-:Y:S05]  /*79f0*/  WARPSYNC.COLLECTIVE R26, `(.L_x_346) ;  /* 0x000000001a087348 */ /* 0x000fea0003c00000 */
[----:B------:R0:W1:Y:S02]  /*7a00*/  SHFL.BFLY P2, R30, R29, R28, R27 ;  /* 0x0c00001c1d1e7389 */ /* 0x000064000004001b */
[----:B01----:R-:W-:Y:S01]  /*7a10*/  ENDCOLLECTIVE ;  /* 0x000000000000791b */ /* 0x003fe20003800000 */
.L_x_346:
[----:B------:R-:W-:Y:S01]  /*7a20*/  FADD.FTZ R24, R25, R24 ;  /* 0x0000001819187221 */ /* 0x000fe20000010000 */
[----:B------:R-:W-:Y:S06]  /*7a30*/  BRA `(.L_x_347) ;  /* 0xffffffe800b07947 */ /* 0x000fec000383ffff */
.L_x_326:
        /* <DEDUP_REMOVED lines=8> */
.L_x_349:
[----:B------:R-:W-:Y:S05]  /*7ac0*/  BSYNC B1 ;  /* 0x0000000000017941 */ /* 0x000fea0003800000 */
.L_x_348:
        /* <DEDUP_REMOVED lines=8> */
.L_x_350:
[----:B------:R-:W-:Y:S01]  /*7b50*/  FADD.FTZ R21, R21, R14 ;  /* 0x0000000e15157221 */ /* 0x000fe20000010000 */
[----:B------:R-:W-:-:S04]  /*7b60*/  HFMA2.MMA R28, -RZ, RZ, 0, 2.384185791015625e-07 ;  /* 0x00000004ff1c7435 */ /* 0x000fc800000001ff */
[----:B------:R-:W-:Y:S02]  /*7b70*/  MOV R29, R21 ;  /* 0x00000015001d7202 */ /* 0x000fe40000000f00 */
[----:B------:R-:W-:-:S07]  /*7b80*/  MOV R20, R30 ;  /* 0x0000001e00147202 */ /* 0x000fce0000000f00 */
[----:B------:R-:W-:Y:S05]  /*7b90*/  WARPSYNC.COLLECTIVE R26, `(.L_x_351) ;  /* 0x000000001a087348 */ /* 0x000fea0003c00000 */
[----:B------:R0:W1:Y:S02]  /*7ba0*/  SHFL.BFLY P2, R30, R29, R28, R27 ;  /* 0x0c00001c1d1e7389 */ /* 0x000064000004001b */
[----:B01----:R-:W-:Y:S01]  /*7bb0*/  ENDCOLLECTIVE ;  /* 0x000000000000791b */ /* 0x003fe20003800000 */
.L_x_351:
[----:B------:R-:W-:-:S05]  /*7bc0*/  FADD.FTZ R20, R20, R15 ;  /* 0x0000000f14147221 */ /* 0x000fca0000010000 */
[----:B------:R-:W-:Y:S01]  /*7bd0*/  MOV R29, R20 ;  /* 0x00000014001d7202 */ /* 0x000fe20000000f00 */
[----:B------:R-:W-:-:S07]  /*7be0*/  IMAD.MOV.U32 R22, RZ, RZ, R30 ;  /* 0x000000ffff167224 */ /* 0x000fce00078e001e */
[----:B------:R-:W-:Y:S05]  /*7bf0*/  WARPSYNC.COLLECTIVE R26, `(.L_x_352) ;  /* 0x000000001a087348 */ /* 0x000fea0003c00000 */
[----:B------:R0:W1:Y:S02]  /*7c00*/  SHFL.BFLY P2, R30, R29, R28, R27 ;  /* 0x0c00001c1d1e7389 */ /* 0x000064000004001b */
[----:B01----:R-:W-:Y:S01]  /*7c10*/  ENDCOLLECTIVE ;  /* 0x000000000000791b */ /* 0x003fe20003800000 */
.L_x_352:
[----:B------:R-:W-:-:S05]  /*7c20*/  FADD.FTZ R22, R21, R22 ;  /* 0x0000001615167221 */ /* 0x000fca0000010000 */
[----:B------:R-:W-:Y:S01]  /*7c30*/  MOV R29, R22 ;  /* 0x00000016001d7202 */ /* 0x000fe20000000f00 */
[----:B------:R-:W-:Y:S01]  /*7c40*/  IMAD.MOV.U32 R28, RZ, RZ, 0x2 ;  /* 0x00000002ff1c7424 */ /* 0x000fe200078e00ff */
[----:B------:R-:W-:-:S07]  /*7c50*/  MOV R23, R30 ;  /* 0x0000001e00177202 */ /* 0x000fce0000000f00 */
[----:B------:R-:W-:Y:S05]  /*7c60*/  WARPSYNC.COLLECTIVE R26, `(.L_x_353) ;  /* 0x000000001a087348 */ /* 0x000fea0003c00000 */
[----:B------:R0:W1:Y:S02]  /*7c70*/  SHFL.BFLY P2, R30, R29, R28, R27 ;  /* 0x0c00001c1d1e7389 */ /* 0x000064000004001b */
[----:B01----:R-:W-:Y:S01]  /*7c80*/  ENDCOLLECTIVE ;  /* 0x000000000000791b */ /* 0x003fe20003800000 */
.L_x_353:
[----:B------:R-:W-:-:S05]  /*7c90*/  FADD.FTZ R23, R20, R23 ;  /* 0x0000001714177221 */ /* 0x000fca0000010000 */
[----:B------:R-:W-:Y:S02]  /*7ca0*/  MOV R29, R23 ;  /* 0x00000017001d7202 */ /* 0x000fe40000000f00 */
[----:B------:R-:W-:-:S07]  /*7cb0*/  MOV R25, R30 ;  /* 0x0000001e00197202 */ /* 0x000fce0000000f00 */
[----:B------:R-:W-:Y:S05]  /*7cc0*/  WARPSYNC.COLLECTIVE R26, `(.L_x_354) ;  /* 0x000000001a087348 */ /* 0x000fea0003c00000 */
[----:B------:R0:W1:Y:S02]  /*7cd0*/  SHFL.BFLY P2, R30, R29, R28, R27 ;  /* 0x0c00001c1d1e7389 */ /* 0x000064000004001b */
[----:B01----:R-:W-:Y:S01]  /*7ce0*/  ENDCOLLECTIVE ;  /* 0x000000000000791b */ /* 0x003fe20003800000 */
.L_x_354:
[----:B------:R-:W-:Y:S01]  /*7cf0*/  FADD.FTZ R25, R22, R25 ;  /* 0x0000001916197221 */ /* 0x000fe20000010000 */
[----:B------:R-:W-:-:S03]  /*7d00*/  HFMA2.MMA R28, -RZ, RZ, 0, 5.9604644775390625e-08 ;  /* 0x00000001ff1c7435 */ /* 0x000fc600000001ff */
[----:B------:R-:W-:Y:S01]  /*7d10*/  IMAD.MOV.U32 R29, RZ, RZ, R25 ;  /* 0x000000ffff1d7224 */ /* 0x000fe200078e0019 */
[----:B------:R-:W-:-:S07]  /*7d20*/  MOV R14, R30 ;  /* 0x0000001e000e7202 */ /* 0x000fce0000000f00 */
[----:B------:R-:W-:Y:S05]  /*7d30*/  WARPSYNC.COLLECTIVE R26, `(.L_x_355) ;  /* 0x000000001a087348 */ /* 0x000fea0003c00000 */
[----:B------:R0:W1:Y:S02]  /*7d40*/  SHFL.BFLY P2, R30, R29, R28, R27 ;  /* 0x0c00001c1d1e7389 */ /* 0x000064000004001b */
[----:B01----:R-:W-:Y:S01]  /*7d50*/  ENDCOLLECTIVE ;  /* 0x000000000000791b */ /* 0x003fe20003800000 */
.L_x_355:
[----:B------:R-:W-:-:S05]  /*7d60*/  FADD.FTZ R14, R23, R14 ;  /* 0x0000000e170e7221 */ /* 0x000fca0000010000 */
[----:B------:R-:W-:Y:S02]  /*7d70*/  MOV R29, R14 ;  /* 0x0000000e001d7202 */ /* 0x000fe40000000f00 */
[----:B------:R-:W-:-:S07]  /*7d80*/  MOV R24, R30 ;  /* 0x0000001e00187202 */ /* 0x000fce0000000f00 */
[----:B------:R-:W-:Y:S05]  /*7d90*/  WARPSYNC.COLLECTIVE R26, `(.L_x_356) ;  /* 0x000000001a087348 */ /* 0x000fea0003c00000 */
[----:B------:R0:W1:Y:S02]  /*7da0*/  SHFL.BFLY P2, R30, R29, R28, R27 ;  /* 0x0c00001c1d1e7389 */ /* 0x000064000004001b */
[----:B01----:R-:W-:Y:S01]  /*7db0*/  ENDCOLLECTIVE ;  /* 0x000000000000791b */ /* 0x003fe20003800000 */
.L_x_356:
[----:B------:R-:W-:Y:S01]  /*7dc0*/  FADD.FTZ R24, R25, R24 ;  /* 0x0000001819187221 */ /* 0x000fe20000010000 */
[----:B------:R-:W-:Y:S06]  /*7dd0*/  BRA `(.L_x_357) ;  /* 0xffffffe8006c7947 */ /* 0x000fec000383ffff */
.L_x_327:
[----:B------:R-:W-:Y:S01]  /*7de0*/  BSSY B0, `(.L_x_358) ;  /* 0x0000008000007945 */ /* 0x000fe20003800000 */
[----:B-1----:R-:W-:Y:S01]  /*7df0*/  IMAD.MOV.U32 R29, RZ, RZ, R16 ;  /* 0x000000ffff1d7224 */ /* 0x002fe200078e0010 */
[----:B------:R-:W-:Y:S02]  /*7e00*/  MOV R28, 0x8 ;  /* 0x00000008001c7802 */ /* 0x000fe40000000f00 */
[----:B------:R-:W-:Y:S02]  /*7e10*/  MOV R27, 0x101f ;  /* 0x0000101f001b7802 */ /* 0x000fe40000000f00 */
[----:B------:R-:W-:-:S07]  /*7e20*/  MOV R26, 0xffff ;  /* 0x0000ffff001a7802 */ /* 0x000fce0000000f00 */
[----:B0-2---:R-:W-:Y:S05]  /*7e30*/  WARPSYNC.COLLECTIVE R26, `(.L_x_359) ;  /* 0x000000001a087348 */ /* 0x005fea0003c00000 */
[----:B------:R1:W3:Y:S02]  /*7e40*/  SHFL.BFLY P2, R30, R29, R28, R27 ;  /* 0x0c00001c1d1e7389 */ /* 0x0002e4000004001b */
[----:B0123--:R-:W-:Y:S01]  /*7e50*/  ENDCOLLECTIVE ;  /* 0x000000000000791b */ /* 0x00ffe20003800000 */
.L_x_359:
[----:B------:R-:W-:Y:S05]  /*7e60*/  BSYNC B0 ;  /* 0x0000000000007941 */ /* 0x000fea0003800000 */
.L_x_358:
[----:B------:R-:W-:Y:S01]  /*7e70*/  HFMA2.MMA R28, -RZ, RZ, 0, 4.76837158203125e-07 ;  /* 0x00000008ff1c7435 */ /* 0x000fe200000001ff */
[----:B------:R-:W-:Y:S01]  /*7e80*/  MOV R29, R14 ;  /* 0x0000000e001d7202 */ /* 0x000fe20000000f00 */
[----:B------:R-:W-:Y:S01]  /*7e90*/  IMAD.MOV.U32 R26, RZ, RZ, 0xffff ;  /* 0x0000ffffff1a7424 */ /* 0x000fe200078e00ff */
[----:B------:R-:W-:Y:S01]  /*7ea0*/  MOV R27, 0x101f ;  /* 0x0000101f001b7802 */ /* 0x000fe20000000f00 */
[----:B------:R-:W-:Y:S01]  /*7eb0*/  IMAD.MOV.U32 R17, RZ, RZ, R30 ;  /* 0x000000ffff117224 */ /* 0x000fe200078e001e */
[----:B------:R-:W-:Y:S01]  /*7ec0*/  @P0 SHF.L.U32 R19, R10, 0x1, RZ ;  /* 0x000000010a130819 */ /* 0x000fe200000006ff */
[----:B------:R-:W-:Y:S01]  /*7ed0*/  IMAD.MOV.U32 R32, RZ, RZ, RZ ;  /* 0x000000ffff207224 */ /* 0x000fe200078e00ff */
[----:B------:R-:W-:-:S07]  /*7ee0*/  @P0 IADD3 R18, R15, 0x1e, RZ ;  /* 0x0000001e0f120810 */ /* 0x000fce0007ffe0ff */
[----:B------:R-:W-:Y:S05]  /*7ef0*/  WARPSYNC.COLLECTIVE R26, `(.L_x_360) ;  /* 0x000000001a087348 */ /* 0x000fea0003c00000 */
[----:B------:R0:W1:Y:S02]  /*7f00*/  SHFL.BFLY P2, R30, R29, R28, R27 ;  /* 0x0c00001c1d1e7389 */ /* 0x000064000004001b */
[----:B01----:R-:W-:Y:S01]  /*7f10*/  ENDCOLLECTIVE ;  /* 0x000000000000791b */ /* 0x003fe20003800000 */
.L_x_360:
[----:B------:R-:W-:Y:S01]  /*7f20*/  FADD.FTZ R25, R17, R16 ;  /* 0x0000001011197221 */ /* 0x000fe20000010000 */
[----:B------:R-:W-:Y:S01]  /*7f30*/  @P0 LEA R23, R10, UR4, 0x7 ;  /* 0x000000040a170c11 */ /* 0x000fe2000f8e38ff */
[----:B------:R-:W-:Y:S01]  /*7f40*/  HFMA2.MMA R34, -RZ, RZ, 0, 0 ;  /* 0x00000000ff227435 */ /* 0x000fe200000001ff */
[----:B------:R-:W-:Y:S02]  /*7f50*/  @P0 LOP3.LUT R18, R18, R19, RZ, 0x3c, !PT ;  /* 0x0000001312120212 */ /* 0x000fe400078e3cff */
[----:B------:R-:W-:Y:S02]  /*7f60*/  @P0 SHF.L.U32 R22, R10, 0x1, RZ ;  /* 0x000000010a160819 */ /* 0x000fe400000006ff */
[----:B------:R-:W-:Y:S01]  /*7f70*/  @P0 LEA R18, R18, R23, 0x2 ;  /* 0x0000001712120211 */ /* 0x000fe200078e10ff */
[----:B------:R-:W-:Y:S01]  /*7f80*/  IMAD.MOV.U32 R23, RZ, RZ, RZ ;  /* 0x000000ffff177224 */ /* 0x000fe200078e00ff */
[----:B------:R-:W-:-:S03]  /*7f90*/  @P0 LEA R24, R10, UR4, 0x7 ;  /* 0x000000040a180c11 */ /* 0x000fc6000f8e38ff */
[----:B------:R0:W1:Y:S01]  /*7fa0*/  @P0 LDS R20, [R18] ;  /* 0x0000000012140984 */ /* 0x0000620000000800 */
[----:B------:R-:W-:Y:S01]  /*7fb0*/  HFMA2.MMA R28, -RZ, RZ, 0, 2.384185791015625e-07 ;  /* 0x00000004ff1c7435 */ /* 0x000fe200000001ff */
[----:B------:R-:W-:Y:S02]  /*7fc0*/  MOV R29, R25 ;  /* 0x00000019001d7202 */ /* 0x000fe40000000f00 */
[----:B------:R0:W2:Y:S01]  /*7fd0*/  @P0 LDS R21, [R18+0x780] ;  /* 0x0007800012150984 */ /* 0x0000a20000000800 */
[----:B------:R-:W-:-:S07]  /*7fe0*/  FADD.FTZ R17, R30, R14 ;  /* 0x0000000e1e117221 */ /* 0x000fce0000010000 */
[----:B012---:R-:W-:Y:S05]  /*7ff0*/  WARPSYNC.COLLECTIVE R26, `(.L_x_361) ;  /* 0x000000001a087348 */ /* 0x007fea0003c00000 */
[----:B------:R3:W4:Y:S02]  /*8000*/  SHFL.BFLY P2, R30, R29, R28, R27 ;  /* 0x0c00001c1d1e7389 */ /* 0x000724000004001b */
[----:B01234-:R-:W-:Y:S01]  /*8010*/  ENDCOLLECTIVE ;  /* 0x000000000000791b */ /* 0x01ffe20003800000 */
.L_x_361:
[----:B------:R-:W-:Y:S01]  /*8020*/  MOV R29, R17 ;  /* 0x00000011001d7202 */ /* 0x000fe20000000f00 */
[----:B------:R-:W-:-:S07]  /*8030*/  IMAD.MOV.U32 R16, RZ, RZ, R30 ;  /* 0x000000ffff107224 */ /* 0x000fce00078e001e */
[----:B------:R-:W-:Y:S05]  /*8040*/  WARPSYNC.COLLECTIVE R26, `(.L_x_362) ;  /* 0x000000001a087348 */ /* 0x000fea0003c00000 */
[----:B------:R0:W1:Y:S02]  /*8050*/  SHFL.BFLY P2, R30, R29, R28, R27 ;  /* 0x0c00001c1d1e7389 */ /* 0x000064000004001b */
[----:B01----:R-:W-:Y:S01]  /*8060*/  ENDCOLLECTIVE ;  /* 0x000000000000791b */ /* 0x003fe20003800000 */
.L_x_362:
[----:B------:R-:W-:Y:S01]  /*8070*/  @P0 MOV R32, R20 ;  /* 0x0000001400200202 */ /* 0x000fe20000000f00 */
[----:B------:R-:W-:Y:S01]  /*8080*/  FADD.FTZ R19, R25, R16 ;  /* 0x0000001019137221 */ /* 0x000fe20000010000 */
[----:B------:R-:W-:Y:S01]  /*8090*/  @P0 MOV R34, R21 ;  /* 0x0000001500220202 */ /* 0x000fe20000000f00 */
[----:B------:R-:W-:-:S05]  /*80a0*/  @P0 VIADD R21, R15, 0x3c ;  /* 0x0000003c0f150836 */ /* 0x000fca0000000000 */
[----:B------:R-:W-:Y:S01]  /*80b0*/  @P0 LOP3.LUT R21, R21, R22, RZ, 0x3c, !PT ;  /* 0x0000001615150212 */ /* 0x000fe200078e3cff */
[----:B------:R-:W-:Y:S01]  /*80c0*/  HFMA2.MMA R28, -RZ, RZ, 0, 1.1920928955078125e-07 ;  /* 0x00000002ff1c7435 */ /* 0x000fe200000001ff */
[----:B------:R-:W-:Y:S02]  /*80d0*/  IMAD.MOV.U32 R29, RZ, RZ, R19 ;  /* 0x000000ffff1d7224 */ /* 0x000fe400078e0013 */
[----:B------:R-:W-:Y:S01]  /*80e0*/  @P0 LEA R22, R21, R24, 0x2 ;  /* 0x0000001815160211 */ /* 0x000fe200078e10ff */
[----:B------:R-:W-:-:S04]  /*80f0*/  HFMA2.MMA R24, -RZ, RZ, 0, 0 ;  /* 0x00000000ff187435 */ /* 0x000fc800000001ff */
[----:B------:R0:W1:Y:S01]  /*8100*/  @P0 LDS R37, [R22] ;  /* 0x0000000016250984 */ /* 0x0000620000000800 */
[----:B------:R-:W-:-:S03]  /*8110*/  FADD.FTZ R14, R17, R30 ;  /* 0x0000001e110e7221 */ /* 0x000fc60000010000 */
[----:B------:R0:W2:Y:S04]  /*8120*/  @P0 LDS R38, [R22+0x780] ;  /* 0x0007800016260984 */ /* 0x0000a80000000800 */
[----:B012---:R-:W-:Y:S05]  /*8130*/  WARPSYNC.COLLECTIVE R26, `(.L_x_363) ;  /* 0x000000001a087348 */ /* 0x007fea0003c00000 */
[----:B------:R3:W4:Y:S02]  /*8140*/  SHFL.BFLY P2, R30, R29, R28, R27 ;  /* 0x0c00001c1d1e7389 */ /* 0x000724000004001b */
[----:B01234-:R-:W-:Y:S01]  /*8150*/  ENDCOLLECTIVE ;  /* 0x000000000000791b */ /* 0x01ffe20003800000 */
.L_x_363:
[----:B------:R-:W-:Y:S02]  /*8160*/  MOV R29, R14 ;  /* 0x0000000e001d7202 */ /* 0x000fe40000000f00 */
[----:B------:R-:W-:-:S07]  /*8170*/  MOV R16, R30 ;  /* 0x0000001e00107202 */ /* 0x000fce0000000f00 */
[----:B------:R-:W-:Y:S05]  /*8180*/  WARPSYNC.COLLECTIVE R26, `(.L_x_364) ;  /* 0x000000001a087348 */ /* 0x000fea0003c00000 */
[----:B------:R0:W1:Y:S02]  /*8190*/  SHFL.BFLY P2, R30, R29, R28, R27 ;  /* 0x0c00001c1d1e7389 */ /* 0x000064000004001b */
[----:B01----:R-:W-:Y:S01]  /*81a0*/  ENDCOLLECTIVE ;  /* 0x000000000000791b */ /* 0x003fe20003800000 */
.L_x_364:
[----:B------:R-:W-:Y:S01]  /*81b0*/  FADD.FTZ R16, R19, R16 ;  /* 0x0000001013107221 */ /* 0x000fe20000010000 */
[----:B------:R-:W-:Y:S02]  /*81c0*/  @P0 MOV R24, R37 ;  /* 0x0000002500180202 */ /* 0x000fe40000000f00 */
[----:B------:R-:W-:Y:S01]  /*81d0*/  @P0 MOV R23, R38 ;  /* 0x0000002600170202 */ /* 0x000fe20000000f00 */
[----:B------:R-:W-:Y:S01]  /*81e0*/  HFMA2.MMA R28, -RZ, RZ, 0, 5.9604644775390625e-08 ;  /* 0x00000001ff1c7435 */ /* 0x000fe200000001ff */
[----:B------:R-:W-:Y:S02]  /*81f0*/  IMAD.MOV.U32 R29, RZ, RZ, R16 ;  /* 0x000000ffff1d7224 */ /* 0x000fe400078e0010 */
[----:B------:R-:W-:-:S08]  /*8200*/  FADD.FTZ R17, R14, R30 ;  /* 0x0000001e0e117221 */ /* 0x000fd00000010000 */
[----:B------:R-:W-:Y:S05]  /*8210*/  WARPSYNC.COLLECTIVE R26, `(.L_x_365) ;  /* 0x000000001a087348 */ /* 0x000fea0003c00000 */
[----:B------:R0:W1:Y:S02]  /*8220*/  SHFL.BFLY P2, R30, R29, R28, R27 ;  /* 0x0c00001c1d1e7389 */ /* 0x000064000004001b */
[----:B01----:R-:W-:Y:S01]  /*8230*/  ENDCOLLECTIVE ;  /* 0x000000000000791b */ /* 0x003fe20003800000 */
.L_x_365:
[----:B------:R-:W-:Y:S02]  /*8240*/  MOV R29, R17 ;  /* 0x00000011001d7202 */ /* 0x000fe40000000f00 */
[----:B------:R-:W-:-:S07]  /*8250*/  MOV R19, R30 ;  /* 0x0000001e00137202 */ /* 0x000fce0000000f00 */
[----:B------:R-:W-:Y:S05]  /*8260*/  WARPSYNC.COLLECTIVE R26, `(.L_x_366) ;  /* 0x000000001a087348 */ /* 0x000fea0003c00000 */
[----:B------:R0:W1:Y:S02]  /*8270*/  SHFL.BFLY P2, R30, R29, R28, R27 ;  /* 0x0c00001c1d1e7389 */ /* 0x000064000004001b */
[----:B01----:R-:W-:Y:S01]  /*8280*/  ENDCOLLECTIVE ;  /* 0x000000000000791b */ /* 0x003fe20003800000 */
.L_x_366:
[----:B------:R-:W-:Y:S01]  /*8290*/  FADD.FTZ R16, R16, R19 ;  /* 0x0000001310107221 */ /* 0x000fe20000010000 */
[----:B------:R-:W-:Y:S01]  /*82a0*/  HFMA2.MMA R28, -RZ, RZ, 0, 4.76837158203125e-07 ;  /* 0x00000008ff1c7435 */ /* 0x000fe200000001ff */
[----:B------:R-:W-:Y:S01]  /*82b0*/  MOV R29, R32 ;  /* 0x00000020001d7202 */ /* 0x000fe20000000f00 */
[----:B------:R-:W-:-:S09]  /*82c0*/  IMAD.MOV.U32 R14, RZ, RZ, R30 ;  /* 0x000000ffff0e7224 */ /* 0x000fd200078e001e */
[----:B------:R-:W-:Y:S05]  /*82d0*/  WARPSYNC.COLLECTIVE R26, `(.L_x_367) ;  /* 0x000000001a087348 */ /* 0x000fea0003c00000 */
[----:B------:R0:W1:Y:S02]  /*82e0*/  SHFL.BFLY P2, R30, R29, R28, R27 ;  /* 0x0c00001c1d1e7389 */ /* 0x000064000004001b */
[----:B01----:R-:W-:Y:S01]  /*82f0*/  ENDCOLLECTIVE ;  /* 0x000000000000791b */ /* 0x003fe20003800000 */
.L_x_367:
[----:B------:R-:W-:Y:S01]  /*8300*/  FADD.FTZ R44, R17, R14 ;  /* 0x0000000e112c7221 */ /* 0x000fe20000010000 */
[----:B------:R-:W-:Y:S01]  /*8310*/  IMAD.MOV.U32 R29, RZ, RZ, R34 ;  /* 0x000000ffff1d7224 */ /* 0x000fe200078e0022 */
[----:B------:R-:W-:-:S07]  /*8320*/  MOV R31, R30 ;  /* 0x0000001e001f7202 */ /* 0x000fce0000000f00 */
[----:B------:R-:W-:Y:S05]  /*8330*/  WARPSYNC.COLLECTIVE R26, `(.L_x_368) ;  /* 0x000000001a087348 */ /* 0x000fea0003c00000 */
[----:B------:R0:W1:Y:S02]  /*8340*/  SHFL.BFLY P2, R30, R29, R28, R27 ;  /* 0x0c00001c1d1e7389 */ /* 0x000064000004001b */
[----:B01----:R-:W-:Y:S01]  /*8350*/  ENDCOLLECTIVE ;  /* 0x000000000000791b */ /* 0x003fe20003800000 */
.L_x_368:
[----:B------:R-:W-:-:S05]  /*8360*/  FADD.FTZ R31, R31, R32 ;  /* 0x000000201f1f7221 */ /* 0x000fca0000010000 */
[----:B------:R-:W-:Y:S01]  /*8370*/  MOV R29, R31 ;  /* 0x0000001f001d7202 */ /* 0x000fe20000000f00 */
[----:B------:R-:W-:Y:S01]  /*8380*/  IMAD.MOV.U32 R28, RZ, RZ, 0x4 ;  /* 0x00000004ff1c7424 */ /* 0x000fe200078e00ff */
[----:B------:R-:W-:-:S07]  /*8390*/  MOV R33, R30 ;  /* 0x0000001e00217202 */ /* 0x000fce0000000f00 */
[----:B------:R-:W-:Y:S05]  /*83a0*/  WARPSYNC.COLLECTIVE R26, `(.L_x_369) ;  /* 0x000000001a087348 */ /* 0x000fea0003c00000 */
[----:B------:R0:W1:Y:S02]  /*83b0*/  SHFL.BFLY P2, R30, R29, R28, R27 ;  /* 0x0c00001c1d1e7389 */ /* 0x000064000004001b */
[----:B01----:R-:W-:Y:S01]  /*83c0*/  ENDCOLLECTIVE ;  /* 0x000000000000791b */ /* 0x003fe20003800000 */
.L_x_369:
[----:B------:R-:W-:-:S05]  /*83d0*/  FADD.FTZ R33, R33, R34 ;  /* 0x0000002221217221 */ /* 0x000fca0000010000 */
[----:B------:R-:W-:Y:S02]  /*83e0*/  MOV R29, R33 ;  /* 0x00000021001d7202 */ /* 0x000fe40000000f00 */
[----:B------:R-:W-:-:S07]  /*83f0*/  MOV R20, R30 ;  /* 0x0000001e00147202 */ /* 0x000fce0000000f00 */
[----:B------:R-:W-:Y:S05]  /*8400*/  WARPSYNC.COLLECTIVE R26, `(.L_x_370) ;  /* 0x000000001a087348 */ /* 0x000fea0003c00000 */
[----:B------:R0:W1:Y:S02]  /*8410*/  SHFL.BFLY P2, R30, R29, R28, R27 ;  /* 0x0c00001c1d1e7389 */ /* 0x000064000004001b */
[----:B01----:R-:W-:Y:S01]  /*8420*/  ENDCOLLECTIVE ;  /* 0x000000000000791b */ /* 0x003fe20003800000 */
.L_x_370:
[----:B------:R-:W-:Y:S01]  /*8430*/  FADD.FTZ R35, R31, R20 ;  /* 0x000000141f237221 */ /* 0x000fe20000010000 */
[----:B------:R-:W-:-:S04]  /*8440*/  HFMA2.MMA R28, -RZ, RZ, 0, 1.1920928955078125e-07 ;  /* 0x00000002ff1c7435 */ /* 0x000fc800000001ff */
[----:B------:R-:W-:Y:S02]  /*8450*/  MOV R29, R35 ;  /* 0x00000023001d7202 */ /* 0x000fe40000000f00 */
[----:B------:R-:W-:-:S07]  /*8460*/  MOV R36, R30 ;  /* 0x0000001e00247202 */ /* 0x000fce0000000f00 */
[----:B------:R-:W-:Y:S05]  /*8470*/  WARPSYNC.COLLECTIVE R26, `(.L_x_371) ;  /* 0x000000001a087348 */ /* 0x000fea0003c00000 */
[----:B------:R0:W1:Y:S02]  /*8480*/  SHFL.BFLY P2, R30, R29, R28, R27 ;  /* 0x0c00001c1d1e7389 */ /* 0x000064000004001b */
[----:B01----:R-:W-:Y:S01]  /*8490*/  ENDCOLLECTIVE ;  /* 0x000000000000791b */ /* 0x003fe20003800000 */
.L_x_371:
[----:B------:R-:W-:-:S05]  /*84a0*/  FADD.FTZ R36, R33, R36 ;  /* 0x0000002421247221 */ /* 0x000fca0000010000 */
[----:B------:R-:W-:Y:S01]  /*84b0*/  MOV R29, R36 ;  /* 0x00000024001d7202 */ /* 0x000fe20000000f00 */
[----:B------:R-:W-:-:S07]  /*84c0*/  IMAD.MOV.U32 R18, RZ, RZ, R30 ;  /* 0x000000ffff127224 */ /* 0x000fce00078e001e */
[----:B------:R-:W-:Y:S05]  /*84d0*/  WARPSYNC.COLLECTIVE R26, `(.L_x_372) ;  /* 0x000000001a087348 */ /* 0x000fea0003c00000 */
[----:B------:R0:W1:Y:S02]  /*84e0*/  SHFL.BFLY P2, R30, R29, R28, R27 ;  /* 0x0c00001c1d1e7389 */ /* 0x000064000004001b */
[----:B01----:R-:W-:Y:S01]  /*84f0*/  ENDCOLLECTIVE ;  /* 0x000000000000791b */ /* 0x003fe20003800000 */
.L_x_372:
[----:B------:R-:W-:Y:S01]  /*8500*/  FADD.FTZ R35, R35, R18 ;  /* 0x0000001223237221 */ /* 0x000fe20000010000 */
[----:B------:R-:W-:-:S04]  /*8510*/  IMAD.MOV.U32 R18, RZ, RZ, RZ ;  /* 0x000000ffff127224 */ /* 0x000fc800078e00ff */
[----:B------:R-:W-:Y:S01]  /*8520*/  MOV R29, R35 ;  /* 0x00000023001d7202 */ /* 0x000fe20000000f00 */
[----:B------:R-:W-:Y:S01]  /*8530*/  IMAD.MOV.U32 R28, RZ, RZ, 0x1 ;  /* 0x00000001ff1c7424 */ /* 0x000fe200078e00ff */
[----:B------:R-:W-:-:S07]  /*8540*/  MOV R21, R30 ;  /* 0x0000001e00157202 */ /* 0x000fce0000000f00 */
[----:B------:R-:W-:Y:S05]  /*8550*/  WARPSYNC.COLLECTIVE R26, `(.L_x_373) ;  /* 0x000000001a087348 */ /* 0x000fea0003c00000 */
[----:B------:R0:W1:Y:S02]  /*8560*/  SHFL.BFLY P2, R30, R29, R28, R27 ;  /* 0x0c00001c1d1e7389 */ /* 0x000064000004001b */
[----:B01----:R-:W-:Y:S01]  /*8570*/  ENDCOLLECTIVE ;  /* 0x000000000000791b */ /* 0x003fe20003800000 */
.L_x_373:
[----:B------:R-:W-:Y:S01]  /*8580*/  FADD.FTZ R36, R36, R21 ;  /* 0x0000001524247221 */ /* 0x000fe20000010000 */
[----:B------:R-:W-:-:S04]  /*8590*/  HFMA2.MMA R21, -RZ, RZ, 0, 0 ;  /* 0x00000000ff157435 */ /* 0x000fc800000001ff */
[----:B------:R-:W-:Y:S02]  /*85a0*/  MOV R29, R36 ;  /* 0x00000024001d7202 */ /* 0x000fe40000000f00 */
[----:B------:R-:W-:-:S07]  /*85b0*/  MOV R34, R30 ;  /* 0x0000001e00227202 */ /* 0x000fce0000000f00 */
[----:B------:R-:W-:Y:S05]  /*85c0*/  WARPSYNC.COLLECTIVE R26, `(.L_x_374) ;  /* 0x000000001a087348 */ /* 0x000fea0003c00000 */
[----:B------:R0:W1:Y:S02]  /*85d0*/  SHFL.BFLY P2, R30, R29, R28, R27 ;  /* 0x0c00001c1d1e7389 */ /* 0x000064000004001b */
[----:B01----:R-:W-:Y:S01]  /*85e0*/  ENDCOLLECTIVE ;  /* 0x000000000000791b */ /* 0x003fe20003800000 */
.L_x_374:
[----:B------:R-:W-:Y:S01]  /*85f0*/  FADD.FTZ R34, R35, R34 ;  /* 0x0000002223227221 */ /* 0x000fe20000010000 */
[----:B------:R-:W-:Y:S01]  /*8600*/  HFMA2.MMA R28, -RZ, RZ, 0, 4.76837158203125e-07 ;  /* 0x00000008ff1c7435 */ /* 0x000fe200000001ff */
[----:B------:R-:W-:Y:S01]  /*8610*/  IMAD.MOV.U32 R29, RZ, RZ, R24 ;  /* 0x000000ffff1d7224 */ /* 0x000fe200078e0018 */
[----:B------:R-:W-:-:S09]  /*8620*/  MOV R33, R30 ;  /* 0x0000001e00217202 */ /* 0x000fd20000000f00 */
[----:B------:R-:W-:Y:S05]  /*8630*/  WARPSYNC.COLLECTIVE R26, `(.L_x_375) ;  /* 0x000000001a087348 */ /* 0x000fea0003c00000 */
[----:B------:R0:W1:Y:S02]  /*8640*/  SHFL.BFLY P2, R30, R29, R28, R27 ;  /* 0x0c00001c1d1e7389 */ /* 0x000064000004001b */
[----:B01----:R-:W-:Y:S01]  /*8650*/  ENDCOLLECTIVE ;  /* 0x000000000000791b */ /* 0x003fe20003800000 */
.L_x_375:
[----:B------:R-:W-:Y:S01]  /*8660*/  FADD.FTZ R33, R36, R33 ;  /* 0x0000002124217221 */ /* 0x000fe20000010000 */
[----:B------:R-:W-:Y:S02]  /*8670*/  MOV R29, R23 ;  /* 0x00000017001d7202 */ /* 0x000fe40000000f00 */
[----:B------:R-:W-:-:S07]  /*8680*/  MOV R37, R30 ;  /* 0x0000001e00257202 */ /* 0x000fce0000000f00 */
[----:B------:R-:W-:Y:S05]  /*8690*/  WARPSYNC.COLLECTIVE R26, `(.L_x_376) ;  /* 0x000000001a087348 */ /* 0x000fea0003c00000 */
[----:B------:R0:W1:Y:S02]  /*86a0*/  SHFL.BFLY P2, R30, R29, R28, R27 ;  /* 0x0c00001c1d1e7389 */ /* 0x000064000004001b */
[----:B01----:R-:W-:Y:S01]  /*86b0*/  ENDCOLLECTIVE ;  /* 0x000000000000791b */ /* 0x003fe20003800000 */
.L_x_376:
[----:B------:R-:W-:Y:S01]  /*86c0*/  FADD.FTZ R25, R37, R24 ;  /* 0x0000001825197221 */ /* 0x000fe20000010000 */
[----:B------:R-:W-:Y:S01]  /*86d0*/  @P0 SHF.L.U32 R24, R10, 0x1, RZ ;  /* 0x000000010a180819 */ /* 0x000fe200000006ff */
[----:B------:R-:W-:-:S03]  /*86e0*/  HFMA2.MMA R28, -RZ, RZ, 0, 2.384185791015625e-07 ;  /* 0x00000004ff1c7435 */ /* 0x000fc600000001ff */
[----:B------:R-:W-:Y:S01]  /*86f0*/  MOV R29, R25 ;  /* 0x00000019001d7202 */ /* 0x000fe20000000f00 */
[----:B------:R-:W-:-:S07]  /*8700*/  IMAD.MOV.U32 R38, RZ, RZ, R30 ;  /* 0x000000ffff267224 */ /* 0x000fce00078e001e */
[----:B------:R-:W-:Y:S05]  /*8710*/  WARPSYNC.COLLECTIVE R26, `(.L_x_377) ;  /* 0x000000001a087348 */ /* 0x000fea0003c00000 */
[----:B------:R0:W1:Y:S02]  /*8720*/  SHFL.BFLY P2, R30, R29, R28, R27 ;  /* 0x0c00001c1d1e7389 */ /* 0x000064000004001b */
[----:B01----:R-:W-:Y:S01]  /*8730*/  ENDCOLLECTIVE ;  /* 0x000000000000791b */ /* 0x003fe20003800000 */
.L_x_377:
[----:B------:R-:W-:Y:S01]  /*8740*/  FADD.FTZ R32, R38, R23 ;  /* 0x0000001726207221 */ /* 0x000fe20000010000 */
[----:B------:R-:W-:-:S04]  /*8750*/  @P0 IADD3 R23, R15, 0x5a, RZ ;  /* 0x0000005a0f170810 */ /* 0x000fc80007ffe0ff */
[----:B------:R-:W-:Y:S02]  /*8760*/  @P0 LOP3.LUT R23, R23, R24, RZ, 0x3c, !PT ;  /* 0x0000001817170212 */ /* 0x000fe400078e3cff */
[----:B------:R-:W-:Y:S01]  /*8770*/  MOV R29, R32 ;  /* 0x00000020001d7202 */ /* 0x000fe20000000f00 */
[----:B------:R-:W-:-:S07]  /*8780*/  IMAD.MOV.U32 R38, RZ, RZ, R30 ;  /* 0x000000ffff267224 */ /* 0x000fce00078e001e */
[----:B------:R-:W-:Y:S05]  /*8790*/  WARPSYNC.COLLECTIVE R26, `(.L_x_378) ;  /* 0x000000001a087348 */ /* 0x000fea0003c00000 */
[----:B------:R0:W1:Y:S02]  /*87a0*/  SHFL.BFLY P2, R30, R29, R28, R27 ;  /* 0x0c00001c1d1e7389 */ /* 0x000064000004001b */
[----:B01----:R-:W-:Y:S01]  /*87b0*/  ENDCOLLECTIVE ;  /* 0x000000000000791b */ /* 0x003fe20003800000 */
.L_x_378:
[----:B------:R-:W-:Y:S01]  /*87c0*/  FADD.FTZ R38, R25, R38 ;  /* 0x0000002619267221 */ /* 0x000fe20000010000 */
[----:B------:R-:W-:-:S04]  /*87d0*/  HFMA2.MMA R28, -RZ, RZ, 0, 1.1920928955078125e-07 ;  /* 0x00000002ff1c7435 */ /* 0x000fc800000001ff */
[----:B------:R-:W-:Y:S02]  /*87e0*/  MOV R29, R38 ;  /* 0x00000026001d7202 */ /* 0x000fe40000000f00 */
[----:B------:R-:W-:Y:S02]  /*87f0*/  MOV R37, R30 ;  /* 0x0000001e00257202 */ /* 0x000fe40000000f00 */
[----:B------:R-:W-:-:S03]  /*8800*/  @P0 LEA R30, R10, UR4, 0x7 ;  /* 0x000000040a1e0c11 */ /* 0x000fc6000f8e38ff */
[----:B------:R-:W-:Y:S02]  /*8810*/  FADD.FTZ R37, R32, R37 ;  /* 0x0000002520257221 */ /* 0x000fe40000010000 */
[----:B------:R-:W-:-:S07]  /*8820*/  @P0 IMAD R39, R23, 0x4, R30 ;  /* 0x0000000417270824 */ /* 0x000fce00078e021e */
[----:B------:R-:W-:Y:S05]  /*8830*/  WARPSYNC.COLLECTIVE R26, `(.L_x_379) ;  /* 0x000000001a087348 */ /* 0x000fea0003c00000 */
[----:B------:R0:W1:Y:S02]  /*8840*/  SHFL.BFLY P2, R30, R29, R28, R27 ;  /* 0x0c00001c1d1e7389 */ /* 0x000064000004001b */
[----:B01----:R-:W-:Y:S01]  /*8850*/  ENDCOLLECTIVE ;  /* 0x000000000000791b */ /* 0x003fe20003800000 */
.L_x_379:
[----:B------:R0:W1:Y:S04]  /*8860*/  @P0 LDS R22, [R39] ;  /* 0x0000000027160984 */ /* 0x0000680000000800 */
[----:B------:R0:W2:Y:S01]  /*8870*/  @P0 LDS R20, [R39+0x780] ;  /* 0x0007800027140984 */ /* 0x0000a20000000800 */
[----:B------:R-:W-:Y:S01]  /*8880*/  IMAD.MOV.U32 R29, RZ, RZ, R37 ;  /* 0x000000ffff1d7224 */ /* 0x000fe200078e0025 */
[----:B------:R-:W-:-:S07]  /*8890*/  MOV R23, R30 ;  /* 0x0000001e00177202 */ /* 0x000fce0000000f00 */
[----:B012---:R-:W-:Y:S05]  /*88a0*/  WARPSYNC.COLLECTIVE R26, `(.L_x_380) ;  /* 0x000000001a087348 */ /* 0x007fea0003c00000 */
[----:B------:R3:W4:Y:S02]  /*88b0*/  SHFL.BFLY P2, R30, R29, R28, R27 ;  /* 0x0c00001c1d1e7389 */ /* 0x000724000004001b */
[----:B01234-:R-:W-:Y:S01]  /*88c0*/  ENDCOLLECTIVE ;  /* 0x000000000000791b */ /* 0x01ffe20003800000 */
.L_x_380:
[----:B------:R-:W-:Y:S01]  /*88d0*/  FADD.FTZ R38, R38, R23 ;  /* 0x0000001726267221 */ /* 0x000fe20000010000 */
[----:B------:R-:W-:-:S04]  /*88e0*/  HFMA2.MMA R28, -RZ, RZ, 0, 5.9604644775390625e-08 ;  /* 0x00000001ff1c7435 */ /* 0x000fc800000001ff */
[----:B------:R-:W-:Y:S02]  /*88f0*/  MOV R29, R38 ;  /* 0x00000026001d7202 */ /* 0x000fe40000000f00 */
[----:B------:R-:W-:Y:S02]  /*8900*/  @P0 MOV R21, R22 ;  /* 0x0000001600150202 */ /* 0x000fe40000000f00 */
[----:B------:R-:W-:Y:S02]  /*8910*/  @P0 MOV R18, R20 ;  /* 0x0000001400120202 */ /* 0x000fe40000000f00 */
[----:B------:R-:W-:-:S07]  /*8920*/  MOV R24, R30 ;  /* 0x0000001e00187202 */ /* 0x000fce0000000f00 */
[----:B------:R-:W-:Y:S05]  /*8930*/  WARPSYNC.COLLECTIVE R26, `(.L_x_381) ;  /* 0x000000001a087348 */ /* 0x000fea0003c00000 */
[----:B------:R0:W1:Y:S02]  /*8940*/  SHFL.BFLY P2, R30, R29, R28, R27 ;  /* 0x0c00001c1d1e7389 */ /* 0x000064000004001b */
[----:B01----:R-:W-:Y:S01]  /*8950*/  ENDCOLLECTIVE ;  /* 0x000000000000791b */ /* 0x003fe20003800000 */
.L_x_381:
[----:B------:R-:W-:Y:S01]  /*8960*/  ISETP.NE.AND P0, PT, R10, RZ, PT ;  /* 0x000000ff0a00720c */ /* 0x000fe20003f05270 */
[----:B------:R-:W-:-:S04]  /*8970*/  FADD.FTZ R37, R37, R24 ;  /* 0x0000001825257221 */ /* 0x000fc80000010000 */
[----:B------:R-:W-:-:S08]  /*8980*/  IMAD.MOV.U32 R29, RZ, RZ, R37 ;  /* 0x000000ffff1d7224 */ /* 0x000fd000078e0025 */
[----:B------:R-:W0:Y:S01]  /*8990*/  @!P0 LDC.64 R24, c[0x0][0x218] ;  /* 0x00008600ff188b82 */ /* 0x000e220000000a00 */
[----:B------:R-:W-:Y:S02]  /*89a0*/  @!P0 F2FP.BF16.F32.PACK_AB R44, RZ, R44 ;  /* 0x0000002cff2c823e */ /* 0x000fe400000010ff */
[----:B------:R-:W-:-:S07]  /*89b0*/  MOV R39, R30 ;  /* 0x0000001e00277202 */ /* 0x000fce0000000f00 */
[----:B0-----:R-:W-:Y:S05]  /*89c0*/  WARPSYNC.COLLECTIVE R26, `(.L_x_382) ;  /* 0x000000001a087348 */ /* 0x001fea0003c00000 */
[----:B------:R1:W2:Y:S02]  /*89d0*/  SHFL.BFLY P2, R30, R29, R28, R27 ;  /* 0x0c00001c1d1e7389 */ /* 0x0002a4000004001b */
[----:B012---:R-:W-:Y:S01]  /*89e0*/  ENDCOLLECTIVE ;  /* 0x000000000000791b */ /* 0x007fe20003800000 */
.L_x_382:
[----:B------:R-:W-:Y:S01]  /*89f0*/  FADD.FTZ R38, R38, R39 ;  /* 0x0000002726267221 */ /* 0x000fe20000010000 */
[----:B------:R-:W-:Y:S01]  /*8a00*/  HFMA2.MMA R28, -RZ, RZ, 0, 4.76837158203125e-07 ;  /* 0x00000008ff1c7435 */ /* 0x000fe200000001ff */
[----:B------:R-:W-:Y:S02]  /*8a10*/  MOV R29, R21 ;  /* 0x00000015001d7202 */ /* 0x000fe40000000f00 */
[----:B------:R-:W-:-:S08]  /*8a20*/  MOV R40, R30 ;  /* 0x0000001e00287202 */ /* 0x000fd00000000f00 */
[----:B------:R-:W-:Y:S05]  /*8a30*/  WARPSYNC.COLLECTIVE R26, `(.L_x_383) ;  /* 0x000000001a087348 */ /* 0x000fea0003c00000 */
[----:B------:R0:W1:Y:S02]  /*8a40*/  SHFL.BFLY P2, R30, R29, R28, R27 ;  /* 0x0c00001c1d1e7389 */ /* 0x000064000004001b */
[----:B01----:R-:W-:Y:S01]  /*8a50*/  ENDCOLLECTIVE ;  /* 0x000000000000791b */ /* 0x003fe20003800000 */
.L_x_383:
[----:B------:R-:W-:Y:S01]  /*8a60*/  FADD.FTZ R37, R37, R40 ;  /* 0x0000002825257221 */ /* 0x000fe20000010000 */
[----:B------:R-:W-:Y:S01]  /*8a70*/  MOV R29, R18 ;  /* 0x00000012001d7202 */ /* 0x000fe20000000f00 */
[----:B------:R-:W-:-:S07]  /*8a80*/  IMAD.MOV.U32 R42, RZ, RZ, R30 ;  /* 0x000000ffff2a7224 */ /* 0x000fce00078e001e */
[----:B------:R-:W-:Y:S05]  /*8a90*/  WARPSYNC.COLLECTIVE R26, `(.L_x_384) ;  /* 0x000000001a087348 */ /* 0x000fea0003c00000 */
[----:B------:R0:W1:Y:S02]  /*8aa0*/  SHFL.BFLY P2, R30, R29, R28, R27 ;  /* 0x0c00001c1d1e7389 */ /* 0x000064000004001b */
[----:B01----:R-:W-:Y:S01]  /*8ab0*/  ENDCOLLECTIVE ;  /* 0x000000000000791b */ /* 0x003fe20003800000 */
.L_x_384:
[----:B------:R-:W-:Y:S01]  /*8ac0*/  FADD.FTZ R42, R42, R21 ;  /* 0x000000152a2a7221 */ /* 0x000fe20000010000 */
[----:B------:R-:W-:-:S03]  /*8ad0*/  HFMA2.MMA R28, -RZ, RZ, 0, 2.384185791015625e-07 ;  /* 0x00000004ff1c7435 */ /* 0x000fc600000001ff */
[----:B------:R-:W-:Y:S01]  /*8ae0*/  IMAD.MOV.U32 R29, RZ, RZ, R42 ;  /* 0x000000ffff1d7224 */ /* 0x000fe200078e002a */
[----:B------:R-:W-:-:S07]  /*8af0*/  MOV R23, R30 ;  /* 0x0000001e00177202 */ /* 0x000fce0000000f00 */
[----:B------:R-:W-:Y:S05]  /*8b00*/  WARPSYNC.COLLECTIVE R26, `(.L_x_385) ;  /* 0x000000001a087348 */ /* 0x000fea0003c00000 */
[----:B------:R0:W1:Y:S02]  /*8b10*/  SHFL.BFLY P2, R30, R29, R28, R27 ;  /* 0x0c00001c1d1e7389 */ /* 0x000064000004001b */
[----:B01----:R-:W-:Y:S01]  /*8b20*/  ENDCOLLECTIVE ;  /* 0x000000000000791b */ /* 0x003fe20003800000 */
.L_x_385:
[----:B------:R-:W-:Y:S02]  /*8b30*/  FADD.FTZ R31, R23, R18 ;  /* 0x00000012171f7221 */ /* 0x000fe40000010000 */
[----:B------:R-:W0:Y:S08]  /*8b40*/  @!P0 LDC.64 R22, c[0x0][0x220] ;  /* 0x00008800ff168b82 */ /* 0x000e300000000a00 */
[----:B------:R-:W1:Y:S01]  /*8b50*/  @!P0 LDC.64 R18, c[0x0][0x220] ;  /* 0x00008800ff128b82 */ /* 0x000e620000000a00 */
[----:B------:R-:W-:-:S02]  /*8b60*/  MOV R29, R31 ;  /* 0x0000001f001d7202 */ /* 0x000fc40000000f00 */
[----:B------:R-:W-:-:S07]  /*8b70*/  MOV R41, R30 ;  /* 0x0000001e00297202 */ /* 0x000fce0000000f00 */
[----:B01----:R-:W-:Y:S05]  /*8b80*/  WARPSYNC.COLLECTIVE R26, `(.L_x_386) ;  /* 0x000000001a087348 */ /* 0x003fea0003c00000 */
[----:B------:R2:W3:Y:S02]  /*8b90*/  SHFL.BFLY P2, R30, R29, R28, R27 ;  /* 0x0c00001c1d1e7389 */ /* 0x0004e4000004001b */
[----:B0123--:R-:W-:Y:S01]  /*8ba0*/  ENDCOLLECTIVE ;  /* 0x000000000000791b */ /* 0x00ffe20003800000 */
.L_x_386:
[----:B------:R-:W-:Y:S01]  /*8bb0*/  FADD.FTZ R42, R42, R41 ;  /* 0x000000292a2a7221 */ /* 0x000fe20000010000 */
[----:B------:R-:W-:Y:S02]  /*8bc0*/  IMAD.IADD R41, R15, 0x1, R8 ;  /* 0x000000010f297824 */ /* 0x000fe400078e0208 */
[----:B------:R-:W0:Y:S02]  /*8bd0*/  @!P0 LDC.64 R14, c[0x0][0x220] ;  /* 0x00008800ff0e8b82 */ /* 0x000e240000000a00 */
[----:B------:R-:W-:-:S04]  /*8be0*/  @!P0 IMAD.WIDE R24, R41, 0x2, R24 ;  /* 0x0000000229188825 */ /* 0x000fc800078e0218 */
[C---:B------:R-:W-:Y:S01]  /*8bf0*/  @!P0 IMAD.WIDE R22, R41.reuse, 0x2, R22 ;  /* 0x0000000229168825 */ /* 0x040fe200078e0216 */
[----:B------:R-:W-:Y:S01]  /*8c00*/  HFMA2.MMA R28, -RZ, RZ, 0, 1.1920928955078125e-07 ;  /* 0x00000002ff1c7435 */ /* 0x000fe200000001ff */
[----:B------:R-:W-:Y:S02]  /*8c10*/  MOV R29, R42 ;  /* 0x0000002a001d7202 */ /* 0x000fe40000000f00 */
[----:B------:R-:W-:-:S04]  /*8c20*/  @!P0 IMAD.WIDE R18, R41, 0x2, R18 ;  /* 0x0000000229128825 */ /* 0x000fc800078e0212 */
[----:B------:R-:W-:-:S07]  /*8c30*/  IMAD.MOV.U32 R20, RZ, RZ, R30 ;  /* 0x000000ffff147224 */ /* 0x000fce00078e001e */
[----:B0-----:R-:W-:Y:S05]  /*8c40*/  WARPSYNC.COLLECTIVE R26, `(.L_x_387) ;  /* 0x000000001a087348 */ /* 0x001fea0003c00000 */
[----:B------:R1:W2:Y:S02]  /*8c50*/  SHFL.BFLY P2, R30, R29, R28, R27 ;  /* 0x0c00001c1d1e7389 */ /* 0x0002a4000004001b */
[----:B012---:R-:W-:Y:S01]  /*8c60*/  ENDCOLLECTIVE ;  /* 0x000000000000791b */ /* 0x007fe20003800000 */
.L_x_387:
[----:B------:R-:W-:Y:S02]  /*8c70*/  FADD.FTZ R31, R31, R20 ;  /* 0x000000141f1f7221 */ /* 0x000fe40000010000 */
[----:B------:R-:W0:Y:S01]  /*8c80*/  @!P0 LDC.64 R20, c[0x0][0x218] ;  /* 0x00008600ff148b82 */ /* 0x000e220000000a00 */
[C---:B------:R-:W-:Y:S02]  /*8c90*/  @!P0 IMAD.WIDE R14, R41.reuse, 0x2, R14 ;  /* 0x00000002290e8825 */ /* 0x040fe400078e020e */
[----:B------:R-:W-:Y:S02]  /*8ca0*/  MOV R29, R31 ;  /* 0x0000001f001d7202 */ /* 0x000fe40000000f00 */
[----:B------:R-:W-:Y:S02]  /*8cb0*/  MOV R43, R30 ;  /* 0x0000001e002b7202 */ /* 0x000fe40000000f00 */
[----:B------:R-:W-:Y:S02]  /*8cc0*/  @!P0 F2FP.BF16.F32.PACK_AB R30, RZ, R16 ;  /* 0x00000010ff1e823e */ /* 0x000fe400000010ff */
[----:B------:R-:W1:Y:S01]  /*8cd0*/  @!P0 LDC.64 R16, c[0x0][0x218] ;  /* 0x00008600ff108b82 */ /* 0x000e620000000a00 */
[----:B------:R-:W-:Y:S01]  /*8ce0*/  FADD.FTZ R42, R42, R43 ;  /* 0x0000002b2a2a7221 */ /* 0x000fe20000010000 */
[----:B------:R-:W-:Y:S01]  /*8cf0*/  PRMT R45, R30, 0x7610, R45 ;  /* 0x000076101e2d7816 */ /* 0x000fe2000000002d */
[----:B0-----:R-:W-:-:S07]  /*8d00*/  @!P0 IMAD.WIDE R20, R41, 0x2, R20 ;  /* 0x0000000229148825 */ /* 0x001fce00078e0214 */
[----:B-1----:R-:W-:Y:S05]  /*8d10*/  WARPSYNC.COLLECTIVE R26, `(.L_x_388) ;  /* 0x000000001a087348 */ /* 0x002fea0003c00000 */
[----:B------:R0:W2:Y:S02]  /*8d20*/  SHFL.BFLY P2, R30, R29, R28, R27 ;  /* 0x0c00001c1d1e7389 */ /* 0x0000a4000004001b */
[----:B012---:R-:W-:Y:S01]  /*8d30*/  ENDCOLLECTIVE ;  /* 0x000000000000791b */ /* 0x007fe20003800000 */
.L_x_388:
[----:B------:R0:W-:Y:S04]  /*8d40*/  @!P0 STG.E.U16 desc[UR16][R24.64], R45 ;  /* 0x0000002d18008986 */ /* 0x0001e8000c101510 */
[----:B------:R1:W-:Y:S01]  /*8d50*/  @!P0 STG.E.U16 desc[UR16][R22.64], R44 ;  /* 0x0000002c16008986 */ /* 0x0003e2000c101510 */
[----:B------:R-:W-:Y:S01]  /*8d60*/  @!P0 F2FP.BF16.F32.PACK_AB R26, RZ, R38 ;  /* 0x00000026ff1a823e */ /* 0x000fe200000010ff */
[----:B------:R-:W-:Y:S01]  /*8d70*/  IMAD.MOV.U32 R28, RZ, RZ, 0x1 ;  /* 0x00000001ff1c7424 */ /* 0x000fe200078e00ff */
[----:B------:R-:W-:Y:S02]  /*8d80*/  MOV R29, R42 ;  /* 0x0000002a001d7202 */ /* 0x000fe40000000f00 */
[----:B0-----:R-:W-:Y:S02]  /*8d90*/  @!P0 F2FP.BF16.F32.PACK_AB R25, RZ, R33 ;  /* 0x00000021ff19823e */ /* 0x001fe400000010ff */
[----:B-1----:R-:W-:Y:S01]  /*8da0*/  PRMT R22, R26, 0x7610, R22 ;  /* 0x000076101a167816 */ /* 0x002fe20000000016 */
[----:B------:R-:W-:Y:S01]  /*8db0*/  @!P0 IMAD.WIDE R16, R41, 0x2, R16 ;  /* 0x0000000229108825 */ /* 0x000fe200078e0210 */
[----:B------:R-:W-:-:S02]  /*8dc0*/  MOV R26, 0xffff ;  /* 0x0000ffff001a7802 */ /* 0x000fc40000000f00 */
[----:B------:R-:W-:Y:S02]  /*8dd0*/  MOV R32, R30 ;  /* 0x0000001e00207202 */ /* 0x000fe40000000f00 */
[----:B------:R-:W-:-:S07]  /*8de0*/  @!P0 F2FP.BF16.F32.PACK_AB R23, RZ, R34 ;  /* 0x00000022ff17823e */ /* 0x000fce00000010ff */
[----:B------:R-:W-:Y:S05]  /*8df0*/  WARPSYNC.COLLECTIVE R26, `(.L_x_389) ;  /* 0x000000001a087348 */ /* 0x000fea0003c00000 */
[----:B------:R0:W1:Y:S02]  /*8e00*/  SHFL.BFLY P2, R30, R29, R28, R27 ;  /* 0x0c00001c1d1e7389 */ /* 0x000064000004001b */
[----:B01----:R-:W-:Y:S01]  /*8e10*/  ENDCOLLECTIVE ;  /* 0x000000000000791b */ /* 0x003fe20003800000 */
.L_x_389:
[----:B------:R-:W-:Y:S01]  /*8e20*/  @!P0 F2FP.BF16.F32.PACK_AB R33, RZ, R37 ;  /* 0x00000025ff21823e */ /* 0x000fe200000010ff */
[----:B------:R-:W-:Y:S01]  /*8e30*/  FADD.FTZ R31, R31, R32 ;  /* 0x000000201f1f7221 */ /* 0x000fe20000010000 */
[----:B------:R0:W-:Y:S04]  /*8e40*/  @!P0 STG.E.U16 desc[UR16][R20.64+0x3c], R23 ;  /* 0x00003c1714008986 */ /* 0x0001e8000c101510 */
[----:B------:R0:W-:Y:S04]  /*8e50*/  @!P0 STG.E.U16 desc[UR16][R18.64+0x3c], R25 ;  /* 0x00003c1912008986 */ /* 0x0001e8000c101510 */
[----:B------:R0:W-:Y:S01]  /*8e60*/  @!P0 STG.E.U16 desc[UR16][R16.64+0x78], R22 ;  /* 0x0000781610008986 */ /* 0x0001e2000c101510 */
[----:B------:R-:W-:-:S03]  /*8e70*/  MOV R29, R31 ;  /* 0x0000001f001d7202 */ /* 0x000fc60000000f00 */
[----:B------:R0:W-:Y:S01]  /*8e80*/  @!P0 STG.E.U16 desc[UR16][R14.64+0x78], R33 ;  /* 0x000078210e008986 */ /* 0x0001e2000c101510 */
[----:B------:R-:W-:-:S07]  /*8e90*/  MOV R35, R30 ;  /* 0x0000001e00237202 */ /* 0x000fce0000000f00 */
[----:B0-----:R-:W-:Y:S05]  /*8ea0*/  WARPSYNC.COLLECTIVE R26, `(.L_x_390) ;  /* 0x000000001a087348 */ /* 0x001fea0003c00000 */
[----:B------:R1:W2:Y:S02]  /*8eb0*/  SHFL.BFLY P2, R30, R29, R28, R27 ;  /* 0x0c00001c1d1e7389 */ /* 0x0002a4000004001b */
[----:B012---:R-:W-:Y:S01]  /*8ec0*/  ENDCOLLECTIVE ;  /* 0x000000000000791b */ /* 0x007fe20003800000 */
.L_x_390:
[----:B------:R-:W-:Y:S01]  /*8ed0*/  FADD.FTZ R35, R42, R35 ;  /* 0x000000232a237221 */ /* 0x000fe20000010000 */
[----:B------:R-:W-:Y:S06]  /*8ee0*/  BRA `(.L_x_391) ;  /* 0xffffffe000dc7947 */ /* 0x000fec000383ffff */
.L_x_392:
        /* <DEDUP_REMOVED lines=9> */
.L_x_2231:


//--------------------- .text._ZN13group_norm_v218gn_bwd_cuda_kernelI13__nv_bfloat16Li480ELi2ELi32ELi60ELi1024ELb0ELb1ELi16ELi960ELi960ELi4ELb1ELi4ELb0ELb0ELNS_15WgradSyncMethodE3ENS_16CompileConditionILi900EEEEEvPT_S6_S6_PKS5_S8_S8_S8_PKfflPfPj --------------------------
	.section	.text._ZN13group_norm_v218gn_bwd_cuda_kernelI13__nv_bfloat16Li480ELi2ELi32ELi60ELi1024ELb0ELb1ELi16ELi960ELi960ELi4ELb1ELi4ELb0ELb0ELNS_15WgradSyncMethodE3ENS_16CompileConditionILi900EEEEEvPT_S6_S6_PKS5_S8_S8_S8_PKfflPfPj,"ax",@progbits
	.align	128
        .global         _ZN13group_norm_v218gn_bwd_cuda_kernelI13__nv_bfloat16Li480ELi2ELi32ELi60ELi1024ELb0ELb1ELi16ELi960ELi960ELi4ELb1ELi4ELb0ELb0ELNS_15WgradSyncMethodE3ENS_16CompileConditionILi900EEEEEvPT_S6_S6_PKS5_S8_S8_S8_PKfflPfPj
        .type           _ZN13group_norm_v218gn_bwd_cuda_kernelI13__nv_bfloat16Li480ELi2ELi32ELi60ELi1024ELb0ELb1ELi16ELi960ELi960ELi4ELb1ELi4ELb0ELb0ELNS_15WgradSyncMethodE3ENS_16CompileConditionILi900EEEEEvPT_S6_S6_PKS5_S8_S8_S8_PKfflPfPj,@function
        .size           _ZN13group_norm_v218gn_bwd_cuda_kernelI13__nv_bfloat16Li480ELi2ELi32ELi60ELi1024ELb0ELb1ELi16ELi960ELi960ELi4ELb1ELi4ELb0ELb0ELNS_15WgradSyncMethodE3ENS_16CompileConditionILi900EEEEEvPT_S6_S6_PKS5_S8_S8_S8_PKfflPfPj,(.L_x_2232 - _ZN13group_norm_v218gn_bwd_cuda_kernelI13__nv_bfloat16Li480ELi2ELi32ELi60ELi1024ELb0ELb1ELi16ELi960ELi960ELi4ELb1ELi4ELb0ELb0ELNS_15WgradSyncMethodE3ENS_16CompileConditionILi900EEEEEvPT_S6_S6_PKS5_S8_S8_S8_PKfflPfPj)
        .other          _ZN13group_norm_v218gn_bwd_cuda_kernelI13__nv_bfloat16Li480ELi2ELi32ELi60ELi1024ELb0ELb1ELi16ELi960ELi960ELi4ELb1ELi4ELb0ELb0ELNS_15WgradSyncMethodE3ENS_16CompileConditionILi900EEEEEvPT_S6_S6_PKS5_S8_S8_S8_PKfflPfPj,@"STO_CUDA_ENTRY STV_DEFAULT"
_ZN13group_norm_v218gn_bwd_cuda_kernelI13__nv_bfloat16Li480ELi2ELi32ELi60ELi1024ELb0ELb1ELi16ELi960ELi960ELi4ELb1ELi4ELb0ELb0ELNS_15WgradSyncMethodE3ENS_16CompileConditionILi900EEEEEvPT_S6_S6_PKS5_S8_S8_S8_PKfflPfPj:
.text._ZN13group_norm_v218gn_bwd_cuda_kernelI13__nv_bfloat16Li480ELi2ELi32ELi60ELi1024ELb0ELb1ELi16ELi960ELi960ELi4ELb1ELi4ELb0ELb0ELNS_15WgradSyncMethodE3ENS_16CompileConditionILi900EEEEEvPT_S6_S6_PKS5_S8_S8_S8_PKfflPfPj:
        /* <DEDUP_REMOVED lines=22> */
[----:B------:R-:W-:Y:S01]  /*0160*/  ULOP3.LUT UR4, UR4, 0x4, URZ, 0xfc, !UPT ;  /* 0x0000000404047892 */ /* 0x000fe2000f8efc3f */
[----:B------:R-:W-:-:S04]  /*0170*/  IADD3 R0, RZ, -UR9, RZ ;  /* 0x80000009ff007c10 */ /* 0x000fc8000fffe0ff */
[----:B------:R-:W-:Y:S01]  /*0180*/  ISETP.NE.AND P0, PT, R0, UR17, PT ;  /* 0x0000001100007c0c */ /* 0x000fe2000bf05270 */
[----:B------:R-:W-:-:S03]  /*0190*/  IMAD.U32 R7, RZ, RZ, UR4 ;  /* 0x00000004ff077e24 */ /* 0x000fc6000f8e00ff */
[----:B------:R-:W-:Y:S01]  /*01a0*/  SEL R5, R5, 0x1, !P0 ;  /* 0x0000000105057807 */ /* 0x000fe20004000000 */
[----:B0-----:R-:W-:Y:S01]  /*01b0*/  IMAD.WIDE.U32 R2, R7, 0x4, R2 ;  /* 0x0000000407027825 */ /* 0x001fe200078e0002 */
[----:B------:R-:W-:Y:S06]  /*01c0*/  MEMBAR.ALL.GPU ;  /* 0x0000000000007992 */ /* 0x000fec000000a000 */
[----:B------:R-:W-:-:S00]  /*01d0*/  ERRBAR ;  /* 0x00000000000079ab */ /* 0x000fc00000000000 */
[----:B------:R-:W-:Y:S06]  /*01e0*/  CGAERRBAR ;  /* 0x00000000000075ab */ /* 0x000fec0000000000 */
[----:B------:R0:W5:Y:S02]  /*01f0*/  ATOM.E.ADD.STRONG.GPU PT, R5, desc[UR12][R2.64], R5 ;  /* 0x000000050205798a */ /* 0x00016400081ee1cc */
.L_x_395:
[----:B------:R-:W2:Y:S04]  /*0200*/  LD.E.STRONG.GPU R0, desc[UR12][R2.64] ;  /* 0x0000000c02007980 */ /* 0x000ea8000c10f900 */
[----:B--2---:R-:W-:Y:S01]  /*0210*/  CCTL.IVALL ;  /* 0x00000000ff00798f */ /* 0x004fe20002000000 */
[----:B------:R-:W-:Y:S05]  /*0220*/  YIELD ;  /* 0x0000000000007946 */ /* 0x000fea0003800000 */
[----:B-----5:R-:W-:-:S04]  /*0230*/  LOP3.LUT R0, R0, R5, RZ, 0x3c, !PT ;  /* 0x0000000500007212 */ /* 0x020fc800078e3cff */
[----:B------:R-:W-:-:S13]  /*0240*/  ISETP.GT.AND P0, PT, R0, -0x1, PT ;  /* 0xffffffff0000780c */ /* 0x000fda0003f04270 */
[----:B------:R-:W-:Y:S05]  /*0250*/  @P0 BRA `(.L_x_395) ;  /* 0xfffffffc00e80947 */ /* 0x000fea000383ffff */
.L_x_394:
[----:B------:R-:W-:Y:S05]  /*0260*/  WARPSYNC.ALL ;  /* 0x0000000000007948 */ /* 0x000fea0003800000 */
[----:B------:R-:W-:Y:S06]  /*0270*/  BAR.SYNC.DEFER_BLOCKING 0x0 ;  /* 0x0000000000007b1d */ /* 0x000fec0000010000 */
[----:B------:R-:W-:Y:S05]  /*0280*/  BRA `(.L_x_396) ;  /* 0x0000005000747947 */ /* 0x000fea0003800000 */
.L_x_393:
        /* <DEDUP_REMOVED lines=14> */
[----:B------:R-:W-:Y:S02]  /*0370*/  LOP3.LUT R7, R3, 0xfffffffc, RZ, 0xc0, !PT ;  /* 0xfffffffc03077812 */ /* 0x000fe400078ec0ff */
[----:B------:R-:W-:Y:S01]  /*0380*/  SHF.R.S32.HI R8, RZ, 0x2, R3 ;  /* 0x00000002ff087819 */ /* 0x000fe20000011403 */
[----:B------:R-:W-:Y:S01]  /*0390*/  VIADD R3, R6, 0xf0 ;  /* 0x000000f006037836 */ /* 0x000fe20000000000 */
[----:B------:R-:W-:Y:S02]  /*03a0*/  LEA.HI R6, R5, R4, RZ, 0x4 ;  /* 0x0000000405067211 */ /* 0x000fe400078f20ff */
[----:B------:R-:W-:Y:S01]  /*03b0*/  IADD3 R7, R4, -R7, RZ ;  /* 0x8000000704077210 */ /* 0x000fe20007ffe0ff */
[----:B------:R0:W-:Y:S01]  /*03c0*/  STL [R1+0xb0], R8 ;  /* 0x0000b00801007387 */ /* 0x0001e20000100800 */
[----:B------:R-:W-:Y:S02]  /*03d0*/  IADD3 R5, R8, 0xf0, RZ ;  /* 0x000000f008057810 */ /* 0x000fe40007ffe0ff */
[----:B------:R-:W-:-:S02]  /*03e0*/  SHF.R.S32.HI R4, RZ, 0x1f, R3 ;  /* 0x0000001fff047819 */ /* 0x000fc40000011403 */
[----:B------:R-:W-:Y:S02]  /*03f0*/  LOP3.LUT R2, R2, 0xfffffffc, RZ, 0xc0, !PT ;  /* 0xfffffffc02027812 */ /* 0x000fe400078ec0ff */
[----:B------:R-:W-:Y:S02]  /*0400*/  LEA.HI R0, R0, R9, RZ, 0x4 ;  /* 0x0000000900007211 */ /* 0x000fe400078f20ff */
[----:B------:R-:W-:Y:S01]  /*0410*/  LEA.HI R4, R4, R3, RZ, 0x2 ;  /* 0x0000000304047211 */ /* 0x000fe200078f10ff */
[----:B------:R-:W-:Y:S01]  /*0420*/  IMAD.IADD R2, R9, 0x1, -R2 ;  /* 0x0000000109027824 */ /* 0x000fe200078e0a02 */
[----:B0-----:R-:W-:Y:S02]  /*0430*/  SHF.R.S32.HI R8, RZ, 0x1f, R5 ;  /* 0x0000001fff087819 */ /* 0x001fe40000011405 */
[----:B------:R-:W-:Y:S02]  /*0440*/  SHF.R.U32.HI R3, RZ, 0x4, R0 ;  /* 0x00000004ff037819 */ /* 0x000fe40000011600 */
        /* <DEDUP_REMOVED lines=16> */
.L_x_412:
[----:B-1----:R-:W0:Y:S01]  /*0550*/  S2R R0, SR_TID.X ;  /* 0x0000000000007919 */ /* 0x002e220000002100 */
[----:B------:R-:W-:Y:S01]  /*0560*/  ULOP3.LUT UR10, UR8, 0x1, URZ, 0xc0, !UPT ;  /* 0x00000001080a7892 */ /* 0x000fe2000f8ec03f */
[----:B--2---:R-:W1:Y:S01]  /*0570*/  LDC.64 R4, c[0x0][0x238] ;  /* 0x00008e00ff047b82 */ /* 0x004e620000000a00 */
[----:B------:R-:W-:Y:S02]  /*0580*/  USHF.R.U64 UR11, UR8, 0x1, UR5 ;  /* 0x00000001080b7899 */ /* 0x000fe40008001205 */
[----:B------:R-:W-:Y:S02]  /*0590*/  UIMAD UR15, UR10, 0x3c0, URZ ;  /* 0x000003c00a0f78a4 */ /* 0x000fe4000f8e023f */
[----:B------:R-:W-:Y:S02]  /*05a0*/  USHF.L.U32 UR10, UR17, 0x4, URZ ;  /* 0x00000004110a7899 */ /* 0x000fe4000800063f */
[----:B------:R-:W-:Y:S01]  /*05b0*/  USHF.R.U32.HI UR14, URZ, 0x1, UR5 ;  /* 0x000000013f0e7899 */ /* 0x000fe20008011605 */
[----:B------:R-:W-:Y:S01]  /*05c0*/  MOV R9, UR11 ;  /* 0x0000000b00097c02 */ /* 0x000fe20008000f00 */
        /* <DEDUP_REMOVED lines=18> */
[----:B------:R-:W-:Y:S01]  /*06f0*/  LEA.HI.X R18, R9, RZ, R18, 0x5, P0 ;  /* 0x000000ff09127211 */ /* 0x000fe200000f2c12 */
[----:B-1----:R-:W-:Y:S01]  /*0700*/  IMAD.WIDE R16, R16, 0x2, R4 ;  /* 0x0000000210107825 */ /* 0x002fe200078e0204 */
[----:B------:R-:W-:-:S04]  /*0710*/  LEA R14, P0, R15, UR18, 0x3 ;  /* 0x000000120f0e7c11 */ /* 0x000fc8000f8018ff */
[----:B------:R-:W-:Y:S01]  /*0720*/  LEA.HI.X R15, R15, UR19, R18, 0x3, P0 ;  /* 0x000000130f0f7c11 */ /* 0x000fe200080f1c12 */
[----:B------:R-:W-:Y:S01]  /*0730*/  ULDC.64 UR18, c[0x0][0x228] ;  /* 0x00008a0000127ab9 */ /* 0x000fe20000000a00 */
[----:B0-----:R-:W-:Y:S01]  /*0740*/  IADD3 R8, P1, R0, R2, RZ ;  /* 0x0000000200087210 */ /* 0x001fe20007f3e0ff */
[----:B------:R-:W2:Y:S03]  /*0750*/  LDG.E.64.CONSTANT R16, desc[UR12][R16.64] ;  /* 0x0000000c10107981 */ /* 0x000ea6000c1e9b00 */
[----:B------:R-:W-:Y:S01]  /*0760*/  IADD3.X R9, RZ, R3, RZ, P1, !PT ;  /* 0x00000003ff097210 */ /* 0x000fe20000ffe4ff */
[C---:B------:R-:W-:Y:S01]  /*0770*/  IMAD.SHL.U32 R20, R8.reuse, 0x2, RZ ;  /* 0x0000000208147824 */ /* 0x040fe200078e00ff */
[----:B------:R-:W3:Y:S02]  /*0780*/  LDG.E.64.CONSTANT R14, desc[UR12][R14.64] ;  /* 0x0000000c0e0e7981 */ /* 0x000ee4000c1e9b00 */
[----:B------:R-:W-:-:S02]  /*0790*/  SHF.L.U64.HI R22, R8, 0x1, R9 ;  /* 0x0000000108167819 */ /* 0x000fc40000010209 */
[----:B------:R-:W-:-:S03]  /*07a0*/  IADD3 R18, P0, R20, UR10, RZ ;  /* 0x0000000a14127c10 */ /* 0x000fc6000ff1e0ff */
[----:B------:R-:W-:Y:S01]  /*07b0*/  STL [R1+0xa8], R22 ;  /* 0x0000a81601007387 */ /* 0x000fe20000100800 */
[----:B------:R-:W-:-:S03]  /*07c0*/  IADD3.X R19, R22, UR11, RZ, P0, !PT ;  /* 0x0000000b16137c10 */ /* 0x000fc600087fe4ff */
[----:B------:R0:W-:Y:S01]  /*07d0*/  STL [R1+0x7c], R20 ;  /* 0x00007c1401007387 */ /* 0x0001e20000100800 */
[----:B------:R-:W-:-:S03]  /*07e0*/  IADD3 R5, R0, 0xf00, RZ ;  /* 0x00000f0000057810 */ /* 0x000fc60007ffe0ff */
[----:B------:R-:W4:Y:S01]  /*07f0*/  LDG.E.64.CONSTANT R18, desc[UR12][R18.64] ;  /* 0x0000000c12127981 */ /* 0x000f22000c1e9b00 */
[----:B0-----:R-:W-:-:S04]  /*0800*/  IADD3 R20, P1, R20, UR18, RZ ;  /* 0x0000001214147c10 */ /* 0x001fc8000ff3e0ff */
[----:B------:R-:W-:Y:S02]  /*0810*/  IADD3.X R21, R22, UR19, RZ, P1, !PT ;  /* 0x0000001316157c10 */ /* 0x000fe40008ffe4ff */
[----:B------:R-:W-:-:S04]  /*0820*/  IADD3 R5, P0, R5, R2, RZ ;  /* 0x0000000205057210 */ /* 0x000fc80007f1e0ff */
[----:B------:R-:W4:Y:S01]  /*0830*/  LDG.E.64.CONSTANT R20, desc[UR12][R20.64] ;  /* 0x0000000c14147981 */ /* 0x000f22000c1e9b00 */
[----:B------:R-:W-:Y:S01]  /*0840*/  IMAD.SHL.U32 R24, R5, 0x2, RZ ;  /* 0x0000000205187824 */ /* 0x000fe200078e00ff */
[----:B------:R-:W-:-:S04]  /*0850*/  IADD3.X R4, RZ, R3, RZ, P0, !PT ;  /* 0x00000003ff047210 */ /* 0x000fc800007fe4ff */
[----:B------:R-:W-:Y:S02]  /*0860*/  SHF.L.U64.HI R9, R5, 0x1, R4 ;  /* 0x0000000105097819 */ /* 0x000fe40000010204 */
[----:B------:R-:W-:Y:S01]  /*0870*/  IADD3 R22, P0, R24, UR10, RZ ;  /* 0x0000000a18167c10 */ /* 0x000fe2000ff1e0ff */
[----:B------:R0:W-:Y:S03]  /*0880*/  STL [R1+0xa0], R24 ;  /* 0x0000a01801007387 */ /* 0x0001e60000100800 */
[----:B------:R-:W-:Y:S02]  /*0890*/  IADD3.X R23, R9, UR11, RZ, P0, !PT ;  /* 0x0000000b09177c10 */ /* 0x000fe400087fe4ff */
[----:B------:R-:W-:-:S04]  /*08a0*/  IADD3 R5, R0, 0x1e00, RZ ;  /* 0x00001e0000057810 */ /* 0x000fc80007ffe0ff */
[----:B------:R-:W4:Y:S01]  /*08b0*/  LDG.E.64.CONSTANT R22, desc[UR12][R22.64] ;  /* 0x0000000c16167981 */ /* 0x000f22000c1e9b00 */
[----:B0-----:R-:W-:-:S04]  /*08c0*/  IADD3 R24, P0, R24, UR18, RZ ;  /* 0x0000001218187c10 */ /* 0x001fc8000ff1e0ff */
[----:B------:R-:W-:Y:S02]  /*08d0*/  IADD3.X R25, R9, UR19, RZ, P0, !PT ;  /* 0x0000001309197c10 */ /* 0x000fe400087fe4ff */
[----:B------:R-:W-:-:S04]  /*08e0*/  IADD3 R5, P0, R5, R2, RZ ;  /* 0x0000000205057210 */ /* 0x000fc80007f1e0ff */
[----:B------:R-:W4:Y:S01]  /*08f0*/  LDG.E.64.CONSTANT R24, desc[UR12][R24.64] ;  /* 0x0000000c18187981 */ /* 0x000f22000c1e9b00 */
[C---:B------:R-:W-:Y:S01]  /*0900*/  IMAD.SHL.U32 R28, R5.reuse, 0x2, RZ ;  /* 0x00000002051c7824 */ /* 0x040fe200078e00ff */
[----:B------:R-:W-:Y:S02]  /*0910*/  IADD3.X R4, RZ, R3, RZ, P0, !PT ;  /* 0x00000003ff047210 */ /* 0x000fe400007fe4ff */
[----:B------:R0:W-:Y:S02]  /*0920*/  STL [R1+0xa4], R9 ;  /* 0x0000a40901007387 */ /* 0x0001e40000100800 */
[----:B------:R-:W-:Y:S02]  /*0930*/  IADD3 R26, P0, R28, UR10, RZ ;  /* 0x0000000a1c1a7c10 */ /* 0x000fe4000ff1e0ff */
[----:B------:R1:W-:Y:S01]  /*0940*/  STL [R1+0x98], R28 ;  /* 0x0000981c01007387 */ /* 0x0003e20000100800 */
[----:B0-----:R-:W-:-:S04]  /*0950*/  SHF.L.U64.HI R9, R5, 0x1, R4 ;  /* 0x0000000105097819 */ /* 0x001fc80000010204 */
[----:B------:R-:W-:Y:S02]  /*0960*/  IADD3.X R27, R9, UR11, RZ, P0, !PT ;  /* 0x0000000b091b7c10 */ /* 0x000fe400087fe4ff */
[----:B-1----:R-:W-:-:S04]  /*0970*/  IADD3 R28, P1, R28, UR18, RZ ;  /* 0x000000121c1c7c10 */ /* 0x002fc8000ff3e0ff */
[----:B------:R-:W4:Y:S01]  /*0980*/  LDG.E.64.CONSTANT R26, desc[UR12][R26.64] ;  /* 0x0000000c1a1a7981 */ /* 0x000f22000c1e9b00 */
[----:B------:R-:W-:-:S06]  /*0990*/  IADD3.X R29, R9, UR19, RZ, P1, !PT ;  /* 0x00000013091d7c10 */ /* 0x000fcc0008ffe4ff */
[----:B------:R-:W4:Y:S01]  /*09a0*/  LDG.E.64.CONSTANT R28, desc[UR12][R28.64] ;  /* 0x0000000c1c1c7981 */ /* 0x000f22000c1e9b00 */
[----:B------:R-:W-:-:S04]  /*09b0*/  IADD3 R5, R0, 0x2d00, RZ ;  /* 0x00002d0000057810 */ /* 0x000fc80007ffe0ff */
[----:B------:R-:W-:Y:S01]  /*09c0*/  IADD3 R5, P0, R5, R2, RZ ;  /* 0x0000000205057210 */ /* 0x000fe20007f1e0ff */
[----:B------:R0:W-:Y:S03]  /*09d0*/  STL [R1+0x9c], R9 ;  /* 0x00009c0901007387 */ /* 0x0001e60000100800 */
[----:B------:R-:W-:Y:S01]  /*09e0*/  IADD3.X R4, RZ, R3, RZ, P0, !PT ;  /* 0x00000003ff047210 */ /* 0x000fe200007fe4ff */
[----:B------:R-:W-:-:S05]  /*09f0*/  IMAD.SHL.U32 R32, R5, 0x2, RZ ;  /* 0x0000000205207824 */ /* 0x000fca00078e00ff */
[----:B------:R-:W-:Y:S02]  /*0a00*/  IADD3 R30, P0, R32, UR10, RZ ;  /* 0x0000000a201e7c10 */ /* 0x000fe4000ff1e0ff */
[----:B0-----:R-:W-:Y:S02]  /*0a10*/  SHF.L.U64.HI R9, R5, 0x1, R4 ;  /* 0x0000000105097819 */ /* 0x001fe40000010204 */
[----:B------:R-:W-:Y:S02]  /*0a20*/  IADD3 R5, R0, 0x3c00, RZ ;  /* 0x00003c0000057810 */ /* 0x000fe40007ffe0ff */
[----:B------:R-:W-:Y:S02]  /*0a30*/  IADD3.X R31, R9, UR11, RZ, P0, !PT ;  /* 0x0000000b091f7c10 */ /* 0x000fe400087fe4ff */
[----:B------:R-:W-:Y:S01]  /*0a40*/  IADD3 R5, P0, R5, R2, RZ ;  /* 0x0000000205057210 */ /* 0x000fe20007f1e0ff */
[----:B------:R0:W-:Y:S03]  /*0a50*/  STL [R1+0x90], R32 ;  /* 0x0000902001007387 */ /* 0x0001e60000100800 */
[----:B------:R-:W-:Y:S01]  /*0a60*/  IADD3.X R4, RZ, R3, RZ, P0, !PT ;  /* 0x00000003ff047210 */ /* 0x000fe200007fe4ff */
[----:B------:R-:W-:Y:S01]  /*0a70*/  IMAD.SHL.U32 R36, R5, 0x2, RZ ;  /* 0x0000000205247824 */ /* 0x000fe200078e00ff */
[----:B------:R1:W-:Y:S01]  /*0a80*/  STL [R1+0x94], R9 ;  /* 0x0000940901007387 */ /* 0x0003e20000100800 */
[----:B------:R-:W-:-:S03]  /*0a90*/  HFMA2.MMA R53, -RZ, RZ, 0, 1.430511474609375e-06 ;  /* 0x00000018ff357435 */ /* 0x000fc600000001ff */
[----:B------:R-:W4:Y:S01]  /*0aa0*/  LDG.E.64.CONSTANT R30, desc[UR12][R30.64] ;  /* 0x0000000c1e1e7981 */ /* 0x000f22000c1e9b00 */
[----:B0-----:R-:W-:Y:S02]  /*0ab0*/  IADD3 R32, P1, R32, UR18, RZ ;  /* 0x0000001220207c10 */ /* 0x001fe4000ff3e0ff */
[----:B------:R-:W-:Y:S02]  /*0ac0*/  IADD3 R34, P0, R36, UR10, RZ ;  /* 0x0000000a24227c10 */ /* 0x000fe4000ff1e0ff */
[----:B------:R-:W-:Y:S02]  /*0ad0*/  IADD3.X R33, R9, UR19, RZ, P1, !PT ;  /* 0x0000001309217c10 */ /* 0x000fe40008ffe4ff */
[----:B-1----:R-:W-:Y:S02]  /*0ae0*/  SHF.L.U64.HI R9, R5, 0x1, R4 ;  /* 0x0000000105097819 */ /* 0x002fe40000010204 */
[----:B------:R-:W-:Y:S02]  /*0af0*/  IADD3 R5, R0, 0x4b00, RZ ;  /* 0x00004b0000057810 */ /* 0x000fe40007ffe0ff */
[----:B------:R-:W-:Y:S01]  /*0b00*/  IADD3.X R35, R9, UR11, RZ, P0, !PT ;  /* 0x0000000b09237c10 */ /* 0x000fe200087fe4ff */
[----:B------:R0:W-:Y:S01]  /*0b10*/  STL [R1+0x88], R36 ;  /* 0x0000882401007387 */ /* 0x0001e20000100800 */
[----:B------:R-:W-:Y:S01]  /*0b20*/  IADD3 R5, P0, R5, R2, RZ ;  /* 0x0000000205057210 */ /* 0x000fe20007f1e0ff */
[----:B------:R-:W-:-:S02]  /*0b30*/  IMAD R7, R7, R53, UR9 ;  /* 0x0000000907077e24 */ /* 0x000fc4000f8e0235 */
[----:B------:R-:W4:Y:S01]  /*0b40*/  LDG.E.64.CONSTANT R32, desc[UR12][R32.64] ;  /* 0x0000000c20207981 */ /* 0x000f22000c1e9b00 */
[----:B------:R-:W-:Y:S01]  /*0b50*/  IADD3.X R4, RZ, R3, RZ, P0, !PT ;  /* 0x00000003ff047210 */ /* 0x000fe200007fe4ff */
[----:B------:R-:W-:Y:S02]  /*0b60*/  IMAD.SHL.U32 R40, R5, 0x2, RZ ;  /* 0x0000000205287824 */ /* 0x000fe400078e00ff */
[----:B------:R-:W4:Y:S01]  /*0b70*/  LDG.E.64.CONSTANT R34, desc[UR12][R34.64] ;  /* 0x0000000c22227981 */ /* 0x000f22000c1e9b00 */
[----:B0-----:R-:W-:-:S03]  /*0b80*/  IADD3 R36, P1, R36, UR18, RZ ;  /* 0x0000001224247c10 */ /* 0x001fc6000ff3e0ff */
[----:B------:R0:W-:Y:S01]  /*0b90*/  STL [R1+0x8c], R9 ;  /* 0x00008c0901007387 */ /* 0x0001e20000100800 */
[----:B------:R-:W-:Y:S02]  /*0ba0*/  IADD3 R38, P0, R40, UR10, RZ ;  /* 0x0000000a28267c10 */ /* 0x000fe4000ff1e0ff */
[----:B------:R-:W-:Y:S01]  /*0bb0*/  IADD3.X R37, R9, UR19, RZ, P1, !PT ;  /* 0x0000001309257c10 */ /* 0x000fe20008ffe4ff */
[----:B------:R1:W-:Y:S01]  /*0bc0*/  STL [R1+0x80], R40 ;  /* 0x0000802801007387 */ /* 0x0003e20000100800 */
[----:B------:R-:W-:-:S04]  /*0bd0*/  LEA R6, R6, R7, 0x3 ;  /* 0x0000000706067211 */ /* 0x000fc800078e18ff */
[----:B------:R-:W4:Y:S01]  /*0be0*/  LDG.E.64.CONSTANT R36, desc[UR12][R36.64] ;  /* 0x0000000c24247981 */ /* 0x000f22000c1e9b00 */
[----:B0-----:R-:W-:Y:S02]  /*0bf0*/  SHF.L.U64.HI R9, R5, 0x1, R4 ;  /* 0x0000000105097819 */ /* 0x001fe40000010204 */
[----:B------:R-:W-:Y:S02]  /*0c00*/  IADD3 R4, R0, 0x5a00, RZ ;  /* 0x00005a0000047810 */ /* 0x000fe40007ffe0ff */
[C---:B------:R-:W-:Y:S02]  /*0c10*/  IADD3.X R39, R9.reuse, UR11, RZ, P0, !PT ;  /* 0x0000000b09277c10 */ /* 0x040fe400087fe4ff */
[----:B------:R-:W-:Y:S02]  /*0c20*/  IADD3 R4, P0, R4, R2, RZ ;  /* 0x0000000204047210 */ /* 0x000fe40007f1e0ff */
[----:B-1----:R-:W-:Y:S02]  /*0c30*/  IADD3 R40, P1, R40, UR18, RZ ;  /* 0x0000001228287c10 */ /* 0x002fe4000ff3e0ff */
[----:B------:R-:W-:Y:S01]  /*0c40*/  IADD3.X R5, RZ, R3, RZ, P0, !PT ;  /* 0x00000003ff057210 */ /* 0x000fe200007fe4ff */
[----:B------:R-:W-:Y:S01]  /*0c50*/  IMAD.SHL.U32 R44, R4, 0x2, RZ ;  /* 0x00000002042c7824 */ /* 0x000fe200078e00ff */
[----:B------:R0:W-:Y:S01]  /*0c60*/  STL [R1+0x84], R9 ;  /* 0x0000840901007387 */ /* 0x0001e20000100800 */
[----:B------:R-:W-:-:S02]  /*0c70*/  IADD3.X R41, R9, UR19, RZ, P1, !PT ;  /* 0x0000001309297c10 */ /* 0x000fc40008ffe4ff */
[----:B------:R-:W-:Y:S01]  /*0c80*/  IADD3 R0, R0, 0x6900, RZ ;  /* 0x0000690000007810 */ /* 0x000fe20007ffe0ff */
[----:B------:R-:W4:Y:S01]  /*0c90*/  LDG.E.64.CONSTANT R38, desc[UR12][R38.64] ;  /* 0x0000000c26267981 */ /* 0x000f22000c1e9b00 */
[----:B------:R-:W-:-:S03]  /*0ca0*/  IADD3 R42, P0, R44, UR10, RZ ;  /* 0x0000000a2c2a7c10 */ /* 0x000fc6000ff1e0ff */
[----:B------:R1:W-:Y:S01]  /*0cb0*/  STL [R1+0x74], R44 ;  /* 0x0000742c01007387 */ /* 0x0003e20000100800 */
[----:B0-----:R-:W-:-:S03]  /*0cc0*/  SHF.L.U64.HI R9, R4, 0x1, R5 ;  /* 0x0000000104097819 */ /* 0x001fc60000010205 */
[----:B------:R-:W4:Y:S01]  /*0cd0*/  LDG.E.64.CONSTANT R40, desc[UR12][R40.64] ;  /* 0x0000000c28287981 */ /* 0x000f22000c1e9b00 */
[----:B------:R-:W-:Y:S02]  /*0ce0*/  IADD3.X R43, R9, UR11, RZ, P0, !PT ;  /* 0x0000000b092b7c10 */ /* 0x000fe400087fe4ff */
[----:B------:R-:W-:Y:S02]  /*0cf0*/  IADD3 R0, P0, R0, R2, RZ ;  /* 0x0000000200007210 */ /* 0x000fe40007f1e0ff */
[----:B-1----:R-:W-:Y:S01]  /*0d00*/  IADD3 R44, P1, R44, UR18, RZ ;  /* 0x000000122c2c7c10 */ /* 0x002fe2000ff3e0ff */
[----:B------:R0:W-:Y:S02]  /*0d10*/  STL [R1+0x78], R9 ;  /* 0x0000780901007387 */ /* 0x0001e40000100800 */
[C---:B------:R-:W-:Y:S01]  /*0d20*/  IMAD.SHL.U32 R5, R0.reuse, 0x2, RZ ;  /* 0x0000000200057824 */ /* 0x040fe200078e00ff */
[----:B------:R-:W-:Y:S01]  /*0d30*/  IADD3.X R3, RZ, R3, RZ, P0, !PT ;  /* 0x00000003ff037210 */ /* 0x000fe200007fe4ff */
[----:B------:R-:W4:Y:S03]  /*0d40*/  LDG.E.64.CONSTANT R42, desc[UR12][R42.64] ;  /* 0x0000000c2a2a7981 */ /* 0x000f26000c1e9b00 */
[----:B------:R-:W-:Y:S01]  /*0d50*/  IADD3 R46, P0, R5, UR10, RZ ;  /* 0x0000000a052e7c10 */ /* 0x000fe2000ff1e0ff */
[----:B------:R-:W-:Y:S01]  /*0d60*/  ULDC UR10, c[0x0][0x250] ;  /* 0x00009400000a7ab9 */ /* 0x000fe20000000800 */
[----:B------:R-:W-:Y:S01]  /*0d70*/  SHF.L.U64.HI R4, R0, 0x1, R3 ;  /* 0x0000000100047819 */ /* 0x000fe20000010203 */
[----:B------:R1:W-:Y:S01]  /*0d80*/  STL [R1+0x6c], R5 ;  /* 0x00006c0501007387 */ /* 0x0003e20000100800 */
[----:B------:R-:W-:-:S02]  /*0d90*/  IADD3.X R45, R9, UR19, RZ, P1, !PT ;  /* 0x00000013092d7c10 */ /* 0x000fc40008ffe4ff */
[----:B------:R-:W-:Y:S01]  /*0da0*/  IADD3 R48, P1, R5, UR18, RZ ;  /* 0x0000001205307c10 */ /* 0x000fe2000ff3e0ff */
[----:B------:R1:W-:Y:S01]  /*0db0*/  STL [R1+0x70], R4 ;  /* 0x0000700401007387 */ /* 0x0003e20000100800 */
[C---:B------:R-:W-:Y:S02]  /*0dc0*/  IADD3.X R47, R4.reuse, UR11, RZ, P0, !PT ;  /* 0x0000000b042f7c10 */ /* 0x040fe400087fe4ff */
[----:B------:R-:W-:Y:S01]  /*0dd0*/  IADD3.X R49, R4, UR19, RZ, P1, !PT ;  /* 0x0000001304317c10 */ /* 0x000fe20008ffe4ff */
[----:B------:R-:W4:Y:S04]  /*0de0*/  LDG.E.64.CONSTANT R44, desc[UR12][R44.64] ;  /* 0x0000000c2c2c7981 */ /* 0x000f28000c1e9b00 */
[----:B------:R-:W4:Y:S04]  /*0df0*/  LDG.E.64.CONSTANT R46, desc[UR12][R46.64] ;  /* 0x0000000c2e2e7981 */ /* 0x000f28000c1e9b00 */
[----:B------:R-:W4:Y:S01]  /*0e00*/  LDG.E.64.CONSTANT R48, desc[UR12][R48.64] ;  /* 0x0000000c30307981 */ /* 0x000f22000c1e9b00 */
[----:B---3--:R-:W-:-:S06]  /*0e10*/  FADD.FTZ R2, R15, UR10 ;  /* 0x0000000a0f027e21 */ /* 0x008fcc0008010000 */
[----:B------:R-:W3:Y:S01]  /*0e20*/  MUFU.RSQ R2, R2 ;  /* 0x0000000200027308 */ /* 0x000ee20000001400 */
[C---:B--2---:R-:W-:Y:S02]  /*0e30*/  PRMT R8, R16.reuse, 0x7632, R8 ;  /* 0x0000763210087816 */ /* 0x044fe40000000008 */
[----:B------:R-:W-:Y:S02]  /*0e40*/  SHF.L.U32 R3, R16, 0x10, RZ ;  /* 0x0000001010037819 */ /* 0x000fe400000006ff */
[C---:B----4-:R-:W-:Y:S02]  /*0e50*/  PRMT R52, R18.reuse, 0x7632, R52 ;  /* 0x0000763212347816 */ /* 0x050fe40000000034 */
[----:B------:R-:W-:Y:S02]  /*0e60*/  SHF.L.U32 R15, R18, 0x10, RZ ;  /* 0x00000010120f7819 */ /* 0x000fe400000006ff */
[----:B------:R-:W-:-:S03]  /*0e70*/  SHF.L.U32 R52, R52, 0x10, RZ ;  /* 0x0000001034347819 */ /* 0x000fc600000006ff */
[----:B------:R-:W-:Y:S01]  /*0e80*/  FADD.FTZ R15, -R14, R15 ;  /* 0x0000000f0e0f7221 */ /* 0x000fe20000010100 */
[----:B------:R-:W-:Y:S01]  /*0e90*/  SHF.L.U32 R8, R8, 0x10, RZ ;  /* 0x0000001008087819 */ /* 0x000fe200000006ff */
[----:B------:R-:W-:Y:S01]  /*0ea0*/  FADD.FTZ R52, -R14, R52 ;  /* 0x000000340e347221 */ /* 0x000fe20000010100 */
[----:B0-----:R-:W-:Y:S01]  /*0eb0*/  SHF.L.U32 R9, R19, 0x10, RZ ;  /* 0x0000001013097819 */ /* 0x001fe200000006ff */
[----:B---3--:R-:W-:Y:S01]  /*0ec0*/  FMUL.FTZ R56, R2, R15 ;  /* 0x0000000f02387220 */ /* 0x008fe20000410000 */
[C---:B------:R-:W-:Y:S01]  /*0ed0*/  PRMT R51, R20.reuse, 0x7632, R51 ;  /* 0x0000763214337816 */ /* 0x040fe20000000033 */
[----:B------:R-:W-:-:S04]  /*0ee0*/  IMAD.U32 R0, R20, 0x10000, RZ ;  /* 0x0001000014007824 */ /* 0x000fc800078e00ff */
[----:B------:R-:W-:Y:S02]  /*0ef0*/  IMAD.U32 R51, R51, 0x10000, RZ ;  /* 0x0001000033337824 */ /* 0x000fe400078e00ff */
[----:B-1----:R-:W-:Y:S01]  /*0f00*/  FMUL.FTZ R5, R0, R3 ;  /* 0x0000000300057220 */ /* 0x002fe20000410000 */
[----:B------:R-:W-:Y:S01]  /*0f10*/  SHF.L.U32 R54, R21, 0x10, RZ ;  /* 0x0000001015367819 */ /* 0x000fe200000006ff */
[----:B------:R-:W-:Y:S01]  /*0f20*/  FMUL.FTZ R52, R2, R52 ;  /* 0x0000003402347220 */ /* 0x000fe20000410000 */
[----:B------:R-:W-:Y:S01]  /*0f30*/  FMUL.FTZ R50, R51, R8 ;  /* 0x0000000833327220 */ /* 0x000fe20000410000 */
[----:B------:R-:W-:Y:S01]  /*0f40*/  FFMA.FTZ R5, R56, R5, RZ ;  /* 0x0000000538057223 */ /* 0x000fe200000100ff */
[----:B------:R-:W-:Y:S02]  /*0f50*/  IMAD.U32 R4, R17, 0x10000, RZ ;  /* 0x0001000011047824 */ /* 0x000fe400078e00ff */
[----:B------:R-:W-:Y:S01]  /*0f60*/  FADD.FTZ R9, -R14, R9 ;  /* 0x000000090e097221 */ /* 0x000fe20000010100 */
[----:B------:R0:W-:Y:S01]  /*0f70*/  STL [R1+0xc8], R16 ;  /* 0x0000c81001007387 */ /* 0x0001e20000100800 */
[----:B------:R-:W-:Y:S01]  /*0f80*/  FFMA.FTZ R50, R52, R50, R5 ;  /* 0x0000003234327223 */ /* 0x000fe20000010005 */
[----:B------:R-:W-:Y:S01]  /*0f90*/  FMUL.FTZ R5, R54, R4 ;  /* 0x0000000436057220 */ /* 0x000fe20000410000 */
[----:B------:R-:W-:Y:S01]  /*0fa0*/  PRMT R15, R19, 0x7632, R15 ;  /* 0x00007632130f7816 */ /* 0x000fe2000000000f */
[----:B0-----:R-:W-:Y:S01]  /*0fb0*/  FMUL.FTZ R16, R2, R9 ;  /* 0x0000000902107220 */ /* 0x001fe20000410000 */
[----:B------:R-:W-:-:S03]  /*0fc0*/  PRMT R9, R17, 0x7632, R9 ;  /* 0x0000763211097816 */ /* 0x000fc60000000009 */
[----:B------:R-:W-:Y:S02]  /*0fd0*/  IMAD.U32 R15, R15, 0x10000, RZ ;  /* 0x000100000f0f7824 */ /* 0x000fe400078e00ff */
[----:B------:R-:W-:Y:S01]  /*0fe0*/  FFMA.FTZ R50, R16, R5, R50 ;  /* 0x0000000510327223 */ /* 0x000fe20000010032 */
[----:B------:R-:W-:Y:S01]  /*0ff0*/  PRMT R5, R21, 0x7632, R5 ;  /* 0x0000763215057816 */ /* 0x000fe20000000005 */
[----:B------:R-:W-:Y:S01]  /*1000*/  STL [R1+0xcc], R18 ;  /* 0x0000cc1201007387 */ /* 0x000fe20000100800 */
[----:B------:R-:W-:Y:S01]  /*1010*/  SHF.L.U32 R9, R9, 0x10, RZ ;  /* 0x0000001009097819 */ /* 0x000fe200000006ff */
[----:B------:R-:W-:Y:S01]  /*1020*/  FADD.FTZ R15, -R14, R15 ;  /* 0x0000000f0e0f7221 */ /* 0x000fe20000010100 */
[----:B------:R-:W-:Y:S01]  /*1030*/  SHF.L.U32 R5, R5, 0x10, RZ ;  /* 0x0000001005057819 */ /* 0x000fe200000006ff */
[----:B------:R-:W-:Y:S01]  /*1040*/  STL [R1+0xd0], R20 ;  /* 0x0000d01401007387 */ /* 0x000fe20000100800 */
[----:B------:R-:W-:-:S03]  /*1050*/  IMAD.U32 R53, R22, 0x10000, RZ ;  /* 0x0001000016357824 */ /* 0x000fc600078e00ff */
[----:B------:R-:W-:Y:S01]  /*1060*/  STL [R1+0x48], R56 ;  /* 0x0000483801007387 */ /* 0x000fe20000100800 */
[----:B------:R-:W-:-:S03]  /*1070*/  FFMA.FTZ R10, R52, R51, R10 ;  /* 0x00000033340a7223 */ /* 0x000fc6000001000a */
[----:B------:R-:W-:Y:S01]  /*1080*/  STL [R1+0x14], R54 ;  /* 0x0000143601007387 */ /* 0x000fe20000100800 */
[----:B------:R-:W-:-:S03]  /*1090*/  FMUL.FTZ R7, R5, R9 ;  /* 0x0000000905077220 */ /* 0x000fc60000410000 */
[----:B------:R-:W-:Y:S01]  /*10a0*/  STL [R1+0xd4], R19 ;  /* 0x0000d41301007387 */ /* 0x000fe20000100800 */
[----:B------:R-:W-:Y:S01]  /*10b0*/  FMUL.FTZ R15, R2, R15 ;  /* 0x0000000f020f7220 */ /* 0x000fe20000410000 */
[----:B------:R-:W-:Y:S02]  /*10c0*/  PRMT R52, R22, 0x7632, R52 ;  /* 0x0000763216347816 */ /* 0x000fe40000000034 */
[----:B------:R0:W-:Y:S01]  /*10d0*/  STL [R1+0x3c], R6 ;  /* 0x00003c0601007387 */ /* 0x0001e20000100800 */
[----:B------:R-:W-:-:S03]  /*10e0*/  FADD.FTZ R53, -R14, R53 ;  /* 0x000000350e357221 */ /* 0x000fc60000010100 */
[----:B------:R1:W-:Y:S01]  /*10f0*/  STL [R1+0x68], R16 ;  /* 0x0000681001007387 */ /* 0x0003e20000100800 */
[----:B------:R-:W-:Y:S01]  /*1100*/  FADD.FTZ R11, R51, R11 ;  /* 0x0000000b330b7221 */ /* 0x000fe20000010000 */
[----:B0-----:R-:W-:Y:S01]  /*1110*/  FFMA.FTZ R6, R0, R3, RZ ;  /* 0x0000000300067223 */ /* 0x001fe200000100ff */
[----:B-1----:R-:W-:-:S03]  /*1120*/  SHF.L.U32 R16, R24, 0x10, RZ ;  /* 0x0000001018107819 */ /* 0x002fc600000006ff */
[----:B------:R-:W-:Y:S01]  /*1130*/  FFMA.FTZ R6, R51, R8, R6 ;  /* 0x0000000833067223 */ /* 0x000fe20000010006 */
[----:B------:R0:W-:Y:S01]  /*1140*/  STL [R1+0xd8], R17 ;  /* 0x0000d81101007387 */ /* 0x0001e20000100800 */
[----:B------:R-:W-:Y:S01]  /*1150*/  FFMA.FTZ R50, R15, R7, R50 ;  /* 0x000000070f327223 */ /* 0x000fe20000010032 */
[----:B------:R-:W-:Y:S01]  /*1160*/  PRMT R51, R24, 0x7632, R51 ;  /* 0x0000763218337816 */ /* 0x000fe20000000033 */
[----:B------:R-:W-:Y:S01]  /*1170*/  FMUL.FTZ R7, R3, R16 ;  /* 0x0000001003077220 */ /* 0x000fe20000410000 */
[----:B------:R-:W-:Y:S01]  /*1180*/  SHF.L.U32 R52, R52, 0x10, RZ ;  /* 0x0000001034347819 */ /* 0x000fe200000006ff */
[----:B------:R-:W-:Y:S01]  /*1190*/  STL [R1+0xdc], R21 ;  /* 0x0000dc1501007387 */ /* 0x000fe20000100800 */
[----:B0-----:R-:W-:Y:S01]  /*11a0*/  FMUL.FTZ R17, R2, R53 ;  /* 0x0000003502117220 */ /* 0x001fe20000410000 */
[----:B------:R-:W-:Y:S02]  /*11b0*/  IMAD.U32 R51, R51, 0x10000, RZ ;  /* 0x0001000033337824 */ /* 0x000fe400078e00ff */
[----:B------:R-:W-:Y:S01]  /*11c0*/  FADD.FTZ R52, -R14, R52 ;  /* 0x000000340e347221 */ /* 0x000fe20000010100 */
[----:B------:R-:W-:Y:S01]  /*11d0*/  FFMA.FTZ R50, R17, R7, R50 ;  /* 0x0000000711327223 */ /* 0x000fe20000010032 */
[C---:B------:R-:W-:Y:S01]  /*11e0*/  SHF.L.U32 R7, R23.reuse, 0x10, RZ ;  /* 0x0000001017077819 */ /* 0x040fe200000006ff */
[----:B------:R0:W-:Y:S01]  /*11f0*/  STL [R1+0x114], R0 ;  /* 0x0001140001007387 */ /* 0x0001e20000100800 */
[----:B------:R-:W-:Y:S01]  /*1200*/  FMUL.FTZ R53, R8, R51 ;  /* 0x0000003308357220 */ /* 0x000fe20000410000 */
[----:B------:R-:W-:Y:S01]  /*1210*/  FMUL.FTZ R52, R2, R52 ;  /* 0x0000003402347220 */ /* 0x000fe20000410000 */
[----:B------:R-:W-:Y:S01]  /*1220*/  PRMT R55, R23, 0x7632, R55 ;  /* 0x0000763217377816 */ /* 0x000fe20000000037 */
[----:B------:R-:W-:Y:S01]  /*1230*/  STL [R1+0xe0], R22 ;  /* 0x0000e01601007387 */ /* 0x000fe20000100800 */
[----:B------:R-:W-:-:S03]  /*1240*/  FADD.FTZ R7, -R14, R7 ;  /* 0x000000070e077221 */ /* 0x000fc60000010100 */
[----:B------:R-:W-:Y:S01]  /*1250*/  STL [R1+0xc], R16 ;  /* 0x00000c1001007387 */ /* 0x000fe20000100800 */
[----:B0-----:R-:W-:-:S03]  /*1260*/  SHF.L.U32 R0, R25, 0x10, RZ ;  /* 0x0000001019007819 */ /* 0x001fc600000006ff */
[----:B------:R-:W-:Y:S01]  /*1270*/  STL [R1+0xe4], R24 ;  /* 0x0000e41801007387 */ /* 0x000fe20000100800 */
[--C-:B------:R-:W-:Y:S01]  /*1280*/  FFMA.FTZ R15, R15, R5, R12.reuse ;  /* 0x000000050f0f7223 */ /* 0x100fe2000001000c */
[----:B------:R-:W-:Y:S02]  /*1290*/  PRMT R12, R25, 0x7632, R12 ;  /* 0x00007632190c7816 */ /* 0x000fe4000000000c */
[----:B------:R-:W-:Y:S01]  /*12a0*/  STL [R1+0x64], R17 ;  /* 0x0000641101007387 */ /* 0x000fe20000100800 */
[----:B------:R-:W-:Y:S01]  /*12b0*/  FFMA.FTZ R50, R52, R53, R50 ;  /* 0x0000003534327223 */ /* 0x000fe20000010032 */
[----:B------:R-:W-:Y:S02]  /*12c0*/  FFMA.FTZ R54, R54, R4, R6 ;  /* 0x0000000436367223 */ /* 0x000fe40000010006 */
[----:B------:R-:W-:Y:S01]  /*12d0*/  STL [R1+0xe8], R23 ;  /* 0x0000e81701007387 */ /* 0x000fe20000100800 */
[----:B------:R-:W-:Y:S02]  /*12e0*/  IMAD.U32 R55, R55, 0x10000, RZ ;  /* 0x0001000037377824 */ /* 0x000fe400078e00ff */
[----:B------:R-:W-:Y:S01]  /*12f0*/  FMUL.FTZ R53, R4, R0 ;  /* 0x0000000004357220 */ /* 0x000fe20000410000 */
[----:B------:R-:W-:Y:S01]  /*1300*/  STL [R1+0xec], R25 ;  /* 0x0000ec1901007387 */ /* 0x000fe20000100800 */
[----:B------:R-:W-:-:S03]  /*1310*/  SHF.L.U32 R12, R12, 0x10, RZ ;  /* 0x000000100c0c7819 */ /* 0x000fc600000006ff */
[----:B------:R0:W-:Y:S01]  /*1320*/  STL [R1+0x8], R0 ;  /* 0x0000080001007387 */ /* 0x0001e20000100800 */
[----:B------:R-:W-:Y:S01]  /*1330*/  FADD.FTZ R6, -R14, R55 ;  /* 0x000000370e067221 */ /* 0x000fe20000010100 */
[----:B0-----:R-:W-:Y:S01]  /*1340*/  FMUL.FTZ R0, R2, R7 ;  /* 0x0000000702007220 */ /* 0x001fe20000410000 */
[C---:B------:R-:W-:Y:S01]  /*1350*/  FADD.FTZ R7, R5.reuse, R13 ;  /* 0x0000000d05077221 */ /* 0x040fe20000010000 */
[----:B------:R-:W-:Y:S01]  /*1360*/  FFMA.FTZ R13, R5, R9, R54 ;  /* 0x00000009050d7223 */ /* 0x000fe20000010036 */
[----:B------:R-:W-:Y:S01]  /*1370*/  FFMA.FTZ R5, R52, R51, R10 ;  /* 0x0000003334057223 */ /* 0x000fe2000001000a */
[----:B------:R-:W-:Y:S01]  /*1380*/  SHF.L.U32 R10, R26, 0x10, RZ ;  /* 0x000000101a0a7819 */ /* 0x000fe200000006ff */
[----:B------:R-:W-:Y:S01]  /*1390*/  FFMA.FTZ R50, R0, R53, R50 ;  /* 0x0000003500327223 */ /* 0x000fe20000010032 */
[----:B------:R-:W-:Y:S01]  /*13a0*/  FMUL.FTZ R53, R2, R6 ;  /* 0x0000000602357220 */ /* 0x000fe20000410000 */
[-C--:B------:R-:W-:Y:S01]  /*13b0*/  FMUL.FTZ R54, R9, R12.reuse ;  /* 0x0000000c09367220 */ /* 0x080fe20000410000 */
[----:B------:R-:W-:Y:S01]  /*13c0*/  STL [R1+0x60], R0 ;  /* 0x0000600001007387 */ /* 0x000fe20000100800 */
[----:B------:R-:W-:Y:S01]  /*13d0*/  FADD.FTZ R10, -R14, R10 ;  /* 0x0000000a0e0a7221 */ /* 0x000fe20000010100 */
[C---:B------:R-:W-:Y:S01]  /*13e0*/  FFMA.FTZ R6, R53.reuse, R12, R15 ;  /* 0x0000000c35067223 */ /* 0x040fe2000001000f */
[----:B------:R-:W-:Y:S01]  /*13f0*/  FFMA.FTZ R50, R53, R54, R50 ;  /* 0x0000003635327223 */ /* 0x000fe20000010032 */
[----:B------:R-:W-:Y:S01]  /*1400*/  STL [R1+0xf0], R26 ;  /* 0x0000f01a01007387 */ /* 0x000fe20000100800 */
[C---:B------:R-:W-:Y:S01]  /*1410*/  IMAD.U32 R60, R28.reuse, 0x10000, RZ ;  /* 0x000100001c3c7824 */ /* 0x040fe200078e00ff */
[----:B------:R-:W-:-:S02]  /*1420*/  PRMT R53, R28, 0x7632, R53 ;  /* 0x000076321c357816 */ /* 0x000fc40000000035 */
[----:B------:R0:W-:Y:S01]  /*1430*/  STL [R1+0xf4], R28 ;  /* 0x0000f41c01007387 */ /* 0x0001e20000100800 */
[C---:B------:R-:W-:Y:S01]  /*1440*/  FFMA.FTZ R52, R3.reuse, R16, R13 ;  /* 0x0000001003347223 */ /* 0x040fe2000001000d */
[----:B------:R-:W-:Y:S01]  /*1450*/  FMUL.FTZ R13, R3, R60 ;  /* 0x0000003c030d7220 */ /* 0x000fe20000410000 */
[----:B0-----:R-:W-:Y:S01]  /*1460*/  FMUL.FTZ R28, R2, R10 ;  /* 0x0000000a021c7220 */ /* 0x001fe20000410000 */
[----:B------:R-:W-:Y:S01]  /*1470*/  FADD.FTZ R10, R11, R51 ;  /* 0x000000330b0a7221 */ /* 0x000fe20000010000 */
[C---:B------:R-:W-:Y:S02]  /*1480*/  IMAD.U32 R11, R27.reuse, 0x10000, RZ ;  /* 0x000100001b0b7824 */ /* 0x040fe400078e00ff */
[----:B------:R-:W-:Y:S01]  /*1490*/  FFMA.FTZ R13, R28, R13, R50 ;  /* 0x0000000d1c0d7223 */ /* 0x000fe20000010032 */
[----:B------:R-:W-:Y:S01]  /*14a0*/  STL [R1+0x5c], R28 ;  /* 0x00005c1c01007387 */ /* 0x000fe20000100800 */
[----:B------:R-:W-:-:S03]  /*14b0*/  PRMT R54, R27, 0x7632, R54 ;  /* 0x000076321b367816 */ /* 0x000fc60000000036 */
[----:B------:R0:W-:Y:S04]  /*14c0*/  STL [R1+0xf8], R28 ;  /* 0x0000f81c01007387 */ /* 0x0001e80000100800 */
[----:B0-----:R-:W2:Y:S04]  /*14d0*/  LDL R28, [R1+0x8] ;  /* 0x00000800011c7983 */ /* 0x001ea80000100800 */
[----:B------:R0:W-:Y:S04]  /*14e0*/  STL [R1+0xfc], R27 ;  /* 0x0000fc1b01007387 */ /* 0x0001e80000100800 */
[----:B0-----:R-:W3:Y:S04]  /*14f0*/  LDL R27, [R1+0xc] ;  /* 0x00000c00011b7983 */ /* 0x001ee80000100800 */
[----:B---3--:R0:W-:Y:S04]  /*1500*/  STL [R1+0x108], R27 ;  /* 0x0001081b01007387 */ /* 0x0081e80000100800 */
[----:B0-----:R-:W3:Y:S01]  /*1510*/  LDL R27, [R1+0x14] ;  /* 0x00001400011b7983 */ /* 0x001ee20000100800 */
[----:B------:R-:W-:-:S04]  /*1520*/  PRMT R15, R26, 0x7632, R15 ;  /* 0x000076321a0f7816 */ /* 0x000fc8000000000f */
[----:B------:R-:W-:Y:S01]  /*1530*/  SHF.L.U32 R15, R15, 0x10, RZ ;  /* 0x000000100f0f7819 */ /* 0x000fe200000006ff */
[----:B---3--:R0:W-:Y:S04]  /*1540*/  STL [R1+0x110], R27 ;  /* 0x0001101b01007387 */ /* 0x0081e80000100800 */
[----:B0-----:R-:W3:Y:S01]  /*1550*/  LDL.LU R27, [R1+0x1c] ;  /* 0x00001c00011b7983 */ /* 0x001ee20000300800 */
[----:B------:R-:W-:Y:S01]  /*1560*/  FFMA.FTZ R51, R8, R51, R52 ;  /* 0x0000003308337223 */ /* 0x000fe20000010034 */
[----:B------:R-:W-:Y:S01]  /*1570*/  FADD.FTZ R52, -R14, R15 ;  /* 0x0000000f0e347221 */ /* 0x000fe20000010100 */
[----:B------:R-:W-:-:S03]  /*1580*/  SHF.L.U32 R59, R29, 0x10, RZ ;  /* 0x000000101d3b7819 */ /* 0x000fc600000006ff */
[----:B------:R-:W-:Y:S01]  /*1590*/  FMUL.FTZ R50, R2, R52 ;  /* 0x0000003402327220 */ /* 0x000fe20000410000 */
[----:B------:R-:W-:Y:S01]  /*15a0*/  PRMT R52, R29, 0x7632, R52 ;  /* 0x000076321d347816 */ /* 0x000fe20000000034 */
[----:B---3--:R-:W-:Y:S04]  /*15b0*/  STL [R1+0x118], R27 ;  /* 0x0001181b01007387 */ /* 0x008fe80000100800 */
[----:B------:R0:W-:Y:S04]  /*15c0*/  STL [R1+0x100], R29 ;  /* 0x0001001d01007387 */ /* 0x0001e80000100800 */
[----:B0-----:R-:W3:Y:S01]  /*15d0*/  LDL R29, [R1+0x48] ;  /* 0x00004800011d7983 */ /* 0x001ee20000100800 */
[----:B--2---:R-:W-:Y:S01]  /*15e0*/  FFMA.FTZ R51, R4, R28, R51 ;  /* 0x0000001c04337223 */ /* 0x004fe20000010033 */
[----:B------:R-:W-:Y:S01]  /*15f0*/  SHF.L.U32 R53, R53, 0x10, RZ ;  /* 0x0000001035357819 */ /* 0x000fe200000006ff */
[----:B------:R-:W-:Y:S01]  /*1600*/  FADD.FTZ R11, -R14, R11 ;  /* 0x0000000b0e0b7221 */ /* 0x000fe20000010100 */
[----:B---3--:R-:W-:Y:S04]  /*1610*/  STL [R1+0x120], R29 ;  /* 0x0001201d01007387 */ /* 0x008fe80000100800 */
[----:B------:R0:W-:Y:S04]  /*1620*/  STL [R1+0x10c], R28 ;  /* 0x00010c1c01007387 */ /* 0x0001e80000100800 */
[----:B0-----:R-:W2:Y:S01]  /*1630*/  LDL.LU R28, [R1+0x2c] ;  /* 0x00002c00011c7983 */ /* 0x001ea20000300800 */
[----:B------:R-:W-:Y:S01]  /*1640*/  FMUL.FTZ R15, R8, R53 ;  /* 0x00000035080f7220 */ /* 0x000fe20000410000 */
[----:B------:R-:W-:-:S03]  /*1650*/  FMUL.FTZ R26, R2, R11 ;  /* 0x0000000b021a7220 */ /* 0x000fc60000410000 */
[----:B------:R-:W-:Y:S01]  /*1660*/  FFMA.FTZ R13, R50, R15, R13 ;  /* 0x0000000f320d7223 */ /* 0x000fe2000001000d */
[----:B------:R-:W-:-:S04]  /*1670*/  FMUL.FTZ R15, R4, R59 ;  /* 0x0000003b040f7220 */ /* 0x000fc80000410000 */
[----:B------:R-:W-:Y:S01]  /*1680*/  FFMA.FTZ R13, R26, R15, R13 ;  /* 0x0000000f1a0d7223 */ /* 0x000fe2000001000d */
[----:B------:R-:W-:Y:S01]  /*1690*/  SHF.L.U32 R54, R54, 0x10, RZ ;  /* 0x0000001036367819 */ /* 0x000fe200000006ff */
[----:B------:R-:W-:Y:S01]  /*16a0*/  FFMA.FTZ R5, R50, R53, R5 ;  /* 0x0000003532057223 */ /* 0x000fe20000010005 */
[----:B------:R-:W-:Y:S01]  /*16b0*/  IMAD.U32 R52, R52, 0x10000, RZ ;  /* 0x0001000034347824 */ /* 0x000fe200078e00ff */
[----:B------:R-:W-:Y:S02]  /*16c0*/  SHF.L.U32 R50, R30, 0x10, RZ ;  /* 0x000000101e327819 */ /* 0x000fe400000006ff */
[----:B------:R-:W-:Y:S01]  /*16d0*/  FADD.FTZ R11, -R14, R54 ;  /* 0x000000360e0b7221 */ /* 0x000fe20000010100 */
[----:B------:R-:W-:Y:S01]  /*16e0*/  FADD.FTZ R7, R7, R12 ;  /* 0x0000000c07077221 */ /* 0x000fe20000010000 */
[C-C-:B------:R-:W-:Y:S01]  /*16f0*/  FFMA.FTZ R12, R9.reuse, R12, R51.reuse ;  /* 0x0000000c090c7223 */ /* 0x140fe20000010033 */
[-C--:B------:R-:W-:Y:S01]  /*1700*/  FMUL.FTZ R15, R9, R52.reuse ;  /* 0x00000034090f7220 */ /* 0x080fe20000410000 */
[----:B------:R-:W-:Y:S01]  /*1710*/  FMUL.FTZ R11, R2, R11 ;  /* 0x0000000b020b7220 */ /* 0x000fe20000410000 */
[----:B------:R-:W-:Y:S01]  /*1720*/  SHF.L.U32 R58, R32, 0x10, RZ ;  /* 0x00000010203a7819 */ /* 0x000fe200000006ff */
[----:B------:R-:W-:Y:S01]  /*1730*/  FADD.FTZ R50, -R14, R50 ;  /* 0x000000320e327221 */ /* 0x000fe20000010100 */
[----:B------:R-:W-:Y:S01]  /*1740*/  PRMT R51, R30, 0x7632, R51 ;  /* 0x000076321e337816 */ /* 0x000fe20000000033 */
[C---:B------:R-:W-:Y:S01]  /*1750*/  FFMA.FTZ R6, R11.reuse, R52, R6 ;  /* 0x000000340b067223 */ /* 0x040fe20000010006 */
[----:B------:R-:W-:Y:S01]  /*1760*/  FFMA.FTZ R13, R11, R15, R13 ;  /* 0x0000000f0b0d7223 */ /* 0x000fe2000001000d */
[----:B------:R-:W-:Y:S01]  /*1770*/  PRMT R15, R32, 0x7632, R15 ;  /* 0x00007632200f7816 */ /* 0x000fe2000000000f */
[----:B------:R-:W-:Y:S01]  /*1780*/  FMUL.FTZ R11, R3, R58 ;  /* 0x0000003a030b7220 */ /* 0x000fe20000410000 */
[----:B------:R-:W-:Y:S01]  /*1790*/  FMUL.FTZ R25, R2, R50 ;  /* 0x0000003202197220 */ /* 0x000fe20000410000 */
[----:B------:R-:W-:Y:S01]  /*17a0*/  IMAD.U32 R51, R51, 0x10000, RZ ;  /* 0x0001000033337824 */ /* 0x000fe200078e00ff */
[----:B------:R-:W-:Y:S01]  /*17b0*/  SHF.L.U32 R15, R15, 0x10, RZ ;  /* 0x000000100f0f7819 */ /* 0x000fe200000006ff */
[----:B------:R-:W-:Y:S01]  /*17c0*/  FFMA.FTZ R12, R3, R60, R12 ;  /* 0x0000003c030c7223 */ /* 0x000fe2000001000c */
[----:B------:R-:W-:Y:S01]  /*17d0*/  FFMA.FTZ R13, R25, R11, R13 ;  /* 0x0000000b190d7223 */ /* 0x000fe2000001000d */
[----:B------:R-:W-:Y:S01]  /*17e0*/  FADD.FTZ R51, -R14, R51 ;  /* 0x000000330e337221 */ /* 0x000fe20000010100 */
[----:B------:R-:W-:-:S02]  /*17f0*/  SHF.L.U32 R11, R31, 0x10, RZ ;  /* 0x000000101f0b7819 */ /* 0x000fc400000006ff */
[----:B------:R-:W-:Y:S01]  /*1800*/  PRMT R54, R31, 0x7632, R54 ;  /* 0x000076321f367816 */ /* 0x000fe20000000036 */
[----:B------:R-:W-:Y:S01]  /*1810*/  FADD.FTZ R10, R10, R53 ;  /* 0x000000350a0a7221 */ /* 0x000fe20000010000 */
[C-C-:B------:R-:W-:Y:S01]  /*1820*/  FFMA.FTZ R53, R8.reuse, R53, R12.reuse ;  /* 0x0000003508357223 */ /* 0x140fe2000001000c */
[----:B------:R-:W-:Y:S01]  /*1830*/  FMUL.FTZ R50, R8, R15 ;  /* 0x0000000f08327220 */ /* 0x000fe20000410000 */
[----:B------:R-:W-:Y:S01]  /*1840*/  FMUL.FTZ R51, R2, R51 ;  /* 0x0000003302337220 */ /* 0x000fe20000410000 */
[C---:B------:R-:W-:Y:S01]  /*1850*/  IMAD.U32 R57, R33.reuse, 0x10000, RZ ;  /* 0x0001000021397824 */ /* 0x040fe200078e00ff */
[----:B------:R-:W-:Y:S01]  /*1860*/  PRMT R12, R33, 0x7632, R12 ;  /* 0x00007632210c7816 */ /* 0x000fe2000000000c */
[----:B------:R-:W-:Y:S01]  /*1870*/  FADD.FTZ R11, -R14, R11 ;  /* 0x0000000b0e0b7221 */ /* 0x000fe20000010100 */
[----:B------:R-:W-:Y:S01]  /*1880*/  SHF.L.U32 R54, R54, 0x10, RZ ;  /* 0x0000001036367819 */ /* 0x000fe200000006ff */
[----:B------:R-:W-:Y:S01]  /*1890*/  FFMA.FTZ R13, R51, R50, R13 ;  /* 0x00000032330d7223 */ /* 0x000fe2000001000d */
[----:B--2---:R-:W-:Y:S04]  /*18a0*/  STL [R1+0x11c], R28 ;  /* 0x00011c1c01007387 */ /* 0x004fe80000100800 */
[----:B------:R-:W-:Y:S04]  /*18b0*/  STL [R1+0x58], R26 ;  /* 0x0000581a01007387 */ /* 0x000fe80000100800 */
[----:B------:R0:W-:Y:S04]  /*18c0*/  STL [R1+0x104], R26 ;  /* 0x0001041a01007387 */ /* 0x0001e80000100800 */
[----:B0-----:R-:W2:Y:S01]  /*18d0*/  LDL.LU R26, [R1+0x20] ;  /* 0x00002000011a7983 */ /* 0x001ea20000300800 */
[----:B------:R-:W-:Y:S01]  /*18e0*/  SHF.L.U32 R12, R12, 0x10, RZ ;  /* 0x000000100c0c7819 */ /* 0x000fe200000006ff */
[----:B------:R-:W-:Y:S01]  /*18f0*/  FMUL.FTZ R50, R4, R57 ;  /* 0x0000003904327220 */ /* 0x000fe20000410000 */
[----:B------:R-:W-:Y:S01]  /*1900*/  FMUL.FTZ R23, R2, R11 ;  /* 0x0000000b02177220 */ /* 0x000fe20000410000 */
[----:B------:R-:W-:Y:S01]  /*1910*/  FADD.FTZ R11, -R14, R54 ;  /* 0x000000360e0b7221 */ /* 0x000fe20000010100 */
[----:B------:R-:W-:-:S02]  /*1920*/  FFMA.FTZ R53, R4, R59, R53 ;  /* 0x0000003b04357223 */ /* 0x000fc40000010035 */
[----:B------:R-:W-:Y:S01]  /*1930*/  FFMA.FTZ R13, R23, R50, R13 ;  /* 0x00000032170d7223 */ /* 0x000fe2000001000d */
[----:B------:R-:W-:Y:S01]  /*1940*/  FMUL.FTZ R11, R2, R11 ;  /* 0x0000000b020b7220 */ /* 0x000fe20000410000 */
[----:B------:R-:W-:Y:S01]  /*1950*/  FMUL.FTZ R50, R9, R12 ;  /* 0x0000000c09327220 */ /* 0x000fe20000410000 */
[----:B------:R-:W-:Y:S01]  /*1960*/  FADD.FTZ R7, R7, R52 ;  /* 0x0000003407077221 */ /* 0x000fe20000010000 */
[----:B------:R-:W-:Y:S01]  /*1970*/  FFMA.FTZ R52, R9, R52, R53 ;  /* 0x0000003409347223 */ /* 0x000fe20000010035 */
[C---:B------:R-:W-:Y:S01]  /*1980*/  FFMA.FTZ R6, R11.reuse, R12, R6 ;  /* 0x0000000c0b067223 */ /* 0x040fe20000010006 */
[----:B------:R-:W-:Y:S01]  /*1990*/  FFMA.FTZ R13, R11, R50, R13 ;  /* 0x000000320b0d7223 */ /* 0x000fe2000001000d */
[C---:B------:R-:W-:Y:S01]  /*19a0*/  PRMT R11, R34.reuse, 0x7632, R11 ;  /* 0x00007632220b7816 */ /* 0x040fe2000000000b */
[----:B------:R-:W-:Y:S01]  /*19b0*/  IMAD.U32 R53, R34, 0x10000, RZ ;  /* 0x0001000022357824 */ /* 0x000fe200078e00ff */
[----:B------:R-:W-:Y:S01]  /*19c0*/  SHF.L.U32 R56, R36, 0x10, RZ ;  /* 0x0000001024387819 */ /* 0x000fe200000006ff */
[----:B------:R-:W-:Y:S01]  /*19d0*/  FFMA.FTZ R52, R3, R58, R52 ;  /* 0x0000003a03347223 */ /* 0x000fe20000010034 */
[----:B------:R-:W-:Y:S01]  /*19e0*/  SHF.L.U32 R11, R11, 0x10, RZ ;  /* 0x000000100b0b7819 */ /* 0x000fe200000006ff */
[----:B------:R-:W-:Y:S01]  /*19f0*/  FADD.FTZ R53, -R14, R53 ;  /* 0x000000350e357221 */ /* 0x000fe20000010100 */
[----:B------:R-:W-:Y:S01]  /*1a00*/  PRMT R50, R36, 0x7632, R50 ;  /* 0x0000763224327816 */ /* 0x000fe20000000032 */
[-C--:B------:R-:W-:Y:S01]  /*1a10*/  FFMA.FTZ R5, R51, R15.reuse, R5 ;  /* 0x0000000f33057223 */ /* 0x080fe20000010005 */
[----:B------:R-:W-:Y:S01]  /*1a20*/  FADD.FTZ R10, R10, R15 ;  /* 0x0000000f0a0a7221 */ /* 0x000fe20000010000 */
[----:B------:R-:W-:Y:S01]  /*1a30*/  FFMA.FTZ R15, R8, R15, R52 ;  /* 0x0000000f080f7223 */ /* 0x000fe20000010034 */
[----:B------:R-:W-:Y:S01]  /*1a40*/  FMUL.FTZ R51, R3, R56 ;  /* 0x0000003803337220 */ /* 0x000fe20000410000 */
[----:B------:R-:W-:Y:S01]  /*1a50*/  FMUL.FTZ R24, R2, R53 ;  /* 0x0000003502187220 */ /* 0x000fe20000410000 */
[----:B------:R-:W-:Y:S01]  /*1a60*/  FADD.FTZ R52, -R14, R11 ;  /* 0x0000000b0e347221 */ /* 0x000fe20000010100 */
[----:B------:R-:W-:Y:S01]  /*1a70*/  IMAD.U32 R50, R50, 0x10000, RZ ;  /* 0x0001000032327824 */ /* 0x000fe200078e00ff */
        /* <DEDUP_REMOVED lines=9> */
[----:B------:R-:W-:Y:S01]  /*1b10*/  FMUL.FTZ R51, R4, R55 ;  /* 0x0000003704337220 */ /* 0x000fe20000410000 */
[----:B------:R-:W-:Y:S01]  /*1b20*/  FMUL.FTZ R22, R2, R11 ;  /* 0x0000000b02167220 */ /* 0x000fe20000410000 */
[----:B------:R-:W-:-:S03]  /*1b30*/  FFMA.FTZ R12, R9, R12, R15 ;  /* 0x0000000c090c7223 */ /* 0x000fc6000001000f */
[----:B------:R-:W-:Y:S01]  /*1b40*/  FFMA.FTZ R13, R22, R51, R13 ;  /* 0x00000033160d7223 */ /* 0x000fe2000001000d */
[----:B------:R-:W-:Y:S01]  /*1b50*/  FFMA.FTZ R51, R3, R56, R12 ;  /* 0x0000003803337223 */ /* 0x000fe2000001000c */
[-C--:B------:R-:W-:Y:S01]  /*1b60*/  FFMA.FTZ R5, R52, R50.reuse, R5 ;  /* 0x0000003234057223 */ /* 0x080fe20000010005 */
[----:B------:R-:W-:Y:S02]  /*1b70*/  FADD.FTZ R10, R10, R50 ;  /* 0x000000320a0a7221 */ /* 0x000fe40000010000 */
[----:B------:R-:W-:Y:S01]  /*1b80*/  FFMA.FTZ R50, R8, R50, R51 ;  /* 0x0000003208327223 */ /* 0x000fe20000010033 */
[----:B------:R-:W-:-:S05]  /*1b90*/  SHF.L.U32 R51, R38, 0x10, RZ ;  /* 0x0000001026337819 */ /* 0x000fca00000006ff */
[----:B------:R-:W-:-:S04]  /*1ba0*/  FADD.FTZ R51, -R14, R51 ;  /* 0x000000330e337221 */ /* 0x000fc80000010100 */
[----:B------:R-:W-:Y:S01]  /*1bb0*/  FMUL.FTZ R21, R2, R51 ;  /* 0x0000003302157220 */ /* 0x000fe20000410000 */
[----:B------:R-:W-:Y:S02]  /*1bc0*/  PRMT R15, R35, 0x7632, R15 ;  /* 0x00007632230f7816 */ /* 0x000fe4000000000f */
[----:B------:R-:W-:-:S03]  /*1bd0*/  PRMT R53, R37, 0x7632, R53 ;  /* 0x0000763225357816 */ /* 0x000fc60000000035 */
[----:B------:R-:W-:Y:S01]  /*1be0*/  IMAD.U32 R15, R15, 0x10000, RZ ;  /* 0x000100000f0f7824 */ /* 0x000fe200078e00ff */
[----:B------:R-:W-:-:S03]  /*1bf0*/  SHF.L.U32 R11, R53, 0x10, RZ ;  /* 0x00000010350b7819 */ /* 0x000fc600000006ff */
[----:B------:R-:W-:Y:S01]  /*1c00*/  FADD.FTZ R15, -R14, R15 ;  /* 0x0000000f0e0f7221 */ /* 0x000fe20000010100 */
[----:B------:R-:W-:Y:S01]  /*1c10*/  PRMT R52, R38, 0x7632, R52 ;  /* 0x0000763226347816 */ /* 0x000fe20000000034 */
[----:B------:R-:W-:Y:S02]  /*1c20*/  FMUL.FTZ R12, R9, R11 ;  /* 0x0000000b090c7220 */ /* 0x000fe40000410000 */
[----:B------:R-:W-:Y:S01]  /*1c30*/  FMUL.FTZ R15, R2, R15 ;  /* 0x0000000f020f7220 */ /* 0x000fe20000410000 */
[----:B------:R-:W-:Y:S01]  /*1c40*/  IMAD.U32 R54, R40, 0x10000, RZ ;  /* 0x0001000028367824 */ /* 0x000fe200078e00ff */
[----:B------:R-:W-:Y:S01]  /*1c50*/  SHF.L.U32 R52, R52, 0x10, RZ ;  /* 0x0000001034347819 */ /* 0x000fe200000006ff */
[----:B------:R-:W-:Y:S01]  /*1c60*/  FFMA.FTZ R50, R4, R55, R50 ;  /* 0x0000003704327223 */ /* 0x000fe20000010032 */
[C---:B------:R-:W-:Y:S01]  /*1c70*/  FFMA.FTZ R13, R15.reuse, R12, R13 ;  /* 0x0000000c0f0d7223 */ /* 0x040fe2000001000d */
[----:B------:R-:W-:Y:S01]  /*1c80*/  PRMT R12, R40, 0x7632, R12 ;  /* 0x00007632280c7816 */ /* 0x000fe2000000000c */
[-C--:B------:R-:W-:Y:S01]  /*1c90*/  FFMA.FTZ R6, R15, R11.reuse, R6 ;  /* 0x0000000b0f067223 */ /* 0x080fe20000010006 */
[----:B------:R-:W-:Y:S01]  /*1ca0*/  FMUL.FTZ R15, R3, R54 ;  /* 0x00000036030f7220 */ /* 0x000fe20000410000 */
[----:B------:R-:W-:Y:S01]  /*1cb0*/  FADD.FTZ R7, R7, R11 ;  /* 0x0000000b07077221 */ /* 0x000fe20000010000 */
[----:B------:R-:W-:Y:S01]  /*1cc0*/  FFMA.FTZ R11, R9, R11, R50 ;  /* 0x0000000b090b7223 */ /* 0x000fe20000010032 */
[----:B------:R-:W-:Y:S01]  /*1cd0*/  SHF.L.U32 R12, R12, 0x10, RZ ;  /* 0x000000100c0c7819 */ /* 0x000fe200000006ff */
[----:B------:R-:W-:Y:S01]  /*1ce0*/  FADD.FTZ R52, -R14, R52 ;  /* 0x000000340e347221 */ /* 0x000fe20000010100 */
[C---:B------:R-:W-:Y:S01]  /*1cf0*/  IMAD.U32 R50, R39.reuse, 0x10000, RZ ;  /* 0x0001000027327824 */ /* 0x040fe200078e00ff */
[----:B------:R-:W-:Y:S01]  /*1d00*/  PRMT R51, R39, 0x7632, R51 ;  /* 0x0000763227337816 */ /* 0x000fe20000000033 */
[----:B------:R-:W-:Y:S01]  /*1d10*/  FFMA.FTZ R13, R21, R15, R13 ;  /* 0x0000000f150d7223 */ /* 0x000fe2000001000d */
[----:B------:R-:W-:Y:S01]  /*1d20*/  FMUL.FTZ R52, R2, R52 ;  /* 0x0000003402347220 */ /* 0x000fe20000410000 */
[----:B------:R-:W-:Y:S01]  /*1d30*/  SHF.L.U32 R15, R41, 0x10, RZ ;  /* 0x00000010290f7819 */ /* 0x000fe200000006ff */
[----:B--2---:R-:W-:Y:S04]  /*1d40*/  STL [R1+0x124], R26 ;  /* 0x0001241a01007387 */ /* 0x004fe80000100800 */
[----:B------:R-:W-:Y:S04]  /*1d50*/  STL [R1+0x128], R30 ;  /* 0x0001281e01007387 */ /* 0x000fe80000100800 */
[----:B------:R-:W-:Y:S04]  /*1d60*/  STL [R1+0x54], R25 ;  /* 0x0000541901007387 */ /* 0x000fe80000100800 */
[----:B------:R-:W-:Y:S04]  /*1d70*/  STL [R1+0x50], R23 ;  /* 0x0000501701007387 */ /* 0x000fe80000100800 */
[----:B------:R-:W-:Y:S04]  /*1d80*/  STL [R1+0x4c], R24 ;  /* 0x00004c1801007387 */ /* 0x000fe80000100800 */
[----:B------:R-:W-:Y:S04]  /*1d90*/  STL [R1+0x44], R22 ;  /* 0x0000441601007387 */ /* 0x000fe80000100800 */
[----:B------:R-:W-:Y:S04]  /*1da0*/  STL [R1+0x40], R21 ;  /* 0x0000401501007387 */ /* 0x000fe80000100800 */
[----:B------:R-:W2:Y:S01]  /*1db0*/  LDL.LU R29, [R1+0x3c] ;  /* 0x00003c00011d7983 */ /* 0x000ea20000300800 */
[-C--:B------:R-:W-:Y:S01]  /*1dc0*/  FMUL.FTZ R53, R8, R12.reuse ;  /* 0x0000000c08357220 */ /* 0x080fe20000410000 */
[----:B------:R-:W-:Y:S01]  /*1dd0*/  FADD.FTZ R50, -R14, R50 ;  /* 0x000000320e327221 */ /* 0x000fe20000010100 */
[----:B------:R-:W-:Y:S01]  /*1de0*/  SHF.L.U32 R51, R51, 0x10, RZ ;  /* 0x0000001033337819 */ /* 0x000fe200000006ff */
[C---:B------:R-:W-:Y:S01]  /*1df0*/  FFMA.FTZ R0, R52.reuse, R12, R5 ;  /* 0x0000000c34007223 */ /* 0x040fe20000010005 */
[----:B------:R-:W-:Y:S01]  /*1e00*/  FFMA.FTZ R11, R3, R54, R11 ;  /* 0x00000036030b7223 */ /* 0x000fe2000001000b */
[----:B------:R-:W-:Y:S01]  /*1e10*/  PRMT R61, R41, 0x7632, R61 ;  /* 0x00007632293d7816 */ /* 0x000fe2000000003d */
[----:B------:R-:W-:Y:S01]  /*1e20*/  FFMA.FTZ R13, R52, R53, R13 ;  /* 0x00000035340d7223 */ /* 0x000fe2000001000d */
[----:B------:R-:W-:Y:S01]  /*1e30*/  FMUL.FTZ R5, R4, R15 ;  /* 0x0000000f04057220 */ /* 0x000fe20000410000 */
[----:B------:R-:W-:Y:S01]  /*1e40*/  FMUL.FTZ R17, R2, R50 ;  /* 0x0000003202117220 */ /* 0x000fe20000410000 */
[----:B------:R-:W-:Y:S01]  /*1e50*/  FADD.FTZ R51, -R14, R51 ;  /* 0x000000330e337221 */ /* 0x000fe20000010100 */
[----:B------:R-:W-:Y:S01]  /*1e60*/  FADD.FTZ R28, R10, R12 ;  /* 0x0000000c0a1c7221 */ /* 0x000fe20000010000 */
[----:B------:R-:W-:Y:S01]  /*1e70*/  FFMA.FTZ R12, R8, R12, R11 ;  /* 0x0000000c080c7223 */ /* 0x000fe2000001000b */
[----:B------:R-:W-:Y:S01]  /*1e80*/  FFMA.FTZ R11, R17, R5, R13 ;  /* 0x00000005110b7223 */ /* 0x000fe2000001000d */
[----:B------:R-:W-:Y:S01]  /*1e90*/  IMAD.U32 R61, R61, 0x10000, RZ ;  /* 0x000100003d3d7824 */ /* 0x000fe200078e00ff */
[----:B------:R-:W-:Y:S01]  /*1ea0*/  SHF.L.U32 R13, R42, 0x10, RZ ;  /* 0x000000102a0d7819 */ /* 0x000fe200000006ff */
[----:B------:R-:W-:Y:S01]  /*1eb0*/  FMUL.FTZ R51, R2, R51 ;  /* 0x0000003302337220 */ /* 0x000fe20000410000 */
[----:B------:R-:W-:Y:S01]  /*1ec0*/  SHF.L.U32 R5, R44, 0x10, RZ ;  /* 0x000000102c057819 */ /* 0x000fe200000006ff */
[----:B------:R-:W-:-:S02]  /*1ed0*/  FMUL.FTZ R10, R9, R61 ;  /* 0x0000003d090a7220 */ /* 0x000fc40000410000 */
[C-C-:B------:R-:W-:Y:S01]  /*1ee0*/  FFMA.FTZ R27, R51.reuse, R61, R6.reuse ;  /* 0x0000003d331b7223 */ /* 0x140fe20000010006 */
[----:B------:R-:W-:Y:S01]  /*1ef0*/  FADD.FTZ R13, -R14, R13 ;  /* 0x0000000d0e0d7221 */ /* 0x000fe20000010100 */
[----:B------:R-:W-:Y:S01]  /*1f00*/  PRMT R6, R42, 0x7632, R6 ;  /* 0x000076322a067816 */ /* 0x000fe20000000006 */
[----:B------:R-:W-:Y:S01]  /*1f10*/  FFMA.FTZ R11, R51, R10, R11 ;  /* 0x0000000a330b7223 */ /* 0x000fe2000001000b */
[----:B------:R-:W-:Y:S01]  /*1f20*/  FMUL.FTZ R10, R3, R5 ;  /* 0x00000005030a7220 */ /* 0x000fe20000410000 */
[----:B------:R-:W-:Y:S01]  /*1f30*/  FMUL.FTZ R19, R2, R13 ;  /* 0x0000000d02137220 */ /* 0x000fe20000410000 */
[----:B------:R-:W-:Y:S01]  /*1f40*/  PRMT R50, R44, 0x7632, R50 ;  /* 0x000076322c327816 */ /* 0x000fe20000000032 */
[----:B------:R-:W-:Y:S01]  /*1f50*/  IMAD.U32 R6, R6, 0x10000, RZ ;  /* 0x0001000006067824 */ /* 0x000fe200078e00ff */
[----:B------:R0:W-:Y:S01]  /*1f60*/  STL [R1+0x10], R0 ;  /* 0x0000100001007387 */ /* 0x0001e20000100800 */
[----:B------:R-:W-:Y:S01]  /*1f70*/  FFMA.FTZ R11, R19, R10, R11 ;  /* 0x0000000a130b7223 */ /* 0x000fe2000001000b */
[----:B------:R-:W-:Y:S01]  /*1f80*/  PRMT R10, R43, 0x7632, R10 ;  /* 0x000076322b0a7816 */ /* 0x000fe2000000000a */
[----:B------:R-:W-:Y:S01]  /*1f90*/  FADD.FTZ R6, -R14, R6 ;  /* 0x000000060e067221 */ /* 0x000fe20000010100 */
[----:B------:R-:W-:Y:S01]  /*1fa0*/  SHF.L.U32 R50, R50, 0x10, RZ ;  /* 0x0000001032327819 */ /* 0x000fe200000006ff */
[----:B0-----:R-:W-:Y:S01]  /*1fb0*/  FADD.FTZ R0, R7, R61 ;  /* 0x0000003d07007221 */ /* 0x001fe20000010000 */
[----:B------:R-:W-:Y:S01]  /*1fc0*/  SHF.L.U32 R7, R43, 0x10, RZ ;  /* 0x000000102b077819 */ /* 0x000fe200000006ff */
[----:B------:R-:W-:Y:S01]  /*1fd0*/  FMUL.FTZ R51, R2, R6 ;  /* 0x0000000602337220 */ /* 0x000fe20000410000 */
[----:B------:R-:W-:Y:S01]  /*1fe0*/  SHF.L.U32 R10, R10, 0x10, RZ ;  /* 0x000000100a0a7819 */ /* 0x000fe200000006ff */
[----:B------:R-:W-:Y:S01]  /*1ff0*/  FMUL.FTZ R13, R8, R50 ;  /* 0x00000032080d7220 */ /* 0x000fe20000410000 */
[C---:B------:R-:W-:Y:S01]  /*2000*/  PRMT R52, R45.reuse, 0x7632, R52 ;  /* 0x000076322d347816 */ /* 0x040fe20000000034 */
[----:B------:R-:W-:Y:S01]  /*2010*/  FADD.FTZ R7, -R14, R7 ;  /* 0x000000070e077221 */ /* 0x000fe20000010100 */
[----:B------:R-:W-:-:S02]  /*2020*/  IMAD.U32 R6, R45, 0x10000, RZ ;  /* 0x000100002d067824 */ /* 0x000fc400078e00ff */
[----:B------:R-:W-:Y:S01]  /*2030*/  FFMA.FTZ R12, R4, R15, R12 ;  /* 0x0000000f040c7223 */ /* 0x000fe2000001000c */
[----:B------:R-:W-:Y:S01]  /*2040*/  FADD.FTZ R10, -R14, R10 ;  /* 0x0000000a0e0a7221 */ /* 0x000fe20000010100 */
[----:B------:R-:W-:Y:S01]  /*2050*/  FMUL.FTZ R20, R2, R7 ;  /* 0x0000000702147220 */ /* 0x000fe20000410000 */
[----:B------:R-:W-:Y:S01]  /*2060*/  FFMA.FTZ R11, R51, R13, R11 ;  /* 0x0000000d330b7223 */ /* 0x000fe2000001000b */
[----:B------:R-:W-:Y:S01]  /*2070*/  SHF.L.U32 R52, R52, 0x10, RZ ;  /* 0x0000001034347819 */ /* 0x000fe200000006ff */
[----:B------:R-:W-:Y:S01]  /*2080*/  FMUL.FTZ R7, R4, R6 ;  /* 0x0000000604077220 */ /* 0x000fe20000410000 */
[C---:B------:R-:W-:Y:S01]  /*2090*/  FFMA.FTZ R12, R9.reuse, R61, R12 ;  /* 0x0000003d090c7223 */ /* 0x040fe2000001000c */
[----:B------:R-:W-:Y:S01]  /*20a0*/  FMUL.FTZ R53, R2, R10 ;  /* 0x0000000a02357220 */ /* 0x000fe20000410000 */
[----:B------:R-:W-:Y:S02]  /*20b0*/  IMAD.U32 R10, R46, 0x10000, RZ ;  /* 0x000100002e0a7824 */ /* 0x000fe400078e00ff */
[----:B------:R-:W-:Y:S01]  /*20c0*/  FFMA.FTZ R11, R20, R7, R11 ;  /* 0x00000007140b7223 */ /* 0x000fe2000001000b */
[----:B------:R-:W-:Y:S01]  /*20d0*/  FMUL.FTZ R7, R9, R52 ;  /* 0x0000003409077220 */ /* 0x000fe20000410000 */
[----:B------:R-:W-:Y:S01]  /*20e0*/  FFMA.FTZ R12, R3, R5, R12 ;  /* 0x00000005030c7223 */ /* 0x000fe2000001000c */
[----:B------:R-:W-:Y:S01]  /*20f0*/  PRMT R61, R46, 0x7632, R61 ;  /* 0x000076322e3d7816 */ /* 0x000fe2000000003d */
[----:B------:R-:W-:Y:S01]  /*2100*/  FADD.FTZ R10, -R14, R10 ;  /* 0x0000000a0e0a7221 */ /* 0x000fe20000010100 */
[----:B------:R-:W-:Y:S01]  /*2110*/  FFMA.FTZ R11, R53, R7, R11 ;  /* 0x00000007350b7223 */ /* 0x000fe2000001000b */
[----:B------:R-:W-:Y:S01]  /*2120*/  FFMA.FTZ R12, R8, R50, R12 ;  /* 0x00000032080c7223 */ /* 0x000fe2000001000c */
[C---:B------:R-:W-:Y:S01]  /*2130*/  PRMT R13, R48.reuse, 0x7632, R13 ;  /* 0x00007632300d7816 */ /* 0x040fe2000000000d */
[----:B------:R-:W-:Y:S01]  /*2140*/  IMAD.U32 R7, R48, 0x10000, RZ ;  /* 0x0001000030077824 */ /* 0x000fe200078e00ff */
[----:B------:R-:W-:Y:S01]  /*2150*/  SHF.L.U32 R61, R61, 0x10, RZ ;  /* 0x000000103d3d7819 */ /* 0x000fe200000006ff */
[----:B------:R-:W-:Y:S01]  /*2160*/  FMUL.FTZ R18, R2, R10 ;  /* 0x0000000a02127220 */ /* 0x000fe20000410000 */
[----:B------:R-:W-:Y:S01]  /*2170*/  FFMA.FTZ R10, R4, R6, R12 ;  /* 0x00000006040a7223 */ /* 0x000fe2000001000c */
[----:B------:R-:W-:Y:S01]  /*2180*/  SHF.L.U32 R13, R13, 0x10, RZ ;  /* 0x000000100d0d7819 */ /* 0x000fe200000006ff */
[----:B------:R-:W-:Y:S01]  /*2190*/  FMUL.FTZ R12, R3, R7 ;  /* 0x00000007030c7220 */ /* 0x000fe20000410000 */
[----:B------:R-:W-:Y:S01]  /*21a0*/  FADD.FTZ R61, -R14, R61 ;  /* 0x0000003d0e3d7221 */ /* 0x000fe20000010100 */
[----:B------:R-:W-:-:S02]  /*21b0*/  FFMA.FTZ R10, R9, R52, R10 ;  /* 0x00000034090a7223 */ /* 0x000fc4000001000a */
[----:B------:R-:W-:Y:S01]  /*21c0*/  FFMA.FTZ R11, R18, R12, R11 ;  /* 0x0000000c120b7223 */ /* 0x000fe2000001000b */
[----:B------:R-:W-:Y:S01]  /*21d0*/  FMUL.FTZ R61, R2, R61 ;  /* 0x0000003d023d7220 */ /* 0x000fe20000410000 */
[----:B------:R-:W-:Y:S01]  /*21e0*/  FMUL.FTZ R12, R8, R13 ;  /* 0x0000000d080c7220 */ /* 0x000fe20000410000 */
[----:B------:R-:W-:-:S03]  /*21f0*/  FFMA.FTZ R10, R3, R7, R10 ;  /* 0x00000007030a7223 */ /* 0x000fc6000001000a */
[----:B------:R-:W-:Y:S01]  /*2200*/  FFMA.FTZ R11, R61, R12, R11 ;  /* 0x0000000c3d0b7223 */ /* 0x000fe2000001000b */
[----:B------:R-:W-:Y:S01]  /*2210*/  SHF.L.U32 R12, R47, 0x10, RZ ;  /* 0x000000102f0c7819 */ /* 0x000fe200000006ff */
[----:B------:R-:W-:Y:S01]  /*2220*/  FFMA.FTZ R10, R8, R13, R10 ;  /* 0x0000000d080a7223 */ /* 0x000fe2000001000a */
[----:B------:R-:W-:-:S03]  /*2230*/  SHF.L.U32 R8, R49, 0x10, RZ ;  /* 0x0000001031087819 */ /* 0x000fc600000006ff */
[----:B------:R-:W-:-:S04]  /*2240*/  FADD.FTZ R12, -R14, R12 ;  /* 0x0000000c0e0c7221 */ /* 0x000fc80000010100 */
[----:B------:R-:W-:Y:S01]  /*2250*/  FMUL.FTZ R16, R2, R12 ;  /* 0x0000000c02107220 */ /* 0x000fe20000410000 */
[----:B------:R-:W-:-:S04]  /*2260*/  FMUL.FTZ R12, R4, R8 ;  /* 0x00000008040c7220 */ /* 0x000fc80000410000 */
[--C-:B------:R-:W-:Y:S01]  /*2270*/  FFMA.FTZ R26, R16, R12, R11.reuse ;  /* 0x0000000c101a7223 */ /* 0x100fe2000001000b */
[----:B------:R-:W-:Y:S02]  /*2280*/  PRMT R11, R47, 0x7632, R11 ;  /* 0x000076322f0b7816 */ /* 0x000fe4000000000b */
[----:B------:R-:W-:-:S03]  /*2290*/  PRMT R12, R49, 0x7632, R12 ;  /* 0x00007632310c7816 */ /* 0x000fc6000000000c */
[----:B------:R-:W-:Y:S01]  /*22a0*/  IMAD.U32 R11, R11, 0x10000, RZ ;  /* 0x000100000b0b7824 */ /* 0x000fe200078e00ff */
[----:B------:R-:W-:Y:S01]  /*22b0*/  SHF.L.U32 R12, R12, 0x10, RZ ;  /* 0x000000100c0c7819 */ /* 0x000fe200000006ff */
[----:B------:R-:W-:Y:S02]  /*22c0*/  FFMA.FTZ R10, R4, R8, R10 ;  /* 0x00000008040a7223 */ /* 0x000fe4000001000a */
[----:B------:R-:W-:Y:S02]  /*22d0*/  FADD.FTZ R30, -R14, R11 ;  /* 0x0000000b0e1e7221 */ /* 0x000fe40000010100 */
[CC--:B------:R-:W-:Y:S01]  /*22e0*/  FFMA.FTZ R10, R9.reuse, R12.reuse, R10 ;  /* 0x0000000c090a7223 */ /* 0x0c0fe2000001000a */
[----:B------:R-:W-:Y:S01]  /*22f0*/  FMUL.FTZ R11, R9, R12 ;  /* 0x0000000c090b7220 */ /* 0x000fe20000410000 */
[----:B------:R-:W-:Y:S01]  /*2300*/  FMUL.FTZ R9, R2, R30 ;  /* 0x0000001e02097220 */ /* 0x000fe20000410000 */
[----:B------:R-:W-:Y:S03]  /*2310*/  STL [R1+0x38], R17 ;  /* 0x0000381101007387 */ /* 0x000fe60000100800 */
[----:B------:R-:W-:Y:S01]  /*2320*/  FFMA.FTZ R11, R9, R11, R26 ;  /* 0x0000000b090b7223 */ /* 0x000fe2000001001a */
[----:B------:R-:W-:Y:S04]  /*2330*/  STL [R1+0x34], R19 ;  /* 0x0000341301007387 */ /* 0x000fe80000100800 */
[----:B------:R-:W-:Y:S04]  /*2340*/  STL [R1+0x28], R20 ;  /* 0x0000281401007387 */ /* 0x000fe80000100800 */
[----:B------:R-:W-:Y:S04]  /*2350*/  STL [R1+0x24], R18 ;  /* 0x0000241201007387 */ /* 0x000fe80000100800 */
[----:B------:R-:W-:Y:S04]  /*2360*/  STL [R1+0x18], R16 ;  /* 0x0000181001007387 */ /* 0x000fe80000100800 */
[----:B------:R0:W5:Y:S04]  /*2370*/  LDL.LU R30, [R1+0x128] ;  /* 0x00012800011e7983 */ /* 0x0001680000300800 */
[----:B------:R-:W3:Y:S04]  /*2380*/  LDL.LU R26, [R1+0x124] ;  /* 0x00012400011a7983 */ /* 0x000ee80000300800 */
[----:B--2---:R1:W-:Y:S04]  /*2390*/  STS.64 [R29], R10 ;  /* 0x0000000a1d007388 */ /* 0x0043e80000000a00 */
[----:B-1----:R-:W2:Y:S04]  /*23a0*/  LDL.LU R29, [R1+0x120] ;  /* 0x00012000011d7983 */ /* 0x002ea80000300800 */
[----:B------:R-:W4:Y:S01]  /*23b0*/  LDL.LU R11, [R1+0x10] ;  /* 0x00001000010b7983 */ /* 0x000f220000300800 */
[----:B------:R-:W-:Y:S01]  /*23c0*/  FFMA.FTZ R53, R53, R52, R27 ;  /* 0x0000003435357223 */ /* 0x000fe2000001001b */
[----:B------:R-:W-:Y:S01]  /*23d0*/  FADD.FTZ R52, R0, R52 ;  /* 0x0000003400347221 */ /* 0x000fe20000010000 */
[----:B------:R-:W-:Y:S01]  /*23e0*/  UIADD3 UR11, UP0, UR8, 0x4, URZ ;  /* 0x00000004080b7890 */ /* 0x000fe2000ff1e03f */
[----:B------:R-:W-:Y:S01]  /*23f0*/  BAR.SYNC.DEFER_BLOCKING 0x0 ;  /* 0x0000000000007b1d */ /* 0x000fe20000010000 */
[----:B----4-:R-:W-:Y:S01]  /*2400*/  FFMA.FTZ R10, R51, R50, R11 ;  /* 0x00000032330a7223 */ /* 0x010fe2000001000b */
[----:B------:R-:W-:-:S04]  /*2410*/  FADD.FTZ R11, R28, R50 ;  /* 0x000000321c0b7221 */ /* 0x000fc80000010000 */
[----:B------:R-:W4:Y:S04]  /*2420*/  LDL R51, [R1+0x68] ;  /* 0x0000680001337983 */ /* 0x000f280000100800 */
[----:B------:R-:W4:Y:S04]  /*2430*/  LDL.LU R28, [R1+0x11c] ;  /* 0x00011c00011c7983 */ /* 0x000f280000300800 */
[----:B------:R-:W3:Y:S04]  /*2440*/  LDL.LU R50, [R1+0x30] ;  /* 0x0000300001327983 */ /* 0x000ee80000300800 */
[----:B------:R-:W2:Y:S04]  /*2450*/  LDL.LU R27, [R1+0x118] ;  /* 0x00011800011b7983 */ /* 0x000ea80000300800 */
[----:B------:R-:W2:Y:S02]  /*2460*/  LDL.LU R0, [R1+0x114] ;  /* 0x0001140001007983 */ /* 0x000ea40000300800 */
[----:B--2---:R-:W-:-:S02]  /*2470*/  FFMA.FTZ R29, R29, R0, R27 ;  /* 0x000000001d1d7223 */ /* 0x004fc4000001001b */
[----:B------:R-:W4:Y:S01]  /*2480*/  LDL.LU R27, [R1+0x110] ;  /* 0x00011000011b7983 */ /* 0x000f220000300800 */
[----:B------:R-:W-:Y:S01]  /*2490*/  FADD.FTZ R11, R11, R13 ;  /* 0x0000000d0b0b7221 */ /* 0x000fe20000010000 */
[----:B------:R-:W-:Y:S01]  /*24a0*/  FFMA.FTZ R10, R61, R13, R10 ;  /* 0x0000000d3d0a7223 */ /* 0x000fe2000001000a */
[----:B------:R-:W-:Y:S01]  /*24b0*/  FADD.FTZ R13, R52, R12 ;  /* 0x0000000c340d7221 */ /* 0x000fe20000010000 */
[----:B------:R-:W-:Y:S01]  /*24c0*/  FFMA.FTZ R12, R9, R12, R53 ;  /* 0x0000000c090c7223 */ /* 0x000fe20000010035 */
[----:B----4-:R-:W-:Y:S01]  /*24d0*/  FFMA.FTZ R51, R51, R27, R28 ;  /* 0x0000001b33337223 */ /* 0x010fe2000001001c */
[----:B---3--:R-:W-:Y:S01]  /*24e0*/  FADD.FTZ R50, R27, R50 ;  /* 0x000000321b327221 */ /* 0x008fe20000010000 */
[----:B------:R-:W2:Y:S04]  /*24f0*/  LDL.LU R28, [R1+0x10c] ;  /* 0x00010c00011c7983 */ /* 0x000ea80000300800 */
[----:B------:R-:W3:Y:S04]  /*2500*/  LDL.LU R27, [R1+0x108] ;  /* 0x00010800011b7983 */ /* 0x000ee80000300800 */
[----:B------:R-:W4:Y:S04]  /*2510*/  LDL R52, [R1+0x64] ;  /* 0x0000640001347983 */ /* 0x000f280000100800 */
[----:B------:R-:W4:Y:S01]  /*2520*/  LDL R53, [R1+0x60] ;  /* 0x0000600001357983 */ /* 0x000f220000100800 */
[----:B------:R-:W-:Y:S01]  /*2530*/  FADD.FTZ R26, R0, R26 ;  /* 0x0000001a001a7221 */ /* 0x000fe20000010000 */
[----:B--2---:R-:W-:-:S03]  /*2540*/  FADD.FTZ R50, R50, R28 ;  /* 0x0000001c32327221 */ /* 0x004fc60000010000 */
[----:B---3--:R-:W-:Y:S02]  /*2550*/  FADD.FTZ R9, R26, R27 ;  /* 0x0000001b1a097221 */ /* 0x008fe40000010000 */
[----:B------:R-:W2:Y:S01]  /*2560*/  LDL.LU R26, [R1+0x104] ;  /* 0x00010400011a7983 */ /* 0x000ea20000300800 */
[----:B----4-:R-:W-:-:S03]  /*2570*/  FFMA.FTZ R52, R52, R27, R29 ;  /* 0x0000001b34347223 */ /* 0x010fc6000001001d */
[----:B------:R0:W5:Y:S01]  /*2580*/  LDL.LU R29, [R1+0x100] ;  /* 0x00010000011d7983 */ /* 0x0001620000300800 */
[----:B------:R-:W-:-:S03]  /*2590*/  FFMA.FTZ R51, R53, R28, R51 ;  /* 0x0000001c35337223 */ /* 0x000fc60000010033 */
[----:B------:R0:W5:Y:S04]  /*25a0*/  LDL.LU R27, [R1+0xfc] ;  /* 0x0000fc00011b7983 */ /* 0x0001680000300800 */
[----:B------:R-:W3:Y:S01]  /*25b0*/  LDL.LU R28, [R1+0xf8] ;  /* 0x0000f800011c7983 */ /* 0x000ee20000300800 */
        /* <DEDUP_REMOVED lines=8> */
[----:B------:R-:W1:Y:S02]  /*2640*/  S2R R61, SR_TID.X ;  /* 0x00000000003d7919 */ /* 0x000e640000002100 */
[----:B------:R-:W-:Y:S01]  /*2650*/  FADD.FTZ R9, R9, R5 ;  /* 0x0000000509097221 */ /* 0x000fe20000010000 */
[----:B------:R-:W-:Y:S01]  /*2660*/  FADD.FTZ R50, R50, R6 ;  /* 0x0000000632327221 */ /* 0x000fe20000010000 */
[----:B------:R-:W-:Y:S02]  /*2670*/  UIADD3.X UR14, URZ, UR5, URZ, UP0, !UPT ;  /* 0x000000053f0e7290 */ /* 0x000fe400087fe43f */
[----:B------:R-:W-:Y:S01]  /*2680*/  FADD.FTZ R53, R9, R7 ;  /* 0x0000000709357221 */ /* 0x000fe20000010000 */
[----:B------:R-:W-:Y:S01]  /*2690*/  FADD.FTZ R50, R50, R8 ;  /* 0x0000000832327221 */ /* 0x000fe20000010000 */
[----:B------:R-:W-:-:S04]  /*26a0*/  UISETP.GE.U32.AND UP0, UPT, UR11, UR16, UPT ;  /* 0x000000100b00728c */ /* 0x000fc8000bf06070 */
[----:B------:R-:W-:-:S06]  /*26b0*/  UISETP.GE.AND.EX UP0, UPT, UR14, UR7, UPT, UP0 ;  /* 0x000000070e00728c */ /* 0x000fcc000bf06300 */
[----:B------:R-:W-:Y:S02]  /*26c0*/  PLOP3.LUT P0, PT, PT, PT, UP0, 0x80, 0x0 ;  /* 0x000000000000781c */ /* 0x000fe40003f0f008 */
[----:B-1----:R-:W-:Y:S01]  /*26d0*/  ISETP.GT.U32.AND P1, PT, R61, 0x1f, PT ;  /* 0x0000001f3d00780c */ /* 0x002fe20003f24070 */
[----:B--2---:R-:W-:-:S04]  /*26e0*/  FFMA.FTZ R51, R26, R59, R51 ;  /* 0x0000003b1a337223 */ /* 0x004fc80000010033 */
[----:B------:R-:W-:Y:S01]  /*26f0*/  FFMA.FTZ R51, R23, R57, R51 ;  /* 0x0000003917337223 */ /* 0x000fe20000010033 */
[----:B---3--:R-:W-:-:S03]  /*2700*/  FFMA.FTZ R52, R28, R60, R52 ;  /* 0x0000003c1c347223 */ /* 0x008fc60000010034 */
[----:B------:R-:W-:Y:S01]  /*2710*/  FFMA.FTZ R51, R22, R55, R51 ;  /* 0x0000003716337223 */ /* 0x000fe20000010033 */
[----:B------:R0:W5:Y:S01]  /*2720*/  LDL.LU R28, [R1+0xf4] ;  /* 0x0000f400011c7983 */ /* 0x0001620000300800 */
[----:B------:R-:W-:Y:S02]  /*2730*/  FFMA.FTZ R52, R25, R58, R52 ;  /* 0x0000003a19347223 */ /* 0x000fe40000010034 */
[----:B------:R-:W-:Y:S01]  /*2740*/  FFMA.FTZ R51, R17, R15, R51 ;  /* 0x0000000f11337223 */ /* 0x000fe20000010033 */
[----:B------:R0:W5:Y:S01]  /*2750*/  LDL.LU R26, [R1+0xf0] ;  /* 0x0000f000011a7983 */ /* 0x0001620000300800 */
[----:B------:R-:W-:-:S03]  /*2760*/  FFMA.FTZ R52, R24, R56, R52 ;  /* 0x0000003818347223 */ /* 0x000fc60000010034 */
        /* <DEDUP_REMOVED lines=21> */
[----:B------:R2:W-:Y:S01]  /*28c0*/  STL.64 [R1+0xd0], R4 ;  /* 0x0000d00401007387 */ /* 0x0005e20000100a00 */
[----:B-1----:R-:W-:Y:S01]  /*28d0*/  IMAD.MOV.U32 R7, RZ, RZ, R53 ;  /* 0x000000ffff077224 */ /* 0x002fe200078e0035 */
[----:B------:R-:W1:Y:S02]  /*28e0*/  S2UR UR10, SR_CgaCtaId ;  /* 0x00000000000a79c3 */ /* 0x000e640000008800 */
[----:B0-----:R-:W3:Y:S01]  /*28f0*/  LDL R53, [R1+0xbc] ;  /* 0x0000bc0001357983 */ /* 0x001ee20000100800 */
[----:B------:R-:W-:Y:S01]  /*2900*/  UMOV UR5, 0x400 ;  /* 0x0000040000057882 */ /* 0x000fe20000000000 */
[----:B------:R-:W-:Y:S01]  /*2910*/  IMAD.SHL.U32 R51, R61, 0x2, RZ ;  /* 0x000000023d337824 */ /* 0x000fe200078e00ff */
[----:B--2---:R-:W-:Y:S01]  /*2920*/  MOV R4, R9 ;  /* 0x0000000900047202 */ /* 0x004fe20000000f00 */
[----:B------:R0:W-:Y:S01]  /*2930*/  STL.64 [R1+0xc8], R2 ;  /* 0x0000c80201007387 */ /* 0x0001e20000100a00 */
[----:B------:R-:W-:-:S02]  /*2940*/  MOV R5, R50 ;  /* 0x0000003200057202 */ /* 0x000fc40000000f00 */
[----:B------:R-:W-:Y:S01]  /*2950*/  MOV R6, R52 ;  /* 0x0000003400067202 */ /* 0x000fe20000000f00 */
[----:B0-----:R-:W2:Y:S01]  /*2960*/  LDL R3, [R1+0xc0] ;  /* 0x0000c00001037983 */ /* 0x001ea20000100800 */
[----:B------:R-:W-:Y:S01]  /*2970*/  LOP3.LUT R51, R51, 0x18, RZ, 0xc0, !PT ;  /* 0x0000001833337812 */ /* 0x000fe200078ec0ff */
[----:B-1----:R-:W-:-:S06]  /*2980*/  ULEA UR5, UR10, UR5, 0x18 ;  /* 0x000000050a057291 */ /* 0x002fcc000f8ec03f */
[----:B------:R-:W-:-:S04]  /*2990*/  LEA R9, R61, UR5, 0x5 ;  /* 0x000000053d097c11 */ /* 0x000fc8000f8e28ff */
[----:B------:R-:W-:Y:S02]  /*29a0*/  IADD3 R50, R9, R51, RZ ;  /* 0x0000003309327210 */ /* 0x000fe40007ffe0ff */
[----:B------:R-:W-:-:S03]  /*29b0*/  LOP3.LUT R52, R51, 0x8, RZ, 0x3c, !PT ;  /* 0x0000000833347812 */ /* 0x000fc600078e3cff */
[----:B------:R0:W-:Y:S01]  /*29c0*/  STS.64 [R50], R6 ;  /* 0x0000000632007388 */ /* 0x0001e20000000a00 */
[----:B------:R-:W-:Y:S02]  /*29d0*/  IADD3 R52, R9, R52, RZ ;  /* 0x0000003409347210 */ /* 0x000fe40007ffe0ff */
[C---:B0-----:R-:W-:Y:S01]  /*29e0*/  LOP3.LUT R50, R51.reuse, 0x10, RZ, 0x3c, !PT ;  /* 0x0000001033327812 */ /* 0x041fe200078e3cff */
[----:B------:R-:W-:Y:S01]  /*29f0*/  USHF.R.U32.HI UR10, URZ, 0x1, UR6 ;  /* 0x000000013f0a7899 */ /* 0x000fe20008011606 */
[----:B------:R-:W-:Y:S01]  /*2a00*/  LOP3.LUT R51, R51, 0x18, RZ, 0x3c, !PT ;  /* 0x0000001833337812 */ /* 0x000fe200078e3cff */
[----:B------:R1:W5:Y:S02]  /*2a10*/  LDL.LU.64 R6, [R1+0xd8] ;  /* 0x0000d80001067983 */ /* 0x0003640000300a00 */
[C---:B------:R-:W-:Y:S01]  /*2a20*/  IMAD.IADD R50, R9.reuse, 0x1, R50 ;  /* 0x0000000109327824 */ /* 0x040fe200078e0232 */
[----:B------:R-:W-:Y:S02]  /*2a30*/  IADD3 R51, R9, R51, RZ ;  /* 0x0000003309337210 */ /* 0x000fe40007ffe0ff */
[----:B------:R-:W0:Y:S01]  /*2a40*/  S2R R9, SR_TID.X ;  /* 0x0000000000097919 */ /* 0x000e220000002100 */
[----:B------:R-:W-:Y:S04]  /*2a50*/  STS.64 [R52], R10 ;  /* 0x0000000a34007388 */ /* 0x000fe80000000a00 */
[----:B------:R4:W-:Y:S04]  /*2a60*/  STS.64 [R50], R4 ;  /* 0x0000000432007388 */ /* 0x0009e80000000a00 */
[----:B------:R-:W-:Y:S01]  /*2a70*/  STS.64 [R51], R12 ;  /* 0x0000000c33007388 */ /* 0x000fe20000000a00 */
[----:B------:R-:W-:Y:S01]  /*2a80*/  USHF.L.U32 UR10, UR10, 0x6, URZ ;  /* 0x000000060a0a7899 */ /* 0x000fe2000800063f */
[----:B0-----:R-:W-:-:S02]  /*2a90*/  SHF.R.S32.HI R2, RZ, 0x1f, R9 ;  /* 0x0000001fff027819 */ /* 0x001fc40000011409 */
[----:B----4-:R1:W5:Y:S02]  /*2aa0*/  LDL.LU.64 R4, [R1+0xd0] ;  /* 0x0000d00001047983 */ /* 0x0103640000300a00 */
[----:B------:R-:W-:-:S04]  /*2ab0*/  LEA.HI R2, R2, R9, RZ, 0x2 ;  /* 0x0000000902027211 */ /* 0x000fc800078f10ff */
[----:B------:R-:W-:-:S04]  /*2ac0*/  SHF.R.S32.HI R2, RZ, 0x2, R2 ;  /* 0x00000002ff027819 */ /* 0x000fc80000011402 */
[----:B------:R-:W-:Y:S01]  /*2ad0*/  LEA R52, R2, UR5, 0x5 ;  /* 0x0000000502347c11 */ /* 0x000fe2000f8e28ff */
[----:B------:R-:W-:-:S04]  /*2ae0*/  ULOP3.LUT UR10, UR10, 0xffffffc0, UR17, 0xe2, !UPT ;  /* 0xffffffc00a0a7892 */ /* 0x000fc8000f8ee211 */
[----:B------:R-:W-:-:S06]  /*2af0*/  UIMAD UR10, UR10, 0x780, UR15 ;  /* 0x000007800a0a78a4 */ /* 0x000fcc000f8e020f */
[----:B------:R-:W-:-:S04]  /*2b00*/  IADD3 R9, R61, UR10, RZ ;  /* 0x0000000a3d097c10 */ /* 0x000fc8000fffe0ff */
[----:B------:R-:W-:Y:S01]  /*2b10*/  SHF.L.U32 R9, R9, 0x1, RZ ;  /* 0x0000000109097819 */ /* 0x000fe200000006ff */
[----:B------:R-:W-:Y:S01]  /*2b20*/  BAR.SYNC.DEFER_BLOCKING 0x0 ;  /* 0x0000000000007b1d */ /* 0x000fe20000010000 */
[----:B--2---:R-:W-:Y:S01]  /*2b30*/  LEA R50, R3, R52, 0x3 ;  /* 0x0000003403327211 */ /* 0x004fe200078e18ff */
[----:B---3--:R-:W-:-:S06]  /*2b40*/  IMAD R52, R53, 0x8, R52 ;  /* 0x0000000835347824 */ /* 0x008fcc00078e0234 */
[----:B------:R-:W0:Y:S01]  /*2b50*/  LDC.64 R2, c[0x0][0x260] ;  /* 0x00009800ff027b82 */ /* 0x000e220000000a00 */
[----:B------:R-:W2:Y:S04]  /*2b60*/  LDS.64 R50, [R50] ;  /* 0x0000000032327984 */ /* 0x000ea80000000a00 */
[----:B------:R-:W3:Y:S01]  /*2b70*/  LDS.64 R52, [R52+0x1e00] ;  /* 0x001e000034347984 */ /* 0x000ee20000000a00 */
[----:B--2---:R-:W-:Y:S01]  /*2b80*/  FADD.FTZ R51, RZ, R51 ;  /* 0x00000033ff337221 */ /* 0x004fe20000010000 */
[----:B------:R-:W-:-:S03]  /*2b90*/  FADD.FTZ R50, RZ, R50 ;  /* 0x00000032ff327221 */ /* 0x000fc60000010000 */
[----:B---3--:R-:W-:Y:S01]  /*2ba0*/  FADD.FTZ R53, R51, R53 ;  /* 0x0000003533357221 */ /* 0x008fe20000010000 */
[----:B------:R-:W-:Y:S01]  /*2bb0*/  FADD.FTZ R52, R50, R52 ;  /* 0x0000003432347221 */ /* 0x000fe20000010000 */
[----:B0-----:R-:W-:-:S05]  /*2bc0*/  IMAD.WIDE.U32 R50, R9, 0x4, R2 ;  /* 0x0000000409327825 */ /* 0x001fca00078e0002 */
[----:B------:R0:W-:Y:S04]  /*2bd0*/  STG.E.64 desc[UR12][R50.64+0x10000], R52 ;  /* 0x0100003432007986 */ /* 0x0001e8000c101b0c */
[----:B0-----:R-:W2:Y:S04]  /*2be0*/  LDL R53, [R1+0xb0] ;  /* 0x0000b00001357983 */ /* 0x001ea80000100800 */
[----:B------:R-:W3:Y:S04]  /*2bf0*/  LDL R50, [R1+0xb8] ;  /* 0x0000b80001327983 */ /* 0x000ee80000100800 */
[----:B------:R-:W4:Y:S01]  /*2c00*/  LDL R51, [R1+0xb4] ;  /* 0x0000b40001337983 */ /* 0x000f220000100800 */
[----:B------:R-:W-:-:S04]  /*2c10*/  VIADD R9, R9, 0x3c0 ;  /* 0x000003c009097836 */ /* 0x000fc80000000000 */
[----:B------:R-:W-:Y:S01]  /*2c20*/  IMAD.WIDE.U32 R2, R9, 0x4, R2 ;  /* 0x0000000409027825 */ /* 0x000fe200078e0002 */
[----:B--2---:R-:W-:-:S04]  /*2c30*/  LEA R52, R53, UR5, 0x5 ;  /* 0x0000000535347c11 */ /* 0x004fc8000f8e28ff */
[-C--:B---3--:R-:W-:Y:S02]  /*2c40*/  LEA R50, R50, R52.reuse, 0x3 ;  /* 0x0000003432327211 */ /* 0x088fe400078e18ff */
[----:B----4-:R-:W-:-:S04]  /*2c50*/  LEA R52, R51, R52, 0x3 ;  /* 0x0000003433347211 */ /* 0x010fc800078e18ff */
[----:B------:R-:W0:Y:S04]  /*2c60*/  LDS.64 R50, [R50] ;  /* 0x0000000032327984 */ /* 0x000e280000000a00 */
[----:B------:R-:W2:Y:S01]  /*2c70*/  LDS.64 R52, [R52+0x1e00] ;  /* 0x001e000034347984 */ /* 0x000ea20000000a00 */
[----:B0-----:R-:W-:Y:S01]  /*2c80*/  FADD.FTZ R51, RZ, R51 ;  /* 0x00000033ff337221 */ /* 0x001fe20000010000 */
[----:B------:R-:W-:-:S03]  /*2c90*/  FADD.FTZ R50, RZ, R50 ;  /* 0x00000032ff327221 */ /* 0x000fc60000010000 */
[----:B--2---:R-:W-:Y:S01]  /*2ca0*/  FADD.FTZ R53, R51, R53 ;  /* 0x0000003533357221 */ /* 0x004fe20000010000 */
[----:B------:R-:W-:-:S05]  /*2cb0*/  FADD.FTZ R52, R50, R52 ;  /* 0x0000003432347221 */ /* 0x000fca0000010000 */
[----:B------:R0:W-:Y:S04]  /*2cc0*/  STG.E.64 desc[UR12][R2.64+0x10000], R52 ;  /* 0x0100003402007986 */ /* 0x0001e8000c101b0c */
[----:B0-----:R1:W5:Y:S02]  /*2cd0*/  LDL.LU.64 R2, [R1+0xc8] ;  /* 0x0000c80001027983 */ /* 0x0013640000300a00 */
.L_x_397:
[----:B------:R-:W-:Y:S01]  /*2ce0*/  BSSY B0, `(.L_x_398) ;  /* 0x000009f000007945 */ /* 0x000fe20003800000 */
[----:B0-----:R-:W-:-:S03]  /*2cf0*/  CS2R R50, SRZ ;  /* 0x0000000000327805 */ /* 0x001fc6000001ff00 */
[----:B------:R-:W-:Y:S05]  /*2d00*/  @P1 BRA `(.L_x_399) ;  /* 0x0000000800701947 */ /* 0x000fea0003800000 */
[----:B------:R-:W-:Y:S01]  /*2d10*/  USHF.L.U32 UR5, UR8, 0x4, URZ ;  /* 0x0000000408057899 */ /* 0x000fe2000800063f */
[----:B------:R-:W-:Y:S01]  /*2d20*/  IMAD.MOV.U32 R50, RZ, RZ, 0x3c ;  /* 0x0000003cff327424 */ /* 0x000fe200078e00ff */
[----:B------:R-:W-:Y:S02]  /*2d30*/  MOV R51, 0x18 ;  /* 0x0000001800337802 */ /* 0x000fe40000000f00 */
[----:B------:R-:W-:-:S06]  /*2d40*/  ULOP3.LUT UR5, UR5, 0x10, URZ, 0xc0, !UPT ;  /* 0x0000001005057892 */ /* 0x000fcc000f8ec03f */
[C---:B------:R-:W-:Y:S02]  /*2d50*/  LEA.HI R9, R61.reuse, UR5, RZ, 0x1f ;  /* 0x000000053d097c11 */ /* 0x040fe4000f8ff8ff */
[----:B------:R-:W-:-:S03]  /*2d60*/  SHF.L.U32 R61, R61, 0x3, RZ ;  /* 0x000000033d3d7819 */ /* 0x000fc600000006ff */
[----:B------:R-:W-:Y:S01]  /*2d70*/  IMAD R9, R9, R50, -UR15 ;  /* 0x8000000f09097e24 */ /* 0x000fe2000f8e0232 */
[----:B------:R-:W-:-:S04]  /*2d80*/  LOP3.LUT R61, R61, 0x8, RZ, 0xc0, !PT ;  /* 0x000000083d3d7812 */ /* 0x000fc800078ec0ff */
        /* <DEDUP_REMOVED lines=8> */
[----:B------:R-:W-:-:S03]  /*2e10*/  IMAD.MOV.U32 R51, RZ, RZ, 0x18 ;  /* 0x00000018ff337424 */ /* 0x000fc600078e00ff */
[----:B------:R-:W-:-:S05]  /*2e20*/  SHF.R.S32.HI R52, RZ, 0x2, R52 ;  /* 0x00000002ff347819 */ /* 0x000fca0000011434 */
[----:B------:R-:W-:Y:S02]  /*2e30*/  IMAD R52, R52, R51, UR9 ;  /* 0x0000000934347e24 */ /* 0x000fe4000f8e0233 */
[----:B------:R-:W0:Y:S02]  /*2e40*/  LDS.64 R50, [R50] ;  /* 0x0000000032327984 */ /* 0x000e240000000a00 */
[----:B------:R-:W-:-:S06]  /*2e50*/  IMAD.IADD R52, R61, 0x1, R52 ;  /* 0x000000013d347824 */ /* 0x000fcc00078e0234 */
[----:B------:R-:W2:Y:S01]  /*2e60*/  LDS.64 R52, [R52] ;  /* 0x0000000034347984 */ /* 0x000ea20000000a00 */
[----:B0-----:R-:W-:Y:S01]  /*2e70*/  FADD.FTZ R50, RZ, R50 ;  /* 0x00000032ff327221 */ /* 0x001fe20000010000 */
[----:B------:R-:W-:-:S03]  /*2e80*/  FADD.FTZ R51, RZ, R51 ;  /* 0x00000033ff337221 */ /* 0x000fc60000010000 */
[----:B--2---:R-:W-:Y:S01]  /*2e90*/  FADD.FTZ R52, R50, R52 ;  /* 0x0000003432347221 */ /* 0x004fe20000010000 */
[----:B------:R-:W-:Y:S01]  /*2ea0*/  IADD3 R50, R9, 0x8, RZ ;  /* 0x0000000809327810 */ /* 0x000fe20007ffe0ff */
[----:B------:R-:W-:-:S03]  /*2eb0*/  FADD.FTZ R53, R51, R53 ;  /* 0x0000003533357221 */ /* 0x000fc60000010000 */
[----:B------:R-:W-:-:S04]  /*2ec0*/  SHF.R.S32.HI R51, RZ, 0x1f, R50 ;  /* 0x0000001fff337819 */ /* 0x000fc80000011432 */
[----:B------:R-:W-:Y:S01]  /*2ed0*/  LEA.HI R51, R51, R50, RZ, 0x2 ;  /* 0x0000003233337211 */ /* 0x000fe200078f10ff */
[----:B------:R-:W-:-:S03]  /*2ee0*/  HFMA2.MMA R50, -RZ, RZ, 0, 1.430511474609375e-06 ;  /* 0x00000018ff327435 */ /* 0x000fc600000001ff */
[----:B------:R-:W-:-:S07]  /*2ef0*/  SHF.R.S32.HI R51, RZ, 0x2, R51 ;  /* 0x00000002ff337819 */ /* 0x000fce0000011433 */
[----:B------:R-:W-:-:S04]  /*2f00*/  IMAD R51, R51, R50, UR9 ;  /* 0x0000000933337e24 */ /* 0x000fc8000f8e0232 */
[----:B------:R-:W-:-:S06]  /*2f10*/  IMAD.IADD R51, R61, 0x1, R51 ;  /* 0x000000013d337824 */ /* 0x000fcc00078e0233 */
        /* <DEDUP_REMOVED lines=118> */
[----:B------:R-:W-:-:S04]  /*3680*/  IMAD R50, R50, R9, UR9 ;  /* 0x0000000932327e24 */ /* 0x000fc8000f8e0209 */
[----:B------:R-:W-:-:S06]  /*3690*/  IMAD.IADD R50, R61, 0x1, R50 ;  /* 0x000000013d327824 */ /* 0x000fcc00078e0232 */
[----:B------:R-:W0:Y:S02]  /*36a0*/  LDS.64 R50, [R50] ;  /* 0x0000000032327984 */ /* 0x000e240000000a00 */
[----:B0-----:R-:W-:Y:S01]  /*36b0*/  FADD.FTZ R50, R52, R50 ;  /* 0x0000003234327221 */ /* 0x001fe20000010000 */
[----:B------:R-:W-:-:S07]  /*36c0*/  FADD.FTZ R51, R53, R51 ;  /* 0x0000003335337221 */ /* 0x000fce0000010000 */
.L_x_399:
[----:B------:R-:W-:Y:S05]  /*36d0*/  BSYNC B0 ;  /* 0x0000000000007941 */ /* 0x000fea0003800000 */
.L_x_398:
[----:B------:R-:W0:Y:S01]  /*36e0*/  S2R R53, SR_TID.X ;  /* 0x0000000000357919 */ /* 0x000e220000002100 */
[----:B-----5:R-:W-:Y:S01]  /*36f0*/  PRMT R16, R16, 0x7632, R16 ;  /* 0x0000763210107816 */ /* 0x020fe20000000010 */
[----:B------:R-:W-:Y:S01]  /*3700*/  BSSY B0, `(.L_x_400) ;  /* 0x0000016000007945 */ /* 0x000fe20003800000 */
[----:B------:R-:W-:Y:S01]  /*3710*/  PRMT R61, R17, 0x7632, R61 ;  /* 0x00007632113d7816 */ /* 0x000fe2000000003d */
[----:B------:R-:W2:Y:S04]  /*3720*/  SHFL.BFLY PT, R52, R50, 0x1, 0x1f ;  /* 0x0c201f0032347f89 */ /* 0x000ea800000e0000 */
[----:B------:R-:W3:Y:S04]  /*3730*/  SHFL.BFLY PT, R9, R51, 0x1, 0x1f ;  /* 0x0c201f0033097f89 */ /* 0x000ee800000e0000 */
[----:B------:R2:W-:Y:S04]  /*3740*/  STL.S16 [R1+0x4], R16 ;  /* 0x0000041001007387 */ /* 0x0005e80000100600 */
[----:B------:R4:W-:Y:S01]  /*3750*/  STL.S16 [R1], R61 ;  /* 0x0000003d01007387 */ /* 0x0009e20000100600 */
[----:B--2---:R-:W-:Y:S01]  /*3760*/  FADD.FTZ R16, R52, R50 ;  /* 0x0000003234107221 */ /* 0x004fe20000010000 */
[----:B0-----:R-:W-:Y:S01]  /*3770*/  LOP3.LUT P1, RZ, R53, 0xffffffe1, RZ, 0xc0, !PT ;  /* 0xffffffe135ff7812 */ /* 0x001fe2000782c0ff */
[----:B---3--:R-:W-:-:S12]  /*3780*/  FADD.FTZ R17, R9, R51 ;  /* 0x0000003309117221 */ /* 0x008fd80000010000 */
[----:B----4-:R-:W-:Y:S05]  /*3790*/  @P1 BRA `(.L_x_401) ;  /* 0x0000000000301947 */ /* 0x010fea0003800000 */
[----:B------:R-:W-:Y:S01]  /*37a0*/  SHF.R.U32.HI R50, RZ, 0x1, R53 ;  /* 0x00000001ff327819 */ /* 0x000fe20000011635 */
[----:B------:R-:W-:Y:S01]  /*37b0*/  ULDC UR5, c[0x0][0x10] ;  /* 0x0000040000057ab9 */ /* 0x000fe20000000800 */
[----:B------:R-:W-:Y:S01]  /*37c0*/  MOV R9, UR17 ;  /* 0x0000001100097c02 */ /* 0x000fe20008000f00 */
[----:B------:R-:W-:Y:S01]  /*37d0*/  UIMAD UR5, UR5, UR4, UR6 ;  /* 0x00000004050572a4 */ /* 0x000fe2000f8e0206 */
[----:B------:R-:W-:-:S04]  /*37e0*/  SHF.L.U32 R50, R50, 0x6, RZ ;  /* 0x0000000632327819 */ /* 0x000fc800000006ff */
[----:B------:R-:W-:Y:S01]  /*37f0*/  LOP3.LUT R9, R50, 0xffffffc0, R9, 0xe2, !PT ;  /* 0xffffffc032097812 */ /* 0x000fe200078ee209 */
[----:B------:R-:W-:-:S05]  /*3800*/  IMAD.U32 R50, RZ, RZ, UR5 ;  /* 0x00000005ff327e24 */ /* 0x000fca000f8e00ff */
[----:B------:R-:W-:Y:S02]  /*3810*/  LEA R9, R50, R9, 0xa ;  /* 0x0000000932097211 */ /* 0x000fe400078e50ff */
[----:B------:R-:W0:Y:S02]  /*3820*/  LDC.64 R50, c[0x0][0x260] ;  /* 0x00009800ff327b82 */ /* 0x000e240000000a00 */
[----:B------:R-:W-:-:S05]  /*3830*/  SHF.L.U32 R9, R9, 0x1, RZ ;  /* 0x0000000109097819 */ /* 0x000fca00000006ff */
[----:B0-----:R-:W-:-:S05]  /*3840*/  IMAD.WIDE.U32 R50, R9, 0x4, R50 ;  /* 0x0000000409327825 */ /* 0x001fca00078e0032 */
[----:B------:R0:W-:Y:S02]  /*3850*/  STG.E.64 desc[UR12][R50.64], R16 ;  /* 0x0000001032007986 */ /* 0x0001e4000c101b0c */
.L_x_401:
[----:B------:R-:W-:Y:S05]  /*3860*/  BSYNC B0 ;  /* 0x0000000000007941 */ /* 0x000fea0003800000 */
.L_x_400:
[----:B------:R-:W-:Y:S01]  /*3870*/  UISETP.GE.U32.AND UP0, UPT, UR11, UR16, UPT ;  /* 0x000000100b00728c */ /* 0x000fe2000bf06070 */
[----:B------:R-:W-:Y:S02]  /*3880*/  PRMT R61, R18, 0x7632, R61 ;  /* 0x00007632123d7816 */ /* 0x000fe4000000003d */
[----:B------:R-:W-:Y:S01]  /*3890*/  PRMT R53, R19, 0x7632, R53 ;  /* 0x0000763213357816 */ /* 0x000fe20000000035 */
[----:B------:R-:W-:Y:S01]  /*38a0*/  UISETP.GE.AND.EX UP0, UPT, UR14, UR7, UPT, UP0 ;  /* 0x000000070e00728c */ /* 0x000fe2000bf06300 */
[----:B------:R-:W-:Y:S02]  /*38b0*/  PRMT R52, R20, 0x7632, R52 ;  /* 0x0000763214347816 */ /* 0x000fe40000000034 */
[----:B0-----:R-:W-:Y:S02]  /*38c0*/  PRMT R51, R21, 0x7632, R51 ;  /* 0x0000763215337816 */ /* 0x001fe40000000033 */
[----:B------:R-:W-:Y:S02]  /*38d0*/  PRMT R50, R22, 0x7632, R50 ;  /* 0x0000763216327816 */ /* 0x000fe40000000032 */
[----:B------:R-:W-:-:S02]  /*38e0*/  PLOP3.LUT P1, PT, PT, PT, UP0, 0x80, 0x0 ;  /* 0x000000000000781c */ /* 0x000fc40003f2f008 */
        /* <DEDUP_REMOVED lines=28> */
[----:B------:R-:W0:Y:S01]  /*3ab0*/  S2R R16, SR_TID.X ;  /* 0x0000000000107919 */ /* 0x000e220000002100 */
[----:B------:R-:W-:Y:S01]  /*3ac0*/  BAR.SYNC.DEFER_BLOCKING 0x0 ;  /* 0x0000000000007b1d */ /* 0x000fe20000010000 */
[----:B0-----:R-:W-:-:S13]  /*3ad0*/  ISETP.NE.AND P1, PT, R16, RZ, PT ;  /* 0x000000ff1000720c */ /* 0x001fda0003f25270 */
[----:B------:R-:W-:Y:S05]  /*3ae0*/  @P1 BRA `(.L_x_403) ;  /* 0x0000000000401947 */ /* 0x000fea0003800000 */
[----:B------:R-:W0:Y:S01]  /*3af0*/  LDC.64 R18, c[0x0][0x268] ;  /* 0x00009a00ff127b82 */ /* 0x000e220000000a00 */
[----:B------:R-:W-:Y:S01]  /*3b00*/  IMAD.U32 R16, RZ, RZ, UR6 ;  /* 0x00000006ff107e24 */ /* 0x000fe2000f8e00ff */
[----:B------:R-:W-:-:S03]  /*3b10*/  ISETP.NE.AND P1, PT, RZ, UR17, PT ;  /* 0x00000011ff007c0c */ /* 0x000fc6000bf25270 */
[----:B0-----:R-:W-:Y:S01]  /*3b20*/  IMAD.WIDE.U32 R16, R16, 0x4, R18 ;  /* 0x0000000410107825 */ /* 0x001fe200078e0012 */
[----:B------:R-:W-:-:S04]  /*3b30*/  MOV R18, 0x7fffffc1 ;  /* 0x7fffffc100127802 */ /* 0x000fc80000000f00 */
[----:B------:R-:W-:Y:S01]  /*3b40*/  SEL R18, R18, 0x1, !P1 ;  /* 0x0000000112127807 */ /* 0x000fe20004800000 */
[----:B------:R-:W-:Y:S06]  /*3b50*/  MEMBAR.ALL.GPU ;  /* 0x0000000000007992 */ /* 0x000fec000000a000 */
[----:B------:R-:W-:-:S00]  /*3b60*/  ERRBAR ;  /* 0x00000000000079ab */ /* 0x000fc00000000000 */
[----:B------:R-:W-:Y:S06]  /*3b70*/  CGAERRBAR ;  /* 0x00000000000075ab */ /* 0x000fec0000000000 */
[----:B------:R0:W5:Y:S02]  /*3b80*/  ATOM.E.ADD.STRONG.GPU PT, R18, desc[UR12][R16.64], R18 ;  /* 0x000000121012798a */ /* 0x00016400081ee1cc */
.L_x_404:
[----:B------:R-:W2:Y:S04]  /*3b90*/  LD.E.STRONG.GPU R19, desc[UR12][R16.64] ;  /* 0x0000000c10137980 */ /* 0x000ea8000c10f900 */
[----:B--2---:R-:W-:Y:S01]  /*3ba0*/  CCTL.IVALL ;  /* 0x00000000ff00798f */ /* 0x004fe20002000000 */
[----:B------:R-:W-:Y:S05]  /*3bb0*/  YIELD ;  /* 0x0000000000007946 */ /* 0x000fea0003800000 */
[----:B-----5:R-:W-:-:S04]  /*3bc0*/  LOP3.LUT R19, R19, R18, RZ, 0x3c, !PT ;  /* 0x0000001213137212 */ /* 0x020fc800078e3cff */
[----:B------:R-:W-:-:S13]  /*3bd0*/  ISETP.GT.AND P1, PT, R19, -0x1, PT ;  /* 0xffffffff1300780c */ /* 0x000fda0003f24270 */
[----:B------:R-:W-:Y:S05]  /*3be0*/  @P1 BRA `(.L_x_404) ;  /* 0xfffffffc00e81947 */ /* 0x000fea000383ffff */
.L_x_403:
[----:B------:R-:W-:Y:S05]  /*3bf0*/  WARPSYNC.ALL ;  /* 0x0000000000007948 */ /* 0x000fea0003800000 */
[----:B------:R-:W-:Y:S06]  /*3c00*/  BAR.SYNC.DEFER_BLOCKING 0x0 ;  /* 0x0000000000007b1d */ /* 0x000fec0000010000 */
[----:B------:R-:W-:Y:S05]  /*3c10*/  BRA `(.L_x_405) ;  /* 0x0000000000687947 */ /* 0x000fea0003800000 */
.L_x_402:
        /* <DEDUP_REMOVED lines=10> */
[----:B------:R-:W-:-:S04]  /*3cc0*/  IMAD.U32 R16, RZ, RZ, UR5 ;  /* 0x00000005ff107e24 */ /* 0x000fc8000f8e00ff */
[----:B0-----:R-:W-:Y:S01]  /*3cd0*/  IMAD.WIDE.U32 R16, R16, 0x4, R18 ;  /* 0x0000000410107825 */ /* 0x001fe200078e0012 */
[----:B------:R-:W-:-:S04]  /*3ce0*/  MOV R18, 0x7fffff81 ;  /* 0x7fffff8100127802 */ /* 0x000fc80000000f00 */
[----:B------:R-:W-:Y:S01]  /*3cf0*/  SEL R18, R18, 0x1, !P1 ;  /* 0x0000000112127807 */ /* 0x000fe20004800000 */
[----:B------:R-:W-:Y:S06]  /*3d00*/  MEMBAR.ALL.GPU ;  /* 0x0000000000007992 */ /* 0x000fec000000a000 */
[----:B------:R-:W-:-:S00]  /*3d10*/  ERRBAR ;  /* 0x00000000000079ab */ /* 0x000fc00000000000 */
[----:B------:R-:W-:Y:S06]  /*3d20*/  CGAERRBAR ;  /* 0x00000000000075ab */ /* 0x000fec0000000000 */
[----:B------:R0:W5:Y:S02]  /*3d30*/  ATOM.E.ADD.STRONG.GPU PT, R18, desc[UR12][R16.64], R18 ;  /* 0x000000121012798a */ /* 0x00016400081ee1cc */
.L_x_407:
[----:B------:R-:W2:Y:S04]  /*3d40*/  LD.E.STRONG.GPU R19, desc[UR12][R16.64] ;  /* 0x0000000c10137980 */ /* 0x000ea8000c10f900 */
[----:B--2---:R-:W-:Y:S01]  /*3d50*/  CCTL.IVALL ;  /* 0x00000000ff00798f */ /* 0x004fe20002000000 */
[----:B------:R-:W-:Y:S05]  /*3d60*/  YIELD ;  /* 0x0000000000007946 */ /* 0x000fea0003800000 */
[----:B-----5:R-:W-:-:S04]  /*3d70*/  LOP3.LUT R19, R19, R18, RZ, 0x3c, !PT ;  /* 0x0000001213137212 */ /* 0x020fc800078e3cff */
[----:B------:R-:W-:-:S13]  /*3d80*/  ISETP.GT.AND P1, PT, R19, -0x1, PT ;  /* 0xffffffff1300780c */ /* 0x000fda0003f24270 */
[----:B------:R-:W-:Y:S05]  /*3d90*/  @P1 BRA `(.L_x_407) ;  /* 0xfffffffc00e81947 */ /* 0x000fea000383ffff */
.L_x_406:
[----:B------:R-:W-:Y:S05]  /*3da0*/  WARPSYNC.ALL ;  /* 0x0000000000007948 */ /* 0x000fea0003800000 */
[----:B------:R-:W-:Y:S06]  /*3db0*/  BAR.SYNC.DEFER_BLOCKING 0x0 ;  /* 0x0000000000007b1d */ /* 0x000fec0000010000 */
.L_x_405:
[----:B------:R-:W2:Y:S01]  /*3dc0*/  S2R R18, SR_TID.X ;  /* 0x0000000000127919 */ /* 0x000ea20000002100 */
[----:B------:R-:W-:Y:S01]  /*3dd0*/  BSSY B0, `(.L_x_408) ;  /* 0x0000023000007945 */ /* 0x000fe20003800000 */
[----:B0-----:R-:W-:Y:S02]  /*3de0*/  CS2R R16, SRZ ;  /* 0x0000000000107805 */ /* 0x001fe4000001ff00 */
[----:B--2---:R-:W-:-:S13]  /*3df0*/  ISETP.GT.U32.AND P1, PT, R18, 0xff, PT ;  /* 0x000000ff1200780c */ /* 0x004fda0003f24070 */
[----:B------:R-:W-:Y:S05]  /*3e00*/  @P1 BRA `(.L_x_409) ;  /* 0x00000000007c1947 */ /* 0x000fea0003800000 */
[----:B------:R-:W-:Y:S01]  /*3e10*/  ULDC UR5, c[0x0][0x10] ;  /* 0x0000040000057ab9 */ /* 0x000fe20000000800 */
[----:B------:R0:W-:Y:S01]  /*3e20*/  STL.64 [R1+0xc8], R2 ;  /* 0x0000c80201007387 */ /* 0x0001e20000100a00 */
[----:B------:R-:W-:Y:S01]  /*3e30*/  UIMAD UR5, UR5, UR4, UR6 ;  /* 0x00000004050572a4 */ /* 0x000fe2000f8e0206 */
[----:B------:R-:W-:-:S04]  /*3e40*/  SHF.L.U32 R17, R18, 0x2, RZ ;  /* 0x0000000212117819 */ /* 0x000fc800000006ff */
[----:B------:R-:W-:Y:S01]  /*3e50*/  LOP3.LUT R17, R17, 0x7fffffc0, RZ, 0xc0, !PT ;  /* 0x7fffffc011117812 */ /* 0x000fe200078ec0ff */
[----:B------:R-:W-:Y:S01]  /*3e60*/  IMAD.U32 R16, RZ, RZ, UR5 ;  /* 0x00000005ff107e24 */ /* 0x000fe2000f8e00ff */
[----:B0-----:R-:W0:Y:S04]  /*3e70*/  LDC.64 R2, c[0x0][0x260] ;  /* 0x00009800ff027b82 */ /* 0x001e280000000a00 */
[----:B------:R-:W-:Y:S02]  /*3e80*/  LEA R16, R16, R17, 0xa ;  /* 0x0000001110107211 */ /* 0x000fe400078e50ff */
[----:B------:R-:W-:-:S04]  /*3e90*/  LOP3.LUT R17, R18, 0xf, RZ, 0xc0, !PT ;  /* 0x0000000f12117812 */ /* 0x000fc800078ec0ff */
[----:B------:R-:W-:-:S05]  /*3ea0*/  IADD3 R16, R16, R17, RZ ;  /* 0x0000001110107210 */ /* 0x000fca0007ffe0ff */
[----:B------:R-:W-:-:S05]  /*3eb0*/  IMAD.SHL.U32 R20, R16, 0x2, RZ ;  /* 0x0000000210147824 */ /* 0x000fca00078e00ff */
[C---:B------:R-:W-:Y:S02]  /*3ec0*/  IADD3 R16, R20.reuse, 0x20, RZ ;  /* 0x0000002014107810 */ /* 0x040fe40007ffe0ff */
[C---:B------:R-:W-:Y:S01]  /*3ed0*/  IADD3 R22, R20.reuse, 0x40, RZ ;  /* 0x0000004014167810 */ /* 0x040fe20007ffe0ff */
[----:B0-----:R-:W-:-:S04]  /*3ee0*/  IMAD.WIDE.U32 R18, R20, 0x4, R2 ;  /* 0x0000000414127825 */ /* 0x001fc800078e0002 */
        /* <DEDUP_REMOVED lines=9> */
[----:B--2---:R-:W-:Y:S01]  /*3f80*/  FADD.FTZ R18, RZ, R18 ;  /* 0x00000012ff127221 */ /* 0x004fe20000010000 */
[----:B------:R-:W-:-:S03]  /*3f90*/  FADD.FTZ R19, RZ, R19 ;  /* 0x00000013ff137221 */ /* 0x000fc60000010000 */
[----:B---3--:R-:W-:Y:S01]  /*3fa0*/  FADD.FTZ R16, R16, R18 ;  /* 0x0000001210107221 */ /* 0x008fe20000010000 */
[----:B------:R-:W-:-:S03]  /*3fb0*/  FADD.FTZ R17, R17, R19 ;  /* 0x0000001311117221 */ /* 0x000fc60000010000 */
[----:B----4-:R-:W-:Y:S01]  /*3fc0*/  FADD.FTZ R16, R22, R16 ;  /* 0x0000001016107221 */ /* 0x010fe20000010000 */
[----:B------:R-:W-:-:S03]  /*3fd0*/  FADD.FTZ R17, R23, R17 ;  /* 0x0000001117117221 */ /* 0x000fc60000010000 */
[----:B------:R-:W-:Y:S01]  /*3fe0*/  FADD.FTZ R16, R20, R16 ;  /* 0x0000001014107221 */ /* 0x000fe20000010000 */
[----:B0-----:R-:W-:-:S07]  /*3ff0*/  FADD.FTZ R17, R21, R17 ;  /* 0x0000001115117221 */ /* 0x001fce0000010000 */
.L_x_409:
[----:B------:R-:W-:Y:S05]  /*4000*/  BSYNC B0 ;  /* 0x0000000000007941 */ /* 0x000fea0003800000 */
.L_x_408:
[----:B------:R-:W0:Y:S01]  /*4010*/  SHFL.BFLY PT, R18, R16, 0x8, 0x1f ;  /* 0x0d001f0010127f89 */ /* 0x000e2200000e0000 */
[----:B------:R-:W-:Y:S01]  /*4020*/  BSSY B0, `(.L_x_410) ;  /* 0x000001c000007945 */ /* 0x000fe20003800000 */
[----:B------:R-:W2:Y:S01]  /*4030*/  S2R R19, SR_TID.X ;  /* 0x0000000000137919 */ /* 0x000ea20000002100 */
[----:B0-----:R-:W-:Y:S02]  /*4040*/  FADD.FTZ R16, R18, R16 ;  /* 0x0000001012107221 */ /* 0x001fe40000010000 */
[----:B------:R-:W0:Y:S01]  /*4050*/  SHFL.BFLY PT, R18, R17, 0x8, 0x1f ;  /* 0x0d001f0011127f89 */ /* 0x000e2200000e0000 */
[----:B--2---:R-:W-:Y:S01]  /*4060*/  LOP3.LUT P1, RZ, R19, 0xffffff0f, RZ, 0xc0, !PT ;  /* 0xffffff0f13ff7812 */ /* 0x004fe2000782c0ff */
        /* <DEDUP_REMOVED lines=23> */
.L_x_411:
[----:B------:R-:W-:Y:S05]  /*41e0*/  BSYNC B0 ;  /* 0x0000000000007941 */ /* 0x000fea0003800000 */
.L_x_410:
[----:B0-----:R-:W2:Y:S01]  /*41f0*/  LDL.LU R16, [R1+0xac] ;  /* 0x0000ac0001107983 */ /* 0x001ea20000300800 */
[----:B------:R-:W0:Y:S01]  /*4200*/  S2UR UR10, SR_CgaCtaId ;  /* 0x00000000000a79c3 */ /* 0x000e220000008800 */
[----:B------:R-:W-:Y:S02]  /*4210*/  USHF.L.U32 UR5, UR8, 0x4, URZ ;  /* 0x0000000408057899 */ /* 0x000fe4000800063f */
[----:B------:R-:W3:Y:S05]  /*4220*/  LDL.LU R18, [R1+0x4] ;  /* 0x0000040001127983 */ /* 0x000eea0000300800 */
[----:B------:R-:W-:Y:S01]  /*4230*/  BAR.SYNC.DEFER_BLOCKING 0x0 ;  /* 0x0000000000007b1d */ /* 0x000fe20000010000 */
[----:B------:R-:W-:Y:S01]  /*4240*/  SHF.L.U32 R24, R24, 0x10, RZ ;  /* 0x0000001018187819 */ /* 0x000fe200000006ff */
[----:B------:R-:W-:Y:S01]  /*4250*/  IMAD.U32 R52, R52, 0x10000, RZ ;  /* 0x0001000034347824 */ /* 0x000fe200078e00ff */
[----:B------:R-:W-:Y:S01]  /*4260*/  SHF.L.U32 R32, R32, 0x10, RZ ;  /* 0x0000001020207819 */ /* 0x000fe200000006ff */
[----:B------:R-:W-:Y:S01]  /*4270*/  IMAD.U32 R28, R28, 0x10000, RZ ;  /* 0x000100001c1c7824 */ /* 0x000fe200078e00ff */
[----:B------:R-:W-:Y:S01]  /*4280*/  SHF.L.U32 R36, R36, 0x10, RZ ;  /* 0x0000001024247819 */ /* 0x000fe200000006ff */
[----:B------:R-:W-:Y:S01]  /*4290*/  IMAD.U32 R40, R40, 0x10000, RZ ;  /* 0x0001000028287824 */ /* 0x000fe200078e00ff */
[----:B------:R-:W-:Y:S01]  /*42a0*/  SHF.L.U32 R44, R44, 0x10, RZ ;  /* 0x000000102c2c7819 */ /* 0x000fe200000006ff */
[----:B------:R-:W4:Y:S01]  /*42b0*/  LDL.LU R20, [R1+0x48] ;  /* 0x0000480001147983 */ /* 0x000f220000300800 */
[----:B------:R-:W-:Y:S01]  /*42c0*/  UMOV UR8, 0x400 ;  /* 0x0000040000087882 */ /* 0x000fe20000000000 */
[----:B------:R-:W-:-:S02]  /*42d0*/  ULOP3.LUT UR5, UR5, 0x10, URZ, 0xc0, !UPT ;  /* 0x0000001005057892 */ /* 0x000fc4000f8ec03f */
[----:B------:R-:W-:Y:S01]  /*42e0*/  UIADD3 UR8, UR8, 0x5280, URZ ;  /* 0x0000528008087890 */ /* 0x000fe2000fffe03f */
[----:B------:R-:W3:Y:S01]  /*42f0*/  LDL.LU R19, [R1+0xc] ;  /* 0x00000c0001137983 */ /* 0x000ee20000300800 */
[----:B------:R-:W-:Y:S02]  /*4300*/  SHF.L.U32 R48, R48, 0x10, RZ ;  /* 0x0000001030307819 */ /* 0x000fe400000006ff */
[----:B------:R-:W-:Y:S01]  /*4310*/  SHF.L.U32 R61, R61, 0x10, RZ ;  /* 0x000000103d3d7819 */ /* 0x000fe200000006ff */
[----:B0-----:R-:W-:Y:S01]  /*4320*/  ULEA UR8, UR10, UR8, 0x18 ;  /* 0x000000080a087291 */ /* 0x001fe2000f8ec03f */
[----:B------:R-:W3:Y:S01]  /*4330*/  LDL.LU R22, [R1+0x14] ;  /* 0x0000140001167983 */ /* 0x000ee20000300800 */
[----:B------:R-:W-:Y:S02]  /*4340*/  SHF.L.U32 R50, R50, 0x10, RZ ;  /* 0x0000001032327819 */ /* 0x000fe400000006ff */
[----:B------:R-:W-:Y:S01]  /*4350*/  SHF.L.U32 R9, R9, 0x10, RZ ;  /* 0x0000001009097819 */ /* 0x000fe200000006ff */
[----:B------:R-:W3:Y:S01]  /*4360*/  LDL.LU R21, [R1+0x8] ;  /* 0x0000080001157983 */ /* 0x000ee20000300800 */
        /* <DEDUP_REMOVED lines=18> */
[----:B------:R-:W-:Y:S01]  /*4490*/  ULDC.64 UR18, c[0x0][0x210] ;  /* 0x0000840000127ab9 */ /* 0x000fe20000000a00 */
[----:B--2---:R-:W-:-:S04]  /*44a0*/  IADD3 R16, R16, -UR5, RZ ;  /* 0x8000000510107c10 */ /* 0x004fc8000fffe0ff */
[----:B------:R-:W-:-:S06]  /*44b0*/  LEA R16, R16, UR8, 0x3 ;  /* 0x0000000810107c11 */ /* 0x000fcc000f8e18ff */
[----:B------:R-:W0:Y:S02]  /*44c0*/  LDS.64 R16, [R16] ;  /* 0x0000000010107984 */ /* 0x000e240000000a00 */
[----:B0----5:R-:W-:-:S04]  /*44d0*/  FFMA.FTZ R0, R0, R3, -R16 ;  /* 0x0000000300007223 */ /* 0x021fc80000010810 */
[----:B----4-:R-:W-:Y:S02]  /*44e0*/  FFMA.FTZ R0, R20, -R17, R0 ;  /* 0x8000001114007223 */ /* 0x010fe40000010000 */
[----:B------:R-:W2:Y:S01]  /*44f0*/  LDL.LU R20, [R1] ;  /* 0x0000000001147983 */ /* 0x000ea20000300800 */
[----:B---3--:R-:W-:Y:S01]  /*4500*/  SHF.L.U32 R18, R18, 0x10, RZ ;  /* 0x0000001012127819 */ /* 0x008fe200000006ff */
[C-C-:B------:R-:W-:Y:S01]  /*4510*/  FFMA.FTZ R19, R3.reuse, R19, -R16.reuse ;  /* 0x0000001303137223 */ /* 0x140fe20000010810 */
[C-C-:B------:R-:W-:Y:S01]  /*4520*/  FFMA.FTZ R60, R3.reuse, R60, -R16.reuse ;  /* 0x0000003c033c7223 */ /* 0x140fe20000010810 */
[C-C-:B------:R-:W-:Y:S01]  /*4530*/  FFMA.FTZ R58, R3.reuse, R58, -R16.reuse ;  /* 0x0000003a033a7223 */ /* 0x140fe20000010810 */
[C-C-:B------:R-:W-:Y:S01]  /*4540*/  FFMA.FTZ R56, R3.reuse, R56, -R16.reuse ;  /* 0x0000003803387223 */ /* 0x140fe20000010810 */
[C-C-:B------:R-:W-:Y:S01]  /*4550*/  FFMA.FTZ R54, R3.reuse, R54, -R16.reuse ;  /* 0x0000003603367223 */ /* 0x140fe20000010810 */
[C-C-:B------:R-:W-:Y:S01]  /*4560*/  FFMA.FTZ R5, R3.reuse, R5, -R16.reuse ;  /* 0x0000000503057223 */ /* 0x140fe20000010810 */
        /* <DEDUP_REMOVED lines=16> */
[----:B------:R-:W-:Y:S01]  /*4670*/  FFMA.FTZ R4, R4, R8, -R16 ;  /* 0x0000000804047223 */ /* 0x000fe20000010810 */
[----:B--2---:R-:W-:-:S02]  /*4680*/  SHF.L.U32 R8, R20, 0x10, RZ ;  /* 0x0000001014087819 */ /* 0x004fc400000006ff */
[----:B------:R-:W2:Y:S04]  /*4690*/  LDL.LU R20, [R1+0x68] ;  /* 0x0000680001147983 */ /* 0x000ea80000300800 */
[----:B------:R-:W3:Y:S04]  /*46a0*/  LDL.LU R23, [R1+0x64] ;  /* 0x0000640001177983 */ /* 0x000ee80000300800 */
[----:B------:R-:W4:Y:S04]  /*46b0*/  LDL.LU R22, [R1+0x60] ;  /* 0x0000600001167983 */ /* 0x000f280000300800 */
[----:B------:R-:W4:Y:S01]  /*46c0*/  LDL.LU R21, [R1+0x5c] ;  /* 0x00005c0001157983 */ /* 0x000f220000300800 */
[----:B------:R-:W-:-:S04]  /*46d0*/  FADD.FTZ R61, -R14, R61 ;  /* 0x0000003d0e3d7221 */ /* 0x000fc80000010100 */
[----:B------:R-:W-:Y:S01]  /*46e0*/  FMUL.FTZ R61, R2, R61 ;  /* 0x0000003d023d7220 */ /* 0x000fe20000410000 */
[----:B--2---:R-:W-:Y:S02]  /*46f0*/  FFMA.FTZ R7, R20, -R17, R7 ;  /* 0x8000001114077223 */ /* 0x004fe40000010007 */
[----:B------:R-:W2:Y:S01]  /*4700*/  LDL.LU R20, [R1+0x58] ;  /* 0x0000580001147983 */ /* 0x000ea20000300800 */
[----:B------:R-:W-:Y:S01]  /*4710*/  FFMA.FTZ R52, -R17, R61, R52 ;  /* 0x0000003d11347223 */ /* 0x000fe20000010134 */
[----:B------:R-:W-:Y:S01]  /*4720*/  FADD.FTZ R50, -R14, R50 ;  /* 0x000000320e327221 */ /* 0x000fe20000010100 */
[----:B------:R-:W-:Y:S01]  /*4730*/  SHF.L.U32 R42, R42, 0x10, RZ ;  /* 0x000000102a2a7819 */ /* 0x000fe200000006ff */
[----:B------:R-:W-:Y:S01]  /*4740*/  FADD.FTZ R9, -R14, R9 ;  /* 0x000000090e097221 */ /* 0x000fe20000010100 */
[----:B------:R-:W-:Y:S01]  /*4750*/  SHF.L.U32 R43, R43, 0x10, RZ ;  /* 0x000000102b2b7819 */ /* 0x000fe200000006ff */
[C---:B------:R-:W-:Y:S01]  /*4760*/  FMUL.FTZ R0, R2.reuse, R0 ;  /* 0x0000000002007220 */ /* 0x040fe20000410000 */
[----:B------:R-:W-:Y:S01]  /*4770*/  SHF.L.U32 R47, R47, 0x10, RZ ;  /* 0x000000102f2f7819 */ /* 0x000fe200000006ff */
[C---:B------:R-:W-:Y:S01]  /*4780*/  FMUL.FTZ R52, R2.reuse, R52 ;  /* 0x0000003402347220 */ /* 0x040fe20000410000 */
[----:B------:R-:W-:Y:S01]  /*4790*/  FMUL.FTZ R50, R2, R50 ;  /* 0x0000003202327220 */ /* 0x000fe20000410000 */
[C-C-:B------:R-:W-:Y:S01]  /*47a0*/  FFMA.FTZ R25, R8.reuse, R25, -R16.reuse ;  /* 0x0000001908197223 */ /* 0x140fe20000010810 */
[--C-:B------:R-:W-:Y:S01]  /*47b0*/  FFMA.FTZ R51, R51, R8, -R16.reuse ;  /* 0x0000000833337223 */ /* 0x100fe20000010810 */
[C-C-:B------:R-:W-:Y:S01]  /*47c0*/  FFMA.FTZ R29, R8.reuse, R29, -R16.reuse ;  /* 0x0000001d081d7223 */ /* 0x140fe20000010810 */
[C-C-:B------:R-:W-:Y:S01]  /*47d0*/  FFMA.FTZ R33, R8.reuse, R33, -R16.reuse ;  /* 0x0000002108217223 */ /* 0x140fe20000010810 */
[C-C-:B------:R-:W-:Y:S01]  /*47e0*/  FFMA.FTZ R37, R8.reuse, R37, -R16.reuse ;  /* 0x0000002508257223 */ /* 0x140fe20000010810 */
[C-C-:B------:R-:W-:Y:S01]  /*47f0*/  FFMA.FTZ R41, R8.reuse, R41, -R16.reuse ;  /* 0x0000002908297223 */ /* 0x140fe20000010810 */
[C-C-:B------:R-:W-:Y:S01]  /*4800*/  FFMA.FTZ R45, R8.reuse, R45, -R16.reuse ;  /* 0x0000002d082d7223 */ /* 0x140fe20000010810 */
[----:B------:R-:W-:Y:S01]  /*4810*/  FFMA.FTZ R49, R8, R49, -R16 ;  /* 0x0000003108317223 */ /* 0x000fe20000010810 */
        /* <DEDUP_REMOVED lines=14> */
[----:B------:R-:W2:Y:S01]  /*4900*/  LDL.LU R16, [R1+0x54] ;  /* 0x0000540001107983 */ /* 0x000ea20000300800 */
[----:B------:R-:W-:Y:S01]  /*4910*/  F2FP.BF16.F32.PACK_AB R0, R52, R0 ;  /* 0x000000003400723e */ /* 0x000fe200000010ff */
[----:B------:R-:W-:-:S02]  /*4920*/  FFMA.FTZ R24, -R17, R50, R24 ;  /* 0x0000003211187223 */ /* 0x000fc40000010118 */
[----:B------:R-:W2:Y:S01]  /*4930*/  LDL.LU R14, [R1+0x50] ;  /* 0x00005000010e7983 */ /* 0x000ea20000300800 */
[----:B------:R-:W-:Y:S01]  /*4940*/  FFMA.FTZ R9, -R17, R9, R25 ;  /* 0x0000000911097223 */ /* 0x000fe20000010119 */
[-C--:B---3--:R-:W-:Y:S02]  /*4950*/  FFMA.FTZ R19, R23, -R17.reuse, R19 ;  /* 0x8000001117137223 */ /* 0x088fe40000010013 */
[----:B------:R-:W3:Y:S01]  /*4960*/  LDL.LU R52, [R1+0x4c] ;  /* 0x00004c0001347983 */ /* 0x000ee20000300800 */
[----:B----4-:R-:W-:-:S03]  /*4970*/  FFMA.FTZ R18, R22, -R17, R18 ;  /* 0x8000001116127223 */ /* 0x010fc60000010012 */
[----:B------:R-:W4:Y:S01]  /*4980*/  LDL.LU R50, [R1+0x44] ;  /* 0x0000440001327983 */ /* 0x000f220000300800 */
[----:B------:R-:W-:-:S03]  /*4990*/  FFMA.FTZ R60, R21, -R17, R60 ;  /* 0x80000011153c7223 */ /* 0x000fc6000001003c */
[----:B------:R-:W3:Y:S04]  /*49a0*/  LDL.LU R25, [R1+0x40] ;  /* 0x0000400001197983 */ /* 0x000ee80000300800 */
[----:B------:R-:W4:Y:S04]  /*49b0*/  LDL.LU R23, [R1+0x38] ;  /* 0x0000380001177983 */ /* 0x000f280000300800 */
[----:B------:R-:W3:Y:S04]  /*49c0*/  LDL.LU R22, [R1+0x34] ;  /* 0x0000340001167983 */ /* 0x000ee80000300800 */
[----:B------:R-:W3:Y:S04]  /*49d0*/  LDL.LU R8, [R1+0x28] ;  /* 0x0000280001087983 */ /* 0x000ee80000300800 */
[----:B------:R-:W3:Y:S01]  /*49e0*/  LDL.LU R21, [R1+0x24] ;  /* 0x0000240001157983 */ /* 0x000ee20000300800 */
[----:B--2---:R-:W-:-:S03]  /*49f0*/  FFMA.FTZ R59, R20, -R17, R59 ;  /* 0x80000011143b7223 */ /* 0x004fc6000001003b */
[----:B------:R-:W2:Y:S01]  /*4a00*/  LDL.LU R20, [R1+0x7c] ;  /* 0x00007c0001147983 */ /* 0x000ea20000300800 */
[----:B------:R-:W-:-:S03]  /*4a10*/  FFMA.FTZ R58, R16, -R17, R58 ;  /* 0x80000011103a7223 */ /* 0x000fc6000001003a */
[----:B------:R-:W2:Y:S01]  /*4a20*/  LDL.LU R16, [R1+0x18] ;  /* 0x0000180001107983 */ /* 0x000ea20000300800 */
[----:B------:R-:W-:-:S03]  /*4a30*/  FFMA.FTZ R57, R14, -R17, R57 ;  /* 0x800000110e397223 */ /* 0x000fc60000010039 */
[----:B------:R-:W2:Y:S01]  /*4a40*/  LDL.LU R14, [R1+0xa8] ;  /* 0x0000a800010e7983 */ /* 0x000ea20000300800 */
[-C--:B----4-:R-:W-:Y:S01]  /*4a50*/  FFMA.FTZ R15, R23, -R17.reuse, R15 ;  /* 0x80000011170f7223 */ /* 0x090fe2000001000f */
[----:B---3--:R-:W-:Y:S01]  /*4a60*/  FFMA.FTZ R8, R8, -R17, R6 ;  /* 0x8000001108087223 */ /* 0x008fe20000010006 */
[----:B--2---:R-:W-:Y:S02]  /*4a70*/  IADD3 R6, P1, R20, UR18, RZ ;  /* 0x0000001214067c10 */ /* 0x004fe4000ff3e0ff */
[----:B------:R-:W2:Y:S04]  /*4a80*/  LDL.LU R20, [R1+0xa0] ;  /* 0x0000a00001147983 */ /* 0x000ea80000300800 */
[----:B------:R-:W3:Y:S01]  /*4a90*/  LDL.LU R23, [R1+0xa4] ;  /* 0x0000a40001177983 */ /* 0x000ee20000300800 */
[C---:B------:R-:W-:Y:S01]  /*4aa0*/  FMUL.FTZ R53, R2.reuse, R53 ;  /* 0x0000003502357220 */ /* 0x040fe20000410000 */
[----:B------:R-:W-:-:S03]  /*4ab0*/  FMUL.FTZ R26, R2, R26 ;  /* 0x0000001a021a7220 */ /* 0x000fc60000410000 */
[----:B------:R-:W-:Y:S01]  /*4ac0*/  FFMA.FTZ R51, -R17, R53, R51 ;  /* 0x0000003511337223 */ /* 0x000fe20000010133 */
        /* <DEDUP_REMOVED lines=13> */
[-C--:B------:R-:W-:Y:S01]  /*4ba0*/  FFMA.FTZ R54, R25, -R17.reuse, R54 ;  /* 0x8000001119367223 */ /* 0x080fe20000010036 */
[----:B------:R-:W-:Y:S01]  /*4bb0*/  FFMA.FTZ R3, R21, -R17, R3 ;  /* 0x8000001115037223 */ /* 0x000fe20000010003 */
[----:B------:R-:W4:Y:S01]  /*4bc0*/  LDL.LU R25, [R1+0x98] ;  /* 0x0000980001197983 */ /* 0x000f220000300800 */
[C---:B------:R-:W-:Y:S01]  /*4bd0*/  FFMA.FTZ R26, -R17.reuse, R26, R28 ;  /* 0x0000001a111a7223 */ /* 0x040fe2000001011c */
[C---:B------:R-:W-:Y:S01]  /*4be0*/  FFMA.FTZ R27, -R17.reuse, R27, R29 ;  /* 0x0000001b111b7223 */ /* 0x040fe2000001011d */
[C---:B------:R-:W-:Y:S01]  /*4bf0*/  FFMA.FTZ R30, -R17.reuse, R30, R32 ;  /* 0x0000001e111e7223 */ /* 0x040fe20000010120 */
[C---:B------:R-:W-:Y:S01]  /*4c00*/  FFMA.FTZ R31, -R17.reuse, R31, R33 ;  /* 0x0000001f111f7223 */ /* 0x040fe20000010121 */
[-C--:B------:R-:W-:Y:S01]  /*4c10*/  FFMA.FTZ R56, R52, -R17.reuse, R56 ;  /* 0x8000001134387223 */ /* 0x080fe20000010038 */
[C---:B------:R-:W-:Y:S01]  /*4c20*/  FFMA.FTZ R34, -R17.reuse, R34, R36 ;  /* 0x0000002211227223 */ /* 0x040fe20000010124 */
[----:B------:R-:W-:Y:S01]  /*4c30*/  FFMA.FTZ R55, R50, -R17, R55 ;  /* 0x8000001132377223 */ /* 0x000fe20000010037 */
[C---:B------:R-:W-:Y:S01]  /*4c40*/  FFMA.FTZ R35, -R17.reuse, R35, R37 ;  /* 0x0000002311237223 */ /* 0x040fe20000010125 */
[C---:B------:R-:W-:Y:S01]  /*4c50*/  FFMA.FTZ R38, -R17.reuse, R38, R40 ;  /* 0x0000002611267223 */ /* 0x040fe20000010128 */
[C---:B------:R-:W-:Y:S01]  /*4c60*/  FFMA.FTZ R39, -R17.reuse, R39, R41 ;  /* 0x0000002711277223 */ /* 0x040fe20000010129 */
[----:B------:R-:W-:Y:S01]  /*4c70*/  FFMA.FTZ R5, R22, -R17, R5 ;  /* 0x8000001116057223 */ /* 0x000fe20000010005 */
[C---:B------:R-:W-:Y:S01]  /*4c80*/  FFMA.FTZ R42, -R17.reuse, R42, R44 ;  /* 0x0000002a112a7223 */ /* 0x040fe2000001012c */
[C---:B------:R-:W-:Y:S01]  /*4c90*/  FFMA.FTZ R43, -R17.reuse, R43, R45 ;  /* 0x0000002b112b7223 */ /* 0x040fe2000001012d */
[C---:B------:R-:W-:Y:S01]  /*4ca0*/  FFMA.FTZ R46, -R17.reuse, R46, R48 ;  /* 0x0000002e112e7223 */ /* 0x040fe20000010130 */
[----:B------:R-:W-:Y:S01]  /*4cb0*/  FFMA.FTZ R4, R16, -R17, R4 ;  /* 0x8000001110047223 */ /* 0x000fe20000010004 */
[----:B------:R-:W-:Y:S01]  /*4cc0*/  FFMA.FTZ R47, -R17, R47, R49 ;  /* 0x0000002f112f7223 */ /* 0x000fe20000010131 */
[C---:B------:R-:W-:Y:S01]  /*4cd0*/  FMUL.FTZ R19, R2.reuse, R19 ;  /* 0x0000001302137220 */ /* 0x040fe20000410000 */
[C---:B------:R-:W-:Y:S01]  /*4ce0*/  FMUL.FTZ R24, R2.reuse, R24 ;  /* 0x0000001802187220 */ /* 0x040fe20000410000 */
[----:B------:R-:W-:Y:S01]  /*4cf0*/  F2FP.BF16.F32.PACK_AB R51, R51, R7 ;  /* 0x000000073333723e */ /* 0x000fe200000010ff */
[----:B------:R-:W-:Y:S01]  /*4d00*/  FMUL.FTZ R16, R2, R3 ;  /* 0x0000000302107220 */ /* 0x000fe20000410000 */
[----:B------:R-:W-:Y:S01]  /*4d10*/  IADD3.X R7, R14, UR19, RZ, P1, !PT ;  /* 0x000000130e077c10 */ /* 0x000fe20008ffe4ff */
[----:B------:R-:W4:Y:S01]  /*4d20*/  LDL.LU R22, [R1+0x9c] ;  /* 0x00009c0001167983 */ /* 0x000f220000300800 */
[C---:B------:R-:W-:Y:S01]  /*4d30*/  FMUL.FTZ R18, R2.reuse, R18 ;  /* 0x0000001202127220 */ /* 0x040fe20000410000 */
        /* <DEDUP_REMOVED lines=25> */
[----:B------:R-:W4:Y:S01]  /*4ed0*/  LDL.LU R21, [R1+0x90] ;  /* 0x0000900001157983 */ /* 0x000f220000300800 */
[----:B------:R-:W-:-:S02]  /*4ee0*/  F2FP.BF16.F32.PACK_AB R19, R24, R19 ;  /* 0x000000131813723e */ /* 0x000fc400000010ff */
[----:B------:R-:W-:Y:S01]  /*4ef0*/  F2FP.BF16.F32.PACK_AB R9, R9, R18 ;  /* 0x000000120909723e */ /* 0x000fe200000010ff */
[----:B------:R3:W-:Y:S01]  /*4f00*/  STG.E.U16 desc[UR12][R6.64+0x2], R3 ;  /* 0x0000020306007986 */ /* 0x0007e2000c10150c */
[----:B------:R-:W-:Y:S02]  /*4f10*/  PRMT R5, R51, 0x7632, R5 ;  /* 0x0000763233057816 */ /* 0x000fe40000000005 */
[----:B------:R-:W-:Y:S01]  /*4f20*/  PRMT R18, R19, 0x7632, R18 ;  /* 0x0000763213127816 */ /* 0x000fe20000000012 */
[----:B------:R-:W-:Y:S04]  /*4f30*/  STG.E.U16 desc[UR12][R6.64], R0 ;  /* 0x0000000006007986 */ /* 0x000fe8000c10150c */
[----:B------:R-:W-:Y:S04]  /*4f40*/  STG.E.U16 desc[UR12][R6.64+0x4], R51 ;  /* 0x0000043306007986 */ /* 0x000fe8000c10150c */
[----:B------:R-:W-:Y:S01]  /*4f50*/  STG.E.U16 desc[UR12][R6.64+0x6], R5 ;  /* 0x0000060506007986 */ /* 0x000fe2000c10150c */
[----:B--2---:R-:W-:-:S03]  /*4f60*/  IADD3 R2, P1, R20, UR18, RZ ;  /* 0x0000001214027c10 */ /* 0x004fc6000ff3e0ff */
[----:B------:R-:W2:Y:S01]  /*4f70*/  LDL.LU R20, [R1+0x94] ;  /* 0x0000940001147983 */ /* 0x000ea20000300800 */
[----:B---3--:R-:W-:-:S03]  /*4f80*/  IADD3.X R3, R23, UR19, RZ, P1, !PT ;  /* 0x0000001317037c10 */ /* 0x008fc60008ffe4ff */
[----:B------:R-:W3:Y:S04]  /*4f90*/  LDL.LU R23, [R1+0x88] ;  /* 0x0000880001177983 */ /* 0x000ee80000300800 */
[----:B------:R0:W-:Y:S04]  /*4fa0*/  STG.E.U16 desc[UR12][R2.64+0x2], R18 ;  /* 0x0000021202007986 */ /* 0x0001e8000c10150c */
[----:B0-----:R-:W3:Y:S01]  /*4fb0*/  LDL.LU R18, [R1+0x8c] ;  /* 0x00008c0001127983 */ /* 0x001ee20000300800 */
[----:B------:R-:W-:Y:S02]  /*4fc0*/  PRMT R0, R9, 0x7632, R0 ;  /* 0x0000763209007816 */ /* 0x000fe40000000000 */
[----:B----4-:R-:W-:-:S02]  /*4fd0*/  IADD3 R4, P1, R25, UR18, RZ ;  /* 0x0000001219047c10 */ /* 0x010fc4000ff3e0ff */
[----:B------:R-:W-:Y:S02]  /*4fe0*/  F2FP.BF16.F32.PACK_AB R26, R26, R60 ;  /* 0x0000003c1a1a723e */ /* 0x000fe400000010ff */
[----:B------:R-:W-:Y:S01]  /*4ff0*/  F2FP.BF16.F32.PACK_AB R27, R27, R59 ;  /* 0x0000003b1b1b723e */ /* 0x000fe200000010ff */
[----:B------:R-:W-:Y:S01]  /*5000*/  STG.E.U16 desc[UR12][R2.64], R19 ;  /* 0x0000001302007986 */ /* 0x000fe2000c10150c */
[----:B------:R-:W-:Y:S02]  /*5010*/  PRMT R7, R26, 0x7632, R7 ;  /* 0x000076321a077816 */ /* 0x000fe40000000007 */
[----:B------:R-:W-:Y:S01]  /*5020*/  PRMT R6, R27, 0x7632, R6 ;  /* 0x000076321b067816 */ /* 0x000fe20000000006 */
[----:B------:R-:W-:Y:S04]  /*5030*/  STG.E.U16 desc[UR12][R2.64+0x4], R9 ;  /* 0x0000040902007986 */ /* 0x000fe8000c10150c */
[----:B------:R0:W-:Y:S01]  /*5040*/  STG.E.U16 desc[UR12][R2.64+0x6], R0 ;  /* 0x0000060002007986 */ /* 0x0001e2000c10150c */
[----:B------:R-:W-:-:S02]  /*5050*/  F2FP.BF16.F32.PACK_AB R30, R30, R58 ;  /* 0x0000003a1e1e723e */ /* 0x000fc400000010ff */
[----:B------:R-:W-:Y:S02]  /*5060*/  IADD3.X R5, R22, UR19, RZ, P1, !PT ;  /* 0x0000001316057c10 */ /* 0x000fe40008ffe4ff */
[----:B------:R-:W4:Y:S04]  /*5070*/  LDL.LU R22, [R1+0x80] ;  /* 0x0000800001167983 */ /* 0x000f280000300800 */
[----:B------:R-:W-:Y:S04]  /*5080*/  STG.E.U16 desc[UR12][R4.64], R26 ;  /* 0x0000001a04007986 */ /* 0x000fe8000c10150c */
[----:B------:R-:W-:Y:S04]  /*5090*/  STG.E.U16 desc[UR12][R4.64+0x2], R7 ;  /* 0x0000020704007986 */ /* 0x000fe8000c10150c */
[----:B------:R-:W-:Y:S04]  /*50a0*/  STG.E.U16 desc[UR12][R4.64+0x4], R27 ;  /* 0x0000041b04007986 */ /* 0x000fe8000c10150c */
[----:B------:R3:W-:Y:S01]  /*50b0*/  STG.E.U16 desc[UR12][R4.64+0x6], R6 ;  /* 0x0000060604007986 */ /* 0x0007e2000c10150c */
[----:B0-----:R-:W-:-:S03]  /*50c0*/  IADD3 R2, P1, R21, UR18, RZ ;  /* 0x0000001215027c10 */ /* 0x001fc6000ff3e0ff */
[----:B------:R-:W4:Y:S01]  /*50d0*/  LDL.LU R21, [R1+0x84] ;  /* 0x0000840001157983 */ /* 0x000f220000300800 */
[----:B------:R-:W-:Y:S02]  /*50e0*/  PRMT R9, R30, 0x7632, R9 ;  /* 0x000076321e097816 */ /* 0x000fe40000000009 */
[----:B--2---:R-:W-:Y:S02]  /*50f0*/  IADD3.X R3, R20, UR19, RZ, P1, !PT ;  /* 0x0000001314037c10 */ /* 0x004fe40008ffe4ff */
[----:B------:R-:W2:Y:S01]  /*5100*/  LDL.LU R20, [R1+0x74] ;  /* 0x0000740001147983 */ /* 0x000ea20000300800 */
[----:B---3--:R-:W-:-:S03]  /*5110*/  IADD3 R4, P1, R23, UR18, RZ ;  /* 0x0000001217047c10 */ /* 0x008fc6000ff3e0ff */
[----:B------:R-:W3:Y:S04]  /*5120*/  LDL.LU R19, [R1+0x78] ;  /* 0x0000780001137983 */ /* 0x000ee80000300800 */
[----:B------:R0:W-:Y:S01]  /*5130*/  STG.E.U16 desc[UR12][R2.64+0x2], R9 ;  /* 0x0000020902007986 */ /* 0x0001e2000c10150c */
[----:B------:R-:W-:-:S03]  /*5140*/  IADD3.X R5, R18, UR19, RZ, P1, !PT ;  /* 0x0000001312057c10 */ /* 0x000fc60008ffe4ff */
[----:B------:R-:W3:Y:S04]  /*5150*/  LDL.LU R18, [R1+0x6c] ;  /* 0x00006c0001127983 */ /* 0x000ee80000300800 */
[----:B0-----:R-:W3:Y:S01]  /*5160*/  LDL.LU R9, [R1+0x70] ;  /* 0x0000700001097983 */ /* 0x001ee20000300800 */
        /* <DEDUP_REMOVED lines=9> */
[----:B------:R-:W-:Y:S02]  /*5200*/  F2FP.BF16.F32.PACK_AB R15, R39, R15 ;  /* 0x0000000f270f723e */ /* 0x000fe400000010ff */
[----:B----4-:R-:W-:Y:S01]  /*5210*/  IADD3 R6, P1, R22, UR18, RZ ;  /* 0x0000001216067c10 */ /* 0x010fe2000ff3e0ff */
[----:B------:R-:W-:Y:S01]  /*5220*/  STG.E.U16 desc[UR12][R4.64], R34 ;  /* 0x0000002204007986 */ /* 0x000fe2000c10150c */
[----:B0-----:R-:W-:-:S03]  /*5230*/  PRMT R3, R35, 0x7632, R3 ;  /* 0x0000763223037816 */ /* 0x001fc60000000003 */
[----:B------:R0:W-:Y:S01]  /*5240*/  STG.E.U16 desc[UR12][R4.64+0x2], R7 ;  /* 0x0000020704007986 */ /* 0x0001e2000c10150c */
[----:B------:R-:W-:-:S03]  /*5250*/  PRMT R0, R38, 0x7632, R0 ;  /* 0x0000763226007816 */ /* 0x000fc60000000000 */
[----:B------:R-:W-:Y:S01]  /*5260*/  STG.E.U16 desc[UR12][R4.64+0x4], R35 ;  /* 0x0000042304007986 */ /* 0x000fe2000c10150c */
[----:B------:R-:W-:-:S03]  /*5270*/  F2FP.BF16.F32.PACK_AB R14, R42, R14 ;  /* 0x0000000e2a0e723e */ /* 0x000fc600000010ff */
[----:B------:R4:W-:Y:S01]  /*5280*/  STG.E.U16 desc[UR12][R4.64+0x6], R3 ;  /* 0x0000060304007986 */ /* 0x0009e2000c10150c */
[----:B------:R-:W-:Y:S02]  /*5290*/  F2FP.BF16.F32.PACK_AB R8, R43, R8 ;  /* 0x000000082b08723e */ /* 0x000fe400000010ff */
[----:B------:R-:W-:Y:S02]  /*52a0*/  F2FP.BF16.F32.PACK_AB R16, R46, R16 ;  /* 0x000000102e10723e */ /* 0x000fe400000010ff */
[----:B0-----:R-:W-:Y:S02]  /*52b0*/  IADD3.X R7, R21, UR19, RZ, P1, !PT ;  /* 0x0000001315077c10 */ /* 0x001fe40008ffe4ff */
[----:B----4-:R-:W-:-:S03]  /*52c0*/  PRMT R5, R15, 0x7632, R5 ;  /* 0x000076320f057816 */ /* 0x010fc60000000005 */
[----:B------:R-:W-:Y:S01]  /*52d0*/  STG.E.U16 desc[UR12][R6.64], R38 ;  /* 0x0000002606007986 */ /* 0x000fe2000c10150c */
[----:B------:R-:W-:-:S03]  /*52e0*/  F2FP.BF16.F32.PACK_AB R17, R47, R17 ;  /* 0x000000112f11723e */ /* 0x000fc600000010ff */
[----:B------:R0:W-:Y:S04]  /*52f0*/  STG.E.U16 desc[UR12][R6.64+0x2], R0 ;  /* 0x0000020006007986 */ /* 0x0001e8000c10150c */
[----:B------:R-:W-:Y:S04]  /*5300*/  STG.E.U16 desc[UR12][R6.64+0x4], R15 ;  /* 0x0000040f06007986 */ /* 0x000fe8000c10150c */
[----:B------:R4:W-:Y:S01]  /*5310*/  STG.E.U16 desc[UR12][R6.64+0x6], R5 ;  /* 0x0000060506007986 */ /* 0x0009e2000c10150c */
[----:B0-----:R-:W-:Y:S02]  /*5320*/  PRMT R0, R8, 0x7632, R0 ;  /* 0x0000763208007816 */ /* 0x001fe40000000000 */
[----:B----4-:R-:W-:-:S02]  /*5330*/  PRMT R7, R14, 0x7632, R7 ;  /* 0x000076320e077816 */ /* 0x010fc40000000007 */
[----:B------:R-:W-:Y:S01]  /*5340*/  PRMT R6, R17, 0x7632, R6 ;  /* 0x0000763211067816 */ /* 0x000fe20000000006 */
[----:B------:R-:W-:Y:S01]  /*5350*/  ULOP3.LUT UR4, UR4, 0x1, URZ, 0x3c, !UPT ;  /* 0x0000000104047892 */ /* 0x000fe2000f8e3c3f */
[----:B------:R-:W-:Y:S01]  /*5360*/  UMOV UR5, UR14 ;  /* 0x0000000e00057c82 */ /* 0x000fe20008000000 */
[----:B------:R-:W-:Y:S01]  /*5370*/  UMOV UR8, UR11 ;  /* 0x0000000b00087c82 */ /* 0x000fe20008000000 */
[----:B--2---:R-:W-:-:S04]  /*5380*/  IADD3 R2, P1, R20, UR18, RZ ;  /* 0x0000001214027c10 */ /* 0x004fc8000ff3e0ff */
[----:B---3--:R-:W-:-:S05]  /*5390*/  IADD3.X R3, R19, UR19, RZ, P1, !PT ;  /* 0x0000001313037c10 */ /* 0x008fca0008ffe4ff */
[----:B------:R-:W-:Y:S04]  /*53a0*/  STG.E.U16 desc[UR12][R2.64], R14 ;  /* 0x0000000e02007986 */ /* 0x000fe8000c10150c */
[----:B------:R-:W-:Y:S04]  /*53b0*/  STG.E.U16 desc[UR12][R2.64+0x2], R7 ;  /* 0x0000020702007986 */ /* 0x000fe8000c10150c */
[----:B------:R-:W-:Y:S01]  /*53c0*/  STG.E.U16 desc[UR12][R2.64+0x4], R8 ;  /* 0x0000040802007986 */ /* 0x000fe2000c10150c */
[----:B------:R-:W-:-:S03]  /*53d0*/  IADD3 R4, P1, R18, UR18, RZ ;  /* 0x0000001212047c10 */ /* 0x000fc6000ff3e0ff */
[----:B------:R0:W-:Y:S01]  /*53e0*/  STG.E.U16 desc[UR12][R2.64+0x6], R0 ;  /* 0x0000060002007986 */ /* 0x0001e2000c10150c */
[----:B------:R-:W-:Y:S02]  /*53f0*/  IADD3.X R5, R9, UR19, RZ, P1, !PT ;  /* 0x0000001309057c10 */ /* 0x000fe40008ffe4ff */
[----:B0-----:R-:W-:-:S03]  /*5400*/  PRMT R3, R16, 0x7632, R3 ;  /* 0x0000763210037816 */ /* 0x001fc60000000003 */
[----:B------:R2:W-:Y:S04]  /*5410*/  STG.E.U16 desc[UR12][R4.64], R16 ;  /* 0x0000001004007986 */ /* 0x0005e8000c10150c */
[----:B------:R2:W-:Y:S04]  /*5420*/  STG.E.U16 desc[UR12][R4.64+0x2], R3 ;  /* 0x0000020304007986 */ /* 0x0005e8000c10150c */
[----:B------:R2:W-:Y:S04]  /*5430*/  STG.E.U16 desc[UR12][R4.64+0x4], R17 ;  /* 0x0000041104007986 */ /* 0x0005e8000c10150c */
[----:B------:R2:W-:Y:S01]  /*5440*/  STG.E.U16 desc[UR12][R4.64+0x6], R6 ;  /* 0x0000060604007986 */ /* 0x0005e2000c10150c */
[----:B------:R-:W-:Y:S05]  /*5450*/  @!P0 BRA `(.L_x_412) ;  /* 0xffffffb0003c8947 */ /* 0x000fea000383ffff */
.L_x_396:
        /* <DEDUP_REMOVED lines=10> */
[----:B------:R-:W0:Y:S01]  /*5500*/  LDC.64 R8, c[0x0][0x258] ;  /* 0x00009600ff087b82 */ /* 0x000e220000000a00 */
[----:B------:R-:W3:Y:S01]  /*5510*/  S2R R57, SR_TID.X ;  /* 0x0000000000397919 */ /* 0x000ee20000002100 */
[----:B------:R-:W-:-:S06]  /*5520*/  UMOV UR4, 0x400 ;  /* 0x0000040000047882 */ /* 0x000fcc0000000000 */
[----:B------:R-:W4:Y:S01]  /*5530*/  S2UR UR5, SR_CgaCtaId ;  /* 0x00000000000579c3 */ /* 0x000f220000008800 */
[----:B0-----:R-:W-:Y:S02]  /*5540*/  LOP3.LUT R2, RZ, R8, RZ, 0x33, !PT ;  /* 0x00000008ff027212 */ /* 0x001fe400078e33ff */
[----:B--2---:R-:W-:Y:S02]  /*5550*/  LOP3.LUT R3, RZ, R9, RZ, 0x33, !PT ;  /* 0x00000009ff037212 */ /* 0x004fe400078e33ff */
[----:B------:R-:W-:-:S04]  /*5560*/  ISETP.GT.U32.AND P0, PT, R2, -0x3, PT ;  /* 0xfffffffd0200780c */ /* 0x000fc80003f04070 */
[C---:B------:R-:W-:Y:S01]  /*5570*/  ISETP.GT.AND.EX P0, PT, R3.reuse, -0x1, PT, P0 ;  /* 0xffffffff0300780c */ /* 0x040fe20003f04300 */
[----:B----4-:R-:W-:Y:S01]  /*5580*/  ULEA UR6, UR5, UR4, 0x18 ;  /* 0x0000000405067291 */ /* 0x010fe2000f8ec03f */
[----:B---3--:R-:W-:Y:S02]  /*5590*/  SHF.R.U32.HI R49, RZ, 0x5, R57 ;  /* 0x00000005ff317819 */ /* 0x008fe40000011639 */
[----:B------:R-:W-:Y:S01]  /*55a0*/  SEL R2, R2, 0xfffffffd, P0 ;  /* 0xfffffffd02027807 */ /* 0x000fe20000000000 */
[----:B------:R-:W-:Y:S01]  /*55b0*/  ULDC.64 UR4, c[0x0][0x260] ;  /* 0x0000980000047ab9 */ /* 0x000fe20000000a00 */
[----:B------:R-:W-:Y:S01]  /*55c0*/  SEL R3, R3, 0xffffffff, P0 ;  /* 0xffffffff03037807 */ /* 0x000fe20000000000 */
[----:B------:R-:W-:Y:S01]  /*55d0*/  IMAD.SHL.U32 R6, R49, 0x2, RZ ;  /* 0x0000000231067824 */ /* 0x000fe200078e00ff */
[C---:B------:R-:W-:Y:S01]  /*55e0*/  SHF.L.U32 R0, R2.reuse, 0x6, RZ ;  /* 0x0000000602007819 */ /* 0x040fe200000006ff */
[----:B------:R-:W-:Y:S01]  /*55f0*/  UIADD3 UR4, UP0, UR4, 0x80800, URZ ;  /* 0x0008080004047890 */ /* 0x000fe2000ff1e03f */
[----:B------:R-:W-:-:S02]  /*5600*/  SHF.L.U64.HI R2, R2, 0x6, R3 ;  /* 0x0000000602027819 */ /* 0x000fc40000010203 */
[----:B------:R-:W-:Y:S01]  /*5610*/  MOV R3, 0xffffffff ;  /* 0xffffffff00037802 */ /* 0x000fe20000000f00 */
[----:B------:R-:W-:Y:S01]  /*5620*/  UIADD3.X UR5, URZ, UR5, URZ, UP0, !UPT ;  /* 0x000000053f057290 */ /* 0x000fe200087fe43f */
[----:B------:R-:W-:Y:S02]  /*5630*/  IADD3 R0, P0, P1, -R0, -0x41, -R49 ;  /* 0xffffffbf00007810 */ /* 0x000fe4000791e931 */
[----:B------:R-:W-:Y:S02]  /*5640*/  SHF.R.U32.HI R52, RZ, 0x4, R57 ;  /* 0x00000004ff347819 */ /* 0x000fe40000011639 */
[----:B------:R-:W-:Y:S02]  /*5650*/  IADD3.X R2, ~R2, -0x1, R3, P0, P1 ;  /* 0xffffffff02027810 */ /* 0x000fe400007e2503 */
[C---:B------:R-:W-:Y:S01]  /*5660*/  IADD3 R53, R52.reuse, 0x1e, RZ ;  /* 0x0000001e34357810 */ /* 0x040fe20007ffe0ff */
[----:B------:R-:W-:Y:S01]  /*5670*/  VIADD R54, R52, 0x3c ;  /* 0x0000003c34367836 */ /* 0x000fe20000000000 */
[----:B------:R-:W-:Y:S01]  /*5680*/  LEA R10, R49, UR6, 0x7 ;  /* 0x00000006310a7c11 */ /* 0x000fe2000f8e38ff */
[----:B------:R-:W-:Y:S01]  /*5690*/  IMAD.WIDE.U32 R4, R2, -0x77777777, RZ ;  /* 0x8888888902047825 */ /* 0x000fe200078e00ff */
[----:B------:R-:W-:-:S02]  /*56a0*/  LOP3.LUT R3, R6, 0x1f, R57, 0x78, !PT ;  /* 0x0000001f06037812 */ /* 0x000fc400078e7839 */
[----:B------:R-:W-:Y:S02]  /*56b0*/  LOP3.LUT R12, RZ, R52, RZ, 0x33, !PT ;  /* 0x00000034ff0c7212 */ /* 0x000fe400078e33ff */
[----:B------:R-:W-:Y:S01]  /*56c0*/  VIMNMX.U32 R11, R53, 0x20, !PT ;  /* 0x00000020350b7848 */ /* 0x000fe20007fe0000 */
[C---:B------:R-:W-:Y:S01]  /*56d0*/  IMAD.WIDE.U32 R6, P0, R0.reuse, -0x77777778, R4 ;  /* 0x8888888800067825 */ /* 0x040fe20007800004 */
[----:B------:R-:W-:Y:S02]  /*56e0*/  LEA R3, R3, R10, 0x2 ;  /* 0x0000000a03037211 */ /* 0x000fe400078e10ff */
[----:B------:R-:W-:Y:S01]  /*56f0*/  SHF.L.U32 R10, R57, 0x7, RZ ;  /* 0x00000007390a7819 */ /* 0x000fe200000006ff */
[----:B------:R-:W-:Y:S01]  /*5700*/  IMAD.WIDE.U32 R4, R0, -0x77777777, RZ ;  /* 0x8888888900047825 */ /* 0x000fe200078e00ff */
[----:B------:R-:W-:Y:S02]  /*5710*/  IADD3.X R13, RZ, RZ, RZ, P0, !PT ;  /* 0x000000ffff0d7210 */ /* 0x000fe400007fe4ff */
[----:B------:R-:W-:Y:S01]  /*5720*/  LOP3.LUT R10, R10, 0x780, RZ, 0xc0, !PT ;  /* 0x000007800a0a7812 */ /* 0x000fe200078ec0ff */
[----:B------:R-:W-:Y:S01]  /*5730*/  IMAD.IADD R4, R11, 0x1, R12 ;  /* 0x000000010b047824 */ /* 0x000fe200078e020c */
[----:B------:R-:W-:-:S02]  /*5740*/  IADD3 RZ, P1, R5, R6, RZ ;  /* 0x0000000605ff7210 */ /* 0x000fc40007f3e0ff */
[----:B------:R-:W-:Y:S02]  /*5750*/  MOV R12, R7 ;  /* 0x00000007000c7202 */ /* 0x000fe40000000f00 */
[----:B------:R-:W-:Y:S02]  /*5760*/  SHF.L.U32 R48, R57, 0x1, RZ ;  /* 0x0000000139307819 */ /* 0x000fe400000006ff */
[----:B------:R-:W-:Y:S01]  /*5770*/  ISETP.LT.U32.AND P0, PT, R8, 0x2, PT ;  /* 0x000000020800780c */ /* 0x000fe20003f01070 */
[----:B------:R-:W-:Y:S01]  /*5780*/  IMAD.WIDE.U32.X R12, R2, -0x77777778, R12, P1 ;  /* 0x88888888020c7825 */ /* 0x000fe200008e040c */
[----:B------:R-:W-:Y:S02]  /*5790*/  IADD3 R14, R10, UR6, RZ ;  /* 0x000000060a0e7c10 */ /* 0x000fe4000fffe0ff */
[----:B------:R-:W-:Y:S01]  /*57a0*/  LOP3.LUT R48, R48, 0x1e, RZ, 0xc0, !PT ;  /* 0x0000001e30307812 */ /* 0x000fe200078ec0ff */
[----:B------:R-:W-:Y:S01]  /*57b0*/  IMAD.WIDE.U32 R10, R4, -0x77777777, RZ ;  /* 0x88888889040a7825 */ /* 0x000fe200078e00ff */
[----:B------:R-:W-:-:S02]  /*57c0*/  ISETP.LT.AND.EX P0, PT, R9, RZ, PT, P0 ;  /* 0x000000ff0900720c */ /* 0x000fc40003f01300 */
[----:B------:R-:W-:Y:S02]  /*57d0*/  SHF.R.U64 R45, R12, 0x3, R13 ;  /* 0x000000030c2d7819 */ /* 0x000fe4000000120d */
[-C--:B------:R-:W-:Y:S02]  /*57e0*/  LOP3.LUT R7, R53, R48.reuse, RZ, 0x3c, !PT ;  /* 0x0000003035077212 */ /* 0x080fe400078e3cff */
[-C--:B------:R-:W-:Y:S02]  /*57f0*/  LOP3.LUT R15, R54, R48.reuse, RZ, 0x3c, !PT ;  /* 0x00000030360f7212 */ /* 0x080fe400078e3cff */
[----:B------:R-:W-:Y:S02]  /*5800*/  LEA.HI R44, R11, 0x1, RZ, 0x1c ;  /* 0x000000010b2c7811 */ /* 0x000fe400078fe0ff */
[----:B------:R-:W-:Y:S02]  /*5810*/  LOP3.LUT R5, R52, R48, RZ, 0x3c, !PT ;  /* 0x0000003034057212 */ /* 0x000fe400078e3cff */
[----:B------:R-:W-:-:S02]  /*5820*/  SEL R17, R8, 0x2, P0 ;  /* 0x0000000208117807 */ /* 0x000fc40000000000 */
[----:B------:R-:W-:Y:S02]  /*5830*/  SEL R16, R9, RZ, P0 ;  /* 0x000000ff09107207 */ /* 0x000fe40000000000 */
[C---:B------:R-:W-:Y:S02]  /*5840*/  IADD3 R11, P1, R49.reuse, 0x1e, RZ ;  /* 0x0000001e310b7810 */ /* 0x040fe40007f3e0ff */
[C---:B------:R-:W-:Y:S02]  /*5850*/  IADD3 R10, P0, R49.reuse, 0xf, RZ ;  /* 0x0000000f310a7810 */ /* 0x040fe40007f1e0ff */
[----:B------:R-:W-:Y:S02]  /*5860*/  IADD3 R12, P2, R49, 0x2d, RZ ;  /* 0x0000002d310c7810 */ /* 0x000fe40007f5e0ff */
[----:B------:R-:W-:Y:S02]  /*5870*/  IADD3 R45, R45, 0x1, RZ ;  /* 0x000000012d2d7810 */ /* 0x000fe40007ffe0ff */
[-C--:B------:R-:W-:Y:S01]  /*5880*/  LEA R6, R7, R14.reuse, 0x2 ;  /* 0x0000000e07067211 */ /* 0x080fe200078e10ff */
[----:B------:R-:W-:Y:S01]  /*5890*/  IMAD R7, R15, 0x4, R14 ;  /* 0x000000040f077824 */ /* 0x000fe200078e020e */
[----:B------:R-:W-:Y:S01]  /*58a0*/  LEA R5, R5, R14, 0x2 ;  /* 0x0000000e05057211 */ /* 0x000fe200078e10ff */
[----:B------:R-:W-:Y:S01]  /*58b0*/  IMAD.X R14, RZ, RZ, RZ, P1 ;  /* 0x000000ffff0e7224 */ /* 0x000fe200008e06ff */
[----:B------:R-:W-:-:S02]  /*58c0*/  SHF.L.U64.HI R16, R17, 0x6, R16 ;  /* 0x0000000611107819 */ /* 0x000fc40000010210 */
[----:B------:R-:W-:Y:S02]  /*58d0*/  MOV R8, UR10 ;  /* 0x0000000a00087c02 */ /* 0x000fe40008000f00 */
[C---:B------:R-:W-:Y:S02]  /*58e0*/  LOP3.LUT R56, R57.reuse, 0x1f, RZ, 0xc0, !PT ;  /* 0x0000001f39387812 */ /* 0x040fe400078ec0ff */
[----:B------:R-:W-:Y:S02]  /*58f0*/  LOP3.LUT R9, R57, 0xf, RZ, 0xc0, !PT ;  /* 0x0000000f39097812 */ /* 0x000fe400078ec0ff */
[----:B------:R-:W-:Y:S02]  /*5900*/  IADD3 R55, R52, 0x5a, RZ ;  /* 0x0000005a34377810 */ /* 0x000fe40007ffe0ff */
[----:B------:R-:W-:Y:S02]  /*5910*/  IADD3.X R13, RZ, RZ, RZ, P0, !PT ;  /* 0x000000ffff0d7210 */ /* 0x000fe400007fe4ff */
[----:B------:R-:W-:-:S02]  /*5920*/  IADD3.X R15, RZ, RZ, RZ, P2, !PT ;  /* 0x000000ffff0f7210 */ /* 0x000fc400017fe4ff */
[----:B------:R-:W-:Y:S02]  /*5930*/  SHF.L.U32 R17, R17, 0x6, RZ ;  /* 0x0000000611117819 */ /* 0x000fe400000006ff */
[----:B------:R-:W-:Y:S02]  /*5940*/  LOP3.LUT R44, R44, 0x3, RZ, 0xc0, !PT ;  /* 0x000000032c2c7812 */ /* 0x000fe400078ec0ff */
[----:B------:R-:W-:-:S07]  /*5950*/  LOP3.LUT R45, R45, 0x3, RZ, 0xc0, !PT ;  /* 0x000000032d2d7812 */ /* 0x000fce00078ec0ff */
.L_x_429:
[----:B------:R-:W-:Y:S01]  /*5960*/  ISETP.GT.U32.AND P0, PT, R17, R49, PT ;  /* 0x000000311100720c */ /* 0x000fe20003f04070 */
[----:B------:R-:W-:Y:S01]  /*5970*/  BSSY B0, `(.L_x_413) ;  /* 0x00000a5000007945 */ /* 0x000fe20003800000 */
[----:B01----:R-:W-:Y:S02]  /*5980*/  CS2R R42, SRZ ;  /* 0x00000000002a7805 */ /* 0x003fe4000001ff00 */
[----:B------:R-:W-:-:S13]  /*5990*/  ISETP.GT.AND.EX P0, PT, R16, RZ, PT, P0 ;  /* 0x000000ff1000720c */ /* 0x000fda0003f04300 */
[----:B--234-:R-:W-:Y:S05]  /*59a0*/  @!P0 BRA `(.L_x_414) ;  /* 0x0000000800848947 */ /* 0x01cfea0003800000 */
[----:B------:R-:W-:Y:S01]  /*59b0*/  ISETP.NE.U32.AND P1, PT, R45, RZ, PT ;  /* 0x000000ff2d00720c */ /* 0x000fe20003f25070 */
[----:B------:R-:W-:Y:S01]  /*59c0*/  BSSY B1, `(.L_x_415) ;  /* 0x0000022000017945 */ /* 0x000fe20003800000 */
[----:B------:R-:W-:Y:S01]  /*59d0*/  ISETP.GE.U32.AND P0, PT, R0, 0x2d, PT ;  /* 0x0000002d0000780c */ /* 0x000fe20003f06070 */
[----:B------:R-:W-:Y:S01]  /*59e0*/  HFMA2.MMA R46, -RZ, RZ, 0, 0 ;  /* 0x00000000ff2e7435 */ /* 0x000fe200000001ff */
[----:B------:R-:W-:Y:S02]  /*59f0*/  ISETP.NE.AND.EX P1, PT, RZ, RZ, PT, P1 ;  /* 0x000000ffff00720c */ /* 0x000fe40003f25310 */
[----:B------:R-:W-:Y:S02]  /*5a00*/  CS2R R42, SRZ ;  /* 0x00000000002a7805 */ /* 0x000fe4000001ff00 */
[----:B------:R-:W-:Y:S01]  /*5a10*/  IADD3 R18, P2, R56, R8, RZ ;  /* 0x0000000838127210 */ /* 0x000fe20007f5e0ff */
[----:B------:R-:W-:Y:S01]  /*5a20*/  IMAD.MOV.U32 R47, RZ, RZ, R49 ;  /* 0x000000ffff2f7224 */ /* 0x000fe200078e0031 */
[----:B------:R-:W-:-:S02]  /*5a30*/  ISETP.GE.U32.AND.EX P0, PT, R2, RZ, PT, P0 ;  /* 0x000000ff0200720c */ /* 0x000fc40003f06100 */
[----:B------:R-:W-:-:S05]  /*5a40*/  LEA.HI.X.SX32 R19, R8, RZ, 0x1, P2 ;  /* 0x000000ff08137211 */ /* 0x000fca00010f0eff */
[----:B------:R-:W-:Y:S06]  /*5a50*/  @!P1 BRA `(.L_x_416) ;  /* 0x0000000000609947 */ /* 0x000fec0003800000 */
[----:B------:R-:W-:Y:S01]  /*5a60*/  IMAD.WIDE.U32 R22, R49, 0x780, R18 ;  /* 0x0000078031167825 */ /* 0x000fe200078e0012 */
[----:B------:R-:W-:Y:S02]  /*5a70*/  ULDC.64 UR8, c[0x0][0x260] ;  /* 0x0000980000087ab9 */ /* 0x000fe40000000a00 */
[----:B------:R-:W-:-:S04]  /*5a80*/  LEA R20, P1, R22, UR8, 0x3 ;  /* 0x0000000816147c11 */ /* 0x000fc8000f8218ff */
[----:B------:R-:W-:-:S05]  /*5a90*/  LEA.HI.X R21, R22, UR9, R23, 0x3, P1 ;  /* 0x0000000916157c11 */ /* 0x000fca00088f1c17 */
[----:B------:R-:W2:Y:S01]  /*5aa0*/  LDG.E.64 R42, desc[UR12][R20.64+0x10000] ;  /* 0x0100000c142a7981 */ /* 0x000ea2000c1e1b00 */
[----:B------:R-:W-:Y:S02]  /*5ab0*/  ISETP.NE.U32.AND P1, PT, R45, 0x1, PT ;  /* 0x000000012d00780c */ /* 0x000fe40003f25070 */
[----:B------:R-:W-:Y:S02]  /*5ac0*/  MOV R47, R10 ;  /* 0x0000000a002f7202 */ /* 0x000fe40000000f00 */
[----:B------:R-:W-:Y:S02]  /*5ad0*/  ISETP.NE.AND.EX P1, PT, RZ, RZ, PT, P1 ;  /* 0x000000ffff00720c */ /* 0x000fe40003f25310 */
[----:B------:R-:W-:Y:S01]  /*5ae0*/  MOV R46, R13 ;  /* 0x0000000d002e7202 */ /* 0x000fe20000000f00 */
[----:B--2---:R-:W-:Y:S01]  /*5af0*/  FADD.FTZ R42, RZ, R42 ;  /* 0x0000002aff2a7221 */ /* 0x004fe20000010000 */
[----:B------:R-:W-:-:S09]  /*5b00*/  FADD.FTZ R43, RZ, R43 ;  /* 0x0000002bff2b7221 */ /* 0x000fd20000010000 */
        /* <DEDUP_REMOVED lines=13> */
.L_x_416:
[----:B------:R-:W-:Y:S05]  /*5be0*/  BSYNC B1 ;  /* 0x0000000000017941 */ /* 0x000fea0003800000 */
.L_x_415:
[----:B------:R-:W-:Y:S05]  /*5bf0*/  @!P0 BRA `(.L_x_414) ;  /* 0x0000000400f08947 */ /* 0x000fea0003800000 */
[C---:B------:R-:W-:Y:S01]  /*5c00*/  SHF.L.U64.HI R21, R18.reuse, 0x1, R19 ;  /* 0x0000000112157819 */ /* 0x040fe20000010213 */
[----:B------:R-:W-:Y:S01]  /*5c10*/  IMAD.SHL.U32 R20, R18, 0x2, RZ ;  /* 0x0000000212147824 */ /* 0x000fe200078e00ff */
[C---:B------:R-:W-:Y:S01]  /*5c20*/  IADD3 R18, P0, -R47.reuse, R17, RZ ;  /* 0x000000112f127210 */ /* 0x040fe20007f1e1ff */
[----:B------:R-:W-:Y:S01]  /*5c30*/  IMAD R19, R46, 0xf00, RZ ;  /* 0x00000f002e137824 */ /* 0x000fe200078e02ff */
[----:B------:R-:W-:Y:S01]  /*5c40*/  BSSY B1, `(.L_x_417) ;  /* 0x0000044000017945 */ /* 0x000fe20003800000 */
[----:B------:R-:W-:Y:S01]  /*5c50*/  IMAD.WIDE.U32 R20, R47, 0xf00, R20 ;  /* 0x00000f002f147825 */ /* 0x000fe200078e0014 */
[----:B------:R-:W-:Y:S02]  /*5c60*/  ISETP.GT.U32.AND P1, PT, R18, 0xb4, PT ;  /* 0x000000b41200780c */ /* 0x000fe40003f24070 */
[----:B------:R-:W-:Y:S02]  /*5c70*/  IADD3.X R22, ~R46, R16, RZ, P0, !PT ;  /* 0x000000102e167210 */ /* 0x000fe400007fe5ff */
[----:B------:R-:W-:-:S02]  /*5c80*/  IADD3 R19, R21, R19, RZ ;  /* 0x0000001315137210 */ /* 0x000fc40007ffe0ff */
        /* <DEDUP_REMOVED lines=8> */
.L_x_419:
        /* <DEDUP_REMOVED lines=9> */
[----:B------:R-:W5:Y:S01]  /*5da0*/  LDG.E.64 R30, desc[UR12][R18.64+0x189c00] ;  /* 0x189c000c121e7981 */ /* 0x000f62000c1e1b00 */
[----:B--2---:R-:W-:Y:S01]  /*5db0*/  FADD.FTZ R41, R32, R42 ;  /* 0x0000002a20297221 */ /* 0x004fe20000010000 */
[----:B------:R-:W-:-:S02]  /*5dc0*/  FADD.FTZ R40, R33, R43 ;  /* 0x0000002b21287221 */ /* 0x000fc40000010000 */
[----:B------:R-:W2:Y:S01]  /*5dd0*/  LDG.E.64 R32, desc[UR12][R18.64+0x1c2000] ;  /* 0x1c20000c12207981 */ /* 0x000ea2000c1e1b00 */
[----:B---3--:R-:W-:Y:S01]  /*5de0*/  FADD.FTZ R41, R41, R34 ;  /* 0x0000002229297221 */ /* 0x008fe20000010000 */
[----:B------:R-:W-:Y:S02]  /*5df0*/  FADD.FTZ R40, R40, R35 ;  /* 0x0000002328287221 */ /* 0x000fe40000010000 */
[----:B------:R-:W3:Y:S01]  /*5e00*/  LDG.E.64 R34, desc[UR12][R18.64+0x1fa400] ;  /* 0x1fa4000c12227981 */ /* 0x000ee2000c1e1b00 */
[----:B----4-:R-:W-:Y:S01]  /*5e10*/  FADD.FTZ R41, R41, R36 ;  /* 0x0000002429297221 */ /* 0x010fe20000010000 */
[----:B------:R-:W-:Y:S02]  /*5e20*/  FADD.FTZ R40, R40, R37 ;  /* 0x0000002528287221 */ /* 0x000fe40000010000 */
[----:B------:R-:W4:Y:S01]  /*5e30*/  LDG.E.64 R36, desc[UR12][R18.64+0x232800] ;  /* 0x2328000c12247981 */ /* 0x000f22000c1e1b00 */
[----:B-----5:R-:W-:Y:S01]  /*5e40*/  FADD.FTZ R41, R41, R38 ;  /* 0x0000002629297221 */ /* 0x020fe20000010000 */
[----:B------:R-:W-:-:S02]  /*5e50*/  FADD.FTZ R58, R40, R39 ;  /* 0x00000027283a7221 */ /* 0x000fc40000010000 */
[----:B------:R-:W5:Y:S01]  /*5e60*/  LDG.E.64 R38, desc[UR12][R18.64+0x26ac00] ;  /* 0x26ac000c12267981 */ /* 0x000f62000c1e1b00 */
[----:B------:R-:W-:-:S03]  /*5e70*/  FADD.FTZ R59, R41, R20 ;  /* 0x00000014293b7221 */ /* 0x000fc60000010000 */
[----:B------:R-:W5:Y:S04]  /*5e80*/  LDG.E.64 R40, desc[UR12][R18.64+0x2a3000] ;  /* 0x2a30000c12287981 */ /* 0x000f68000c1e1b00 */
[----:B------:R0:W5:Y:S01]  /*5e90*/  LDG.E.64 R42, desc[UR12][R18.64+0x2db400] ;  /* 0x2db4000c122a7981 */ /* 0x000162000c1e1b00 */
[----:B------:R-:W-:Y:S01]  /*5ea0*/  FADD.FTZ R58, R58, R21 ;  /* 0x000000153a3a7221 */ /* 0x000fe20000010000 */
[----:B------:R-:W-:Y:S01]  /*5eb0*/  FADD.FTZ R59, R59, R22 ;  /* 0x000000163b3b7221 */ /* 0x000fe20000010000 */
[----:B------:R-:W-:Y:S02]  /*5ec0*/  IADD3 R47, P1, R47, 0xf0, RZ ;  /* 0x000000f02f2f7810 */ /* 0x000fe40007f3e0ff */
[----:B------:R-:W-:Y:S01]  /*5ed0*/  FADD.FTZ R58, R58, R23 ;  /* 0x000000173a3a7221 */ /* 0x000fe20000010000 */
[----:B------:R-:W-:Y:S01]  /*5ee0*/  FADD.FTZ R59, R59, R24 ;  /* 0x000000183b3b7221 */ /* 0x000fe20000010000 */
[----:B------:R-:W-:-:S02]  /*5ef0*/  IADD3.X R46, RZ, R46, RZ, P1, !PT ;  /* 0x0000002eff2e7210 */ /* 0x000fc40000ffe4ff */
[----:B------:R-:W-:Y:S01]  /*5f00*/  FADD.FTZ R58, R58, R25 ;  /* 0x000000193a3a7221 */ /* 0x000fe20000010000 */
[----:B------:R-:W-:Y:S01]  /*5f10*/  FADD.FTZ R59, R59, R26 ;  /* 0x0000001a3b3b7221 */ /* 0x000fe20000010000 */
[----:B------:R-:W-:Y:S02]  /*5f20*/  ISETP.GE.U32.AND P1, PT, R47, R50, PT ;  /* 0x000000322f00720c */ /* 0x000fe40003f26070 */
[----:B------:R-:W-:Y:S01]  /*5f30*/  FADD.FTZ R58, R58, R27 ;  /* 0x0000001b3a3a7221 */ /* 0x000fe20000010000 */
[----:B------:R-:W-:Y:S01]  /*5f40*/  FADD.FTZ R59, R59, R28 ;  /* 0x0000001c3b3b7221 */ /* 0x000fe20000010000 */
[----:B------:R-:W-:Y:S02]  /*5f50*/  ISETP.GE.AND.EX P1, PT, R46, R51, PT, P1 ;  /* 0x000000332e00720c */ /* 0x000fe40003f26310 */
[----:B------:R-:W-:Y:S01]  /*5f60*/  FADD.FTZ R58, R58, R29 ;  /* 0x0000001d3a3a7221 */ /* 0x000fe20000010000 */
[----:B------:R-:W-:Y:S01]  /*5f70*/  FADD.FTZ R59, R59, R30 ;  /* 0x0000001e3b3b7221 */ /* 0x000fe20000010000 */
[----:B0-----:R-:W-:-:S02]  /*5f80*/  IADD3 R18, P2, R18, 0x384000, RZ ;  /* 0x0038400012127810 */ /* 0x001fc40007f5e0ff */
[----:B------:R-:W-:-:S03]  /*5f90*/  FADD.FTZ R58, R58, R31 ;  /* 0x0000001f3a3a7221 */ /* 0x000fc60000010000 */
[----:B------:R-:W-:Y:S02]  /*5fa0*/  IMAD.X R19, RZ, RZ, R19, P2 ;  /* 0x000000ffff137224 */ /* 0x000fe400010e0613 */
        /* <DEDUP_REMOVED lines=11> */
[----:B------:R-:W-:Y:S01]  /*6060*/  FADD.FTZ R43, R58, R43 ;  /* 0x0000002b3a2b7221 */ /* 0x000fe20000010000 */
[----:B------:R-:W-:Y:S06]  /*6070*/  @!P1 BRA `(.L_x_419) ;  /* 0xfffffffc00249947 */ /* 0x000fec000383ffff */
.L_x_418:
[----:B------:R-:W-:Y:S05]  /*6080*/  BSYNC B1 ;  /* 0x0000000000017941 */ /* 0x000fea0003800000 */
.L_x_417:
        /* <DEDUP_REMOVED lines=15> */
[----:B------:R-:W-:Y:S02]  /*6180*/  PLOP3.LUT P0, PT, PT, PT, PT, 0x8, 0x0 ;  /* 0x000000000000781c */ /* 0x000fe40003f0e170 */
[----:B------:R-:W-:Y:S02]  /*6190*/  IADD3.X R46, RZ, R46, RZ, P2, !PT ;  /* 0x0000002eff2e7210 */ /* 0x000fe400017fe4ff */
        /* <DEDUP_REMOVED lines=18> */
.L_x_421:
[----:B------:R-:W-:Y:S05]  /*62c0*/  BSYNC B1 ;  /* 0x0000000000017941 */ /* 0x000fea0003800000 */
.L_x_420:
        /* <DEDUP_REMOVED lines=15> */
.L_x_414:
[----:B------:R-:W-:Y:S05]  /*63c0*/  BSYNC B0 ;  /* 0x0000000000007941 */ /* 0x000fea0003800000 */
.L_x_413:
[----:B------:R-:W-:Y:S01]  /*63d0*/  ISETP.GT.U32.AND P0, PT, R57, 0x1ff, PT ;  /* 0x000001ff3900780c */ /* 0x000fe20003f04070 */
[----:B------:R0:W-:Y:S04]  /*63e0*/  STS [R3], R42 ;  /* 0x0000002a03007388 */ /* 0x0001e80000000800 */
[----:B------:R0:W-:Y:S01]  /*63f0*/  STS [R3+0x780], R43 ;  /* 0x0007802b03007388 */ /* 0x0001e20000000800 */
[----:B------:R-:W-:Y:S07]  /*6400*/  BAR.SYNC.DEFER_BLOCKING 0x0 ;  /* 0x0000000000007b1d */ /* 0x000fee0000010000 */
[----:B------:R-:W-:Y:S05]  /*6410*/  @P0 BRA `(.L_x_422) ;  /* 0x0000001000440947 */ /* 0x000fea0003800000 */
[----:B------:R-:W-:Y:S01]  /*6420*/  ISETP.NE.AND P0, PT, R44, RZ, PT ;  /* 0x000000ff2c00720c */ /* 0x000fe20003f05270 */
[----:B------:R-:W-:Y:S01]  /*6430*/  BSSY B0, `(.L_x_423) ;  /* 0x0000074000007945 */ /* 0x000fe20003800000 */
[----:B------:R-:W-:-:S11]  /*6440*/  IMAD.MOV.U32 R31, RZ, RZ, R52 ;  /* 0x000000ffff1f7224 */ /* 0x000fd600078e0034 */
[----:B------:R-:W-:Y:S05]  /*6450*/  @!P0 BRA `(.L_x_424) ;  /* 0x0000000400c48947 */ /* 0x000fea0003800000 */
[----:B------:R-:W-:Y:S02]  /*6460*/  ISETP.NE.AND P0, PT, R9, 0xf, PT ;  /* 0x0000000f0900780c */ /* 0x000fe40003f05270 */
[----:B------:R-:W-:Y:S01]  /*6470*/  CS2R R18, SRZ ;  /* 0x0000000000127805 */ /* 0x000fe2000001ff00 */
[----:B------:R-:W-:-:S10]  /*6480*/  UMOV UR7, 0xffff ;  /* 0x0000ffff00077882 */ /* 0x000fd40000000000 */
[----:B------:R2:W3:Y:S04]  /*6490*/  @P0 LDS R18, [R5] ;  /* 0x0000000005120984 */ /* 0x0004e80000000800 */
[----:B------:R2:W4:Y:S01]  /*64a0*/  @P0 LDS R19, [R5+0x780] ;  /* 0x0007800005130984 */ /* 0x0005220000000800 */
[----:B------:R-:W-:Y:S05]  /*64b0*/  BRA.DIV UR7, `(.L_x_425) ;  /* 0x0000001207347947 */ /* 0x000fea000b800000 */
[----:B------:R-:W-:Y:S01]  /*64c0*/  MOV R25, 0xffff ;  /* 0x0000ffff00197802 */ /* 0x000fe20000000f00 */
[----:B------:R-:W-:Y:S01]  /*64d0*/  IMAD.MOV.U32 R27, RZ, RZ, 0xffff ;  /* 0x0000ffffff1b7424 */ /* 0x000fe200078e00ff */
[----:B------:R-:W-:Y:S02]  /*64e0*/  MOV R24, 0xffff ;  /* 0x0000ffff00187802 */ /* 0x000fe40000000f00 */
[----:B------:R-:W-:Y:S01]  /*64f0*/  MOV R26, 0xffff ;  /* 0x0000ffff001a7802 */ /* 0x000fe20000000f00 */
[----:B---3--:R-:W3:Y:S01]  /*6500*/  SHFL.BFLY PT, R21, R18, 0x8, 0x101f ;  /* 0x0d101f0012157f89 */ /* 0x008ee200000e0000 */
[----:B------:R-:W-:Y:S02]  /*6510*/  MOV R29, 0xffff ;  /* 0x0000ffff001d7802 */ /* 0x000fe40000000f00 */
[----:B------:R-:W-:Y:S01]  /*6520*/  MOV R28, 0xffff ;  /* 0x0000ffff001c7802 */ /* 0x000fe20000000f00 */
[----:B----4-:R-:W4:Y:S01]  /*6530*/  SHFL.BFLY PT, R20, R19, 0x8, 0x101f ;  /* 0x0d101f0013147f89 */ /* 0x010f2200000e0000 */
[----:B---3--:R-:W-:Y:S01]  /*6540*/  FADD.FTZ R21, R21, R18 ;  /* 0x0000001215157221 */ /* 0x008fe20000010000 */
[----:B------:R-:W-:Y:S01]  /*6550*/  MOV R18, 0xffff ;  /* 0x0000ffff00127802 */ /* 0x000fe20000000f00 */
[----:B----4-:R-:W-:-:S03]  /*6560*/  FADD.FTZ R20, R20, R19 ;  /* 0x0000001314147221 */ /* 0x010fc60000010000 */
[----:B------:R-:W3:Y:S01]  /*6570*/  SHFL.BFLY PT, R22, R21, 0x4, 0x101f ;  /* 0x0c901f0015167f89 */ /* 0x000ee200000e0000 */
[----:B------:R-:W-:-:S03]  /*6580*/  IMAD.MOV.U32 R19, RZ, RZ, 0xffff ;  /* 0x0000ffffff137424 */ /* 0x000fc600078e00ff */
[----:B------:R-:W4:Y:S01]  /*6590*/  SHFL.BFLY PT, R23, R20, 0x4, 0x101f ;  /* 0x0c901f0014177f89 */ /* 0x000f2200000e0000 */
[----:B---3--:R-:W-:Y:S01]  /*65a0*/  FADD.FTZ R22, R21, R22 ;  /* 0x0000001615167221 */ /* 0x008fe20000010000 */
[----:B----4-:R-:W-:-:S04]  /*65b0*/  FADD.FTZ R23, R20, R23 ;  /* 0x0000001714177221 */ /* 0x010fc80000010000 */
[----:B------:R-:W3:Y:S04]  /*65c0*/  SHFL.BFLY PT, R25, R22, 0x2, 0x101f ;  /* 0x0c501f0016197f89 */ /* 0x000ee800000e0000 */
[----:B------:R-:W4:Y:S01]  /*65d0*/  SHFL.BFLY PT, R18, R23, 0x2, 0x101f ;  /* 0x0c501f0017127f89 */ /* 0x000f2200000e0000 */
[----:B---3--:R-:W-:Y:S01]  /*65e0*/  FADD.FTZ R25, R22, R25 ;  /* 0x0000001916197221 */ /* 0x008fe20000010000 */
[----:B----4-:R-:W-:-:S04]  /*65f0*/  FADD.FTZ R24, R23, R18 ;  /* 0x0000001217187221 */ /* 0x010fc80000010000 */
[----:B------:R-:W3:Y:S04]  /*6600*/  SHFL.BFLY PT, R26, R25, 0x1, 0x101f ;  /* 0x0c301f00191a7f89 */ /* 0x000ee800000e0000 */
[----:B------:R4:W0:Y:S02]  /*6610*/  SHFL.BFLY PT, R38, R24, 0x1, 0x101f ;  /* 0x0c301f0018267f89 */ /* 0x00082400000e0000 */
[----:B---34-:R-:W-:-:S07]  /*6620*/  FADD.FTZ R26, R25, R26 ;  /* 0x0000001a191a7221 */ /* 0x018fce0000010000 */
.L_x_438:
[----:B------:R-:W3:Y:S01]  /*6630*/  LDC.64 R18, c[0x0][0x218] ;  /* 0x00008600ff127b82 */ /* 0x000ee20000000a00 */
[----:B------:R-:W-:Y:S01]  /*6640*/  ISETP.NE.AND P1, PT, R9, RZ, PT ;  /* 0x000000ff0900720c */ /* 0x000fe20003f25270 */
[----:B0-----:R-:W-:Y:S01]  /*6650*/  FADD.FTZ R24, R24, R38 ;  /* 0x0000002618187221 */ /* 0x001fe20000010000 */
[----:B------:R-:W-:Y:S02]  /*6660*/  IADD3 R23, R52, R8, RZ ;  /* 0x0000000834177210 */ /* 0x000fe40007ffe0ff */
[----:B------:R-:W-:Y:S02]  /*6670*/  ISETP.NE.AND P2, PT, R44, 0x1, PT ;  /* 0x000000012c00780c */ /* 0x000fe40003f45270 */
[----:B------:R-:W-:Y:S01]  /*6680*/  MOV R31, R53 ;  /* 0x00000035001f7202 */ /* 0x000fe20000000f00 */
[----:B------:R-:W0:Y:S06]  /*6690*/  LDC.64 R20, c[0x0][0x220] ;  /* 0x00008800ff147b82 */ /* 0x000e2c0000000a00 */
[----:B------:R-:W-:-:S02]  /*66a0*/  @!P1 F2FP.BF16.F32.PACK_AB R22, RZ, R26 ;  /* 0x0000001aff16923e */ /* 0x000fc400000010ff */
[----:B------:R-:W-:Y:S01]  /*66b0*/  @!P1 F2FP.BF16.F32.PACK_AB R24, RZ, R24 ;  /* 0x00000018ff18923e */ /* 0x000fe200000010ff */
[----:B---3--:R-:W-:-:S05]  /*66c0*/  IMAD.WIDE R18, R23, 0x2, R18 ;  /* 0x0000000217127825 */ /* 0x008fca00078e0212 */
[----:B------:R3:W-:Y:S01]  /*66d0*/  @!P1 STG.E.U16 desc[UR12][R18.64], R22 ;  /* 0x0000001612009986 */ /* 0x0007e2000c10150c */
[----:B0-----:R-:W-:-:S05]  /*66e0*/  IMAD.WIDE R20, R23, 0x2, R20 ;  /* 0x0000000217147825 */ /* 0x001fca00078e0214 */
[----:B------:R3:W-:Y:S01]  /*66f0*/  @!P1 STG.E.U16 desc[UR12][R20.64], R24 ;  /* 0x0000001814009986 */ /* 0x0007e2000c10150c */
[----:B------:R-:W-:Y:S05]  /*6700*/  @!P2 BRA `(.L_x_424) ;  /* 0x000000040018a947 */ /* 0x000fea0003800000 */
[----:B---3--:R-:W-:Y:S01]  /*6710*/  CS2R R22, SRZ ;  /* 0x0000000000167805 */ /* 0x008fe2000001ff00 */
[----:B------:R-:W-:-:S05]  /*6720*/  UMOV UR7, 0xffff ;  /* 0x0000ffff00077882 */ /* 0x000fca0000000000 */
[----:B------:R0:W3:Y:S04]  /*6730*/  @P0 LDS R22, [R6] ;  /* 0x0000000006160984 */ /* 0x0000e80000000800 */
[----:B------:R0:W4:Y:S01]  /*6740*/  @P0 LDS R23, [R6+0x780] ;  /* 0x0007800006170984 */ /* 0x0001220000000800 */
[----:B------:R-:W-:Y:S05]  /*6750*/  BRA.DIV UR7, `(.L_x_426) ;  /* 0x0000001207607947 */ /* 0x000fea000b800000 */
[----:B------:R-:W-:Y:S01]  /*6760*/  MOV R29, 0xffff ;  /* 0x0000ffff001d7802 */ /* 0x000fe20000000f00 */
[----:B------:R-:W-:Y:S01]  /*6770*/  IMAD.MOV.U32 R28, RZ, RZ, 0xffff ;  /* 0x0000ffffff1c7424 */ /* 0x000fe200078e00ff */
[----:B------:R-:W-:Y:S01]  /*6780*/  MOV R30, 0xffff ;  /* 0x0000ffff001e7802 */ /* 0x000fe20000000f00 */
[----:B------:R-:W-:Y:S01]  /*6790*/  IMAD.MOV.U32 R32, RZ, RZ, 0xffff ;  /* 0x0000ffffff207424 */ /* 0x000fe200078e00ff */
[----:B------:R-:W-:Y:S01]  /*67a0*/  MOV R31, 0xffff ;  /* 0x0000ffff001f7802 */ /* 0x000fe20000000f00 */
[----:B---3--:R-:W3:Y:S01]  /*67b0*/  SHFL.BFLY PT, R25, R22, 0x8, 0x101f ;  /* 0x0d101f0016197f89 */ /* 0x008ee200000e0000 */
[----:B------:R-:W-:Y:S02]  /*67c0*/  MOV R33, 0xffff ;  /* 0x0000ffff00217802 */ /* 0x000fe40000000f00 */
[----:B------:R-:W-:Y:S01]  /*67d0*/  MOV R34, 0xffff ;  /* 0x0000ffff00227802 */ /* 0x000fe20000000f00 */
[----:B----4-:R-:W4:Y:S01]  /*67e0*/  SHFL.BFLY PT, R24, R23, 0x8, 0x101f ;  /* 0x0d101f0017187f89 */ /* 0x010f2200000e0000 */
[----:B---3--:R-:W-:Y:S01]  /*67f0*/  FADD.FTZ R25, R25, R22 ;  /* 0x0000001619197221 */ /* 0x008fe20000010000 */
[----:B----4-:R-:W-:-:S04]  /*6800*/  FADD.FTZ R24, R24, R23 ;  /* 0x0000001718187221 */ /* 0x010fc80000010000 */
[----:B------:R-:W3:Y:S01]  /*6810*/  SHFL.BFLY PT, R26, R25, 0x4, 0x101f ;  /* 0x0c901f00191a7f89 */ /* 0x000ee200000e0000 */
[----:B------:R-:W-:-:S03]  /*6820*/  MOV R23, 0xffff ;  /* 0x0000ffff00177802 */ /* 0x000fc60000000f00 */
        /* <DEDUP_REMOVED lines=10> */
.L_x_448:
[----:B0-----:R-:W-:Y:S01]  /*68d0*/  FADD.FTZ R23, R22, R38 ;  /* 0x0000002616177221 */ /* 0x001fe20000010000 */
[----:B------:R-:W-:Y:S02]  /*68e0*/  @!P1 F2FP.BF16.F32.PACK_AB R22, RZ, R28 ;  /* 0x0000001cff16923e */ /* 0x000fe400000010ff */
[----:B------:R-:W-:Y:S02]  /*68f0*/  ISETP.NE.AND P2, PT, R44, 0x2, PT ;  /* 0x000000022c00780c */ /* 0x000fe40003f45270 */
[----:B------:R-:W-:Y:S01]  /*6900*/  @!P1 F2FP.BF16.F32.PACK_AB R23, RZ, R23 ;  /* 0x00000017ff17923e */ /* 0x000fe200000010ff */
[----:B------:R4:W-:Y:S01]  /*6910*/  @!P1 STG.E.U16 desc[UR12][R18.64+0x3c], R22 ;  /* 0x00003c1612009986 */ /* 0x0009e2000c10150c */
[----:B------:R-:W-:-:S03]  /*6920*/  MOV R31, R54 ;  /* 0x00000036001f7202 */ /* 0x000fc60000000f00 */
[----:B------:R4:W-:Y:S06]  /*6930*/  @!P1 STG.E.U16 desc[UR12][R20.64+0x3c], R23 ;  /* 0x00003c1714009986 */ /* 0x0009ec000c10150c */
[----:B------:R-:W-:Y:S05]  /*6940*/  @!P2 BRA `(.L_x_424) ;  /* 0x000000000088a947 */ /* 0x000fea0003800000 */
[----:B----4-:R-:W-:Y:S01]  /*6950*/  CS2R R22, SRZ ;  /* 0x0000000000167805 */ /* 0x010fe2000001ff00 */
[----:B------:R-:W-:-:S05]  /*6960*/  UMOV UR7, 0xffff ;  /* 0x0000ffff00077882 */ /* 0x000fca0000000000 */
[----:B------:R0:W3:Y:S04]  /*6970*/  @P0 LDS R22, [R7] ;  /* 0x0000000007160984 */ /* 0x0000e80000000800 */
[----:B------:R0:W4:Y:S01]  /*6980*/  @P0 LDS R23, [R7+0x780] ;  /* 0x0007800007170984 */ /* 0x0001220000000800 */
[----:B------:R-:W-:Y:S05]  /*6990*/  BRA.DIV UR7, `(.L_x_427) ;  /* 0x0000001207b87947 */ /* 0x000fea000b800000 */
        /* <DEDUP_REMOVED lines=8> */
[----:B------:R-:W-:Y:S01]  /*6a20*/  MOV R34, 0xffff ;  /* 0x0000ffff00227802 */ /* 0x000fe20000000f00 */
        /* <DEDUP_REMOVED lines=14> */
.L_x_458:
[----:B0-----:R-:W-:Y:S01]  /*6b10*/  FADD.FTZ R23, R22, R38 ;  /* 0x0000002616177221 */ /* 0x001fe20000010000 */
[----:B------:R-:W-:Y:S01]  /*6b20*/  @!P1 F2FP.BF16.F32.PACK_AB R22, RZ, R28 ;  /* 0x0000001cff16923e */ /* 0x000fe200000010ff */
[----:B------:R-:W-:-:S03]  /*6b30*/  IMAD.MOV.U32 R31, RZ, RZ, R55 ;  /* 0x000000ffff1f7224 */ /* 0x000fc600078e0037 */
[----:B------:R-:W-:Y:S01]  /*6b40*/  @!P1 F2FP.BF16.F32.PACK_AB R23, RZ, R23 ;  /* 0x00000017ff17923e */ /* 0x000fe200000010ff */
[----:B------:R0:W-:Y:S04]  /*6b50*/  @!P1 STG.E.U16 desc[UR12][R18.64+0x78], R22 ;  /* 0x0000781612009986 */ /* 0x0001e8000c10150c */
[----:B------:R0:W-:Y:S02]  /*6b60*/  @!P1 STG.E.U16 desc[UR12][R20.64+0x78], R23 ;  /* 0x0000781714009986 */ /* 0x0001e4000c10150c */
.L_x_424:
[----:B------:R-:W-:Y:S05]  /*6b70*/  BSYNC B0 ;  /* 0x0000000000007941 */ /* 0x000fea0003800000 */
.L_x_423:
[----:B------:R-:W-:-:S13]  /*6b80*/  ISETP.GE.U32.AND P0, PT, R4, 0x5a, PT ;  /* 0x0000005a0400780c */ /* 0x000fda0003f06070 */
[----:B------:R-:W-:Y:S05]  /*6b90*/  @!P0 BRA `(.L_x_422) ;  /* 0x0000000800648947 */ /* 0x000fea0003800000 */
[----:B------:R-:W-:Y:S01]  /*6ba0*/  ISETP.NE.AND P0, PT, R9, 0xf, PT ;  /* 0x0000000f0900780c */ /* 0x000fe20003f05270 */
[----:B0--34-:R-:W-:Y:S01]  /*6bb0*/  HFMA2.MMA R19, -RZ, RZ, 0, 0 ;  /* 0x00000000ff137435 */ /* 0x019fe200000001ff */
[----:B------:R-:W-:Y:S01]  /*6bc0*/  MOV R22, RZ ;  /* 0x000000ff00167202 */ /* 0x000fe20000000f00 */
[----:B------:R-:W-:-:S10]  /*6bd0*/  UMOV UR7, 0xffff ;  /* 0x0000ffff00077882 */ /* 0x000fd40000000000 */
[----:B------:R-:W-:Y:S02]  /*6be0*/  @P0 LOP3.LUT R18, R31, R48, RZ, 0x3c, !PT ;  /* 0x000000301f120212 */ /* 0x000fe400078e3cff */
[----:B------:R-:W-:-:S04]  /*6bf0*/  @P0 LEA R21, R9, UR6, 0x7 ;  /* 0x0000000609150c11 */ /* 0x000fc8000f8e38ff */
[----:B------:R-:W-:-:S05]  /*6c00*/  @P0 LEA R18, R18, R21, 0x2 ;  /* 0x0000001512120211 */ /* 0x000fca00078e10ff */
[----:B------:R0:W3:Y:S04]  /*6c10*/  @P0 LDS R19, [R18] ;  /* 0x0000000012130984 */ /* 0x0000e80000000800 */
[----:B------:R0:W4:Y:S01]  /*6c20*/  @P0 LDS R22, [R18+0x780] ;  /* 0x0007800012160984 */ /* 0x0001220000000800 */
[----:B------:R-:W-:Y:S05]  /*6c30*/  BRA.DIV UR7, `(.L_x_428) ;  /* 0x0000001207f87947 */ /* 0x000fea000b800000 */
[----:B------:R-:W-:Y:S01]  /*6c40*/  @P0 VIADD R21, R31, 0x1e ;  /* 0x0000001e1f150836 */ /* 0x000fe20000000000 */
[----:B0-----:R-:W-:Y:S01]  /*6c50*/  @P0 LEA R18, R9, UR6, 0x7 ;  /* 0x0000000609120c11 */ /* 0x001fe2000f8e38ff */
[C---:B------:R-:W-:Y:S01]  /*6c60*/  @P0 VIADD R41, R31.reuse, 0x5a ;  /* 0x0000005a1f290836 */ /* 0x040fe20000000000 */
[----:B------:R-:W-:Y:S02]  /*6c70*/  @P0 IADD3 R23, R31, 0x3c, RZ ;  /* 0x0000003c1f170810 */ /* 0x000fe40007ffe0ff */
[----:B------:R-:W-:Y:S02]  /*6c80*/  CS2R R24, SRZ ;  /* 0x0000000000187805 */ /* 0x000fe4000001ff00 */
[----:B------:R-:W-:Y:S01]  /*6c90*/  @P0 LOP3.LUT R21, R21, R48, RZ, 0x3c, !PT ;  /* 0x0000003015150212 */ /* 0x000fe200078e3cff */
[----:B------:R-:W-:Y:S01]  /*6ca0*/  IMAD.MOV.U32 R32, RZ, RZ, 0xffff ;  /* 0x0000ffffff207424 */ /* 0x000fe200078e00ff */
[----:B------:R-:W-:Y:S02]  /*6cb0*/  @P0 LEA R28, R9, UR6, 0x7 ;  /* 0x00000006091c0c11 */ /* 0x000fe4000f8e38ff */
[----:B------:R-:W-:-:S02]  /*6cc0*/  @P0 LEA R21, R21, R18, 0x2 ;  /* 0x0000001215150211 */ /* 0x000fc400078e10ff */
[----:B------:R-:W-:Y:S02]  /*6cd0*/  @P0 LOP3.LUT R23, R23, R48, RZ, 0x3c, !PT ;  /* 0x0000003017170212 */ /* 0x000fe400078e3cff */
[----:B------:R-:W-:Y:S01]  /*6ce0*/  @P0 LEA R42, R9, UR6, 0x7 ;  /* 0x00000006092a0c11 */ /* 0x000fe2000f8e38ff */
[----:B------:R-:W0:Y:S01]  /*6cf0*/  @P0 LDS R20, [R21] ;  /* 0x0000000015140984 */ /* 0x000e220000000800 */
[----:B------:R-:W-:Y:S02]  /*6d00*/  @P0 LEA R28, R23, R28, 0x2 ;  /* 0x0000001c171c0211 */ /* 0x000fe400078e10ff */
[----:B------:R-:W-:Y:S01]  /*6d10*/  @P0 LOP3.LUT R41, R41, R48, RZ, 0x3c, !PT ;  /* 0x0000003029290212 */ /* 0x000fe200078e3cff */
[----:B------:R-:W5:Y:S01]  /*6d20*/  @P0 LDS R34, [R21+0x780] ;  /* 0x0007800015220984 */ /* 0x000f620000000800 */
[----:B------:R-:W-:Y:S02]  /*6d30*/  MOV R23, RZ ;  /* 0x000000ff00177202 */ /* 0x000fe40000000f00 */
[----:B------:R-:W-:Y:S01]  /*6d40*/  @P0 LEA R42, R41, R42, 0x2 ;  /* 0x0000002a292a0211 */ /* 0x000fe200078e10ff */
[----:B------:R-:W-:Y:S01]  /*6d50*/  @P0 LDS R18, [R28] ;  /* 0x000000001c120984 */ /* 0x000fe20000000800 */
[----:B------:R-:W-:-:S02]  /*6d60*/  MOV R33, 0xffff ;  /* 0x0000ffff00217802 */ /* 0x000fc40000000f00 */
[----:B------:R-:W-:Y:S01]  /*6d70*/  MOV R26, RZ ;  /* 0x000000ff001a7202 */ /* 0x000fe20000000f00 */
[----:B------:R1:W-:Y:S01]  /*6d80*/  @P0 LDS R46, [R28+0x780] ;  /* 0x000780001c2e0984 */ /* 0x0003e20000000800 */
[----:B------:R-:W-:Y:S02]  /*6d90*/  MOV R35, 0xffff ;  /* 0x0000ffff00237802 */ /* 0x000fe40000000f00 */
[----:B------:R-:W-:Y:S01]  /*6da0*/  MOV R30, 0xffff ;  /* 0x0000ffff001e7802 */ /* 0x000fe20000000f00 */
[----:B------:R-:W-:Y:S01]  /*6db0*/  @P0 LDS R21, [R42] ;  /* 0x000000002a150984 */ /* 0x000fe20000000800 */
[----:B------:R-:W-:Y:S02]  /*6dc0*/  MOV R43, 0xffff ;  /* 0x0000ffff002b7802 */ /* 0x000fe40000000f00 */
[----:B------:R-:W-:Y:S01]  /*6dd0*/  MOV R36, 0xffff ;  /* 0x0000ffff00247802 */ /* 0x000fe20000000f00 */
[----:B-1----:R-:W-:Y:S01]  /*6de0*/  IMAD.MOV.U32 R28, RZ, RZ, 0xffff ;  /* 0x0000ffffff1c7424 */ /* 0x002fe200078e00ff */
[----:B----4-:R-:W1:Y:S01]  /*6df0*/  SHFL.BFLY PT, R38, R22, 0x8, 0x101f ;  /* 0x0d101f0016267f89 */ /* 0x010e6200000e0000 */
[----:B------:R-:W-:Y:S01]  /*6e00*/  IADD3 R31, R31, R8, RZ ;  /* 0x000000081f1f7210 */ /* 0x000fe20007ffe0ff */
[----:B0-----:R-:W-:-:S02]  /*6e10*/  @P0 IMAD.MOV.U32 R23, RZ, RZ, R20 ;  /* 0x000000ffff170224 */ /* 0x001fc400078e0014 */
[----:B------:R-:W-:Y:S01]  /*6e20*/  @P0 LDS R20, [R42+0x780] ;  /* 0x000780002a140984 */ /* 0x000fe20000000800 */
[----:B-----5:R-:W-:Y:S01]  /*6e30*/  @P0 MOV R26, R34 ;  /* 0x00000022001a0202 */ /* 0x020fe20000000f00 */
[----:B-1----:R-:W-:Y:S02]  /*6e40*/  FADD.FTZ R29, R38, R22 ;  /* 0x00000016261d7221 */ /* 0x002fe40000010000 */
[----:B------:R-:W0:Y:S01]  /*6e50*/  SHFL.BFLY PT, R40, R23, 0x8, 0x101f ;  /* 0x0d101f0017287f89 */ /* 0x000e2200000e0000 */
[----:B------:R-:W-:Y:S01]  /*6e60*/  MOV R38, 0xffff ;  /* 0x0000ffff00267802 */ /* 0x000fe20000000f00 */
[----:B------:R-:W-:Y:S01]  /*6e70*/  IMAD.MOV.U32 R34, RZ, RZ, 0xffff ;  /* 0x0000ffffff227424 */ /* 0x000fe200078e00ff */
[----:B------:R-:W-:Y:S01]  /*6e80*/  @P0 MOV R25, R18 ;  /* 0x0000001200190202 */ /* 0x000fe20000000f00 */
[----:B------:R-:W1:Y:S01]  /*6e90*/  SHFL.BFLY PT, R41, R26, 0x8, 0x101f ;  /* 0x0d101f001a297f89 */ /* 0x000e6200000e0000 */
[----:B------:R-:W-:-:S03]  /*6ea0*/  @P0 MOV R24, R46 ;  /* 0x0000002e00180202 */ /* 0x000fc60000000f00 */
[----:B---3--:R-:W3:Y:S04]  /*6eb0*/  SHFL.BFLY PT, R18, R19, 0x8, 0x101f ;  /* 0x0d101f0013127f89 */ /* 0x008ee800000e0000 */
[----:B------:R-:W4:Y:S04]  /*6ec0*/  SHFL.BFLY PT, R42, R25, 0x8, 0x101f ;  /* 0x0d101f00192a7f89 */ /* 0x000f2800000e0000 */
[----:B------:R-:W5:Y:S04]  /*6ed0*/  SHFL.BFLY PT, R43, R24, 0x8, 0x101f ;  /* 0x0d101f00182b7f89 */ /* 0x000f6800000e0000 */
[----:B------:R-:W2:Y:S01]  /*6ee0*/  SHFL.BFLY PT, R28, R29, 0x4, 0x101f ;  /* 0x0c901f001d1c7f89 */ /* 0x000ea200000e0000 */
[----:B0-----:R-:W-:Y:S01]  /*6ef0*/  FADD.FTZ R40, R40, R23 ;  /* 0x0000001728287221 */ /* 0x001fe20000010000 */
[----:B-1----:R-:W-:Y:S01]  /*6f00*/  FADD.FTZ R41, R41, R26 ;  /* 0x0000001a29297221 */ /* 0x002fe20000010000 */
[----:B---3--:R-:W-:Y:S01]  /*6f10*/  FADD.FTZ R27, R18, R19 ;  /* 0x00000013121b7221 */ /* 0x008fe20000010000 */
[----:B------:R-:W-:-:S02]  /*6f20*/  CS2R R18, SRZ ;  /* 0x0000000000127805 */ /* 0x000fc4000001ff00 */
[----:B------:R-:W-:Y:S01]  /*6f30*/  @P0 MOV R18, R21 ;  /* 0x0000001500120202 */ /* 0x000fe20000000f00 */
[----:B----4-:R-:W-:Y:S01]  /*6f40*/  FADD.FTZ R22, R42, R25 ;  /* 0x000000192a167221 */ /* 0x010fe20000010000 */
[----:B------:R-:W-:Y:S02]  /*6f50*/  @P0 MOV R19, R20 ;  /* 0x0000001400130202 */ /* 0x000fe40000000f00 */
[----:B------:R-:W-:Y:S01]  /*6f60*/  MOV R42, 0xffff ;  /* 0x0000ffff002a7802 */ /* 0x000fe20000000f00 */
[----:B-----5:R-:W-:Y:S01]  /*6f70*/  FADD.FTZ R23, R43, R24 ;  /* 0x000000182b177221 */ /* 0x020fe20000010000 */
[----:B------:R-:W-:Y:S01]  /*6f80*/  MOV R20, 0xffff ;  /* 0x0000ffff00147802 */ /* 0x000fe20000000f00 */
[----:B------:R-:W-:Y:S01]  /*6f90*/  IMAD.MOV.U32 R43, RZ, RZ, 0xffff ;  /* 0x0000ffffff2b7424 */ /* 0x000fe200078e00ff */
[----:B------:R-:W0:Y:S01]  /*6fa0*/  SHFL.BFLY PT, R24, R27, 0x4, 0x101f ;  /* 0x0c901f001b187f89 */ /* 0x000e2200000e0000 */
[----:B--2---:R-:W-:Y:S01]  /*6fb0*/  FADD.FTZ R28, R29, R28 ;  /* 0x0000001c1d1c7221 */ /* 0x004fe20000010000 */
[----:B------:R-:W-:Y:S01]  /*6fc0*/  IMAD.MOV.U32 R29, RZ, RZ, 0xffff ;  /* 0x0000ffffff1d7424 */ /* 0x000fe200078e00ff */
[----:B------:R-:W-:Y:S01]  /*6fd0*/  ISETP.NE.AND P0, PT, R9, RZ, PT ;  /* 0x000000ff0900720c */ /* 0x000fe20003f05270 */
[----:B------:R-:W1:Y:S04]  /*6fe0*/  SHFL.BFLY PT, R42, R41, 0x4, 0x101f ;  /* 0x0c901f00292a7f89 */ /* 0x000e6800000e0000 */
[----:B------:R-:W2:Y:S04]  /*6ff0*/  SHFL.BFLY PT, R20, R19, 0x8, 0x101f ;  /* 0x0d101f0013147f89 */ /* 0x000ea800000e0000 */
[----:B------:R-:W3:Y:S04]  /*7000*/  SHFL.BFLY PT, R43, R40, 0x4, 0x101f ;  /* 0x0c901f00282b7f89 */ /* 0x000ee800000e0000 */
[----:B------:R-:W4:Y:S04]  /*7010*/  SHFL.BFLY PT, R25, R22, 0x4, 0x101f ;  /* 0x0c901f0016197f89 */ /* 0x000f2800000e0000 */
[----:B------:R-:W5:Y:S04]  /*7020*/  SHFL.BFLY PT, R38, R23, 0x4, 0x101f ;  /* 0x0c901f0017267f89 */ /* 0x000f6800000e0000 */
[----:B------:R-:W5:Y:S01]  /*7030*/  SHFL.BFLY PT, R21, R18, 0x8, 0x101f ;  /* 0x0d101f0012157f89 */ /* 0x000f6200000e0000 */
[----:B0-----:R-:W-:Y:S01]  /*7040*/  FADD.FTZ R24, R27, R24 ;  /* 0x000000181b187221 */ /* 0x001fe20000010000 */
[----:B-1----:R-:W-:Y:S01]  /*7050*/  FADD.FTZ R27, R41, R42 ;  /* 0x0000002a291b7221 */ /* 0x002fe20000010000 */
[----:B------:R-:W-:-:S03]  /*7060*/  MOV R41, 0xffff ;  /* 0x0000ffff00297802 */ /* 0x000fc60000000f00 */
[----:B------:R-:W0:Y:S01]  /*7070*/  SHFL.BFLY PT, R39, R24, 0x2, 0x101f ;  /* 0x0c501f0018277f89 */ /* 0x000e2200000e0000 */
[----:B--2---:R-:W-:Y:S01]  /*7080*/  FADD.FTZ R42, R20, R19 ;  /* 0x00000013142a7221 */ /* 0x004fe20000010000 */
[----:B------:R-:W-:Y:S02]  /*7090*/  MOV R20, 0xffff ;  /* 0x0000ffff00147802 */ /* 0x000fe40000000f00 */
[----:B------:R-:W-:Y:S01]  /*70a0*/  MOV R19, 0xffff ;  /* 0x0000ffff00137802 */ /* 0x000fe20000000f00 */
[----:B---3--:R-:W-:Y:S01]  /*70b0*/  FADD.FTZ R26, R40, R43 ;  /* 0x0000002b281a7221 */ /* 0x008fe20000010000 */
[----:B------:R-:W-:Y:S02]  /*70c0*/  MOV R43, 0xffff ;  /* 0x0000ffff002b7802 */ /* 0x000fe40000000f00 */
[----:B------:R-:W1:Y:S01]  /*70d0*/  SHFL.BFLY PT, R20, R27, 0x2, 0x101f ;  /* 0x0c501f001b147f89 */ /* 0x000e6200000e0000 */
[----:B----4-:R-:W-:Y:S01]  /*70e0*/  FADD.FTZ R25, R22, R25 ;  /* 0x0000001916197221 */ /* 0x010fe20000010000 */
[----:B------:R-:W-:-:S02]  /*70f0*/  MOV R22, 0xffff ;  /* 0x0000ffff00167802 */ /* 0x000fc40000000f00 */
[----:B------:R-:W-:Y:S01]  /*7100*/  SHFL.BFLY PT, R19, R26, 0x2, 0x101f ;  /* 0x0c501f001a137f89 */ /* 0x000fe200000e0000 */
[----:B-----5:R-:W-:Y:S01]  /*7110*/  FADD.FTZ R40, R23, R38 ;  /* 0x0000002617287221 */ /* 0x020fe20000010000 */
[----:B------:R-:W-:Y:S02]  /*7120*/  IMAD.MOV.U32 R23, RZ, RZ, 0xffff ;  /* 0x0000ffffff177424 */ /* 0x000fe400078e00ff */
[----:B------:R-:W2:Y:S01]  /*7130*/  SHFL.BFLY PT, R38, R28, 0x2, 0x101f ;  /* 0x0c501f001c267f89 */ /* 0x000ea200000e0000 */
[----:B------:R-:W-:Y:S01]  /*7140*/  FADD.FTZ R21, R21, R18 ;  /* 0x0000001215157221 */ /* 0x000fe20000010000 */
[----:B------:R-:W-:Y:S02]  /*7150*/  MOV R18, 0xffff ;  /* 0x0000ffff00127802 */ /* 0x000fe40000000f00 */
[----:B------:R-:W3:Y:S01]  /*7160*/  SHFL.BFLY PT, R22, R25, 0x2, 0x101f ;  /* 0x0c501f0019167f89 */ /* 0x000ee200000e0000 */
[----:B0-----:R-:W-:-:S03]  /*7170*/  FADD.FTZ R39, R24, R39 ;  /* 0x0000002718277221 */ /* 0x001fc60000010000 */
[----:B------:R-:W0:Y:S04]  /*7180*/  SHFL.BFLY PT, R23, R40, 0x2, 0x101f ;  /* 0x0c501f0028177f89 */ /* 0x000e2800000e0000 */
[----:B------:R-:W4:Y:S04]  /*7190*/  SHFL.BFLY PT, R18, R21, 0x4, 0x101f ;  /* 0x0c901f0015127f89 */ /* 0x000f2800000e0000 */
[----:B------:R-:W5:Y:S01]  /*71a0*/  SHFL.BFLY PT, R43, R42, 0x4, 0x101f ;  /* 0x0c901f002a2b7f89 */ /* 0x000f6200000e0000 */
[----:B-1----:R-:W-:Y:S01]  /*71b0*/  FADD.FTZ R29, R27, R20 ;  /* 0x000000141b1d7221 */ /* 0x002fe20000010000 */
[----:B------:R-:W-:-:S02]  /*71c0*/  MOV R27, 0xffff ;  /* 0x0000ffff001b7802 */ /* 0x000fc40000000f00 */
[----:B------:R-:W1:Y:S01]  /*71d0*/  SHFL.BFLY PT, R36, R39, 0x1, 0x101f ;  /* 0x0c301f0027247f89 */ /* 0x000e6200000e0000 */
[----:B--2---:R-:W-:Y:S01]  /*71e0*/  FADD.FTZ R37, R28, R38 ;  /* 0x000000261c257221 */ /* 0x004fe20000010000 */
[----:B------:R-:W-:Y:S01]  /*71f0*/  FADD.FTZ R28, R26, R19 ;  /* 0x000000131a1c7221 */ /* 0x000fe20000010000 */
[----:B------:R-:W-:Y:S01]  /*7200*/  MOV R26, 0xffff ;  /* 0x0000ffff001a7802 */ /* 0x000fe20000000f00 */
[----:B---3--:R-:W-:Y:S01]  /*7210*/  FADD.FTZ R24, R25, R22 ;  /* 0x0000001619187221 */ /* 0x008fe20000010000 */
[----:B------:R-:W-:Y:S02]  /*7220*/  IMAD.MOV.U32 R22, RZ, RZ, 0xffff ;  /* 0x0000ffffff167424 */ /* 0x000fe400078e00ff */
[----:B------:R-:W2:Y:S01]  /*7230*/  SHFL.BFLY PT, R27, R28, 0x1, 0x101f ;  /* 0x0c301f001c1b7f89 */ /* 0x000ea200000e0000 */
[----:B0-----:R-:W-:Y:S01]  /*7240*/  FADD.FTZ R25, R40, R23 ;  /* 0x0000001728197221 */ /* 0x001fe20000010000 */
[----:B------:R-:W-:Y:S02]  /*7250*/  MOV R23, 0xffff ;  /* 0x0000ffff00177802 */ /* 0x000fe40000000f00 */
[----:B------:R-:W0:Y:S01]  /*7260*/  SHFL.BFLY PT, R26, R29, 0x1, 0x101f ;  /* 0x0c301f001d1a7f89 */ /* 0x000e2200000e0000 */
[----:B----4-:R-:W-:-:S03]  /*7270*/  FADD.FTZ R40, R21, R18 ;  /* 0x0000001215287221 */ /* 0x010fc60000010000 */
[----:B------:R-:W3:Y:S01]  /*7280*/  SHFL.BFLY PT, R34, R37, 0x1, 0x101f ;  /* 0x0c301f0025227f89 */ /* 0x000ee200000e0000 */
[----:B------:R-:W4:Y:S01]  /*7290*/  LDC.64 R18, c[0x0][0x218] ;  /* 0x00008600ff127b82 */ /* 0x000f220000000a00 */
[----:B-----5:R-:W-:Y:S01]  /*72a0*/  FADD.FTZ R42, R42, R43 ;  /* 0x0000002b2a2a7221 */ /* 0x020fe20000010000 */
[----:B------:R-:W-:Y:S01]  /*72b0*/  MOV R43, 0xffff ;  /* 0x0000ffff002b7802 */ /* 0x000fe20000000f00 */
[----:B------:R-:W5:Y:S01]  /*72c0*/  SHFL.BFLY PT, R22, R25, 0x1, 0x101f ;  /* 0x0c301f0019167f89 */ /* 0x000f6200000e0000 */
[----:B-1----:R-:W-:-:S03]  /*72d0*/  FADD.FTZ R36, R39, R36 ;  /* 0x0000002427247221 */ /* 0x002fc60000010000 */
[----:B------:R-:W1:Y:S01]  /*72e0*/  SHFL.BFLY PT, R23, R24, 0x1, 0x101f ;  /* 0x0c301f0018177f89 */ /* 0x000e6200000e0000 */
[----:B------:R-:W1:Y:S03]  /*72f0*/  LDC.64 R20, c[0x0][0x220] ;  /* 0x00008800ff147b82 */ /* 0x000e660000000a00 */
[----:B------:R-:W1:Y:S04]  /*7300*/  SHFL.BFLY PT, R41, R40, 0x2, 0x101f ;  /* 0x0c501f0028297f89 */ /* 0x000e6800000e0000 */
[----:B------:R-:W1:Y:S01]  /*7310*/  SHFL.BFLY PT, R43, R42, 0x2, 0x101f ;  /* 0x0c501f002a2b7f89 */ /* 0x000e6200000e0000 */
[----:B--2---:R-:W-:Y:S01]  /*7320*/  FADD.FTZ R27, R28, R27 ;  /* 0x0000001b1c1b7221 */ /* 0x004fe20000010000 */
[----:B0-----:R-:W-:Y:S01]  /*7330*/  FADD.FTZ R26, R29, R26 ;  /* 0x0000001a1d1a7221 */ /* 0x001fe20000010000 */
[----:B------:R-:W-:-:S02]  /*7340*/  IMAD.MOV.U32 R29, RZ, RZ, 0xffff ;  /* 0x0000ffffff1d7424 */ /* 0x000fc400078e00ff */
[----:B---3--:R-:W-:Y:S01]  /*7350*/  FADD.FTZ R37, R37, R34 ;  /* 0x0000002225257221 */ /* 0x008fe20000010000 */
[----:B------:R-:W-:Y:S01]  /*7360*/  @!P0 F2FP.BF16.F32.PACK_AB R34, RZ, R36 ;  /* 0x00000024ff22823e */ /* 0x000fe200000010ff */
[----:B----4-:R-:W-:-:S04]  /*7370*/  IMAD.WIDE R18, R31, 0x2, R18 ;  /* 0x000000021f127825 */ /* 0x010fc800078e0212 */
[----:B-----5:R-:W-:Y:S01]  /*7380*/  FADD.FTZ R25, R25, R22 ;  /* 0x0000001619197221 */ /* 0x020fe20000010000 */
[----:B------:R-:W-:Y:S02]  /*7390*/  @!P0 F2FP.BF16.F32.PACK_AB R22, RZ, R27 ;  /* 0x0000001bff16823e */ /* 0x000fe400000010ff */
[----:B------:R-:W-:Y:S01]  /*73a0*/  @!P0 F2FP.BF16.F32.PACK_AB R36, RZ, R37 ;  /* 0x00000025ff24823e */ /* 0x000fe200000010ff */
[----:B-1----:R-:W-:Y:S01]  /*73b0*/  FADD.FTZ R24, R24, R23 ;  /* 0x0000001718187221 */ /* 0x002fe20000010000 */
[----:B------:R-:W-:Y:S01]  /*73c0*/  @!P0 F2FP.BF16.F32.PACK_AB R23, RZ, R26 ;  /* 0x0000001aff17823e */ /* 0x000fe200000010ff */
[----:B------:R-:W-:Y:S01]  /*73d0*/  IMAD.WIDE R20, R31, 0x2, R20 ;  /* 0x000000021f147825 */ /* 0x000fe200078e0214 */
[----:B------:R-:W-:-:S03]  /*73e0*/  PRMT R26, R22, 0x7610, R26 ;  /* 0x00007610161a7816 */ /* 0x000fc6000000001a */
[----:B------:R-:W-:Y:S01]  /*73f0*/  FADD.FTZ R40, R40, R41 ;  /* 0x0000002928287221 */ /* 0x000fe20000010000 */
[----:B------:R-:W-:Y:S01]  /*7400*/  PRMT R28, R23, 0x7610, R28 ;  /* 0x00007610171c7816 */ /* 0x000fe2000000001c */
[----:B------:R-:W-:Y:S01]  /*7410*/  @!P0 STG.E.U16 desc[UR12][R18.64], R34 ;  /* 0x0000002212008986 */ /* 0x000fe2000c10150c */
[----:B------:R-:W-:Y:S01]  /*7420*/  @!P0 F2FP.BF16.F32.PACK_AB R24, RZ, R24 ;  /* 0x00000018ff18823e */ /* 0x000fe200000010ff */
[----:B------:R-:W-:Y:S01]  /*7430*/  FADD.FTZ R42, R42, R43 ;  /* 0x0000002b2a2a7221 */ /* 0x000fe20000010000 */
[----:B------:R-:W-:Y:S01]  /*7440*/  @!P0 F2FP.BF16.F32.PACK_AB R25, RZ, R25 ;  /* 0x00000019ff19823e */ /* 0x000fe200000010ff */
[----:B------:R-:W-:Y:S01]  /*7450*/  @!P0 STG.E.U16 desc[UR12][R20.64], R36 ;  /* 0x0000002414008986 */ /* 0x000fe2000c10150c */
[----:B------:R-:W-:-:S03]  /*7460*/  MOV R23, 0xffff ;  /* 0x0000ffff00177802 */ /* 0x000fc60000000f00 */
[----:B------:R-:W0:Y:S04]  /*7470*/  SHFL.BFLY PT, R27, R40, 0x1, 0x101f ;  /* 0x0c301f00281b7f89 */ /* 0x000e2800000e0000 */
[----:B------:R1:W-:Y:S04]  /*7480*/  @!P0 STG.E.U16 desc[UR12][R18.64+0x3c], R26 ;  /* 0x00003c1a12008986 */ /* 0x0003e8000c10150c */
[----:B------:R1:W-:Y:S04]  /*7490*/  @!P0 STG.E.U16 desc[UR12][R20.64+0x3c], R28 ;  /* 0x00003c1c14008986 */ /* 0x0003e8000c10150c */
[----:B------:R1:W-:Y:S04]  /*74a0*/  @!P0 STG.E.U16 desc[UR12][R18.64+0x78], R24 ;  /* 0x0000781812008986 */ /* 0x0003e8000c10150c */
[----:B------:R1:W2:Y:S04]  /*74b0*/  SHFL.BFLY PT, R38, R42, 0x1, 0x101f ;  /* 0x0c301f002a267f89 */ /* 0x0002a800000e0000 */
[----:B------:R1:W-:Y:S01]  /*74c0*/  @!P0 STG.E.U16 desc[UR12][R20.64+0x78], R25 ;  /* 0x0000781914008986 */ /* 0x0003e2000c10150c */
[----:B0-----:R-:W-:-:S07]  /*74d0*/  FADD.FTZ R22, R40, R27 ;  /* 0x0000001b28167221 */ /* 0x001fce0000010000 */
.L_x_492:
[----:B--2---:R-:W-:Y:S01]  /*74e0*/  FADD.FTZ R23, R42, R38 ;  /* 0x000000262a177221 */ /* 0x004fe20000010000 */
[----:B------:R-:W-:-:S04]  /*74f0*/  @!P0 F2FP.BF16.F32.PACK_AB R22, RZ, R22 ;  /* 0x00000016ff16823e */ /* 0x000fc800000010ff */
[----:B------:R-:W-:Y:S01]  /*7500*/  @!P0 F2FP.BF16.F32.PACK_AB R23, RZ, R23 ;  /* 0x00000017ff17823e */ /* 0x000fe200000010ff */
[----:B------:R0:W-:Y:S04]  /*7510*/  @!P0 STG.E.U16 desc[UR12][R18.64+0xb4], R22 ;  /* 0x0000b41612008986 */ /* 0x0001e8000c10150c */
[----:B------:R0:W-:Y:S02]  /*7520*/  @!P0 STG.E.U16 desc[UR12][R20.64+0xb4], R23 ;  /* 0x0000b41714008986 */ /* 0x0001e4000c10150c */
.L_x_422:
[----:B------:R-:W-:Y:S05]  /*7530*/  WARPSYNC.ALL ;  /* 0x0000000000007948 */ /* 0x000fea0003800000 */
[----:B------:R-:W-:Y:S01]  /*7540*/  IADD3 R8, R8, 0x1000, RZ ;  /* 0x0000100008087810 */ /* 0x000fe20007ffe0ff */
[----:B------:R-:W-:Y:S03]  /*7550*/  BAR.SYNC.DEFER_BLOCKING 0x0 ;  /* 0x0000000000007b1d */ /* 0x000fe60000010000 */
[----:B------:R-:W-:-:S13]  /*7560*/  ISETP.GE.AND P0, PT, R8, UR14, PT ;  /* 0x0000000e08007c0c */ /* 0x000fda000bf06270 */
[----:B------:R-:W-:Y:S05]  /*7570*/  @!P0 BRA `(.L_x_429) ;  /* 0xffffffe000f88947 */ /* 0x000fea000383ffff */
[----:B------:R-:W-:Y:S05]  /*7580*/  EXIT ;  /* 0x000000000000794d */ /* 0x000fea0003800000 */
.L_x_425:
[----:B------:R-:W-:Y:S01]  /*7590*/  HFMA2.MMA R33, -RZ, RZ, 0, 0.000503063201904296875 ;  /* 0x0000101fff217435 */ /* 0x000fe200000001ff */
[----:B---3--:R-:W-:Y:S01]  /*75a0*/  MOV R35, R18 ;  /* 0x0000001200237202 */ /* 0x008fe20000000f00 */
[----:B------:R-:W-:Y:S01]  /*75b0*/  IMAD.MOV.U32 R32, RZ, RZ, 0x8 ;  /* 0x00000008ff207424 */ /* 0x000fe200078e00ff */
[----:B------:R-:W-:-:S08]  /*75c0*/  MOV R30, 0xffff ;  /* 0x0000ffff001e7802 */ /* 0x000fd00000000f00 */
[----:B012-4-:R-:W-:Y:S05]  /*75d0*/  WARPSYNC.COLLECTIVE R30, `(.L_x_430) ;  /* 0x000000001e087348 */ /* 0x017fea0003c00000 */
[----:B------:R3:W0:Y:S02]  /*75e0*/  SHFL.BFLY P2, R38, R35, R32, R33 ;  /* 0x0c00002023267389 */ /* 0x0006240000040021 */
[----:B01234-:R-:W-:Y:S01]  /*75f0*/  ENDCOLLECTIVE ;  /* 0x000000000000791b */ /* 0x01ffe20003800000 */
.L_x_430:
[----:B------:R-:W-:Y:S01]  /*7600*/  IMAD.MOV.U32 R35, RZ, RZ, R19 ;  /* 0x000000ffff237224 */ /* 0x000fe200078e0013 */
[----:B------:R-:W-:-:S07]  /*7610*/  MOV R21, R38 ;  /* 0x0000002600157202 */ /* 0x000fce0000000f00 */
[----:B------:R-:W-:Y:S05]  /*7620*/  WARPSYNC.COLLECTIVE R30, `(.L_x_431) ;  /* 0x000000001e087348 */ /* 0x000fea0003c00000 */
[----:B------:R0:W1:Y:S02]  /*7630*/  SHFL.BFLY P2, R38, R35, R32, R33 ;  /* 0x0c00002023267389 */ /* 0x0000640000040021 */
[----:B01----:R-:W-:Y:S01]  /*7640*/  ENDCOLLECTIVE ;  /* 0x000000000000791b */ /* 0x003fe20003800000 */
.L_x_431:
[----:B------:R-:W-:Y:S01]  /*7650*/  FADD.FTZ R21, R21, R18 ;  /* 0x0000001215157221 */ /* 0x000fe20000010000 */
[----:B------:R-:W-:-:S04]  /*7660*/  HFMA2.MMA R32, -RZ, RZ, 0, 2.384185791015625e-07 ;  /* 0x00000004ff207435 */ /* 0x000fc800000001ff */
[----:B------:R-:W-:Y:S02]  /*7670*/  MOV R35, R21 ;  /* 0x0000001500237202 */ /* 0x000fe40000000f00 */
[----:B------:R-:W-:-:S07]  /*7680*/  MOV R20, R38 ;  /* 0x0000002600147202 */ /* 0x000fce0000000f00 */
[----:B------:R-:W-:Y:S05]  /*7690*/  WARPSYNC.COLLECTIVE R30, `(.L_x_432) ;  /* 0x000000001e087348 */ /* 0x000fea0003c00000 */
[----:B------:R0:W1:Y:S02]  /*76a0*/  SHFL.BFLY P2, R38, R35, R32, R33 ;  /* 0x0c00002023267389 */ /* 0x0000640000040021 */
[----:B01----:R-:W-:Y:S01]  /*76b0*/  ENDCOLLECTIVE ;  /* 0x000000000000791b */ /* 0x003fe20003800000 */
.L_x_432:
[----:B------:R-:W-:-:S05]  /*76c0*/  FADD.FTZ R20, R20, R19 ;  /* 0x0000001314147221 */ /* 0x000fca0000010000 */
[----:B------:R-:W-:Y:S01]  /*76d0*/  MOV R35, R20 ;  /* 0x0000001400237202 */ /* 0x000fe20000000f00 */
[----:B------:R-:W-:-:S07]  /*76e0*/  IMAD.MOV.U32 R22, RZ, RZ, R38 ;  /* 0x000000ffff167224 */ /* 0x000fce00078e0026 */
[----:B------:R-:W-:Y:S05]  /*76f0*/  WARPSYNC.COLLECTIVE R30, `(.L_x_433) ;  /* 0x000000001e087348 */ /* 0x000fea0003c00000 */
[----:B------:R0:W1:Y:S02]  /*7700*/  SHFL.BFLY P2, R38, R35, R32, R33 ;  /* 0x0c00002023267389 */ /* 0x0000640000040021 */
[----:B01----:R-:W-:Y:S01]  /*7710*/  ENDCOLLECTIVE ;  /* 0x000000000000791b */ /* 0x003fe20003800000 */
.L_x_433:
[----:B------:R-:W-:-:S05]  /*7720*/  FADD.FTZ R22, R21, R22 ;  /* 0x0000001615167221 */ /* 0x000fca0000010000 */
[----:B------:R-:W-:Y:S01]  /*7730*/  MOV R35, R22 ;  /* 0x0000001600237202 */ /* 0x000fe20000000f00 */
[----:B------:R-:W-:Y:S01]  /*7740*/  IMAD.MOV.U32 R32, RZ, RZ, 0x2 ;  /* 0x00000002ff207424 */ /* 0x000fe200078e00ff */
[----:B------:R-:W-:-:S07]  /*7750*/  MOV R23, R38 ;  /* 0x0000002600177202 */ /* 0x000fce0000000f00 */
[----:B------:R-:W-:Y:S05]  /*7760*/  WARPSYNC.COLLECTIVE R30, `(.L_x_434) ;  /* 0x000000001e087348 */ /* 0x000fea0003c00000 */
[----:B------:R0:W1:Y:S02]  /*7770*/  SHFL.BFLY P2, R38, R35, R32, R33 ;  /* 0x0c00002023267389 */ /* 0x0000640000040021 */
[----:B01----:R-:W-:Y:S01]  /*7780*/  ENDCOLLECTIVE ;  /* 0x000000000000791b */ /* 0x003fe20003800000 */
.L_x_434:
[----:B------:R-:W-:-:S05]  /*7790*/  FADD.FTZ R23, R20, R23 ;  /* 0x0000001714177221 */ /* 0x000fca0000010000 */
[----:B------:R-:W-:Y:S02]  /*77a0*/  MOV R35, R23 ;  /* 0x0000001700237202 */ /* 0x000fe40000000f00 */
[----:B------:R-:W-:-:S07]  /*77b0*/  MOV R25, R38 ;  /* 0x0000002600197202 */ /* 0x000fce0000000f00 */
[----:B------:R-:W-:Y:S05]  /*77c0*/  WARPSYNC.COLLECTIVE R30, `(.L_x_435) ;  /* 0x000000001e087348 */ /* 0x000fea0003c00000 */
[----:B------:R0:W1:Y:S02]  /*77d0*/  SHFL.BFLY P2, R38, R35, R32, R33 ;  /* 0x0c00002023267389 */ /* 0x0000640000040021 */
[----:B01----:R-:W-:Y:S01]  /*77e0*/  ENDCOLLECTIVE ;  /* 0x000000000000791b */ /* 0x003fe20003800000 */
.L_x_435:
[----:B------:R-:W-:Y:S01]  /*77f0*/  FADD.FTZ R25, R22, R25 ;  /* 0x0000001916197221 */ /* 0x000fe20000010000 */
[----:B------:R-:W-:-:S03]  /*7800*/  HFMA2.MMA R32, -RZ, RZ, 0, 5.9604644775390625e-08 ;  /* 0x00000001ff207435 */ /* 0x000fc600000001ff */
[----:B------:R-:W-:Y:S01]  /*7810*/  IMAD.MOV.U32 R35, RZ, RZ, R25 ;  /* 0x000000ffff237224 */ /* 0x000fe200078e0019 */
[----:B------:R-:W-:-:S07]  /*7820*/  MOV R18, R38 ;  /* 0x0000002600127202 */ /* 0x000fce0000000f00 */
[----:B------:R-:W-:Y:S05]  /*7830*/  WARPSYNC.COLLECTIVE R30, `(.L_x_436) ;  /* 0x000000001e087348 */ /* 0x000fea0003c00000 */
[----:B------:R0:W1:Y:S02]  /*7840*/  SHFL.BFLY P2, R38, R35, R32, R33 ;  /* 0x0c00002023267389 */ /* 0x0000640000040021 */
[----:B01----:R-:W-:Y:S01]  /*7850*/  ENDCOLLECTIVE ;  /* 0x000000000000791b */ /* 0x003fe20003800000 */
.L_x_436:
[----:B------:R-:W-:-:S05]  /*7860*/  FADD.FTZ R24, R23, R18 ;  /* 0x0000001217187221 */ /* 0x000fca0000010000 */
[----:B------:R-:W-:Y:S02]  /*7870*/  MOV R35, R24 ;  /* 0x0000001800237202 */ /* 0x000fe40000000f00 */
[----:B------:R-:W-:-:S07]  /*7880*/  MOV R26, R38 ;  /* 0x00000026001a7202 */ /* 0x000fce0000000f00 */
[----:B------:R-:W-:Y:S05]  /*7890*/  WARPSYNC.COLLECTIVE R30, `(.L_x_437) ;  /* 0x000000001e087348 */ /* 0x000fea0003c00000 */
[----:B------:R0:W1:Y:S02]  /*78a0*/  SHFL.BFLY P2, R38, R35, R32, R33 ;  /* 0x0c00002023267389 */ /* 0x0000640000040021 */
[----:B01----:R-:W-:Y:S01]  /*78b0*/  ENDCOLLECTIVE ;  /* 0x000000000000791b */ /* 0x003fe20003800000 */
.L_x_437:
[----:B------:R-:W-:Y:S01]  /*78c0*/  FADD.FTZ R26, R25, R26 ;  /* 0x0000001a191a7221 */ /* 0x000fe20000010000 */
[----:B------:R-:W-:Y:S06]  /*78d0*/  BRA `(.L_x_438) ;  /* 0xffffffec00547947 */ /* 0x000fec000383ffff */
.L_x_426:
[----:B------:R-:W-:Y:S01]  /*78e0*/  HFMA2.MMA R32, -RZ, RZ, 0, 4.76837158203125e-07 ;  /* 0x00000008ff207435 */ /* 0x000fe200000001ff */
[----:B------:R-:W-:Y:S01]  /*78f0*/  BSSY B1, `(.L_x_439) ;  /* 0x0000007000017945 */ /* 0x000fe20003800000 */
[----:B---3--:R-:W-:Y:S01]  /*7900*/  IMAD.MOV.U32 R35, RZ, RZ, R22 ;  /* 0x000000ffff237224 */ /* 0x008fe200078e0016 */
[----:B------:R-:W-:Y:S02]  /*7910*/  MOV R33, 0x101f ;  /* 0x0000101f00217802 */ /* 0x000fe40000000f00 */
[----:B------:R-:W-:-:S07]  /*7920*/  MOV R30, 0xffff ;  /* 0x0000ffff001e7802 */ /* 0x000fce0000000f00 */
[----:B012-4-:R-:W-:Y:S05]  /*7930*/  WARPSYNC.COLLECTIVE R30, `(.L_x_440) ;  /* 0x000000001e087348 */ /* 0x017fea0003c00000 */
[----:B------:R3:W0:Y:S02]  /*7940*/  SHFL.BFLY P2, R38, R35, R32, R33 ;  /* 0x0c00002023267389 */ /* 0x0006240000040021 */
[----:B01234-:R-:W-:Y:S01]  /*7950*/  ENDCOLLECTIVE ;  /* 0x000000000000791b */ /* 0x01ffe20003800000 */
.L_x_440:
[----:B------:R-:W-:Y:S05]  /*7960*/  BSYNC B1 ;  /* 0x0000000000017941 */ /* 0x000fea0003800000 */
.L_x_439:
        /* <DEDUP_REMOVED lines=8> */
.L_x_441:
[----:B------:R-:W-:Y:S01]  /*79f0*/  FADD.FTZ R25, R25, R22 ;  /* 0x0000001619197221 */ /* 0x000fe20000010000 */
[----:B------:R-:W-:-:S04]  /*7a00*/  HFMA2.MMA R32, -RZ, RZ, 0, 2.384185791015625e-07 ;  /* 0x00000004ff207435 */ /* 0x000fc800000001ff */
[----:B------:R-:W-:Y:S02]  /*7a10*/  MOV R35, R25 ;  /* 0x0000001900237202 */ /* 0x000fe40000000f00 */
[----:B------:R-:W-:-:S07]  /*7a20*/  MOV R24, R38 ;  /* 0x0000002600187202 */ /* 0x000fce0000000f00 */
[----:B------:R-:W-:Y:S05]  /*7a30*/  WARPSYNC.COLLECTIVE R30, `(.L_x_442) ;  /* 0x000000001e087348 */ /* 0x000fea0003c00000 */
[----:B------:R0:W1:Y:S02]  /*7a40*/  SHFL.BFLY P2, R38, R35, R32, R33 ;  /* 0x0c00002023267389 */ /* 0x0000640000040021 */
[----:B01----:R-:W-:Y:S01]  /*7a50*/  ENDCOLLECTIVE ;  /* 0x000000000000791b */ /* 0x003fe20003800000 */
.L_x_442:
[----:B------:R-:W-:-:S05]  /*7a60*/  FADD.FTZ R24, R24, R23 ;  /* 0x0000001718187221 */ /* 0x000fca0000010000 */
[----:B------:R-:W-:Y:S01]  /*7a70*/  MOV R35, R24 ;  /* 0x0000001800237202 */ /* 0x000fe20000000f00 */
[----:B------:R-:W-:-:S07]  /*7a80*/  IMAD.MOV.U32 R26, RZ, RZ, R38 ;  /* 0x000000ffff1a7224 */ /* 0x000fce00078e0026 */
[----:B------:R-:W-:Y:S05]  /*7a90*/  WARPSYNC.COLLECTIVE R30, `(.L_x_443) ;  /* 0x000000001e087348 */ /* 0x000fea0003c00000 */
[----:B------:R0:W1:Y:S02]  /*7aa0*/  SHFL.BFLY P2, R38, R35, R32, R33 ;  /* 0x0c00002023267389 */ /* 0x0000640000040021 */
[----:B01----:R-:W-:Y:S01]  /*7ab0*/  ENDCOLLECTIVE ;  /* 0x000000000000791b */ /* 0x003fe20003800000 */
.L_x_443:
[----:B------:R-:W-:-:S05]  /*7ac0*/  FADD.FTZ R26, R25, R26 ;  /* 0x0000001a191a7221 */ /* 0x000fca0000010000 */
[----:B------:R-:W-:Y:S01]  /*7ad0*/  MOV R35, R26 ;  /* 0x0000001a00237202 */ /* 0x000fe20000000f00 */
[----:B------:R-:W-:Y:S01]  /*7ae0*/  IMAD.MOV.U32 R32, RZ, RZ, 0x2 ;  /* 0x00000002ff207424 */ /* 0x000fe200078e00ff */
[----:B------:R-:W-:-:S07]  /*7af0*/  MOV R27, R38 ;  /* 0x00000026001b7202 */ /* 0x000fce0000000f00 */
[----:B------:R-:W-:Y:S05]  /*7b00*/  WARPSYNC.COLLECTIVE R30, `(.L_x_444) ;  /* 0x000000001e087348 */ /* 0x000fea0003c00000 */
[----:B------:R0:W1:Y:S02]  /*7b10*/  SHFL.BFLY P2, R38, R35, R32, R33 ;  /* 0x0c00002023267389 */ /* 0x0000640000040021 */
[----:B01----:R-:W-:Y:S01]  /*7b20*/  ENDCOLLECTIVE ;  /* 0x000000000000791b */ /* 0x003fe20003800000 */
.L_x_444:
[----:B------:R-:W-:-:S05]  /*7b30*/  FADD.FTZ R27, R24, R27 ;  /* 0x0000001b181b7221 */ /* 0x000fca0000010000 */
[----:B------:R-:W-:Y:S02]  /*7b40*/  MOV R35, R27 ;  /* 0x0000001b00237202 */ /* 0x000fe40000000f00 */
[----:B------:R-:W-:-:S07]  /*7b50*/  MOV R29, R38 ;  /* 0x00000026001d7202 */ /* 0x000fce0000000f00 */
[----:B------:R-:W-:Y:S05]  /*7b60*/  WARPSYNC.COLLECTIVE R30, `(.L_x_445) ;  /* 0x000000001e087348 */ /* 0x000fea0003c00000 */
[----:B------:R0:W1:Y:S02]  /*7b70*/  SHFL.BFLY P2, R38, R35, R32, R33 ;  /* 0x0c00002023267389 */ /* 0x0000640000040021 */
[----:B01----:R-:W-:Y:S01]  /*7b80*/  ENDCOLLECTIVE ;  /* 0x000000000000791b */ /* 0x003fe20003800000 */
.L_x_445:
[----:B------:R-:W-:Y:S01]  /*7b90*/  FADD.FTZ R29, R26, R29 ;  /* 0x0000001d1a1d7221 */ /* 0x000fe20000010000 */
[----:B------:R-:W-:-:S03]  /*7ba0*/  HFMA2.MMA R32, -RZ, RZ, 0, 5.9604644775390625e-08 ;  /* 0x00000001ff207435 */ /* 0x000fc600000001ff */
[----:B------:R-:W-:Y:S01]  /*7bb0*/  IMAD.MOV.U32 R35, RZ, RZ, R29 ;  /* 0x000000ffff237224 */ /* 0x000fe200078e001d */
[----:B------:R-:W-:-:S07]  /*7bc0*/  MOV R22, R38 ;  /* 0x0000002600167202 */ /* 0x000fce0000000f00 */
[----:B------:R-:W-:Y:S05]  /*7bd0*/  WARPSYNC.COLLECTIVE R30, `(.L_x_446) ;  /* 0x000000001e087348 */ /* 0x000fea0003c00000 */
[----:B------:R0:W1:Y:S02]  /*7be0*/  SHFL.BFLY P2, R38, R35, R32, R33 ;  /* 0x0c00002023267389 */ /* 0x0000640000040021 */
[----:B01----:R-:W-:Y:S01]  /*7bf0*/  ENDCOLLECTIVE ;  /* 0x000000000000791b */ /* 0x003fe20003800000 */
.L_x_446:
[----:B------:R-:W-:-:S05]  /*7c00*/  FADD.FTZ R22, R27, R22 ;  /* 0x000000161b167221 */ /* 0x000fca0000010000 */
[----:B------:R-:W-:Y:S02]  /*7c10*/  MOV R35, R22 ;  /* 0x0000001600237202 */ /* 0x000fe40000000f00 */
[----:B------:R-:W-:-:S07]  /*7c20*/  MOV R28, R38 ;  /* 0x00000026001c7202 */ /* 0x000fce0000000f00 */
[----:B------:R-:W-:Y:S05]  /*7c30*/  WARPSYNC.COLLECTIVE R30, `(.L_x_447) ;  /* 0x000000001e087348 */ /* 0x000fea0003c00000 */
[----:B------:R0:W1:Y:S02]  /*7c40*/  SHFL.BFLY P2, R38, R35, R32, R33 ;  /* 0x0c00002023267389 */ /* 0x0000640000040021 */
[----:B01----:R-:W-:Y:S01]  /*7c50*/  ENDCOLLECTIVE ;  /* 0x000000000000791b */ /* 0x003fe20003800000 */
.L_x_447:
[----:B------:R-:W-:Y:S01]  /*7c60*/  FADD.FTZ R28, R29, R28 ;  /* 0x0000001c1d1c7221 */ /* 0x000fe20000010000 */
[----:B------:R-:W-:Y:S06]  /*7c70*/  BRA `(.L_x_448) ;  /* 0xffffffec00147947 */ /* 0x000fec000383ffff */
.L_x_427:
        /* <DEDUP_REMOVED lines=8> */
.L_x_450:
[----:B------:R-:W-:Y:S05]  /*7d00*/  BSYNC B1 ;  /* 0x0000000000017941 */ /* 0x000fea0003800000 */
.L_x_449:
        /* <DEDUP_REMOVED lines=8> */
.L_x_451:
[----:B------:R-:W-:Y:S01]  /*7d90*/  FADD.FTZ R25, R25, R22 ;  /* 0x0000001619197221 */ /* 0x000fe20000010000 */
[----:B------:R-:W-:-:S04]  /*7da0*/  HFMA2.MMA R32, -RZ, RZ, 0, 2.384185791015625e-07 ;  /* 0x00000004ff207435 */ /* 0x000fc800000001ff */
[----:B------:R-:W-:Y:S02]  /*7db0*/  MOV R35, R25 ;  /* 0x0000001900237202 */ /* 0x000fe40000000f00 */
[----:B------:R-:W-:-:S07]  /*7dc0*/  MOV R24, R38 ;  /* 0x0000002600187202 */ /* 0x000fce0000000f00 */
[----:B------:R-:W-:Y:S05]  /*7dd0*/  WARPSYNC.COLLECTIVE R30, `(.L_x_452) ;  /* 0x000000001e087348 */ /* 0x000fea0003c00000 */
[----:B------:R0:W1:Y:S02]  /*7de0*/  SHFL.BFLY P2, R38, R35, R32, R33 ;  /* 0x0c00002023267389 */ /* 0x0000640000040021 */
[----:B01----:R-:W-:Y:S01]  /*7df0*/  ENDCOLLECTIVE ;  /* 0x000000000000791b */ /* 0x003fe20003800000 */
.L_x_452:
[----:B------:R-:W-:-:S05]  /*7e00*/  FADD.FTZ R24, R24, R23 ;  /* 0x0000001718187221 */ /* 0x000fca0000010000 */
[----:B------:R-:W-:Y:S01]  /*7e10*/  MOV R35, R24 ;  /* 0x0000001800237202 */ /* 0x000fe20000000f00 */
[----:B------:R-:W-:-:S07]  /*7e20*/  IMAD.MOV.U32 R26, RZ, RZ, R38 ;  /* 0x000000ffff1a7224 */ /* 0x000fce00078e0026 */
[----:B------:R-:W-:Y:S05]  /*7e30*/  WARPSYNC.COLLECTIVE R30, `(.L_x_453) ;  /* 0x000000001e087348 */ /* 0x000fea0003c00000 */
[----:B------:R0:W1:Y:S02]  /*7e40*/  SHFL.BFLY P2, R38, R35, R32, R33 ;  /* 0x0c00002023267389 */ /* 0x0000640000040021 */
[----:B01----:R-:W-:Y:S01]  /*7e50*/  ENDCOLLECTIVE ;  /* 0x000000000000791b */ /* 0x003fe20003800000 */
.L_x_453:
[----:B------:R-:W-:-:S05]  /*7e60*/  FADD.FTZ R26, R25, R26 ;  /* 0x0000001a191a7221 */ /* 0x000fca0000010000 */
[----:B------:R-:W-:Y:S01]  /*7e70*/  MOV R35, R26 ;  /* 0x0000001a00237202 */ /* 0x000fe20000000f00 */
[----:B------:R-:W-:Y:S01]  /*7e80*/  IMAD.MOV.U32 R32, RZ, RZ, 0x2 ;  /* 0x00000002ff207424 */ /* 0x000fe200078e00ff */
[----:B------:R-:W-:-:S07]  /*7e90*/  MOV R27, R38 ;  /* 0x00000026001b7202 */ /* 0x000fce0000000f00 */
[----:B------:R-:W-:Y:S05]  /*7ea0*/  WARPSYNC.COLLECTIVE R30, `(.L_x_454) ;  /* 0x000000001e087348 */ /* 0x000fea0003c00000 */
[----:B------:R0:W1:Y:S02]  /*7eb0*/  SHFL.BFLY P2, R38, R35, R32, R33 ;  /* 0x0c00002023267389 */ /* 0x0000640000040021 */
[----:B01----:R-:W-:Y:S01]  /*7ec0*/  ENDCOLLECTIVE ;  /* 0x000000000000791b */ /* 0x003fe20003800000 */
.L_x_454:
[----:B------:R-:W-:-:S05]  /*7ed0*/  FADD.FTZ R27, R24, R27 ;  /* 0x0000001b181b7221 */ /* 0x000fca0000010000 */
[----:B------:R-:W-:Y:S02]  /*7ee0*/  MOV R35, R27 ;  /* 0x0000001b00237202 */ /* 0x000fe40000000f00 */
[----:B------:R-:W-:-:S07]  /*7ef0*/  MOV R29, R38 ;  /* 0x00000026001d7202 */ /* 0x000fce0000000f00 */
[----:B------:R-:W-:Y:S05]  /*7f00*/  WARPSYNC.COLLECTIVE R30, `(.L_x_455) ;  /* 0x000000001e087348 */ /* 0x000fea0003c00000 */
[----:B------:R0:W1:Y:S02]  /*7f10*/  SHFL.BFLY P2, R38, R35, R32, R33 ;  /* 0x0c00002023267389 */ /* 0x0000640000040021 */
[----:B01----:R-:W-:Y:S01]  /*7f20*/  ENDCOLLECTIVE ;  /* 0x000000000000791b */ /* 0x003fe20003800000 */
.L_x_455:
[----:B------:R-:W-:Y:S01]  /*7f30*/  FADD.FTZ R29, R26, R29 ;  /* 0x0000001d1a1d7221 */ /* 0x000fe20000010000 */
[----:B------:R-:W-:-:S03]  /*7f40*/  HFMA2.MMA R32, -RZ, RZ, 0, 5.9604644775390625e-08 ;  /* 0x00000001ff207435 */ /* 0x000fc600000001ff */
[----:B------:R-:W-:Y:S01]  /*7f50*/  IMAD.MOV.U32 R35, RZ, RZ, R29 ;  /* 0x000000ffff237224 */ /* 0x000fe200078e001d */
[----:B------:R-:W-:-:S07]  /*7f60*/  MOV R22, R38 ;  /* 0x0000002600167202 */ /* 0x000fce0000000f00 */
[----:B------:R-:W-:Y:S05]  /*7f70*/  WARPSYNC.COLLECTIVE R30, `(.L_x_456) ;  /* 0x000000001e087348 */ /* 0x000fea0003c00000 */
[----:B------:R0:W1:Y:S02]  /*7f80*/  SHFL.BFLY P2, R38, R35, R32, R33 ;  /* 0x0c00002023267389 */ /* 0x0000640000040021 */
[----:B01----:R-:W-:Y:S01]  /*7f90*/  ENDCOLLECTIVE ;  /* 0x000000000000791b */ /* 0x003fe20003800000 */
.L_x_456:
[----:B------:R-:W-:-:S05]  /*7fa0*/  FADD.FTZ R22, R27, R22 ;  /* 0x000000161b167221 */ /* 0x000fca0000010000 */
[----:B------:R-:W-:Y:S02]  /*7fb0*/  MOV R35, R22 ;  /* 0x0000001600237202 */ /* 0x000fe40000000f00 */
[----:B------:R-:W-:-:S07]  /*7fc0*/  MOV R28, R38 ;  /* 0x00000026001c7202 */ /* 0x000fce0000000f00 */
[----:B------:R-:W-:Y:S05]  /*7fd0*/  WARPSYNC.COLLECTIVE R30, `(.L_x_457) ;  /* 0x000000001e087348 */ /* 0x000fea0003c00000 */
[----:B------:R0:W1:Y:S02]  /*7fe0*/  SHFL.BFLY P2, R38, R35, R32, R33 ;  /* 0x0c00002023267389 */ /* 0x0000640000040021 */
[----:B01----:R-:W-:Y:S01]  /*7ff0*/  ENDCOLLECTIVE ;  /* 0x000000000000791b */ /* 0x003fe20003800000 */
.L_x_457:
[----:B------:R-:W-:Y:S01]  /*8000*/  FADD.FTZ R28, R29, R28 ;  /* 0x0000001c1d1c7221 */ /* 0x000fe20000010000 */
[----:B------:R-:W-:Y:S06]  /*8010*/  BRA `(.L_x_458) ;  /* 0xffffffe800bc7947 */ /* 0x000fec000383ffff */
.L_x_428:
[----:B------:R-:W-:Y:S01]  /*8020*/  BSSY B0, `(.L_x_459) ;  /* 0x0000008000007945 */ /* 0x000fe20003800000 */
[----:B---3--:R-:W-:Y:S01]  /*8030*/  IMAD.MOV.U32 R35, RZ, RZ, R19 ;  /* 0x000000ffff237224 */ /* 0x008fe200078e0013 */
[----:B------:R-:W-:Y:S02]  /*8040*/  MOV R32, 0x8 ;  /* 0x0000000800207802 */ /* 0x000fe40000000f00 */
[----:B------:R-:W-:Y:S02]  /*8050*/  MOV R33, 0x101f ;  /* 0x0000101f00217802 */ /* 0x000fe40000000f00 */
[----:B------:R-:W-:-:S07]  /*8060*/  MOV R30, 0xffff ;  /* 0x0000ffff001e7802 */ /* 0x000fce0000000f00 */
[----:B012-4-:R-:W-:Y:S05]  /*8070*/  WARPSYNC.COLLECTIVE R30, `(.L_x_460) ;  /* 0x000000001e087348 */ /* 0x017fea0003c00000 */
[----:B------:R3:W0:Y:S02]  /*8080*/  SHFL.BFLY P2, R38, R35, R32, R33 ;  /* 0x0c00002023267389 */ /* 0x0006240000040021 */
[----:B01234-:R-:W-:Y:S01]  /*8090*/  ENDCOLLECTIVE ;  /* 0x000000000000791b */ /* 0x01ffe20003800000 */
.L_x_460:
[----:B------:R-:W-:Y:S05]  /*80a0*/  BSYNC B0 ;  /* 0x0000000000007941 */ /* 0x000fea0003800000 */
.L_x_459:
[----:B------:R-:W-:Y:S01]  /*80b0*/  HFMA2.MMA R32, -RZ, RZ, 0, 4.76837158203125e-07 ;  /* 0x00000008ff207435 */ /* 0x000fe200000001ff */
[----:B------:R-:W-:Y:S01]  /*80c0*/  MOV R35, R22 ;  /* 0x0000001600237202 */ /* 0x000fe20000000f00 */
[----:B------:R-:W-:Y:S01]  /*80d0*/  IMAD.MOV.U32 R30, RZ, RZ, 0xffff ;  /* 0x0000ffffff1e7424 */ /* 0x000fe200078e00ff */
[----:B------:R-:W-:Y:S01]  /*80e0*/  MOV R33, 0x101f ;  /* 0x0000101f00217802 */ /* 0x000fe20000000f00 */
[----:B------:R-:W-:Y:S01]  /*80f0*/  IMAD.MOV.U32 R18, RZ, RZ, R38 ;  /* 0x000000ffff127224 */ /* 0x000fe200078e0026 */
[----:B------:R-:W-:Y:S01]  /*8100*/  @P0 IADD3 R21, R31, 0x1e, RZ ;  /* 0x0000001e1f150810 */ /* 0x000fe20007ffe0ff */
[----:B------:R-:W-:Y:S01]  /*8110*/  IMAD.MOV.U32 R23, RZ, RZ, RZ ;  /* 0x000000ffff177224 */ /* 0x000fe200078e00ff */
[----:B------:R-:W-:-:S11]  /*8120*/  HFMA2.MMA R26, -RZ, RZ, 0, 0 ;  /* 0x00000000ff1a7435 */ /* 0x000fd600000001ff */
[----:B------:R-:W-:Y:S05]  /*8130*/  WARPSYNC.COLLECTIVE R30, `(.L_x_461) ;  /* 0x000000001e087348 */ /* 0x000fea0003c00000 */
[----:B------:R0:W1:Y:S02]  /*8140*/  SHFL.BFLY P2, R38, R35, R32, R33 ;  /* 0x0c00002023267389 */ /* 0x0000640000040021 */
[----:B01----:R-:W-:Y:S01]  /*8150*/  ENDCOLLECTIVE ;  /* 0x000000000000791b */ /* 0x003fe20003800000 */
.L_x_461:
[----:B------:R-:W-:Y:S01]  /*8160*/  FADD.FTZ R27, R18, R19 ;  /* 0x00000013121b7221 */ /* 0x000fe20000010000 */
[----:B------:R-:W-:Y:S02]  /*8170*/  @P0 LEA R18, R9, UR6, 0x7 ;  /* 0x0000000609120c11 */ /* 0x000fe4000f8e38ff */
[----:B------:R-:W-:-:S04]  /*8180*/  @P0 LOP3.LUT R21, R21, R48, RZ, 0x3c, !PT ;  /* 0x0000003015150212 */ /* 0x000fc800078e3cff */
[----:B------:R-:W-:-:S05]  /*8190*/  @P0 LEA R21, R21, R18, 0x2 ;  /* 0x0000001215150211 */ /* 0x000fca00078e10ff */
        /* <DEDUP_REMOVED lines=8> */
.L_x_462:
[----:B------:R-:W-:Y:S01]  /*8220*/  IMAD.MOV.U32 R35, RZ, RZ, R29 ;  /* 0x000000ffff237224 */ /* 0x000fe200078e001d */
[----:B------:R-:W-:-:S07]  /*8230*/  MOV R24, R38 ;  /* 0x0000002600187202 */ /* 0x000fce0000000f00 */
[----:B------:R-:W-:Y:S05]  /*8240*/  WARPSYNC.COLLECTIVE R30, `(.L_x_463) ;  /* 0x000000001e087348 */ /* 0x000fea0003c00000 */
[----:B------:R0:W1:Y:S02]  /*8250*/  SHFL.BFLY P2, R38, R35, R32, R33 ;  /* 0x0c00002023267389 */ /* 0x0000640000040021 */
[----:B01----:R-:W-:Y:S01]  /*8260*/  ENDCOLLECTIVE ;  /* 0x000000000000791b */ /* 0x003fe20003800000 */
.L_x_463:
[----:B------:R-:W-:Y:S01]  /*8270*/  @P0 MOV R23, R20 ;  /* 0x0000001400170202 */ /* 0x000fe20000000f00 */
[----:B------:R-:W-:Y:S01]  /*8280*/  FADD.FTZ R24, R27, R24 ;  /* 0x000000181b187221 */ /* 0x000fe20000010000 */
[----:B------:R-:W-:Y:S01]  /*8290*/  @P0 MOV R26, R34 ;  /* 0x00000022001a0202 */ /* 0x000fe20000000f00 */
[----:B------:R-:W-:Y:S02]  /*82a0*/  HFMA2.MMA R32, -RZ, RZ, 0, 1.1920928955078125e-07 ;  /* 0x00000002ff207435 */ /* 0x000fe400000001ff */
[----:B------:R-:W-:Y:S01]  /*82b0*/  IMAD.MOV.U32 R35, RZ, RZ, R24 ;  /* 0x000000ffff237224 */ /* 0x000fe200078e0018 */
[----:B------:R-:W-:-:S08]  /*82c0*/  MOV R28, R38 ;  /* 0x00000026001c7202 */ /* 0x000fd00000000f00 */
[----:B------:R-:W-:Y:S05]  /*82d0*/  WARPSYNC.COLLECTIVE R30, `(.L_x_464) ;  /* 0x000000001e087348 */ /* 0x000fea0003c00000 */
[----:B------:R0:W1:Y:S02]  /*82e0*/  SHFL.BFLY P2, R38, R35, R32, R33 ;  /* 0x0c00002023267389 */ /* 0x0000640000040021 */
[----:B01----:R-:W-:Y:S01]  /*82f0*/  ENDCOLLECTIVE ;  /* 0x000000000000791b */ /* 0x003fe20003800000 */
.L_x_464:
[----:B------:R-:W-:-:S05]  /*8300*/  FADD.FTZ R28, R29, R28 ;  /* 0x0000001c1d1c7221 */ /* 0x000fca0000010000 */
[----:B------:R-:W-:Y:S02]  /*8310*/  MOV R35, R28 ;  /* 0x0000001c00237202 */ /* 0x000fe40000000f00 */
[----:B------:R-:W-:-:S07]  /*8320*/  MOV R39, R38 ;  /* 0x0000002600277202 */ /* 0x000fce0000000f00 */
[----:B------:R-:W-:Y:S05]  /*8330*/  WARPSYNC.COLLECTIVE R30, `(.L_x_465) ;  /* 0x000000001e087348 */ /* 0x000fea0003c00000 */
[----:B------:R0:W1:Y:S02]  /*8340*/  SHFL.BFLY P2, R38, R35, R32, R33 ;  /* 0x0c00002023267389 */ /* 0x0000640000040021 */
[----:B01----:R-:W-:Y:S01]  /*8350*/  ENDCOLLECTIVE ;  /* 0x000000000000791b */ /* 0x003fe20003800000 */
.L_x_465:
[----:B------:R-:W-:Y:S01]  /*8360*/  FADD.FTZ R39, R24, R39 ;  /* 0x0000002718277221 */ /* 0x000fe20000010000 */
[----:B------:R-:W-:Y:S01]  /*8370*/  CS2R R24, SRZ ;  /* 0x0000000000187805 */ /* 0x000fe2000001ff00 */
[----:B------:R-:W-:Y:S02]  /*8380*/  HFMA2.MMA R32, -RZ, RZ, 0, 5.9604644775390625e-08 ;  /* 0x00000001ff207435 */ /* 0x000fe400000001ff */
[----:B------:R-:W-:Y:S02]  /*8390*/  IMAD.MOV.U32 R35, RZ, RZ, R39 ;  /* 0x000000ffff237224 */ /* 0x000fe400078e0027 */
[----:B------:R-:W-:Y:S01]  /*83a0*/  FADD.FTZ R37, R28, R38 ;  /* 0x000000261c257221 */ /* 0x000fe20000010000 */
[----:B------:R-:W-:-:S07]  /*83b0*/  @P0 LEA R28, R9, UR6, 0x7 ;  /* 0x00000006091c0c11 */ /* 0x000fce000f8e38ff */
[----:B------:R-:W-:Y:S05]  /*83c0*/  WARPSYNC.COLLECTIVE R30, `(.L_x_466) ;  /* 0x000000001e087348 */ /* 0x000fea0003c00000 */
[----:B------:R0:W1:Y:S02]  /*83d0*/  SHFL.BFLY P2, R38, R35, R32, R33 ;  /* 0x0c00002023267389 */ /* 0x0000640000040021 */
[----:B01----:R-:W-:Y:S01]  /*83e0*/  ENDCOLLECTIVE ;  /* 0x000000000000791b */ /* 0x003fe20003800000 */
.L_x_466:
[----:B------:R-:W-:Y:S02]  /*83f0*/  MOV R35, R37 ;  /* 0x0000002500237202 */ /* 0x000fe40000000f00 */
[----:B------:R-:W-:-:S07]  /*8400*/  MOV R36, R38 ;  /* 0x0000002600247202 */ /* 0x000fce0000000f00 */
[----:B------:R-:W-:Y:S05]  /*8410*/  WARPSYNC.COLLECTIVE R30, `(.L_x_467) ;  /* 0x000000001e087348 */ /* 0x000fea0003c00000 */
[----:B------:R0:W1:Y:S02]  /*8420*/  SHFL.BFLY P2, R38, R35, R32, R33 ;  /* 0x0c00002023267389 */ /* 0x0000640000040021 */
[----:B01----:R-:W-:Y:S01]  /*8430*/  ENDCOLLECTIVE ;  /* 0x000000000000791b */ /* 0x003fe20003800000 */
.L_x_467:
[----:B------:R-:W-:Y:S01]  /*8440*/  FADD.FTZ R36, R39, R36 ;  /* 0x0000002427247221 */ /* 0x000fe20000010000 */
[----:B------:R-:W-:Y:S01]  /*8450*/  HFMA2.MMA R32, -RZ, RZ, 0, 4.76837158203125e-07 ;  /* 0x00000008ff207435 */ /* 0x000fe200000001ff */
[----:B------:R-:W-:Y:S01]  /*8460*/  MOV R35, R23 ;  /* 0x0000001700237202 */ /* 0x000fe20000000f00 */
[----:B------:R-:W-:-:S09]  /*8470*/  IMAD.MOV.U32 R34, RZ, RZ, R38 ;  /* 0x000000ffff227224 */ /* 0x000fd200078e0026 */
[----:B------:R-:W-:Y:S05]  /*8480*/  WARPSYNC.COLLECTIVE R30, `(.L_x_468) ;  /* 0x000000001e087348 */ /* 0x000fea0003c00000 */
[----:B------:R0:W1:Y:S02]  /*8490*/  SHFL.BFLY P2, R38, R35, R32, R33 ;  /* 0x0c00002023267389 */ /* 0x0000640000040021 */
[----:B01----:R-:W-:Y:S01]  /*84a0*/  ENDCOLLECTIVE ;  /* 0x000000000000791b */ /* 0x003fe20003800000 */
.L_x_468:
[----:B------:R-:W-:Y:S01]  /*84b0*/  FADD.FTZ R37, R37, R34 ;  /* 0x0000002225257221 */ /* 0x000fe20000010000 */
[----:B------:R-:W-:Y:S01]  /*84c0*/  IMAD.MOV.U32 R35, RZ, RZ, R26 ;  /* 0x000000ffff237224 */ /* 0x000fe200078e001a */
[----:B------:R-:W-:-:S07]  /*84d0*/  MOV R40, R38 ;  /* 0x0000002600287202 */ /* 0x000fce0000000f00 */
[----:B------:R-:W-:Y:S05]  /*84e0*/  WARPSYNC.COLLECTIVE R30, `(.L_x_469) ;  /* 0x000000001e087348 */ /* 0x000fea0003c00000 */
[----:B------:R0:W1:Y:S02]  /*84f0*/  SHFL.BFLY P2, R38, R35, R32, R33 ;  /* 0x0c00002023267389 */ /* 0x0000640000040021 */
[----:B01----:R-:W-:Y:S01]  /*8500*/  ENDCOLLECTIVE ;  /* 0x000000000000791b */ /* 0x003fe20003800000 */
.L_x_469:
[----:B------:R-:W-:Y:S01]  /*8510*/  FADD.FTZ R40, R40, R23 ;  /* 0x0000001728287221 */ /* 0x000fe20000010000 */
[----:B------:R-:W-:-:S04]  /*8520*/  @P0 IADD3 R23, R31, 0x3c, RZ ;  /* 0x0000003c1f170810 */ /* 0x000fc80007ffe0ff */
[----:B------:R-:W-:-:S05]  /*8530*/  @P0 LOP3.LUT R23, R23, R48, RZ, 0x3c, !PT ;  /* 0x0000003017170212 */ /* 0x000fca00078e3cff */
[----:B------:R-:W-:Y:S01]  /*8540*/  @P0 IMAD R28, R23, 0x4, R28 ;  /* 0x00000004171c0824 */ /* 0x000fe200078e021c */
[----:B------:R-:W-:Y:S01]  /*8550*/  HFMA2.MMA R32, -RZ, RZ, 0, 2.384185791015625e-07 ;  /* 0x00000004ff207435 */ /* 0x000fe200000001ff */
[----:B------:R-:W-:-:S03]  /*8560*/  MOV R35, R40 ;  /* 0x0000002800237202 */ /* 0x000fc60000000f00 */
[----:B------:R0:W1:Y:S04]  /*8570*/  @P0 LDS R18, [R28] ;  /* 0x000000001c120984 */ /* 0x0000680000000800 */
[----:B------:R0:W2:Y:S01]  /*8580*/  @P0 LDS R46, [R28+0x780] ;  /* 0x000780001c2e0984 */ /* 0x0000a20000000800 */
[----:B------:R-:W-:-:S07]  /*8590*/  MOV R41, R38 ;  /* 0x0000002600297202 */ /* 0x000fce0000000f00 */
[----:B012---:R-:W-:Y:S05]  /*85a0*/  WARPSYNC.COLLECTIVE R30, `(.L_x_470) ;  /* 0x000000001e087348 */ /* 0x007fea0003c00000 */
[----:B------:R3:W4:Y:S02]  /*85b0*/  SHFL.BFLY P2, R38, R35, R32, R33 ;  /* 0x0c00002023267389 */ /* 0x0007240000040021 */
[----:B01234-:R-:W-:Y:S01]  /*85c0*/  ENDCOLLECTIVE ;  /* 0x000000000000791b */ /* 0x01ffe20003800000 */
.L_x_470:
[----:B------:R-:W-:-:S05]  /*85d0*/  FADD.FTZ R41, R41, R26 ;  /* 0x0000001a29297221 */ /* 0x000fca0000010000 */
[----:B------:R-:W-:Y:S01]  /*85e0*/  MOV R35, R41 ;  /* 0x0000002900237202 */ /* 0x000fe20000000f00 */
[----:B------:R-:W-:-:S07]  /*85f0*/  IMAD.MOV.U32 R43, RZ, RZ, R38 ;  /* 0x000000ffff2b7224 */ /* 0x000fce00078e0026 */
[----:B------:R-:W-:Y:S05]  /*8600*/  WARPSYNC.COLLECTIVE R30, `(.L_x_471) ;  /* 0x000000001e087348 */ /* 0x000fea0003c00000 */
[----:B------:R0:W1:Y:S02]  /*8610*/  SHFL.BFLY P2, R38, R35, R32, R33 ;  /* 0x0c00002023267389 */ /* 0x0000640000040021 */
[----:B01----:R-:W-:Y:S01]  /*8620*/  ENDCOLLECTIVE ;  /* 0x000000000000791b */ /* 0x003fe20003800000 */
.L_x_471:
[----:B------:R-:W-:Y:S01]  /*8630*/  FADD.FTZ R26, R40, R43 ;  /* 0x0000002b281a7221 */ /* 0x000fe20000010000 */
[----:B------:R-:W-:Y:S02]  /*8640*/  @P0 MOV R25, R18 ;  /* 0x0000001200190202 */ /* 0x000fe40000000f00 */
[----:B------:R-:W-:Y:S01]  /*8650*/  @P0 MOV R24, R46 ;  /* 0x0000002e00180202 */ /* 0x000fe20000000f00 */
[----:B------:R-:W-:Y:S01]  /*8660*/  HFMA2.MMA R32, -RZ, RZ, 0, 1.1920928955078125e-07 ;  /* 0x00000002ff207435 */ /* 0x000fe200000001ff */
[----:B------:R-:W-:Y:S02]  /*8670*/  MOV R35, R26 ;  /* 0x0000001a00237202 */ /* 0x000fe40000000f00 */
[----:B------:R-:W-:-:S08]  /*8680*/  MOV R42, R38 ;  /* 0x00000026002a7202 */ /* 0x000fd00000000f00 */
[----:B------:R-:W-:Y:S05]  /*8690*/  WARPSYNC.COLLECTIVE R30, `(.L_x_472) ;  /* 0x000000001e087348 */ /* 0x000fea0003c00000 */
[----:B------:R0:W1:Y:S02]  /*86a0*/  SHFL.BFLY P2, R38, R35, R32, R33 ;  /* 0x0c00002023267389 */ /* 0x0000640000040021 */
[----:B01----:R-:W-:Y:S01]  /*86b0*/  ENDCOLLECTIVE ;  /* 0x000000000000791b */ /* 0x003fe20003800000 */
.L_x_472:
[----:B------:R-:W-:Y:S01]  /*86c0*/  FADD.FTZ R27, R41, R42 ;  /* 0x0000002a291b7221 */ /* 0x000fe20000010000 */
[C---:B------:R-:W-:Y:S02]  /*86d0*/  @P0 IADD3 R41, R31.reuse, 0x5a, RZ ;  /* 0x0000005a1f290810 */ /* 0x040fe40007ffe0ff */
[----:B------:R-:W-:Y:S02]  /*86e0*/  IADD3 R31, R31, R8, RZ ;  /* 0x000000081f1f7210 */ /* 0x000fe40007ffe0ff */
[----:B------:R-:W-:Y:S01]  /*86f0*/  @P0 LOP3.LUT R41, R41, R48, RZ, 0x3c, !PT ;  /* 0x0000003029290212 */ /* 0x000fe200078e3cff */
[----:B------:R-:W-:Y:S01]  /*8700*/  IMAD.MOV.U32 R35, RZ, RZ, R27 ;  /* 0x000000ffff237224 */ /* 0x000fe200078e001b */
[----:B------:R-:W-:-:S07]  /*8710*/  MOV R19, R38 ;  /* 0x0000002600137202 */ /* 0x000fce0000000f00 */
[----:B------:R-:W-:Y:S05]  /*8720*/  WARPSYNC.COLLECTIVE R30, `(.L_x_473) ;  /* 0x000000001e087348 */ /* 0x000fea0003c00000 */
[----:B------:R0:W1:Y:S02]  /*8730*/  SHFL.BFLY P2, R38, R35, R32, R33 ;  /* 0x0c00002023267389 */ /* 0x0000640000040021 */
[----:B01----:R-:W-:Y:S01]  /*8740*/  ENDCOLLECTIVE ;  /* 0x000000000000791b */ /* 0x003fe20003800000 */
.L_x_473:
[----:B------:R-:W-:Y:S01]  /*8750*/  FADD.FTZ R28, R26, R19 ;  /* 0x000000131a1c7221 */ /* 0x000fe20000010000 */
[----:B------:R-:W-:Y:S01]  /*8760*/  CS2R R18, SRZ ;  /* 0x0000000000127805 */ /* 0x000fe2000001ff00 */
[----:B------:R-:W-:Y:S02]  /*8770*/  HFMA2.MMA R32, -RZ, RZ, 0, 5.9604644775390625e-08 ;  /* 0x00000001ff207435 */ /* 0x000fe400000001ff */
[----:B------:R-:W-:Y:S01]  /*8780*/  IMAD.MOV.U32 R35, RZ, RZ, R28 ;  /* 0x000000ffff237224 */ /* 0x000fe200078e001c */
[----:B------:R-:W-:-:S08]  /*8790*/  MOV R20, R38 ;  /* 0x0000002600147202 */ /* 0x000fd00000000f00 */
[----:B------:R-:W-:Y:S05]  /*87a0*/  WARPSYNC.COLLECTIVE R30, `(.L_x_474) ;  /* 0x000000001e087348 */ /* 0x000fea0003c00000 */
[----:B------:R0:W1:Y:S02]  /*87b0*/  SHFL.BFLY P2, R38, R35, R32, R33 ;  /* 0x0c00002023267389 */ /* 0x0000640000040021 */
[----:B01----:R-:W-:Y:S01]  /*87c0*/  ENDCOLLECTIVE ;  /* 0x000000000000791b */ /* 0x003fe20003800000 */
.L_x_474:
[----:B------:R-:W-:-:S05]  /*87d0*/  FADD.FTZ R29, R27, R20 ;  /* 0x000000141b1d7221 */ /* 0x000fca0000010000 */
[----:B------:R-:W-:Y:S02]  /*87e0*/  MOV R35, R29 ;  /* 0x0000001d00237202 */ /* 0x000fe40000000f00 */
[----:B------:R-:W-:-:S07]  /*87f0*/  MOV R27, R38 ;  /* 0x00000026001b7202 */ /* 0x000fce0000000f00 */
[----:B------:R-:W-:Y:S05]  /*8800*/  WARPSYNC.COLLECTIVE R30, `(.L_x_475) ;  /* 0x000000001e087348 */ /* 0x000fea0003c00000 */
[----:B------:R0:W1:Y:S02]  /*8810*/  SHFL.BFLY P2, R38, R35, R32, R33 ;  /* 0x0c00002023267389 */ /* 0x0000640000040021 */
[----:B01----:R-:W-:Y:S01]  /*8820*/  ENDCOLLECTIVE ;  /* 0x000000000000791b */ /* 0x003fe20003800000 */
.L_x_475:
[----:B------:R-:W-:Y:S01]  /*8830*/  FADD.FTZ R27, R28, R27 ;  /* 0x0000001b1c1b7221 */ /* 0x000fe20000010000 */
[----:B------:R-:W-:Y:S01]  /*8840*/  HFMA2.MMA R32, -RZ, RZ, 0, 4.76837158203125e-07 ;  /* 0x00000008ff207435 */ /* 0x000fe200000001ff */
[----:B------:R-:W-:Y:S01]  /*8850*/  MOV R35, R25 ;  /* 0x0000001900237202 */ /* 0x000fe20000000f00 */
[----:B------:R-:W-:-:S09]  /*8860*/  IMAD.MOV.U32 R26, RZ, RZ, R38 ;  /* 0x000000ffff1a7224 */ /* 0x000fd200078e0026 */
[----:B------:R-:W-:Y:S05]  /*8870*/  WARPSYNC.COLLECTIVE R30, `(.L_x_476) ;  /* 0x000000001e087348 */ /* 0x000fea0003c00000 */
[----:B------:R0:W1:Y:S02]  /*8880*/  SHFL.BFLY P2, R38, R35, R32, R33 ;  /* 0x0c00002023267389 */ /* 0x0000640000040021 */
[----:B01----:R-:W-:Y:S01]  /*8890*/  ENDCOLLECTIVE ;  /* 0x000000000000791b */ /* 0x003fe20003800000 */
.L_x_476:
[----:B------:R-:W-:Y:S01]  /*88a0*/  FADD.FTZ R26, R29, R26 ;  /* 0x0000001a1d1a7221 */ /* 0x000fe20000010000 */
[----:B------:R-:W-:Y:S01]  /*88b0*/  IMAD.MOV.U32 R35, RZ, RZ, R24 ;  /* 0x000000ffff237224 */ /* 0x000fe200078e0018 */
[----:B------:R-:W-:-:S07]  /*88c0*/  MOV R42, R38 ;  /* 0x00000026002a7202 */ /* 0x000fce0000000f00 */
[----:B------:R-:W-:Y:S05]  /*88d0*/  WARPSYNC.COLLECTIVE R30, `(.L_x_477) ;  /* 0x000000001e087348 */ /* 0x000fea0003c00000 */
[----:B------:R0:W1:Y:S02]  /*88e0*/  SHFL.BFLY P2, R38, R35, R32, R33 ;  /* 0x0c00002023267389 */ /* 0x0000640000040021 */
[----:B01----:R-:W-:Y:S01]  /*88f0*/  ENDCOLLECTIVE ;  /* 0x000000000000791b */ /* 0x003fe20003800000 */
.L_x_477:
[----:B------:R-:W-:Y:S01]  /*8900*/  FADD.FTZ R22, R42, R25 ;  /* 0x000000192a167221 */ /* 0x000fe20000010000 */
[----:B------:R-:W-:-:S04]  /*8910*/  @P0 LEA R42, R9, UR6, 0x7 ;  /* 0x00000006092a0c11 */ /* 0x000fc8000f8e38ff */
[----:B------:R-:W-:-:S05]  /*8920*/  @P0 LEA R42, R41, R42, 0x2 ;  /* 0x0000002a292a0211 */ /* 0x000fca00078e10ff */
[----:B------:R0:W1:Y:S01]  /*8930*/  @P0 LDS R21, [R42] ;  /* 0x000000002a150984 */ /* 0x0000620000000800 */
[----:B------:R-:W-:Y:S01]  /*8940*/  HFMA2.MMA R32, -RZ, RZ, 0, 2.384185791015625e-07 ;  /* 0x00000004ff207435 */ /* 0x000fe200000001ff */
[----:B------:R-:W-:Y:S02]  /*8950*/  MOV R35, R22 ;  /* 0x0000001600237202 */ /* 0x000fe40000000f00 */
[----:B------:R0:W2:Y:S01]  /*8960*/  @P0 LDS R20, [R42+0x780] ;  /* 0x000780002a140984 */ /* 0x0000a20000000800 */
[----:B------:R-:W-:-:S07]  /*8970*/  MOV R43, R38 ;  /* 0x00000026002b7202 */ /* 0x000fce0000000f00 */
[----:B012---:R-:W-:Y:S05]  /*8980*/  WARPSYNC.COLLECTIVE R30, `(.L_x_478) ;  /* 0x000000001e087348 */ /* 0x007fea0003c00000 */
[----:B------:R3:W4:Y:S02]  /*8990*/  SHFL.BFLY P2, R38, R35, R32, R33 ;  /* 0x0c00002023267389 */ /* 0x0007240000040021 */
[----:B01234-:R-:W-:Y:S01]  /*89a0*/  ENDCOLLECTIVE ;  /* 0x000000000000791b */ /* 0x01ffe20003800000 */
.L_x_478:
[----:B------:R-:W-:-:S05]  /*89b0*/  FADD.FTZ R23, R43, R24 ;  /* 0x000000182b177221 */ /* 0x000fca0000010000 */
[----:B------:R-:W-:Y:S01]  /*89c0*/  MOV R35, R23 ;  /* 0x0000001700237202 */ /* 0x000fe20000000f00 */
[----:B------:R-:W-:-:S07]  /*89d0*/  IMAD.MOV.U32 R25, RZ, RZ, R38 ;  /* 0x000000ffff197224 */ /* 0x000fce00078e0026 */
[----:B------:R-:W-:Y:S05]  /*89e0*/  WARPSYNC.COLLECTIVE R30, `(.L_x_479) ;  /* 0x000000001e087348 */ /* 0x000fea0003c00000 */
[----:B------:R0:W1:Y:S02]  /*89f0*/  SHFL.BFLY P2, R38, R35, R32, R33 ;  /* 0x0c00002023267389 */ /* 0x0000640000040021 */
[----:B01----:R-:W-:Y:S01]  /*8a00*/  ENDCOLLECTIVE ;  /* 0x000000000000791b */ /* 0x003fe20003800000 */
.L_x_479:
[----:B------:R-:W-:Y:S01]  /*8a10*/  @P0 MOV R18, R21 ;  /* 0x0000001500120202 */ /* 0x000fe20000000f00 */
[----:B------:R-:W-:Y:S01]  /*8a20*/  FADD.FTZ R25, R22, R25 ;  /* 0x0000001916197221 */ /* 0x000fe20000010000 */
[----:B------:R-:W-:Y:S02]  /*8a30*/  @P0 MOV R19, R20 ;  /* 0x0000001400130202 */ /* 0x000fe40000000f00 */
[----:B------:R-:W-:Y:S01]  /*8a40*/  ISETP.NE.AND P0, PT, R9, RZ, PT ;  /* 0x000000ff0900720c */ /* 0x000fe20003f05270 */
[----:B------:R-:W-:Y:S01]  /*8a50*/  HFMA2.MMA R32, -RZ, RZ, 0, 1.1920928955078125e-07 ;  /* 0x00000002ff207435 */ /* 0x000fe200000001ff */
[----:B------:R-:W-:-:S11]  /*8a60*/  IMAD.MOV.U32 R35, RZ, RZ, R25 ;  /* 0x000000ffff237224 */ /* 0x000fd600078e0019 */
[----:B------:R-:W-:Y:S02]  /*8a70*/  @!P0 F2FP.BF16.F32.PACK_AB R34, RZ, R36 ;  /* 0x00000024ff22823e */ /* 0x000fe400000010ff */
[----:B------:R-:W-:Y:S01]  /*8a80*/  @!P0 F2FP.BF16.F32.PACK_AB R36, RZ, R37 ;  /* 0x00000025ff24823e */ /* 0x000fe200000010ff */
[----:B------:R-:W-:-:S07]  /*8a90*/  FADD.FTZ R40, R23, R38 ;  /* 0x0000002617287221 */ /* 0x000fce0000010000 */
[----:B------:R-:W-:Y:S05]  /*8aa0*/  WARPSYNC.COLLECTIVE R30, `(.L_x_480) ;  /* 0x000000001e087348 */ /* 0x000fea0003c00000 */
[----:B------:R0:W1:Y:S02]  /*8ab0*/  SHFL.BFLY P2, R38, R35, R32, R33 ;  /* 0x0c00002023267389 */ /* 0x0000640000040021 */
[----:B01----:R-:W-:Y:S01]  /*8ac0*/  ENDCOLLECTIVE ;  /* 0x000000000000791b */ /* 0x003fe20003800000 */
.L_x_480:
[----:B------:R-:W-:Y:S02]  /*8ad0*/  MOV R35, R40 ;  /* 0x0000002800237202 */ /* 0x000fe40000000f00 */
[----:B------:R-:W-:-:S07]  /*8ae0*/  MOV R22, R38 ;  /* 0x0000002600167202 */ /* 0x000fce0000000f00 */
[----:B------:R-:W-:Y:S05]  /*8af0*/  WARPSYNC.COLLECTIVE R30, `(.L_x_481) ;  /* 0x000000001e087348 */ /* 0x000fea0003c00000 */
[----:B------:R0:W1:Y:S02]  /*8b00*/  SHFL.BFLY P2, R38, R35, R32, R33 ;  /* 0x0c00002023267389 */ /* 0x0000640000040021 */
[----:B01----:R-:W-:Y:S01]  /*8b10*/  ENDCOLLECTIVE ;  /* 0x000000000000791b */ /* 0x003fe20003800000 */
.L_x_481:
[----:B------:R-:W-:Y:S01]  /*8b20*/  FADD.FTZ R24, R25, R22 ;  /* 0x0000001619187221 */ /* 0x000fe20000010000 */
[----:B------:R-:W-:-:S04]  /*8b30*/  HFMA2.MMA R32, -RZ, RZ, 0, 5.9604644775390625e-08 ;  /* 0x00000001ff207435 */ /* 0x000fc800000001ff */
[----:B------:R-:W-:Y:S01]  /*8b40*/  MOV R35, R24 ;  /* 0x0000001800237202 */ /* 0x000fe20000000f00 */
[----:B------:R-:W-:-:S07]  /*8b50*/  IMAD.MOV.U32 R23, RZ, RZ, R38 ;  /* 0x000000ffff177224 */ /* 0x000fce00078e0026 */
[----:B------:R-:W-:Y:S05]  /*8b60*/  WARPSYNC.COLLECTIVE R30, `(.L_x_482) ;  /* 0x000000001e087348 */ /* 0x000fea0003c00000 */
[----:B------:R0:W1:Y:S02]  /*8b70*/  SHFL.BFLY P2, R38, R35, R32, R33 ;  /* 0x0c00002023267389 */ /* 0x0000640000040021 */
[----:B01----:R-:W-:Y:S01]  /*8b80*/  ENDCOLLECTIVE ;  /* 0x000000000000791b */ /* 0x003fe20003800000 */
.L_x_482:
[----:B------:R-:W-:-:S05]  /*8b90*/  FADD.FTZ R25, R40, R23 ;  /* 0x0000001728197221 */ /* 0x000fca0000010000 */
[----:B------:R-:W-:Y:S01]  /*8ba0*/  MOV R35, R25 ;  /* 0x0000001900237202 */ /* 0x000fe20000000f00 */
[----:B------:R-:W-:-:S07]  /*8bb0*/  IMAD.MOV.U32 R23, RZ, RZ, R38 ;  /* 0x000000ffff177224 */ /* 0x000fce00078e0026 */
[----:B------:R-:W-:Y:S05]  /*8bc0*/  WARPSYNC.COLLECTIVE R30, `(.L_x_483) ;  /* 0x000000001e087348 */ /* 0x000fea0003c00000 */
[----:B------:R0:W1:Y:S02]  /*8bd0*/  SHFL.BFLY P2, R38, R35, R32, R33 ;  /* 0x0c00002023267389 */ /* 0x0000640000040021 */
[----:B01----:R-:W-:Y:S01]  /*8be0*/  ENDCOLLECTIVE ;  /* 0x000000000000791b */ /* 0x003fe20003800000 */
.L_x_483:
[----:B------:R-:W-:Y:S01]  /*8bf0*/  FADD.FTZ R24, R24, R23 ;  /* 0x0000001718187221 */ /* 0x000fe20000010000 */
[----:B------:R-:W-:-:S04]  /*8c00*/  @!P0 F2FP.BF16.F32.PACK_AB R23, RZ, R26 ;  /* 0x0000001aff17823e */ /* 0x000fc800000010ff */
[----:B------:R-:W-:Y:S02]  /*8c10*/  @!P0 F2FP.BF16.F32.PACK_AB R24, RZ, R24 ;  /* 0x00000018ff18823e */ /* 0x000fe400000010ff */
[----:B------:R-:W-:Y:S01]  /*8c20*/  MOV R35, R18 ;  /* 0x0000001200237202 */ /* 0x000fe20000000f00 */
[----:B------:R-:W-:Y:S01]  /*8c30*/  IMAD.MOV.U32 R32, RZ, RZ, 0x8 ;  /* 0x00000008ff207424 */ /* 0x000fe200078e00ff */
[----:B------:R-:W-:-:S07]  /*8c40*/  MOV R22, R38 ;  /* 0x0000002600167202 */ /* 0x000fce0000000f00 */
[----:B------:R-:W-:Y:S05]  /*8c50*/  WARPSYNC.COLLECTIVE R30, `(.L_x_484) ;  /* 0x000000001e087348 */ /* 0x000fea0003c00000 */
[----:B------:R0:W1:Y:S02]  /*8c60*/  SHFL.BFLY P2, R38, R35, R32, R33 ;  /* 0x0c00002023267389 */ /* 0x0000640000040021 */
[----:B01----:R-:W-:Y:S01]  /*8c70*/  ENDCOLLECTIVE ;  /* 0x000000000000791b */ /* 0x003fe20003800000 */
.L_x_484:
[----:B------:R-:W-:Y:S01]  /*8c80*/  FADD.FTZ R25, R25, R22 ;  /* 0x0000001619197221 */ /* 0x000fe20000010000 */
[----:B------:R-:W-:-:S04]  /*8c90*/  @!P0 F2FP.BF16.F32.PACK_AB R22, RZ, R27 ;  /* 0x0000001bff16823e */ /* 0x000fc800000010ff */
[----:B------:R-:W-:Y:S02]  /*8ca0*/  PRMT R26, R22, 0x7610, R26 ;  /* 0x00007610161a7816 */ /* 0x000fe4000000001a */
[----:B------:R-:W-:Y:S02]  /*8cb0*/  @!P0 F2FP.BF16.F32.PACK_AB R25, RZ, R25 ;  /* 0x00000019ff19823e */ /* 0x000fe400000010ff */
[----:B------:R-:W-:Y:S02]  /*8cc0*/  MOV R35, R19 ;  /* 0x0000001300237202 */ /* 0x000fe40000000f00 */
[----:B------:R-:W-:-:S07]  /*8cd0*/  MOV R21, R38 ;  /* 0x0000002600157202 */ /* 0x000fce0000000f00 */
[----:B------:R-:W-:Y:S05]  /*8ce0*/  WARPSYNC.COLLECTIVE R30, `(.L_x_485) ;  /* 0x000000001e087348 */ /* 0x000fea0003c00000 */
[----:B------:R0:W1:Y:S02]  /*8cf0*/  SHFL.BFLY P2, R38, R35, R32, R33 ;  /* 0x0c00002023267389 */ /* 0x0000640000040021 */
[----:B01----:R-:W-:Y:S01]  /*8d00*/  ENDCOLLECTIVE ;  /* 0x000000000000791b */ /* 0x003fe20003800000 */
.L_x_485:
[----:B------:R-:W-:Y:S01]  /*8d10*/  FADD.FTZ R21, R21, R18 ;  /* 0x0000001215157221 */ /* 0x000fe20000010000 */
[----:B------:R-:W-:-:S04]  /*8d20*/  HFMA2.MMA R32, -RZ, RZ, 0, 2.384185791015625e-07 ;  /* 0x00000004ff207435 */ /* 0x000fc800000001ff */
[----:B------:R-:W-:Y:S01]  /*8d30*/  MOV R35, R21 ;  /* 0x0000001500237202 */ /* 0x000fe20000000f00 */
[----:B------:R-:W-:-:S07]  /*8d40*/  IMAD.MOV.U32 R20, RZ, RZ, R38 ;  /* 0x000000ffff147224 */ /* 0x000fce00078e0026 */
[----:B------:R-:W-:Y:S05]  /*8d50*/  WARPSYNC.COLLECTIVE R30, `(.L_x_486) ;  /* 0x000000001e087348 */ /* 0x000fea0003c00000 */
[----:B------:R0:W1:Y:S02]  /*8d60*/  SHFL.BFLY P2, R38, R35, R32, R33 ;  /* 0x0c00002023267389 */ /* 0x0000640000040021 */
[----:B01----:R-:W-:Y:S01]  /*8d70*/  ENDCOLLECTIVE ;  /* 0x000000000000791b */ /* 0x003fe20003800000 */
.L_x_486:
[----:B------:R-:W-:-:S04]  /*8d80*/  FADD.FTZ R42, R20, R19 ;  /* 0x00000013142a7221 */ /* 0x000fc80000010000 */
[----:B------:R-:W-:Y:S01]  /*8d90*/  IMAD.MOV.U32 R35, RZ, RZ, R42 ;  /* 0x000000ffff237224 */ /* 0x000fe200078e002a */
[----:B------:R-:W-:-:S07]  /*8da0*/  MOV R18, R38 ;  /* 0x0000002600127202 */ /* 0x000fce0000000f00 */
[----:B------:R-:W-:Y:S05]  /*8db0*/  WARPSYNC.COLLECTIVE R30, `(.L_x_487) ;  /* 0x000000001e087348 */ /* 0x000fea0003c00000 */
[----:B------:R0:W1:Y:S02]  /*8dc0*/  SHFL.BFLY P2, R38, R35, R32, R33 ;  /* 0x0c00002023267389 */ /* 0x0000640000040021 */
[----:B01----:R-:W-:Y:S01]  /*8dd0*/  ENDCOLLECTIVE ;  /* 0x000000000000791b */ /* 0x003fe20003800000 */
.L_x_487:
[----:B------:R-:W-:Y:S02]  /*8de0*/  FADD.FTZ R40, R21, R18 ;  /* 0x0000001215287221 */ /* 0x000fe40000010000 */
[----:B------:R-:W0:Y:S08]  /*8df0*/  LDC.64 R18, c[0x0][0x218] ;  /* 0x00008600ff127b82 */ /* 0x000e300000000a00 */
[----:B------:R-:W1:Y:S01]  /*8e00*/  LDC.64 R20, c[0x0][0x220] ;  /* 0x00008800ff147b82 */ /* 0x000e620000000a00 */
[----:B------:R-:W-:Y:S01]  /*8e10*/  HFMA2.MMA R32, -RZ, RZ, 0, 1.1920928955078125e-07 ;  /* 0x00000002ff207435 */ /* 0x000fe200000001ff */
[----:B------:R-:W-:-:S02]  /*8e20*/  MOV R35, R40 ;  /* 0x0000002800237202 */ /* 0x000fc40000000f00 */
[----:B------:R-:W-:-:S08]  /*8e30*/  MOV R43, R38 ;  /* 0x00000026002b7202 */ /* 0x000fd00000000f00 */
[----:B01----:R-:W-:Y:S05]  /*8e40*/  WARPSYNC.COLLECTIVE R30, `(.L_x_488) ;  /* 0x000000001e087348 */ /* 0x003fea0003c00000 */
[----:B------:R2:W3:Y:S02]  /*8e50*/  SHFL.BFLY P2, R38, R35, R32, R33 ;  /* 0x0c00002023267389 */ /* 0x0004e40000040021 */
[----:B0123--:R-:W-:Y:S01]  /*8e60*/  ENDCOLLECTIVE ;  /* 0x000000000000791b */ /* 0x00ffe20003800000 */
.L_x_488:
[----:B------:R-:W-:Y:S01]  /*8e70*/  FADD.FTZ R42, R42, R43 ;  /* 0x0000002b2a2a7221 */ /* 0x000fe20000010000 */
[----:B------:R-:W-:-:S05]  /*8e80*/  IMAD.WIDE R18, R31, 0x2, R18 ;  /* 0x000000021f127825 */ /* 0x000fca00078e0212 */
[----:B------:R0:W-:Y:S01]  /*8e90*/  @!P0 STG.E.U16 desc[UR12][R18.64], R34 ;  /* 0x0000002212008986 */ /* 0x0001e2000c10150c */
[----:B------:R-:W-:Y:S01]  /*8ea0*/  IMAD.WIDE R20, R31, 0x2, R20 ;  /* 0x000000021f147825 */ /* 0x000fe200078e0214 */
[----:B------:R-:W-:-:S04]  /*8eb0*/  MOV R35, R42 ;  /* 0x0000002a00237202 */ /* 0x000fc80000000f00 */
[----:B------:R0:W-:Y:S04]  /*8ec0*/  @!P0 STG.E.U16 desc[UR12][R20.64], R36 ;  /* 0x0000002414008986 */ /* 0x0001e8000c10150c */
[----:B------:R0:W-:Y:S01]  /*8ed0*/  @!P0 STG.E.U16 desc[UR12][R18.64+0x3c], R26 ;  /* 0x00003c1a12008986 */ /* 0x0001e2000c10150c */
[----:B------:R-:W-:-:S03]  /*8ee0*/  IMAD.MOV.U32 R41, RZ, RZ, R38 ;  /* 0x000000ffff297224 */ /* 0x000fc600078e0026 */
[----:B------:R0:W-:Y:S01]  /*8ef0*/  @!P0 STG.E.U16 desc[UR12][R20.64+0x3c], R23 ;  /* 0x00003c1714008986 */ /* 0x0001e2000c10150c */
[----:B------:R-:W-:-:S07]  /*8f00*/  FADD.FTZ R40, R40, R41 ;  /* 0x0000002928287221 */ /* 0x000fce0000010000 */
[----:B0-----:R-:W-:Y:S05]  /*8f10*/  WARPSYNC.COLLECTIVE R30, `(.L_x_489) ;  /* 0x000000001e087348 */ /* 0x001fea0003c00000 */
[----:B------:R1:W2:Y:S02]  /*8f20*/  SHFL.BFLY P2, R38, R35, R32, R33 ;  /* 0x0c00002023267389 */ /* 0x0002a40000040021 */
[----:B012---:R-:W-:Y:S01]  /*8f30*/  ENDCOLLECTIVE ;  /* 0x000000000000791b */ /* 0x007fe20003800000 */
.L_x_489:
[----:B------:R0:W-:Y:S04]  /*8f40*/  @!P0 STG.E.U16 desc[UR12][R18.64+0x78], R24 ;  /* 0x0000781812008986 */ /* 0x0001e8000c10150c */
[----:B------:R0:W-:Y:S01]  /*8f50*/  @!P0 STG.E.U16 desc[UR12][R20.64+0x78], R25 ;  /* 0x0000781914008986 */ /* 0x0001e2000c10150c */
[----:B------:R-:W-:Y:S01]  /*8f60*/  HFMA2.MMA R32, -RZ, RZ, 0, 5.9604644775390625e-08 ;  /* 0x00000001ff207435 */ /* 0x000fe200000001ff */
[----:B------:R-:W-:Y:S01]  /*8f70*/  IMAD.MOV.U32 R35, RZ, RZ, R40 ;  /* 0x000000ffff237224 */ /* 0x000fe200078e0028 */
[----:B------:R-:W-:-:S09]  /*8f80*/  MOV R43, R38 ;  /* 0x00000026002b7202 */ /* 0x000fd20000000f00 */
[----:B0-----:R-:W-:Y:S05]  /*8f90*/  WARPSYNC.COLLECTIVE R30, `(.L_x_490) ;  /* 0x000000001e087348 */ /* 0x001fea0003c00000 */
[----:B------:R1:W2:Y:S02]  /*8fa0*/  SHFL.BFLY P2, R38, R35, R32, R33 ;  /* 0x0c00002023267389 */ /* 0x0002a40000040021 */
[----:B012---:R-:W-:Y:S01]  /*8fb0*/  ENDCOLLECTIVE ;  /* 0x000000000000791b */ /* 0x007fe20003800000 */
.L_x_490:
[----:B------:R-:W-:-:S05]  /*8fc0*/  FADD.FTZ R42, R42, R43 ;  /* 0x0000002b2a2a7221 */ /* 0x000fca0000010000 */
[----:B------:R-:W-:Y:S02]  /*8fd0*/  MOV R35, R42 ;  /* 0x0000002a00237202 */ /* 0x000fe40000000f00 */
[----:B------:R-:W-:-:S07]  /*8fe0*/  MOV R27, R38 ;  /* 0x00000026001b7202 */ /* 0x000fce0000000f00 */
[----:B------:R-:W-:Y:S05]  /*8ff0*/  WARPSYNC.COLLECTIVE R30, `(.L_x_491) ;  /* 0x000000001e087348 */ /* 0x000fea0003c00000 */
[----:B------:R0:W1:Y:S02]  /*9000*/  SHFL.BFLY P2, R38, R35, R32, R33 ;  /* 0x0c00002023267389 */ /* 0x0000640000040021 */
[----:B01----:R-:W-:Y:S01]  /*9010*/  ENDCOLLECTIVE ;  /* 0x000000000000791b */ /* 0x003fe20003800000 */
.L_x_491:
[----:B------:R-:W-:Y:S01]  /*9020*/  FADD.FTZ R22, R40, R27 ;  /* 0x0000001b28167221 */ /* 0x000fe20000010000 */
[----:B------:R-:W-:Y:S06]  /*9030*/  BRA `(.L_x_492) ;  /* 0xffffffe400287947 */ /* 0x000fec000383ffff */
.L_x_493:
        /* <DEDUP_REMOVED lines=12> */
.L_x_2232:


//--------------------- .text._ZN13group_norm_v218gn_bwd_cuda_kernelI13__nv_bfloat16Li480ELi3ELi16ELi120ELi1024ELb1ELb1ELi8ELi960ELi960ELi4ELb1ELi2ELb0ELb0ELNS_15WgradSyncMethodE3ENS_16CompileConditionILi900EEEEEvPT_S6_S6_PKS5_S8_S8_S8_PKfflPfPj --------------------------
	.section	.text._ZN13group_norm_v218gn_bwd_cuda_kernelI13__nv_bfloat16Li480ELi3ELi16ELi120ELi1024ELb1ELb1ELi8ELi960ELi960ELi4ELb1ELi2ELb0ELb0ELNS_15WgradSyncMethodE3ENS_16CompileConditionILi900EEEEEvPT_S6_S6_PKS5_S8_S8_S8_PKfflPfPj,"ax",@progbits
	.align	128
        .global         _ZN13group_norm_v218gn_bwd_cuda_kernelI13__nv_bfloat16Li480ELi3ELi16ELi120ELi1024ELb1ELb1ELi8ELi960ELi960ELi4ELb1ELi2ELb0ELb0ELNS_15WgradSyncMethodE3ENS_16CompileConditionILi900EEEEEvPT_S6_S6_PKS5_S8_S8_S8_PKfflPfPj
        .type           _ZN13group_norm_v218gn_bwd_cuda_kernelI13__nv_bfloat16Li480ELi3ELi16ELi120ELi1024ELb1ELb1ELi8ELi960ELi960ELi4ELb1ELi2ELb0ELb0ELNS_15WgradSyncMethodE3ENS_16CompileConditionILi900EEEEEvPT_S6_S6_PKS5_S8_S8_S8_PKfflPfPj,@function
        .size           _ZN13group_norm_v218gn_bwd_cuda_kernelI13__nv_bfloat16Li480ELi3ELi16ELi120ELi1024ELb1ELb1ELi8ELi960ELi960ELi4ELb1ELi2ELb0ELb0ELNS_15WgradSyncMethodE3ENS_16CompileConditionILi900EEEEEvPT_S6_S6_PKS5_S8_S8_S8_PKfflPfPj,(.L_x_2233 - _ZN13group_norm_v218gn_bwd_cuda_kernelI13__nv_bfloat16Li480ELi3ELi16ELi120ELi1024ELb1ELb1ELi8ELi960ELi960ELi4ELb1ELi2ELb0ELb0ELNS_15WgradSyncMethodE3ENS_16CompileConditionILi900EEEEEvPT_S6_S6_PKS5_S8_S8_S8_PKfflPfPj)
        .other          _ZN13group_norm_v218gn_bwd_cuda_kernelI13__nv_bfloat16Li480ELi3ELi16ELi120ELi1024ELb1ELb1ELi8ELi960ELi960ELi4ELb1ELi2ELb0ELb0ELNS_15WgradSyncMethodE3ENS_16CompileConditionILi900EEEEEvPT_S6_S6_PKS5_S8_S8_S8_PKfflPfPj,@"STO_CUDA_ENTRY STV_DEFAULT"
_ZN13group_norm_v218gn_bwd_cuda_kernelI13__nv_bfloat16Li480ELi3ELi16ELi120ELi1024ELb1ELb1ELi8ELi960ELi960ELi4ELb1ELi2ELb0ELb0ELNS_15WgradSyncMethodE3ENS_16CompileConditionILi900EEEEEvPT_S6_S6_PKS5_S8_S8_S8_PKfflPfPj:
.text._ZN13group_norm_v218gn_bwd_cuda_kernelI13__nv_bfloat16Li480ELi3ELi16ELi120ELi1024ELb1ELb1ELi8ELi960ELi960ELi4ELb1ELi2ELb0ELb0ELNS_15WgradSyncMethodE3ENS_16CompileConditionILi900EEEEEvPT_S6_S6_PKS5_S8_S8_S8_PKfflPfPj:
        /* <DEDUP_REMOVED lines=19> */
[----:B------:R-:W-:Y:S01]  /*0130*/  ULOP3.LUT UR4, UR6, 0x1, URZ, 0xc0, !UPT ;  /* 0x0000000106047892 */ /* 0x000fe2000f8ec03f */
[----:B------:R-:W-:Y:S01]  /*0140*/  IMAD.MOV.U32 R5, RZ, RZ, 0x7fffff81 ;  /* 0x7fffff81ff057424 */ /* 0x000fe200078e00ff */
[----:B------:R-:W-:Y:S02]  /*0150*/  USHF.R.U32.HI UR8, URZ, 0x1, UR11 ;  /* 0x000000013f087899 */ /* 0x000fe4000801160b */
        /* <DEDUP_REMOVED lines=10> */
.L_x_496:
[----:B------:R-:W2:Y:S04]  /*0200*/  LD.E.STRONG.GPU R0, desc[UR12][R2.64] ;  /* 0x0000000c02007980 */ /* 0x000ea8000c10f900 */
[----:B--2---:R-:W-:Y:S01]  /*0210*/  CCTL.IVALL ;  /* 0x00000000ff00798f */ /* 0x004fe20002000000 */
[----:B------:R-:W-:Y:S05]  /*0220*/  YIELD ;  /* 0x0000000000007946 */ /* 0x000fea0003800000 */
[----:B-----5:R-:W-:-:S04]  /*0230*/  LOP3.LUT R0, R0, R5, RZ, 0x3c, !PT ;  /* 0x0000000500007212 */ /* 0x020fc800078e3cff */
[----:B------:R-:W-:-:S13]  /*0240*/  ISETP.GT.AND P0, PT, R0, -0x1, PT ;  /* 0xffffffff0000780c */ /* 0x000fda0003f04270 */
[----:B------:R-:W-:Y:S05]  /*0250*/  @P0 BRA `(.L_x_496) ;  /* 0xfffffffc00e80947 */ /* 0x000fea000383ffff */
.L_x_495:
[----:B------:R-:W-:Y:S05]  /*0260*/  WARPSYNC.ALL ;  /* 0x0000000000007948 */ /* 0x000fea0003800000 */
[----:B------:R-:W-:Y:S06]  /*0270*/  BAR.SYNC.DEFER_BLOCKING 0x0 ;  /* 0x0000000000007b1d */ /* 0x000fec0000010000 */
[----:B------:R-:W-:Y:S05]  /*0280*/  BRA `(.L_x_497) ;  /* 0x00000050006c7947 */ /* 0x000fea0003800000 */
.L_x_494:
[----:B------:R-:W0:Y:S01]  /*0290*/  S2R R11, SR_TID.X ;  /* 0x00000000000b7919 */ /* 0x000e220000002100 */
[----:B------:R-:W-:Y:S01]  /*02a0*/  MOV R0, 0x400 ;  /* 0x0000040000007802 */ /* 0x000fe20000000f00 */
[----:B------:R-:W-:Y:S01]  /*02b0*/  UMOV UR4, URZ ;  /* 0x0000003f00047c82 */ /* 0x000fe20008000000 */
[----:B------:R-:W1:Y:S02]  /*02c0*/  S2R R9, SR_CgaCtaId ;  /* 0x0000000000097919 */ /* 0x000e640000008800 */
[----:B------:R-:W-:Y:S02]  /*02d0*/  IADD3 R0, R0, 0x3c00, RZ ;  /* 0x00003c0000007810 */ /* 0x000fe40007ffe0ff */
[----:B0-----:R-:W-:Y:S02]  /*02e0*/  IADD3 R5, R11, 0x1e0, RZ ;  /* 0x000001e00b057810 */ /* 0x001fe40007ffe0ff */
[----:B------:R-:W-:Y:S02]  /*02f0*/  SHF.R.S32.HI R3, RZ, 0x1f, R11 ;  /* 0x0000001fff037819 */ /* 0x000fe4000001140b */
[----:B------:R-:W-:-:S02]  /*0300*/  SHF.R.S32.HI R6, RZ, 0x1f, R5 ;  /* 0x0000001fff067819 */ /* 0x000fc40000011405 */
[----:B------:R-:W-:Y:S02]  /*0310*/  LEA.HI R4, R3, R11, RZ, 0x2 ;  /* 0x0000000b03047211 */ /* 0x000fe400078f10ff */
[----:B------:R-:W-:Y:S02]  /*0320*/  LEA.HI R7, R6, R5, RZ, 0x2 ;  /* 0x0000000506077211 */ /* 0x000fe400078f10ff */
[----:B------:R-:W-:Y:S02]  /*0330*/  SHF.R.S32.HI R12, RZ, 0x2, R4 ;  /* 0x00000002ff0c7819 */ /* 0x000fe40000011404 */
[----:B------:R-:W-:Y:S02]  /*0340*/  SHF.R.S32.HI R10, RZ, 0x2, R7 ;  /* 0x00000002ff0a7819 */ /* 0x000fe40000011407 */
[----:B-1----:R-:W-:Y:S02]  /*0350*/  LEA R2, R9, R0, 0x18 ;  /* 0x0000000009027211 */ /* 0x002fe400078ec0ff */
[----:B------:R-:W-:Y:S01]  /*0360*/  LOP3.LUT R8, R7, 0xfffffffc, RZ, 0xc0, !PT ;  /* 0xfffffffc07087812 */ /* 0x000fe200078ec0ff */
[----:B------:R-:W-:Y:S01]  /*0370*/  VIADD R7, R10, 0xf0 ;  /* 0x000000f00a077836 */ /* 0x000fe20000000000 */
[----:B------:R-:W-:-:S02]  /*0380*/  IADD3 R0, R12, 0xf0, RZ ;  /* 0x000000f00c007810 */ /* 0x000fc40007ffe0ff */
[----:B------:R-:W-:Y:S02]  /*0390*/  LEA.HI R6, R6, R5, RZ, 0x4 ;  /* 0x0000000506067211 */ /* 0x000fe400078f20ff */
[----:B------:R-:W-:Y:S02]  /*03a0*/  IADD3 R8, R5, -R8, RZ ;  /* 0x8000000805087210 */ /* 0x000fe40007ffe0ff */
[----:B------:R-:W-:Y:S02]  /*03b0*/  SHF.R.S32.HI R5, RZ, 0x1f, R0 ;  /* 0x0000001fff057819 */ /* 0x000fe40000011400 */
[----:B------:R-:W-:Y:S02]  /*03c0*/  LEA.HI R3, R3, R11, RZ, 0x4 ;  /* 0x0000000b03037211 */ /* 0x000fe400078f20ff */
[----:B------:R-:W-:Y:S02]  /*03d0*/  LOP3.LUT R4, R4, 0xfffffffc, RZ, 0xc0, !PT ;  /* 0xfffffffc04047812 */ /* 0x000fe400078ec0ff */
[----:B------:R-:W-:-:S02]  /*03e0*/  SHF.R.S32.HI R10, RZ, 0x1f, R7 ;  /* 0x0000001fff0a7819 */ /* 0x000fc40000011407 */
[----:B------:R-:W-:Y:S02]  /*03f0*/  LEA.HI R5, R5, R0, RZ, 0x2 ;  /* 0x0000000005057211 */ /* 0x000fe400078f10ff */
[----:B------:R-:W-:Y:S02]  /*0400*/  SHF.R.U32.HI R3, RZ, 0x4, R3 ;  /* 0x00000004ff037819 */ /* 0x000fe40000011603 */
[----:B------:R-:W-:Y:S02]  /*0410*/  IADD3 R4, -R4, R11, RZ ;  /* 0x0000000b04047210 */ /* 0x000fe40007ffe1ff */
[----:B------:R-:W-:Y:S02]  /*0420*/  LEA.HI R10, R10, R7, RZ, 0x2 ;  /* 0x000000070a0a7211 */ /* 0x000fe400078f10ff */
[----:B------:R-:W-:Y:S02]  /*0430*/  SHF.R.U32.HI R5, RZ, 0x2, R5 ;  /* 0x00000002ff057819 */ /* 0x000fe40000011605 */
[----:B------:R-:W-:-:S02]  /*0440*/  SHF.R.U32.HI R7, RZ, 0x4, R6 ;  /* 0x00000004ff077819 */ /* 0x000fc40000011606 */
[C---:B------:R-:W-:Y:S02]  /*0450*/  LOP3.LUT R0, R4.reuse, 0x3, R3, 0x78, !PT ;  /* 0x0000000304007812 */ /* 0x040fe400078e7803 */
[----:B------:R-:W-:Y:S02]  /*0460*/  SHF.R.U32.HI R9, RZ, 0x2, R10 ;  /* 0x00000002ff097819 */ /* 0x000fe4000001160a */
[----:B------:R-:W-:Y:S01]  /*0470*/  LOP3.LUT R4, R4, 0x3, R5, 0x78, !PT ;  /* 0x0000000304047812 */ /* 0x000fe200078e7805 */
[----:B------:R0:W-:Y:S01]  /*0480*/  STL [R1+0xa8], R0 ;  /* 0x0000a80001007387 */ /* 0x0001e20000100800 */
[----:B------:R-:W-:-:S03]  /*0490*/  LOP3.LUT R3, R8, 0x3, R7, 0x78, !PT ;  /* 0x0000000308037812 */ /* 0x000fc600078e7807 */
[----:B------:R1:W-:Y:S04]  /*04a0*/  STL [R1+0xa4], R4 ;  /* 0x0000a40401007387 */ /* 0x0003e80000100800 */
[----:B------:R1:W-:Y:S01]  /*04b0*/  STL [R1+0xa0], R3 ;  /* 0x0000a00301007387 */ /* 0x0003e20000100800 */
[----:B0-----:R-:W-:-:S03]  /*04c0*/  LOP3.LUT R0, R8, 0x3, R9, 0x78, !PT ;  /* 0x0000000308007812 */ /* 0x001fc600078e7809 */
[----:B------:R1:W-:Y:S04]  /*04d0*/  STL [R1+0x78], RZ ;  /* 0x000078ff01007387 */ /* 0x0003e80000100800 */
[----:B------:R1:W-:Y:S04]  /*04e0*/  STL [R1+0x9c], R0 ;  /* 0x00009c0001007387 */ /* 0x0003e80000100800 */
[----:B------:R1:W-:Y:S04]  /*04f0*/  STL [R1+0x40], RZ ;  /* 0x000040ff01007387 */ /* 0x0003e80000100800 */
[----:B------:R1:W-:Y:S04]  /*0500*/  STL [R1+0x70], RZ ;  /* 0x000070ff01007387 */ /* 0x0003e80000100800 */
[----:B------:R1:W-:Y:S04]  /*0510*/  STL [R1+0x48], RZ ;  /* 0x000048ff01007387 */ /* 0x0003e80000100800 */
[----:B------:R1:W-:Y:S04]  /*0520*/  STL [R1+0x74], RZ ;  /* 0x000074ff01007387 */ /* 0x0003e80000100800 */
[----:B------:R1:W-:Y:S04]  /*0530*/  STL [R1+0x3c], RZ ;  /* 0x00003cff01007387 */ /* 0x0003e80000100800 */
[----:B------:R1:W-:Y:S04]  /*0540*/  STL [R1+0x6c], RZ ;  /* 0x00006cff01007387 */ /* 0x0003e80000100800 */
[----:B------:R1:W-:Y:S02]  /*0550*/  STL [R1+0x44], RZ ;  /* 0x000044ff01007387 */ /* 0x0003e40000100800 */
.L_x_513:
[----:B-12---:R-:W0:Y:S01]  /*0560*/  S2R R0, SR_TID.X ;  /* 0x0000000000007919 */ /* 0x006e220000002100 */
[----:B------:R-:W-:Y:S01]  /*0570*/  ULOP3.LUT UR8, UR11, 0x1, URZ, 0xc0, !UPT ;  /* 0x000000010b087892 */ /* 0x000fe2000f8ec03f */
[----:B------:R-:W1:Y:S01]  /*0580*/  LDC.64 R14, c[0x0][0x238] ;  /* 0x00008e00ff0e7b82 */ /* 0x000e620000000a00 */
[----:B------:R-:W-:Y:S02]  /*0590*/  USHF.R.U64 UR9, UR11, 0x1, UR5 ;  /* 0x000000010b097899 */ /* 0x000fe40008001205 */
[----:B------:R-:W-:Y:S02]  /*05a0*/  UIMAD UR14, UR8, 0x3c0, URZ ;  /* 0x000003c0080e78a4 */ /* 0x000fe4000f8e023f */
[----:B------:R-:W-:Y:S02]  /*05b0*/  USHF.L.U32 UR8, UR16, 0x3, URZ ;  /* 0x0000000310087899 */ /* 0x000fe4000800063f */
[----:B------:R-:W-:Y:S01]  /*05c0*/  USHF.R.U32.HI UR10, URZ, 0x1, UR5 ;  /* 0x000000013f0a7899 */ /* 0x000fe20008011605 */
[----:B------:R-:W2:Y:S01]  /*05d0*/  LDC.64 R16, c[0x0][0x240] ;  /* 0x00009000ff107b82 */ /* 0x000ea20000000a00 */
[----:B------:R-:W-:Y:S01]  /*05e0*/  ULOP3.LUT UR8, UR8, 0x3f8, URZ, 0xc0, !UPT ;  /* 0x000003f808087892 */ /* 0x000fe2000f8ec03f */
[----:B------:R-:W-:-:S03]  /*05f0*/  ULDC.64 UR18, c[0x0][0x248] ;  /* 0x0000920000127ab9 */ /* 0x000fc60000000a00 */
[----:B------:R-:W-:Y:S01]  /*0600*/  MOV R10, UR10 ;  /* 0x0000000a000a7c02 */ /* 0x000fe20008000f00 */
[----:B0-----:R-:W-:-:S05]  /*0610*/  IMAD.WIDE.U32 R8, R0, -0x77777777, RZ ;  /* 0x8888888900087825 */ /* 0x001fca00078e00ff */
[----:B------:R-:W-:Y:S02]  /*0620*/  SHF.R.U32.HI R8, RZ, 0x7, R9 ;  /* 0x00000007ff087819 */ /* 0x000fe40000011609 */
[----:B------:R-:W-:Y:S01]  /*0630*/  MOV R9, UR9 ;  /* 0x0000000900097c02 */ /* 0x000fe20008000f00 */
[----:B------:R-:W-:Y:S02]  /*0640*/  UIMAD UR9, UR10, 0x1e0000, URZ ;  /* 0x001e00000a0978a4 */ /* 0x000fe4000f8e023f */
[C---:B------:R-:W-:Y:S01]  /*0650*/  IMAD R34, R8.reuse, -0xf0, R0 ;  /* 0xffffff1008227824 */ /* 0x040fe200078e0200 */
[----:B------:R-:W-:Y:S01]  /*0660*/  ULDC UR10, c[0x0][0x250] ;  /* 0x00009400000a7ab9 */ /* 0x000fe20000000800 */
[----:B------:R-:W-:-:S03]  /*0670*/  VIADD R3, R8, UR8 ;  /* 0x0000000808037c36 */ /* 0x000fc60008000000 */
[----:B------:R-:W-:Y:S01]  /*0680*/  LEA R12, R34, UR14, 0x2 ;  /* 0x0000000e220c7c11 */ /* 0x000fe2000f8e10ff */
[----:B------:R-:W-:-:S03]  /*0690*/  IMAD R3, R3, 0x780, RZ ;  /* 0x0000078003037824 */ /* 0x000fc600078e02ff */
[----:B------:R-:W-:Y:S01]  /*06a0*/  SHF.R.S32.HI R13, RZ, 0x1f, R12 ;  /* 0x0000001fff0d7819 */ /* 0x000fe2000001140c */
[----:B------:R-:W-:-:S04]  /*06b0*/  IMAD.WIDE.U32 R4, R12, -0x77777777, RZ ;  /* 0x888888890c047825 */ /* 0x000fc800078e00ff */
[----:B------:R-:W-:Y:S01]  /*06c0*/  IMAD.WIDE.U32 R6, R9, 0x1e0000, R12 ;  /* 0x001e000009067825 */ /* 0x000fe200078e000c */
[----:B------:R-:W-:-:S04]  /*06d0*/  SHF.R.U32.HI R0, RZ, 0x6, R5 ;  /* 0x00000006ff007819 */ /* 0x000fc80000011605 */
[C---:B------:R-:W-:Y:S01]  /*06e0*/  LEA R5, P0, R9.reuse, R0, 0x4 ;  /* 0x0000000009057211 */ /* 0x040fe200078020ff */
[----:B------:R0:W-:Y:S03]  /*06f0*/  STL [R1+0x98], R0 ;  /* 0x0000980001007387 */ /* 0x0001e60000100800 */
[----:B------:R-:W-:Y:S02]  /*0700*/  LEA.HI.X R10, R9, RZ, R10, 0x4, P0 ;  /* 0x000000ff090a7211 */ /* 0x000fe400000f240a */
[----:B------:R-:W-:-:S04]  /*0710*/  LEA R4, P0, R5, UR18, 0x3 ;  /* 0x0000001205047c11 */ /* 0x000fc8000f8018ff */
[----:B------:R-:W-:Y:S01]  /*0720*/  LEA.HI.X R5, R5, UR19, R10, 0x3, P0 ;  /* 0x0000001305057c11 */ /* 0x000fe200080f1c0a */
[C---:B-1----:R-:W-:Y:S01]  /*0730*/  IMAD.WIDE R14, R12.reuse, 0x2, R14 ;  /* 0x000000020c0e7825 */ /* 0x042fe200078e020e */
[----:B0-----:R-:W-:Y:S01]  /*0740*/  IADD3 R0, R7, UR9, RZ ;  /* 0x0000000907007c10 */ /* 0x001fe2000fffe0ff */
[----:B------:R-:W-:Y:S01]  /*0750*/  ULDC.64 UR8, c[0x0][0x230] ;  /* 0x00008c0000087ab9 */ /* 0x000fe20000000a00 */
[----:B------:R-:W-:Y:S01]  /*0760*/  IADD3 R7, P1, R3, R6, RZ ;  /* 0x0000000603077210 */ /* 0x000fe20007f3e0ff */
[----:B------:R-:W-:Y:S01]  /*0770*/  ULDC.64 UR18, c[0x0][0x228] ;  /* 0x00008a0000127ab9 */ /* 0x000fe20000000a00 */
[----:B------:R-:W3:Y:S02]  /*0780*/  LDG.E.64.CONSTANT R22, desc[UR12][R14.64] ;  /* 0x0000000c0e167981 */ /* 0x000ee4000c1e9b00 */
[----:B------:R-:W-:Y:S01]  /*0790*/  IADD3.X R10, RZ, R0, RZ, P1, !PT ;  /* 0x00000000ff0a7210 */ /* 0x000fe20000ffe4ff */
[C---:B------:R-:W-:Y:S01]  /*07a0*/  IMAD.SHL.U32 R20, R7.reuse, 0x2, RZ ;  /* 0x0000000207147824 */ /* 0x040fe200078e00ff */
[----:B------:R-:W4:Y:S01]  /*07b0*/  LDG.E.64.CONSTANT R4, desc[UR12][R4.64] ;  /* 0x0000000c04047981 */ /* 0x000f22000c1e9b00 */
[----:B--2---:R-:W-:Y:S01]  /*07c0*/  IMAD.WIDE R12, R12, 0x2, R16 ;  /* 0x000000020c0c7825 */ /* 0x004fe200078e0210 */
[----:B------:R-:W-:-:S02]  /*07d0*/  SHF.L.U64.HI R19, R7, 0x1, R10 ;  /* 0x0000000107137819 */ /* 0x000fc4000001020a */
[----:B------:R-:W-:Y:S01]  /*07e0*/  IADD3 R10, P0, R20, UR8, RZ ;  /* 0x00000008140a7c10 */ /* 0x000fe2000ff1e0ff */
[----:B------:R-:W-:Y:S03]  /*07f0*/  STL [R1+0x68], R20 ;  /* 0x0000681401007387 */ /* 0x000fe60000100800 */
[----:B------:R-:W-:Y:S01]  /*0800*/  IADD3.X R11, R19, UR9, RZ, P0, !PT ;  /* 0x00000009130b7c10 */ /* 0x000fe200087fe4ff */
[----:B------:R-:W-:Y:S04]  /*0810*/  STL [R1+0x94], R19 ;  /* 0x0000941301007387 */ /* 0x000fe80000100800 */
[----:B------:R-:W2:Y:S01]  /*0820*/  LDG.E.64.CONSTANT R14, desc[UR12][R10.64] ;  /* 0x0000000c0a0e7981 */ /* 0x000ea2000c1e9b00 */
[----:B------:R-:W-:-:S03]  /*0830*/  IADD3 R7, R3, 0xf00, RZ ;  /* 0x00000f0003077810 */ /* 0x000fc60007ffe0ff */
[----:B------:R-:W4:Y:S01]  /*0840*/  LDG.E.64.CONSTANT R12, desc[UR12][R12.64] ;  /* 0x0000000c0c0c7981 */ /* 0x000f22000c1e9b00 */
[----:B------:R-:W-:-:S04]  /*0850*/  IADD3 R7, P0, R7, R6, RZ ;  /* 0x0000000607077210 */ /* 0x000fc80007f1e0ff */
[----:B------:R-:W-:Y:S02]  /*0860*/  IADD3.X R16, RZ, R0, RZ, P0, !PT ;  /* 0x00000000ff107210 */ /* 0x000fe400007fe4ff */
[C---:B------:R-:W-:Y:S02]  /*0870*/  SHF.L.U32 R18, R7.reuse, 0x1, RZ ;  /* 0x0000000107127819 */ /* 0x040fe400000006ff */
[----:B------:R-:W-:Y:S02]  /*0880*/  SHF.L.U64.HI R9, R7, 0x1, R16 ;  /* 0x0000000107097819 */ /* 0x000fe40000010210 */
[----:B------:R-:W-:-:S04]  /*0890*/  IADD3 R16, P0, R20, UR18, RZ ;  /* 0x0000001214107c10 */ /* 0x000fc8000ff1e0ff */
[----:B------:R-:W-:-:S06]  /*08a0*/  IADD3.X R17, R19, UR19, RZ, P0, !PT ;  /* 0x0000001313117c10 */ /* 0x000fcc00087fe4ff */
[----:B------:R-:W4:Y:S04]  /*08b0*/  LDG.E.64.CONSTANT R16, desc[UR12][R16.64] ;  /* 0x0000000c10107981 */ /* 0x000f28000c1e9b00 */
[----:B---3--:R-:W-:Y:S01]  /*08c0*/  STL.64 [R1+0x18], R22 ;  /* 0x0000181601007387 */ /* 0x008fe20000100a00 */
[----:B--2---:R-:W-:-:S03]  /*08d0*/  MOV R27, R14 ;  /* 0x0000000e001b7202 */ /* 0x004fc60000000f00 */
[----:B------:R0:W-:Y:S04]  /*08e0*/  STL.64 [R1+0x8], R14 ;  /* 0x0000080e01007387 */ /* 0x0001e80000100a00 */
[----:B------:R1:W-:Y:S01]  /*08f0*/  STL [R1+0x8c], R18 ;  /* 0x00008c1201007387 */ /* 0x0003e20000100800 */
[C---:B0-----:R-:W-:Y:S02]  /*0900*/  IADD3 R14, P1, R18.reuse, UR8, RZ ;  /* 0x00000008120e7c10 */ /* 0x041fe4000ff3e0ff */
[----:B-1----:R-:W-:-:S04]  /*0910*/  IADD3 R18, P0, R18, UR18, RZ ;  /* 0x0000001212127c10 */ /* 0x002fc8000ff1e0ff */
[----:B------:R-:W-:-:S06]  /*0920*/  IADD3.X R19, R9, UR19, RZ, P0, !PT ;  /* 0x0000001309137c10 */ /* 0x000fcc00087fe4ff */
[----:B------:R-:W2:Y:S01]  /*0930*/  LDG.E.64.CONSTANT R18, desc[UR12][R18.64] ;  /* 0x0000000c12127981 */ /* 0x000ea2000c1e9b00 */
[----:B------:R-:W-:Y:S01]  /*0940*/  VIADD R7, R3, 0x1e00 ;  /* 0x00001e0003077836 */ /* 0x000fe20000000000 */
[----:B------:R-:W-:Y:S01]  /*0950*/  MOV R30, R22 ;  /* 0x00000016001e7202 */ /* 0x000fe20000000f00 */
[----:B------:R-:W-:-:S03]  /*0960*/  IMAD.MOV.U32 R26, RZ, RZ, R15 ;  /* 0x000000ffff1a7224 */ /* 0x000fc600078e000f */
[----:B------:R-:W-:Y:S01]  /*0970*/  IADD3 R7, P0, R7, R6, RZ ;  /* 0x0000000607077210 */ /* 0x000fe20007f1e0ff */
[----:B------:R0:W-:Y:S01]  /*0980*/  STL [R1+0x90], R9 ;  /* 0x0000900901007387 */ /* 0x0001e20000100800 */
[----:B------:R-:W-:Y:S02]  /*0990*/  IADD3.X R15, R9, UR9, RZ, P1, !PT ;  /* 0x00000009090f7c10 */ /* 0x000fe40008ffe4ff */
[----:B------:R-:W-:Y:S01]  /*09a0*/  SHF.L.U32 R22, R7, 0x1, RZ ;  /* 0x0000000107167819 */ /* 0x000fe200000006ff */
[----:B----4-:R1:W-:Y:S01]  /*09b0*/  STL [R1+0xf8], R17 ;  /* 0x0000f81101007387 */ /* 0x0103e20000100800 */
[----:B------:R-:W-:Y:S02]  /*09c0*/  MOV R28, R23 ;  /* 0x00000017001c7202 */ /* 0x000fe40000000f00 */
[----:B------:R-:W-:Y:S01]  /*09d0*/  IADD3 R3, R3, 0x2d00, RZ ;  /* 0x00002d0003037810 */ /* 0x000fe20007ffe0ff */
[----:B------:R-:W3:Y:S01]  /*09e0*/  LDG.E.64.CONSTANT R14, desc[UR12][R14.64] ;  /* 0x0000000c0e0e7981 */ /* 0x000ee2000c1e9b00 */
[----:B0-----:R-:W-:-:S02]  /*09f0*/  IADD3.X R9, RZ, R0, RZ, P0, !PT ;  /* 0x00000000ff097210 */ /* 0x001fc400007fe4ff */
[----:B------:R-:W-:Y:S02]  /*0a00*/  IADD3 R20, P0, R22, UR8, RZ ;  /* 0x0000000816147c10 */ /* 0x000fe4000ff1e0ff */
[----:B-1----:R-:W-:-:S04]  /*0a10*/  SHF.L.U64.HI R17, R7, 0x1, R9 ;  /* 0x0000000107117819 */ /* 0x002fc80000010209 */
[----:B------:R-:W-:-:S06]  /*0a20*/  IADD3.X R21, R17, UR9, RZ, P0, !PT ;  /* 0x0000000911157c10 */ /* 0x000fcc00087fe4ff */
[----:B------:R-:W4:Y:S04]  /*0a30*/  LDG.E.64.CONSTANT R20, desc[UR12][R20.64] ;  /* 0x0000000c14147981 */ /* 0x000f28000c1e9b00 */
[----:B--2---:R-:W-:Y:S04]  /*0a40*/  STL [R1+0xf4], R18 ;  /* 0x0000f41201007387 */ /* 0x004fe80000100800 */
[----:B------:R-:W-:Y:S04]  /*0a50*/  STL [R1+0xf0], R19 ;  /* 0x0000f01301007387 */ /* 0x000fe80000100800 */
[----:B------:R0:W-:Y:S02]  /*0a60*/  STL [R1+0x84], R22 ;  /* 0x0000841601007387 */ /* 0x0001e40000100800 */
[----:B0-----:R-:W-:-:S04]  /*0a70*/  IADD3 R22, P0, R22, UR18, RZ ;  /* 0x0000001216167c10 */ /* 0x001fc8000ff1e0ff */
[----:B------:R-:W-:-:S06]  /*0a80*/  IADD3.X R23, R17, UR19, RZ, P0, !PT ;  /* 0x0000001311177c10 */ /* 0x000fcc00087fe4ff */
[----:B------:R-:W2:Y:S01]  /*0a90*/  LDG.E.64.CONSTANT R22, desc[UR12][R22.64] ;  /* 0x0000000c16167981 */ /* 0x000ea2000c1e9b00 */
[----:B------:R-:W-:-:S03]  /*0aa0*/  IADD3 R6, P1, R3, R6, RZ ;  /* 0x0000000603067210 */ /* 0x000fc60007f3e0ff */
[----:B------:R0:W-:Y:S02]  /*0ab0*/  STL [R1+0x88], R17 ;  /* 0x0000881101007387 */ /* 0x0001e40000100800 */
[----:B------:R-:W-:Y:S02]  /*0ac0*/  IMAD.X R0, RZ, RZ, R0, P1 ;  /* 0x000000ffff007224 */ /* 0x000fe400008e0600 */
[----:B----4-:R-:W-:Y:S01]  /*0ad0*/  STL [R1+0xec], R21 ;  /* 0x0000ec1501007387 */ /* 0x010fe20000100800 */
[----:B------:R-:W-:Y:S02]  /*0ae0*/  SHF.L.U32 R3, R12, 0x10, RZ ;  /* 0x000000100c037819 */ /* 0x000fe400000006ff */
[C---:B0-----:R-:W-:Y:S02]  /*0af0*/  SHF.L.U32 R17, R6.reuse, 0x1, RZ ;  /* 0x0000000106117819 */ /* 0x041fe400000006ff */
[C---:B------:R-:W-:Y:S02]  /*0b00*/  SHF.L.U32 R18, R13.reuse, 0x10, RZ ;  /* 0x000000100d127819 */ /* 0x040fe400000006ff */
[----:B------:R-:W-:Y:S01]  /*0b10*/  PRMT R29, R13, 0x7632, R29 ;  /* 0x000076320d1d7816 */ /* 0x000fe2000000001d */
[----:B--2---:R0:W-:Y:S04]  /*0b20*/  STL [R1+0xe8], R22 ;  /* 0x0000e81601007387 */ /* 0x0041e80000100800 */
[----:B------:R-:W-:Y:S01]  /*0b30*/  STL [R1+0xe4], R23 ;  /* 0x0000e41701007387 */ /* 0x000fe20000100800 */
[----:B0-----:R-:W-:-:S03]  /*0b40*/  SHF.L.U64.HI R22, R6, 0x1, R0 ;  /* 0x0000000106167819 */ /* 0x001fc60000010200 */
[----:B------:R-:W-:Y:S04]  /*0b50*/  STL [R1+0x80], R17 ;  /* 0x0000801101007387 */ /* 0x000fe80000100800 */
[----:B------:R-:W-:Y:S04]  /*0b60*/  STL [R1+0x7c], R22 ;  /* 0x00007c1601007387 */ /* 0x000fe80000100800 */
[----:B------:R-:W-:Y:S04]  /*0b70*/  STL [R1+0xac], R12 ;  /* 0x0000ac0c01007387 */ /* 0x000fe80000100800 */
[----:B------:R-:W-:Y:S04]  /*0b80*/  STL [R1+0x2c], R3 ;  /* 0x00002c0301007387 */ /* 0x000fe80000100800 */
[----:B------:R0:W-:Y:S04]  /*0b90*/  STL [R1+0xb0], R13 ;  /* 0x0000b00d01007387 */ /* 0x0001e80000100800 */
[----:B0-----:R-:W2:Y:S01]  /*0ba0*/  LDL R13, [R1+0x2c] ;  /* 0x00002c00010d7983 */ /* 0x001ea20000100800 */
[----:B------:R-:W-:-:S04]  /*0bb0*/  FADD.FTZ R5, R5, UR10 ;  /* 0x0000000a05057e21 */ /* 0x000fc80008010000 */
[----:B------:R0:W1:Y:S01]  /*0bc0*/  MUFU.RSQ R6, R5 ;  /* 0x0000000500067308 */ /* 0x0000620000001400 */
[----:B------:R-:W-:Y:S02]  /*0bd0*/  PRMT R32, R26, 0x7632, R32 ;  /* 0x000076321a207816 */ /* 0x000fe40000000020 */
[C---:B------:R-:W-:Y:S02]  /*0be0*/  PRMT R35, R27.reuse, 0x7632, R35 ;  /* 0x000076321b237816 */ /* 0x040fe40000000023 */
[----:B------:R-:W-:Y:S01]  /*0bf0*/  SHF.L.U32 R32, R32, 0x10, RZ ;  /* 0x0000001020207819 */ /* 0x000fe200000006ff */
[----:B0-----:R-:W-:Y:S01]  /*0c00*/  IMAD.U32 R5, R27, 0x10000, RZ ;  /* 0x000100001b057824 */ /* 0x001fe200078e00ff */
[----:B------:R-:W-:-:S03]  /*0c10*/  SHF.L.U32 R0, R30, 0x10, RZ ;  /* 0x000000101e007819 */ /* 0x000fc600000006ff */
[----:B------:R-:W-:Y:S01]  /*0c20*/  FADD.FTZ R5, -R4, R5 ;  /* 0x0000000504057221 */ /* 0x000fe20000010100 */
[----:B------:R-:W-:Y:S01]  /*0c30*/  PRMT R10, R12, 0x7632, R10 ;  /* 0x000076320c0a7816 */ /* 0x000fe2000000000a */
[----:B------:R-:W-:Y:S01]  /*0c40*/  IMAD.U32 R35, R35, 0x10000, RZ ;  /* 0x0001000023237824 */ /* 0x000fe200078e00ff */
[----:B------:R-:W-:Y:S01]  /*0c50*/  SHF.L.U32 R3, R26, 0x10, RZ ;  /* 0x000000101a037819 */ /* 0x000fe200000006ff */
[----:B-1----:R-:W-:Y:S01]  /*0c60*/  FMUL.FTZ R12, R6, R5 ;  /* 0x00000005060c7220 */ /* 0x002fe20000410000 */
[----:B------:R-:W-:Y:S01]  /*0c70*/  PRMT R11, R28, 0x7632, R11 ;  /* 0x000076321c0b7816 */ /* 0x000fe2000000000b */
[----:B------:R-:W-:Y:S01]  /*0c80*/  FADD.FTZ R32, -R4, R32 ;  /* 0x0000002004207221 */ /* 0x000fe20000010100 */
[----:B------:R-:W-:Y:S01]  /*0c90*/  PRMT R9, R30, 0x7632, R9 ;  /* 0x000076321e097816 */ /* 0x000fe20000000009 */
[C---:B------:R-:W-:Y:S01]  /*0ca0*/  FADD.FTZ R3, -R4.reuse, R3 ;  /* 0x0000000304037221 */ /* 0x040fe20000010100 */
[----:B------:R-:W-:Y:S01]  /*0cb0*/  FADD.FTZ R35, -R4, R35 ;  /* 0x0000002304237221 */ /* 0x000fe20000010100 */
[----:B------:R-:W-:Y:S01]  /*0cc0*/  SHF.L.U32 R11, R11, 0x10, RZ ;  /* 0x000000100b0b7819 */ /* 0x000fe200000006ff */
[C---:B------:R-:W-:Y:S01]  /*0cd0*/  FMUL.FTZ R32, R6.reuse, R32 ;  /* 0x0000002006207220 */ /* 0x040fe20000410000 */
[----:B------:R-:W-:Y:S01]  /*0ce0*/  SHF.L.U32 R29, R29, 0x10, RZ ;  /* 0x000000101d1d7819 */ /* 0x000fe200000006ff */
[----:B------:R-:W-:Y:S01]  /*0cf0*/  FMUL.FTZ R19, R6, R3 ;  /* 0x0000000306137220 */ /* 0x000fe20000410000 */
[----:B------:R-:W-:Y:S01]  /*0d00*/  SHF.L.U32 R7, R28, 0x10, RZ ;  /* 0x000000101c077819 */ /* 0x000fe200000006ff */
[----:B------:R-:W-:Y:S01]  /*0d10*/  IMAD.U32 R10, R10, 0x10000, RZ ;  /* 0x000100000a0a7824 */ /* 0x000fe200078e00ff */
[----:B------:R-:W-:Y:S01]  /*0d20*/  SHF.L.U32 R9, R9, 0x10, RZ ;  /* 0x0000001009097819 */ /* 0x000fe200000006ff */
[----:B------:R-:W-:Y:S01]  /*0d30*/  FMUL.FTZ R35, R6, R35 ;  /* 0x0000002306237220 */ /* 0x000fe20000410000 */
[----:B------:R-:W-:Y:S01]  /*0d40*/  FFMA.FTZ R5, R32, R11, R29 ;  /* 0x0000000b20057223 */ /* 0x000fe2000001001d */
[----:B------:R-:W-:-:S02]  /*0d50*/  FFMA.FTZ R27, R19, R7, R18 ;  /* 0x00000007131b7223 */ /* 0x000fc40000010012 */
[----:B------:R-:W-:Y:S01]  /*0d60*/  FFMA.FTZ R28, R35, R9, R10 ;  /* 0x00000009231c7223 */ /* 0x000fe2000001000a */
[----:B------:R-:W-:Y:S01]  /*0d70*/  FMUL.FTZ R31, R5, -1.4426950216293334961 ;  /* 0xbfb8aa3b051f7820 */ /* 0x000fe20000410000 */
[----:B------:R-:W-:Y:S02]  /*0d80*/  FMUL.FTZ R33, R27, -1.4426950216293334961 ;  /* 0xbfb8aa3b1b217820 */ /* 0x000fe40000410000 */
[----:B------:R-:W-:-:S03]  /*0d90*/  FMUL.FTZ R3, R28, -1.4426950216293334961 ;  /* 0xbfb8aa3b1c037820 */ /* 0x000fc60000410000 */
[----:B------:R-:W0:Y:S08]  /*0da0*/  MUFU.EX2 R31, R31 ;  /* 0x0000001f001f7308 */ /* 0x000e300000000800 */
[----:B------:R-:W1:Y:S08]  /*0db0*/  MUFU.EX2 R33, R33 ;  /* 0x0000002100217308 */ /* 0x000e700000000800 */
[----:B------:R-:W4:Y:S01]  /*0dc0*/  MUFU.EX2 R3, R3 ;  /* 0x0000000300037308 */ /* 0x000f220000000800 */
[----:B0-----:R-:W-:Y:S01]  /*0dd0*/  FADD.FTZ R31, R31, 1 ;  /* 0x3f8000001f1f7421 */ /* 0x001fe20000010000 */
[----:B-1----:R-:W-:-:S06]  /*0de0*/  FADD.FTZ R33, R33, 1 ;  /* 0x3f80000021217421 */ /* 0x002fcc0000010000 */
[----:B------:R-:W-:Y:S01]  /*0df0*/  MUFU.RCP R31, R31 ;  /* 0x0000001f001f7308 */ /* 0x000fe20000001000 */
[----:B----4-:R-:W-:-:S07]  /*0e00*/  FADD.FTZ R3, R3, 1 ;  /* 0x3f80000003037421 */ /* 0x010fce0000010000 */
[----:B------:R-:W0:Y:S08]  /*0e10*/  MUFU.RCP R37, R33 ;  /* 0x0000002100257308 */ /* 0x000e300000001000 */
[----:B------:R-:W1:Y:S01]  /*0e20*/  MUFU.RCP R3, R3 ;  /* 0x0000000300037308 */ /* 0x000e620000001000 */
[----:B------:R-:W-:Y:S01]  /*0e30*/  IMAD R34, R34, 0x18, R2 ;  /* 0x0000001822227824 */ /* 0x000fe200078e0202 */
[----:B------:R-:W-:Y:S04]  /*0e40*/  STL [R1+0x34], R18 ;  /* 0x0000341201007387 */ /* 0x000fe80000100800 */
[----:B------:R-:W-:Y:S01]  /*0e50*/  STL [R1+0x5c], R12 ;  /* 0x00005c0c01007387 */ /* 0x000fe20000100800 */
[----:B0-----:R-:W-:-:S03]  /*0e60*/  FADD.FTZ R33, -R37, 1 ;  /* 0x3f80000025217421 */ /* 0x001fc60000010100 */
[----:B------:R-:W-:Y:S04]  /*0e70*/  STL [R1+0x58], R19 ;  /* 0x0000581301007387 */ /* 0x000fe80000100800 */
[----:B------:R0:W-:Y:S01]  /*0e80*/  STL [R1+0xb4], R2 ;  /* 0x0000b40201007387 */ /* 0x0001e20000100800 */
[----:B------:R-:W-:Y:S01]  /*0e90*/  FFMA.FTZ R33, R27, R33, 1 ;  /* 0x3f8000001b217423 */ /* 0x000fe20000010021 */
[----:B------:R-:W-:Y:S02]  /*0ea0*/  PRMT R27, R16, 0x7632, R27 ;  /* 0x00007632101b7816 */ /* 0x000fe4000000001b */
[----:B0-----:R-:W-:Y:S01]  /*0eb0*/  LEA R2, R8, R34, 0x3 ;  /* 0x0000002208027211 */ /* 0x001fe200078e18ff */
[----:B-1----:R-:W-:Y:S01]  /*0ec0*/  FADD.FTZ R8, -R3, 1 ;  /* 0x3f80000003087421 */ /* 0x002fe20000010100 */
[----:B------:R-:W-:-:S03]  /*0ed0*/  SHF.L.U32 R27, R27, 0x10, RZ ;  /* 0x000000101b1b7819 */ /* 0x000fc600000006ff */
[----:B------:R-:W-:-:S04]  /*0ee0*/  FFMA.FTZ R8, R28, R8, 1 ;  /* 0x3f8000001c087423 */ /* 0x000fc80000010008 */
[----:B------:R-:W-:Y:S01]  /*0ef0*/  FMUL.FTZ R8, R3, R8 ;  /* 0x0000000803087220 */ /* 0x000fe20000410000 */
[----:B------:R-:W-:-:S03]  /*0f00*/  IMAD.U32 R3, R16, 0x10000, RZ ;  /* 0x0001000010037824 */ /* 0x000fc600078e00ff */
[----:B------:R-:W-:Y:S01]  /*0f10*/  FMUL.FTZ R8, R27, R8 ;  /* 0x000000081b087220 */ /* 0x000fe20000410000 */
[----:B------:R-:W-:Y:S01]  /*0f20*/  IADD3 R24, P0, R17, UR8, RZ ;  /* 0x0000000811187c10 */ /* 0x000fe2000ff1e0ff */
[----:B------:R0:W-:Y:S04]  /*0f30*/  STL [R1+0x4c], R2 ;  /* 0x00004c0201007387 */ /* 0x0001e80000100800 */
[----:B------:R-:W-:Y:S01]  /*0f40*/  STL [R1+0xb8], R16 ;  /* 0x0000b81001007387 */ /* 0x000fe20000100800 */
[----:B------:R-:W-:-:S03]  /*0f50*/  IADD3.X R25, R22, UR9, RZ, P0, !PT ;  /* 0x0000000916197c10 */ /* 0x000fc600087fe4ff */
[----:B---3--:R-:W-:Y:S01]  /*0f60*/  STL [R1+0xbc], R14 ;  /* 0x0000bc0e01007387 */ /* 0x008fe20000100800 */
[----:B--2---:R-:W-:Y:S01]  /*0f70*/  FFMA.FTZ R26, R12, R0, R13 ;  /* 0x000000000c1a7223 */ /* 0x004fe2000001000d */
[----:B------:R-:W-:Y:S02]  /*0f80*/  FMUL.FTZ R37, R37, R33 ;  /* 0x0000002125257220 */ /* 0x000fe40000410000 */
[----:B------:R-:W2:Y:S01]  /*0f90*/  LDG.E.64.CONSTANT R24, desc[UR12][R24.64] ;  /* 0x0000000c18187981 */ /* 0x000ea2000c1e9b00 */
[----:B------:R-:W-:-:S06]  /*0fa0*/  FMUL.FTZ R30, R26, -1.4426950216293334961 ;  /* 0xbfb8aa3b1a1e7820 */ /* 0x000fcc0000410000 */
[----:B------:R-:W1:Y:S02]  /*0fb0*/  MUFU.EX2 R30, R30 ;  /* 0x0000001e001e7308 */ /* 0x000e640000000800 */
[----:B-1----:R-:W-:-:S06]  /*0fc0*/  FADD.FTZ R30, R30, 1 ;  /* 0x3f8000001e1e7421 */ /* 0x002fcc0000010000 */
[----:B------:R-:W1:Y:S02]  /*0fd0*/  MUFU.RCP R30, R30 ;  /* 0x0000001e001e7308 */ /* 0x000e640000001000 */
[----:B-1----:R-:W-:-:S04]  /*0fe0*/  FADD.FTZ R36, -R30, 1 ;  /* 0x3f8000001e247421 */ /* 0x002fc80000010100 */
[----:B------:R-:W-:Y:S01]  /*0ff0*/  FFMA.FTZ R36, R26, R36, 1 ;  /* 0x3f8000001a247423 */ /* 0x000fe20000010024 */
[----:B------:R-:W-:-:S04]  /*1000*/  FADD.FTZ R26, -R31, 1 ;  /* 0x3f8000001f1a7421 */ /* 0x000fc80000010100 */
[----:B------:R-:W-:Y:S01]  /*1010*/  FFMA.FTZ R26, R5, R26, 1 ;  /* 0x3f800000051a7423 */ /* 0x000fe2000001001a */
[----:B------:R-:W-:-:S03]  /*1020*/  SHF.L.U32 R5, R14, 0x10, RZ ;  /* 0x000000100e057819 */ /* 0x000fc600000006ff */
[----:B------:R-:W-:Y:S02]  /*1030*/  FMUL.FTZ R31, R31, R26 ;  /* 0x0000001a1f1f7220 */ /* 0x000fe40000410000 */
[----:B------:R-:W-:Y:S01]  /*1040*/  FADD.FTZ R26, -R4, R5 ;  /* 0x00000005041a7221 */ /* 0x000fe20000010100 */
[----:B------:R-:W-:Y:S01]  /*1050*/  SHF.L.U32 R5, R15, 0x10, RZ ;  /* 0x000000100f057819 */ /* 0x000fe200000006ff */
[----:B------:R-:W-:Y:S02]  /*1060*/  FMUL.FTZ R36, R30, R36 ;  /* 0x000000241e247220 */ /* 0x000fe40000410000 */
[----:B------:R-:W-:Y:S02]  /*1070*/  FMUL.FTZ R21, R6, R26 ;  /* 0x0000001a06157220 */ /* 0x000fe40000410000 */
[----:B------:R-:W-:Y:S01]  /*1080*/  FADD.FTZ R27, -R4, R5 ;  /* 0x00000005041b7221 */ /* 0x000fe20000010100 */
[----:B------:R-:W-:Y:S01]  /*1090*/  FMUL.FTZ R23, R3, R36 ;  /* 0x0000002403177220 */ /* 0x000fe20000410000 */
[----:B------:R-:W-:-:S02]  /*10a0*/  PRMT R3, R14, 0x7632, R3 ;  /* 0x000076320e037816 */ /* 0x000fc40000000003 */
[----:B0-----:R-:W-:Y:S01]  /*10b0*/  FMUL.FTZ R2, R6, R27 ;  /* 0x0000001b06027220 */ /* 0x001fe20000410000 */
[----:B------:R-:W-:Y:S01]  /*10c0*/  IADD3 R26, P0, R17, UR18, RZ ;  /* 0x00000012111a7c10 */ /* 0x000fe2000ff1e0ff */
[----:B------:R-:W-:Y:S01]  /*10d0*/  STL [R1+0x38], R23 ;  /* 0x0000381701007387 */ /* 0x000fe20000100800 */
[----:B------:R-:W-:-:S03]  /*10e0*/  SHF.L.U32 R5, R3, 0x10, RZ ;  /* 0x0000001003057819 */ /* 0x000fc600000006ff */
[----:B------:R-:W-:Y:S01]  /*10f0*/  STL [R1+0x64], R21 ;  /* 0x0000641501007387 */ /* 0x000fe20000100800 */
[----:B------:R-:W-:-:S03]  /*1100*/  PRMT R3, R15, 0x7632, R3 ;  /* 0x000076320f037816 */ /* 0x000fc60000000003 */
[----:B------:R-:W3:Y:S04]  /*1110*/  LDL.LU R17, [R1+0xf8] ;  /* 0x0000f80001117983 */ /* 0x000ee80000300800 */
[----:B------:R-:W-:Y:S04]  /*1120*/  STL [R1+0x60], R2 ;  /* 0x0000600201007387 */ /* 0x000fe80000100800 */
[----:B------:R0:W-:Y:S04]  /*1130*/  STL [R1+0xc0], R15 ;  /* 0x0000c00f01007387 */ /* 0x0001e80000100800 */
[----:B0-----:R-:W4:Y:S01]  /*1140*/  LDL R15, [R1+0x60] ;  /* 0x00006000010f7983 */ /* 0x001f220000100800 */
[----:B------:R-:W-:Y:S01]  /*1150*/  IADD3.X R27, R22, UR19, RZ, P0, !PT ;  /* 0x00000013161b7c10 */ /* 0x000fe200087fe4ff */
[----:B------:R-:W-:Y:S01]  /*1160*/  FADD.FTZ R5, -R4, R5 ;  /* 0x0000000504057221 */ /* 0x000fe20000010100 */
[----:B------:R-:W-:-:S02]  /*1170*/  IMAD.U32 R3, R3, 0x10000, RZ ;  /* 0x0001000003037824 */ /* 0x000fc400078e00ff */
[----:B----4-:R-:W-:Y:S01]  /*1180*/  FFMA.FTZ R28, R7, R15, R18 ;  /* 0x0000000f071c7223 */ /* 0x010fe20000010012 */
[C---:B---3--:R-:W-:Y:S01]  /*1190*/  PRMT R33, R17.reuse, 0x7632, R33 ;  /* 0x0000763211217816 */ /* 0x048fe20000000021 */
[----:B------:R-:W3:Y:S04]  /*11a0*/  LDL.LU R18, [R1+0xf4] ;  /* 0x0000f40001127983 */ /* 0x000ee80000300800 */
[----:B------:R-:W4:Y:S01]  /*11b0*/  LDL.LU R16, [R1+0x3c] ;  /* 0x00003c0001107983 */ /* 0x000f220000300800 */
[----:B------:R-:W-:Y:S01]  /*11c0*/  FMUL.FTZ R36, R28, -1.4426950216293334961 ;  /* 0xbfb8aa3b1c247820 */ /* 0x000fe20000410000 */
[----:B------:R-:W-:Y:S02]  /*11d0*/  FFMA.FTZ R30, R0, R21, R13 ;  /* 0x00000015001e7223 */ /* 0x000fe4000001000d */
[----:B------:R-:W2:Y:S01]  /*11e0*/  LDG.E.64.CONSTANT R26, desc[UR12][R26.64] ;  /* 0x0000000c1a1a7981 */ /* 0x000ea2000c1e9b00 */
[----:B------:R0:W1:Y:S02]  /*11f0*/  MUFU.EX2 R14, R36 ;  /* 0x00000024000e7308 */ /* 0x0000640000000800 */
[----:B0-----:R-:W-:Y:S01]  /*1200*/  SHF.L.U32 R36, R17, 0x10, RZ ;  /* 0x0000001011247819 */ /* 0x001fe200000006ff */
[----:B------:R0:W-:Y:S04]  /*1210*/  STL [R1+0xc4], R17 ;  /* 0x0000c41101007387 */ /* 0x0001e80000100800 */
[----:B------:R-:W-:-:S05]  /*1220*/  FMUL.FTZ R22, R36, R37 ;  /* 0x0000002524167220 */ /* 0x000fca0000410000 */
[----:B------:R0:W-:Y:S04]  /*1230*/  STL [R1+0x28], R22 ;  /* 0x0000281601007387 */ /* 0x0001e80000100800 */
[----:B------:R-:W3:Y:S01]  /*1240*/  LDL.LU R2, [R1+0x44] ;  /* 0x0000440001027983 */ /* 0x000ee20000300800 */
[----:B------:R-:W-:Y:S01]  /*1250*/  FMUL.FTZ R37, R0, R23 ;  /* 0x0000001700257220 */ /* 0x000fe20000410000 */
[----:B------:R-:W-:-:S03]  /*1260*/  FMUL.FTZ R36, R9, R8 ;  /* 0x0000000809247220 */ /* 0x000fc60000410000 */
[----:B------:R-:W-:Y:S02]  /*1270*/  FFMA.FTZ R37, R12, R37, RZ ;  /* 0x000000250c257223 */ /* 0x000fe400000100ff */
[----:B------:R-:W2:Y:S02]  /*1280*/  LDL.LU R12, [R1+0x40] ;  /* 0x00004000010c7983 */ /* 0x000ea40000300800 */
[----:B------:R-:W-:Y:S01]  /*1290*/  FFMA.FTZ R36, R35, R36, R37 ;  /* 0x0000002423247223 */ /* 0x000fe20000010025 */
[----:B------:R-:W-:Y:S01]  /*12a0*/  FMUL.FTZ R37, R7, R22 ;  /* 0x0000001607257220 */ /* 0x000fe20000410000 */
[----:B------:R-:W-:Y:S01]  /*12b0*/  SHF.L.U32 R33, R33, 0x10, RZ ;  /* 0x0000001021217819 */ /* 0x000fe200000006ff */
[----:B------:R-:W-:Y:S01]  /*12c0*/  FMUL.FTZ R13, R6, R5 ;  /* 0x00000005060d7220 */ /* 0x000fe20000410000 */
[----:B------:R-:W-:Y:S01]  /*12d0*/  FADD.FTZ R3, -R4, R3 ;  /* 0x0000000304037221 */ /* 0x000fe20000010100 */
[----:B------:R-:W-:Y:S02]  /*12e0*/  FMUL.FTZ R34, R30, -1.4426950216293334961 ;  /* 0xbfb8aa3b1e227820 */ /* 0x000fe40000410000 */
[----:B------:R-:W-:Y:S01]  /*12f0*/  FFMA.FTZ R5, R9, R13, R10 ;  /* 0x0000000d09057223 */ /* 0x000fe2000001000a */
[----:B------:R-:W-:Y:S01]  /*1300*/  FMUL.FTZ R31, R33, R31 ;  /* 0x0000001f211f7220 */ /* 0x000fe20000410000 */
[----:B------:R-:W-:Y:S01]  /*1310*/  FMUL.FTZ R3, R6, R3 ;  /* 0x0000000306037220 */ /* 0x000fe20000410000 */
[----:B----4-:R-:W-:Y:S01]  /*1320*/  FFMA.FTZ R16, R35, R8, R16 ;  /* 0x0000000823107223 */ /* 0x010fe20000010010 */
[----:B-1----:R-:W-:Y:S01]  /*1330*/  FADD.FTZ R35, R14, 1 ;  /* 0x3f8000000e237421 */ /* 0x002fe20000010000 */
[----:B------:R-:W-:-:S02]  /*1340*/  FFMA.FTZ R14, R19, R37, R36 ;  /* 0x00000025130e7223 */ /* 0x000fc40000010024 */
[----:B------:R-:W4:Y:S04]  /*1350*/  LDL.LU R19, [R1+0xf0] ;  /* 0x0000f00001137983 */ /* 0x000f280000300800 */
[----:B0-----:R-:W4:Y:S01]  /*1360*/  LDL.LU R17, [R1+0x48] ;  /* 0x0000480001117983 */ /* 0x001f220000300800 */
[----:B------:R-:W-:Y:S01]  /*1370*/  FMUL.FTZ R37, R5, -1.4426950216293334961 ;  /* 0xbfb8aa3b05257820 */ /* 0x000fe20000410000 */
[C---:B------:R-:W-:Y:S01]  /*1380*/  FMUL.FTZ R36, R11.reuse, R31 ;  /* 0x0000001f0b247220 */ /* 0x040fe20000410000 */
[----:B------:R-:W0:Y:S01]  /*1390*/  MUFU.EX2 R34, R34 ;  /* 0x0000002200227308 */ /* 0x000e220000000800 */
[----:B------:R-:W-:Y:S02]  /*13a0*/  FFMA.FTZ R33, R11, R3, R29 ;  /* 0x000000030b217223 */ /* 0x000fe4000001001d */
[----:B------:R-:W-:-:S02]  /*13b0*/  FFMA.FTZ R14, R32, R36, R14 ;  /* 0x00000024200e7223 */ /* 0x000fc4000001000e */
[----:B------:R-:W-:-:S03]  /*13c0*/  FMUL.FTZ R36, R33, -1.4426950216293334961 ;  /* 0xbfb8aa3b21247820 */ /* 0x000fc60000410000 */
[----:B------:R-:W1:Y:S08]  /*13d0*/  MUFU.EX2 R37, R37 ;  /* 0x0000002500257308 */ /* 0x000e700000000800 */
[----:B------:R-:W2:Y:S01]  /*13e0*/  MUFU.EX2 R36, R36 ;  /* 0x0000002400247308 */ /* 0x000ea20000000800 */
[----:B0-----:R-:W-:Y:S01]  /*13f0*/  FADD.FTZ R34, R34, 1 ;  /* 0x3f80000022227421 */ /* 0x001fe20000010000 */
[----:B---3--:R-:W-:-:S06]  /*1400*/  FFMA.FTZ R2, R32, R31, R2 ;  /* 0x0000001f20027223 */ /* 0x008fcc0000010002 */
[----:B------:R-:W0:Y:S01]  /*1410*/  MUFU.RCP R34, R34 ;  /* 0x0000002200227308 */ /* 0x000e220000001000 */
[----:B-1----:R-:W-:-:S07]  /*1420*/  FADD.FTZ R37, R37, 1 ;  /* 0x3f80000025257421 */ /* 0x002fce0000010000 */
[----:B------:R-:W1:Y:S01]  /*1430*/  MUFU.RCP R35, R35 ;  /* 0x0000002300237308 */ /* 0x000e620000001000 */
[----:B--2---:R-:W-:Y:S01]  /*1440*/  FADD.FTZ R32, R36, 1 ;  /* 0x3f80000024207421 */ /* 0x004fe20000010000 */
[----:B------:R-:W-:-:S06]  /*1450*/  FFMA.FTZ R36, R0, R23, RZ ;  /* 0x0000001700247223 */ /* 0x000fcc00000100ff */
[----:B------:R-:W2:Y:S01]  /*1460*/  MUFU.RCP R37, R37 ;  /* 0x0000002500257308 */ /* 0x000ea20000001000 */
[----:B------:R-:W-:Y:S01]  /*1470*/  FADD.FTZ R12, R8, R12 ;  /* 0x0000000c080c7221 */ /* 0x000fe20000010000 */
[----:B------:R-:W-:-:S06]  /*1480*/  FFMA.FTZ R8, R9, R8, R36 ;  /* 0x0000000809087223 */ /* 0x000fcc0000010024 */
[----:B------:R-:W3:Y:S01]  /*1490*/  MUFU.RCP R32, R32 ;  /* 0x0000002000207308 */ /* 0x000ee20000001000 */
[----:B0-----:R-:W-:Y:S01]  /*14a0*/  FADD.FTZ R36, -R34, 1 ;  /* 0x3f80000022247421 */ /* 0x001fe20000010100 */
[----:B------:R-:W-:-:S03]  /*14b0*/  FFMA.FTZ R8, R7, R22, R8 ;  /* 0x0000001607087223 */ /* 0x000fc60000010008 */
[----:B------:R-:W-:Y:S01]  /*14c0*/  FFMA.FTZ R30, R30, R36, 1 ;  /* 0x3f8000001e1e7423 */ /* 0x000fe20000010024 */
[----:B------:R-:W-:Y:S01]  /*14d0*/  FFMA.FTZ R22, R11, R31, R8 ;  /* 0x0000001f0b167223 */ /* 0x000fe20000010008 */
[----:B-1----:R-:W-:Y:S01]  /*14e0*/  FADD.FTZ R36, -R35, 1 ;  /* 0x3f80000023247421 */ /* 0x002fe20000010100 */
[----:B--2---:R-:W-:Y:S01]  /*14f0*/  FADD.FTZ R8, -R37, 1 ;  /* 0x3f80000025087421 */ /* 0x004fe20000010100 */
[----:B------:R-:W-:Y:S02]  /*1500*/  FMUL.FTZ R30, R34, R30 ;  /* 0x0000001e221e7220 */ /* 0x000fe40000410000 */
[----:B------:R-:W-:Y:S01]  /*1510*/  FFMA.FTZ R36, R28, R36, 1 ;  /* 0x3f8000001c247423 */ /* 0x000fe20000010024 */
[----:B------:R-:W-:Y:S01]  /*1520*/  FFMA.FTZ R8, R5, R8, 1 ;  /* 0x3f80000005087423 */ /* 0x000fe20000010008 */
[----:B------:R-:W-:Y:S01]  /*1530*/  PRMT R5, R18, 0x7632, R5 ;  /* 0x0000763212057816 */ /* 0x000fe20000000005 */
[----:B---3--:R-:W-:Y:S02]  /*1540*/  FADD.FTZ R28, -R32, 1 ;  /* 0x3f800000201c7421 */ /* 0x008fe40000010100 */
[----:B------:R-:W-:-:S02]  /*1550*/  FMUL.FTZ R8, R37, R8 ;  /* 0x0000000825087220 */ /* 0x000fc40000410000 */
[----:B------:R-:W-:Y:S02]  /*1560*/  IMAD.U32 R5, R5, 0x10000, RZ ;  /* 0x0001000005057824 */ /* 0x000fe400078e00ff */
[----:B------:R-:W-:Y:S01]  /*1570*/  FFMA.FTZ R28, R33, R28, 1 ;  /* 0x3f800000211c7423 */ /* 0x000fe2000001001c */
[----:B------:R-:W-:Y:S03]  /*1580*/  STL [R1+0xc8], R18 ;  /* 0x0000c81201007387 */ /* 0x000fe60000100800 */
[----:B------:R-:W-:Y:S01]  /*1590*/  FMUL.FTZ R32, R32, R28 ;  /* 0x0000001c20207220 */ /* 0x000fe20000410000 */
[----:B------:R-:W-:Y:S01]  /*15a0*/  FMUL.FTZ R28, R5, R8 ;  /* 0x00000008051c7220 */ /* 0x000fe20000410000 */
[----:B----4-:R-:W-:Y:S01]  /*15b0*/  FADD.FTZ R23, R31, R17 ;  /* 0x000000111f177221 */ /* 0x010fe20000010000 */
[----:B------:R-:W-:-:S05]  /*15c0*/  SHF.L.U32 R31, R18, 0x10, RZ ;  /* 0x00000010121f7819 */ /* 0x000fca00000006ff */
[----:B------:R-:W-:Y:S01]  /*15d0*/  FMUL.FTZ R17, R31, R30 ;  /* 0x0000001e1f117220 */ /* 0x000fe20000410000 */
[----:B------:R-:W-:-:S03]  /*15e0*/  PRMT R31, R19, 0x7632, R31 ;  /* 0x00007632131f7816 */ /* 0x000fc6000000001f */
[----:B------:R-:W-:Y:S01]  /*15f0*/  FMUL.FTZ R30, R0, R17 ;  /* 0x00000011001e7220 */ /* 0x000fe20000410000 */
[----:B------:R-:W-:Y:S01]  /*1600*/  STL [R1+0x24], R17 ;  /* 0x0000241101007387 */ /* 0x000fe20000100800 */
[----:B------:R-:W-:Y:S02]  /*1610*/  SHF.L.U32 R5, R19, 0x10, RZ ;  /* 0x0000001013057819 */ /* 0x000fe400000006ff */
[----:B------:R-:W-:Y:S01]  /*1620*/  FFMA.FTZ R30, R21, R30, R14 ;  /* 0x0000001e151e7223 */ /* 0x000fe2000001000e */
[----:B------:R0:W-:Y:S04]  /*1630*/  STL [R1+0xcc], R19 ;  /* 0x0000cc1301007387 */ /* 0x0001e80000100800 */
[----:B0-----:R-:W2:Y:S04]  /*1640*/  LDL.LU R19, [R1+0x2c] ;  /* 0x00002c0001137983 */ /* 0x001ea80000300800 */
[----:B------:R-:W3:Y:S01]  /*1650*/  LDL.LU R21, [R1+0xec] ;  /* 0x0000ec0001157983 */ /* 0x000ee20000300800 */
[----:B------:R-:W-:Y:S01]  /*1660*/  FMUL.FTZ R36, R35, R36 ;  /* 0x0000002423247220 */ /* 0x000fe20000410000 */
[----:B------:R-:W-:-:S02]  /*1670*/  SHF.L.U32 R33, R20, 0x10, RZ ;  /* 0x0000001014217819 */ /* 0x000fc400000006ff */
[----:B------:R0:W-:Y:S01]  /*1680*/  STL [R1+0xd0], R20 ;  /* 0x0000d01401007387 */ /* 0x0001e20000100800 */
[----:B------:R-:W-:Y:S01]  /*1690*/  FMUL.FTZ R14, R5, R36 ;  /* 0x00000024050e7220 */ /* 0x000fe20000410000 */
[----:B------:R-:W-:Y:S02]  /*16a0*/  PRMT R5, R20, 0x7632, R5 ;  /* 0x0000763214057816 */ /* 0x000fe40000000005 */
[----:B0-----:R-:W4:Y:S01]  /*16b0*/  LDL.LU R20, [R1+0x34] ;  /* 0x0000340001147983 */ /* 0x001f220000300800 */
[----:B------:R-:W-:Y:S01]  /*16c0*/  SHF.L.U32 R8, R31, 0x10, RZ ;  /* 0x000000101f087819 */ /* 0x000fe200000006ff */
[----:B------:R-:W-:Y:S01]  /*16d0*/  FMUL.FTZ R31, R9, R28 ;  /* 0x0000001c091f7220 */ /* 0x000fe20000410000 */
[----:B------:R-:W-:-:S03]  /*16e0*/  FADD.FTZ R33, -R4, R33 ;  /* 0x0000002104217221 */ /* 0x000fc60000010100 */
[----:B------:R-:W-:Y:S01]  /*16f0*/  FFMA.FTZ R30, R13, R31, R30 ;  /* 0x0000001f0d1e7223 */ /* 0x000fe2000001001e */
[----:B------:R-:W-:Y:S01]  /*1700*/  FMUL.FTZ R8, R8, R32 ;  /* 0x0000002008087220 */ /* 0x000fe20000410000 */
[----:B------:R-:W-:Y:S01]  /*1710*/  FMUL.FTZ R31, R7, R14 ;  /* 0x0000000e071f7220 */ /* 0x000fe20000410000 */
[----:B------:R-:W-:Y:S01]  /*1720*/  FFMA.FTZ R18, R13, R28, R16 ;  /* 0x0000001c0d127223 */ /* 0x000fe20000010010 */
[----:B------:R-:W-:Y:S01]  /*1730*/  FMUL.FTZ R16, R6, R33 ;  /* 0x0000002106107220 */ /* 0x000fe20000410000 */
[-C--:B------:R-:W-:Y:S01]  /*1740*/  FMUL.FTZ R34, R11, R8.reuse ;  /* 0x000000080b227220 */ /* 0x080fe20000410000 */
[----:B------:R-:W-:Y:S01]  /*1750*/  FFMA.FTZ R33, R15, R31, R30 ;  /* 0x0000001f0f217223 */ /* 0x000fe2000001001e */
[----:B------:R-:W-:Y:S02]  /*1760*/  IMAD.U32 R32, R5, 0x10000, RZ ;  /* 0x0001000005207824 */ /* 0x000fe400078e00ff */
[C---:B------:R-:W-:Y:S01]  /*1770*/  FFMA.FTZ R2, R3.reuse, R8, R2 ;  /* 0x0000000803027223 */ /* 0x040fe20000010002 */
[----:B------:R-:W-:Y:S01]  /*1780*/  FFMA.FTZ R13, R3, R34, R33 ;  /* 0x00000022030d7223 */ /* 0x000fe20000010021 */
[----:B------:R-:W-:Y:S01]  /*1790*/  FADD.FTZ R31, -R4, R32 ;  /* 0x00000020041f7221 */ /* 0x000fe20000010100 */
[----:B------:R-:W-:Y:S04]  /*17a0*/  STL [R1+0x14], R14 ;  /* 0x0000140e01007387 */ /* 0x000fe80000100800 */
[----:B------:R-:W-:Y:S04]  /*17b0*/  STL [R1+0xd4], R15 ;  /* 0x0000d40f01007387 */ /* 0x000fe80000100800 */
[----:B------:R-:W-:Y:S04]  /*17c0*/  STL [R1+0x54], R16 ;  /* 0x0000541001007387 */ /* 0x000fe80000100800 */
[----:B------:R0:W-:Y:S01]  /*17d0*/  STL [R1+0x30], R2 ;  /* 0x0000300201007387 */ /* 0x0001e20000100800 */
[----:B------:R-:W-:Y:S01]  /*17e0*/  FFMA.FTZ R37, R0, R17, R22 ;  /* 0x0000001100257223 */ /* 0x000fe20000010016 */
[----:B---3--:R-:W-:-:S02]  /*17f0*/  SHF.L.U32 R30, R21, 0x10, RZ ;  /* 0x00000010151e7819 */ /* 0x008fc400000006ff */
[----:B------:R-:W-:-:S03]  /*1800*/  PRMT R3, R21, 0x7632, R3 ;  /* 0x0000763215037816 */ /* 0x000fc60000000003 */
[----:B------:R-:W-:Y:S01]  /*1810*/  FADD.FTZ R32, -R4, R30 ;  /* 0x0000001e04207221 */ /* 0x000fe20000010100 */
[----:B------:R-:W-:-:S03]  /*1820*/  SHF.L.U32 R3, R3, 0x10, RZ ;  /* 0x0000001003037819 */ /* 0x000fc600000006ff */
[----:B0-----:R-:W-:Y:S02]  /*1830*/  FMUL.FTZ R2, R6, R32 ;  /* 0x0000002006027220 */ /* 0x001fe40000410000 */
[----:B------:R-:W-:Y:S01]  /*1840*/  FADD.FTZ R32, -R4, R3 ;  /* 0x0000000304207221 */ /* 0x000fe20000010100 */
[----:B------:R-:W-:Y:S03]  /*1850*/  STL [R1+0xd8], R21 ;  /* 0x0000d81501007387 */ /* 0x000fe60000100800 */
[----:B------:R-:W-:Y:S01]  /*1860*/  FMUL.FTZ R15, R6, R32 ;  /* 0x00000020060f7220 */ /* 0x000fe20000410000 */
[----:B------:R-:W-:Y:S04]  /*1870*/  STL [R1+0x50], R2 ;  /* 0x0000500201007387 */ /* 0x000fe80000100800 */
[----:B------:R-:W-:Y:S04]  /*1880*/  STL [R1+0x10], R15 ;  /* 0x0000100f01007387 */ /* 0x000fe80000100800 */
[----:B------:R-:W3:Y:S04]  /*1890*/  LDL.LU R22, [R1+0xe8] ;  /* 0x0000e80001167983 */ /* 0x000ee80000300800 */
[----:B------:R0:W-:Y:S04]  /*18a0*/  STL [R1+0xdc], R17 ;  /* 0x0000dc1101007387 */ /* 0x0001e80000100800 */
[----:B------:R1:W-:Y:S01]  /*18b0*/  STL [R1+0xe0], R14 ;  /* 0x0000e00e01007387 */ /* 0x0003e20000100800 */
[----:B0-----:R-:W-:-:S03]  /*18c0*/  FADD.FTZ R17, R23, R8 ;  /* 0x0000000817117221 */ /* 0x001fc60000010000 */
[----:B------:R-:W3:Y:S01]  /*18d0*/  LDL.LU R23, [R1+0xe4] ;  /* 0x0000e40001177983 */ /* 0x000ee20000300800 */
[----:B--2---:R-:W-:Y:S01]  /*18e0*/  FFMA.FTZ R5, R0, R16, R19 ;  /* 0x0000001000057223 */ /* 0x004fe20000010013 */
[----:B------:R-:W-:-:S03]  /*18f0*/  FMUL.FTZ R31, R6, R31 ;  /* 0x0000001f061f7220 */ /* 0x000fc60000410000 */
[----:B------:R-:W-:Y:S01]  /*1900*/  FMUL.FTZ R35, R5, -1.4426950216293334961 ;  /* 0xbfb8aa3b05237820 */ /* 0x000fe20000410000 */
[----:B------:R-:W-:Y:S01]  /*1910*/  FFMA.FTZ R30, R9, R31, R10 ;  /* 0x0000001f091e7223 */ /* 0x000fe2000001000a */
[----:B----4-:R-:W-:-:S03]  /*1920*/  FFMA.FTZ R3, R7, R2, R20 ;  /* 0x0000000207037223 */ /* 0x010fc60000010014 */
[----:B------:R-:W-:Y:S01]  /*1930*/  FMUL.FTZ R34, R30, -1.4426950216293334961 ;  /* 0xbfb8aa3b1e227820 */ /* 0x000fe20000410000 */
[----:B------:R-:W0:Y:S01]  /*1940*/  MUFU.EX2 R35, R35 ;  /* 0x0000002300237308 */ /* 0x000e220000000800 */
[----:B------:R-:W-:-:S07]  /*1950*/  FMUL.FTZ R32, R3, -1.4426950216293334961 ;  /* 0xbfb8aa3b03207820 */ /* 0x000fce0000410000 */
[----:B------:R-:W2:Y:S01]  /*1960*/  MUFU.EX2 R34, R34 ;  /* 0x0000002200227308 */ /* 0x000ea20000000800 */
[----:B------:R-:W-:-:S07]  /*1970*/  FFMA.FTZ R33, R11, R15, R29 ;  /* 0x0000000f0b217223 */ /* 0x000fce000001001d */
[----:B------:R-:W4:Y:S01]  /*1980*/  MUFU.EX2 R32, R32 ;  /* 0x0000002000207308 */ /* 0x000f220000000800 */
[----:B0-----:R-:W-:Y:S01]  /*1990*/  FADD.FTZ R35, R35, 1 ;  /* 0x3f80000023237421 */ /* 0x001fe20000010000 */
[----:B------:R-:W-:-:S06]  /*19a0*/  FMUL.FTZ R36, R33, -1.4426950216293334961 ;  /* 0xbfb8aa3b21247820 */ /* 0x000fcc0000410000 */
[----:B------:R-:W0:Y:S01]  /*19b0*/  MUFU.RCP R35, R35 ;  /* 0x0000002300237308 */ /* 0x000e220000001000 */
[----:B--2---:R-:W-:-:S07]  /*19c0*/  FADD.FTZ R34, R34, 1 ;  /* 0x3f80000022227421 */ /* 0x004fce0000010000 */
[----:B------:R-:W2:Y:S01]  /*19d0*/  MUFU.RCP R34, R34 ;  /* 0x0000002200227308 */ /* 0x000ea20000001000 */
[----:B----4-:R-:W-:-:S07]  /*19e0*/  FADD.FTZ R32, R32, 1 ;  /* 0x3f80000020207421 */ /* 0x010fce0000010000 */
[----:B------:R-:W4:Y:S01]  /*19f0*/  MUFU.EX2 R36, R36 ;  /* 0x0000002400247308 */ /* 0x000f220000000800 */
[----:B------:R-:W-:Y:S01]  /*1a00*/  FADD.FTZ R12, R12, R28 ;  /* 0x0000001c0c0c7221 */ /* 0x000fe20000010000 */
[----:B------:R-:W-:Y:S01]  /*1a10*/  FFMA.FTZ R28, R9, R28, R37 ;  /* 0x0000001c091c7223 */ /* 0x000fe20000010025 */
[----:B0-----:R-:W-:-:S05]  /*1a20*/  FADD.FTZ R37, -R35, 1 ;  /* 0x3f80000023257421 */ /* 0x001fca0000010100 */
[----:B------:R-:W0:Y:S01]  /*1a30*/  MUFU.RCP R32, R32 ;  /* 0x0000002000207308 */ /* 0x000e220000001000 */
[----:B------:R-:W-:Y:S01]  /*1a40*/  FFMA.FTZ R37, R5, R37, 1 ;  /* 0x3f80000005257423 */ /* 0x000fe20000010025 */
[----:B--2---:R-:W-:Y:S01]  /*1a50*/  FADD.FTZ R5, -R34, 1 ;  /* 0x3f80000022057421 */ /* 0x004fe20000010100 */
[----:B------:R-:W-:-:S03]  /*1a60*/  FFMA.FTZ R28, R7, R14, R28 ;  /* 0x0000000e071c7223 */ /* 0x000fc6000001001c */
[----:B------:R-:W-:Y:S01]  /*1a70*/  FFMA.FTZ R5, R30, R5, 1 ;  /* 0x3f8000001e057423 */ /* 0x000fe20000010005 */
[----:B----4-:R-:W-:Y:S01]  /*1a80*/  FADD.FTZ R36, R36, 1 ;  /* 0x3f80000024247421 */ /* 0x010fe20000010000 */
[----:B------:R-:W-:Y:S02]  /*1a90*/  FFMA.FTZ R28, R11, R8, R28 ;  /* 0x000000080b1c7223 */ /* 0x000fe4000001001c */
[----:B------:R-:W-:-:S03]  /*1aa0*/  FMUL.FTZ R5, R34, R5 ;  /* 0x0000000522057220 */ /* 0x000fc60000410000 */
[----:B------:R-:W2:Y:S01]  /*1ab0*/  MUFU.RCP R36, R36 ;  /* 0x0000002400247308 */ /* 0x000ea20000001000 */
[----:B0-----:R-:W-:-:S04]  /*1ac0*/  FADD.FTZ R8, -R32, 1 ;  /* 0x3f80000020087421 */ /* 0x001fc80000010100 */
[----:B------:R-:W-:Y:S01]  /*1ad0*/  FFMA.FTZ R8, R3, R8, 1 ;  /* 0x3f80000003087423 */ /* 0x000fe20000010008 */
[----:B------:R-:W-:-:S03]  /*1ae0*/  FMUL.FTZ R35, R35, R37 ;  /* 0x0000002523237220 */ /* 0x000fc60000410000 */
[----:B------:R-:W-:Y:S01]  /*1af0*/  FMUL.FTZ R15, R32, R8 ;  /* 0x00000008200f7220 */ /* 0x000fe20000410000 */
[----:B--2---:R-:W-:-:S04]  /*1b00*/  FADD.FTZ R3, -R36, 1 ;  /* 0x3f80000024037421 */ /* 0x004fc80000010100 */
[----:B------:R-:W-:-:S04]  /*1b10*/  FFMA.FTZ R3, R33, R3, 1 ;  /* 0x3f80000021037423 */ /* 0x000fc80000010003 */
[----:B------:R-:W-:Y:S01]  /*1b20*/  FMUL.FTZ R3, R36, R3 ;  /* 0x0000000324037220 */ /* 0x000fe20000410000 */
[----:B---3--:R-:W-:-:S04]  /*1b30*/  PRMT R30, R22, 0x7632, R30 ;  /* 0x00007632161e7816 */ /* 0x008fc8000000001e */
[----:B------:R-:W-:Y:S01]  /*1b40*/  SHF.L.U32 R30, R30, 0x10, RZ ;  /* 0x000000101e1e7819 */ /* 0x000fe200000006ff */
[----:B------:R-:W-:-:S04]  /*1b50*/  IMAD.U32 R8, R22, 0x10000, RZ ;  /* 0x0001000016087824 */ /* 0x000fc800078e00ff */
[----:B------:R-:W-:Y:S01]  /*1b60*/  FMUL.FTZ R30, R30, R5 ;  /* 0x000000051e1e7220 */ /* 0x000fe20000410000 */
[----:B------:R-:W-:Y:S01]  /*1b70*/  FMUL.FTZ R35, R8, R35 ;  /* 0x0000002308237220 */ /* 0x000fe20000410000 */
[----:B------:R-:W-:-:S04]  /*1b80*/  PRMT R5, R23, 0x7632, R5 ;  /* 0x0000763217057816 */ /* 0x000fc80000000005 */
[----:B------:R-:W-:Y:S02]  /*1b90*/  SHF.L.U32 R32, R5, 0x10, RZ ;  /* 0x0000001005207819 */ /* 0x000fe400000006ff */
[----:B------:R-:W-:Y:S01]  /*1ba0*/  SHF.L.U32 R5, R24, 0x10, RZ ;  /* 0x0000001018057819 */ /* 0x000fe200000006ff */
[----:B------:R-:W-:-:S04]  /*1bb0*/  FMUL.FTZ R8, R0, R35 ;  /* 0x0000002300087220 */ /* 0x000fc80000410000 */
[----:B------:R-:W-:Y:S01]  /*1bc0*/  FADD.FTZ R5, -R4, R5 ;  /* 0x0000000504057221 */ /* 0x000fe20000010100 */
[----:B------:R-:W-:-:S03]  /*1bd0*/  FFMA.FTZ R8, R16, R8, R13 ;  /* 0x0000000810087223 */ /* 0x000fc6000001000d */
[----:B------:R-:W-:Y:S01]  /*1be0*/  FMUL.FTZ R13, R6, R5 ;  /* 0x00000005060d7220 */ /* 0x000fe20000410000 */
[----:B------:R-:W-:Y:S01]  /*1bf0*/  FMUL.FTZ R5, R9, R30 ;  /* 0x0000001e09057220 */ /* 0x000fe20000410000 */
[----:B------:R-:W-:-:S03]  /*1c00*/  FMUL.FTZ R32, R32, R3 ;  /* 0x0000000320207220 */ /* 0x000fc60000410000 */
[C---:B------:R-:W-:Y:S01]  /*1c10*/  FFMA.FTZ R5, R31.reuse, R5, R8 ;  /* 0x000000051f057223 */ /* 0x040fe20000010008 */
[C---:B------:R-:W-:Y:S01]  /*1c20*/  FFMA.FTZ R8, R0.reuse, R35, R28 ;  /* 0x0000002300087223 */ /* 0x040fe2000001001c */
[----:B------:R-:W-:Y:S01]  /*1c30*/  FFMA.FTZ R3, R0, R13, R19 ;  /* 0x0000000d00037223 */ /* 0x000fe20000010013 */
[-C--:B------:R-:W-:Y:S01]  /*1c40*/  FFMA.FTZ R19, R31, R30.reuse, R18 ;  /* 0x0000001e1f137223 */ /* 0x080fe20000010012 */
[----:B------:R-:W-:Y:S01]  /*1c50*/  FADD.FTZ R18, R12, R30 ;  /* 0x0000001e0c127221 */ /* 0x000fe20000010000 */
[----:B------:R-:W-:Y:S01]  /*1c60*/  FFMA.FTZ R8, R9, R30, R8 ;  /* 0x0000001e09087223 */ /* 0x000fe20000010008 */
[----:B------:R-:W-:-:S05]  /*1c70*/  SHF.L.U32 R30, R25, 0x10, RZ ;  /* 0x00000010191e7819 */ /* 0x000fca00000006ff */
[----:B------:R-:W-:-:S04]  /*1c80*/  FADD.FTZ R30, -R4, R30 ;  /* 0x0000001e041e7221 */ /* 0x000fc80000010100 */
[----:B------:R-:W-:Y:S01]  /*1c90*/  FMUL.FTZ R12, R6, R30 ;  /* 0x0000001e060c7220 */ /* 0x000fe20000410000 */
[----:B------:R-:W-:Y:S04]  /*1ca0*/  STL [R1+0x20], R13 ;  /* 0x0000200d01007387 */ /* 0x000fe80000100800 */
[----:B------:R-:W-:Y:S04]  /*1cb0*/  STL [R1], R12 ;  /* 0x0000000c01007387 */ /* 0x000fe80000100800 */
[----:B-1----:R-:W2:Y:S01]  /*1cc0*/  LDL.LU R14, [R1+0x10] ;  /* 0x00001000010e7983 */ /* 0x002ea20000300800 */
[----:B------:R-:W-:Y:S01]  /*1cd0*/  FMUL.FTZ R31, R3, -1.4426950216293334961 ;  /* 0xbfb8aa3b031f7820 */ /* 0x000fe20000410000 */
[----:B------:R-:W-:-:S02]  /*1ce0*/  PRMT R28, R24, 0x7632, R28 ;  /* 0x00007632181c7816 */ /* 0x000fc4000000001c */
[----:B------:R-:W-:Y:S01]  /*1cf0*/  PRMT R36, R25, 0x7632, R36 ;  /* 0x0000763219247816 */ /* 0x000fe20000000024 */
[----:B------:R-:W-:Y:S01]  /*1d00*/  FFMA.FTZ R30, R7, R12, R20 ;  /* 0x0000000c071e7223 */ /* 0x000fe20000010014 */
[----:B------:R-:W3:Y:S01]  /*1d10*/  LDL.LU R21, [R1+0x4c] ;  /* 0x00004c0001157983 */ /* 0x000ee20000300800 */
[----:B------:R-:W0:Y:S01]  /*1d20*/  MUFU.EX2 R31, R31 ;  /* 0x0000001f001f7308 */ /* 0x000e220000000800 */
[----:B------:R-:W-:Y:S01]  /*1d30*/  IMAD.U32 R28, R28, 0x10000, RZ ;  /* 0x000100001c1c7824 */ /* 0x000fe200078e00ff */
[----:B------:R-:W-:-:S03]  /*1d40*/  SHF.L.U32 R36, R36, 0x10, RZ ;  /* 0x0000001024247819 */ /* 0x000fc600000006ff */
[----:B------:R-:W-:Y:S01]  /*1d50*/  FADD.FTZ R28, -R4, R28 ;  /* 0x0000001c041c7221 */ /* 0x000fe20000010100 */
[----:B0-----:R-:W-:-:S06]  /*1d60*/  FADD.FTZ R31, R31, 1 ;  /* 0x3f8000001f1f7421 */ /* 0x001fcc0000010000 */
[----:B------:R-:W0:Y:S01]  /*1d70*/  MUFU.RCP R31, R31 ;  /* 0x0000001f001f7308 */ /* 0x000e220000001000 */
[----:B------:R-:W-:Y:S01]  /*1d80*/  FMUL.FTZ R28, R6, R28 ;  /* 0x0000001c061c7220 */ /* 0x000fe20000410000 */
[----:B------:R-:W-:Y:S01]  /*1d90*/  FADD.FTZ R36, -R4, R36 ;  /* 0x0000002404247221 */ /* 0x000fe20000010100 */
[----:B------:R-:W-:Y:S02]  /*1da0*/  FMUL.FTZ R34, R30, -1.4426950216293334961 ;  /* 0xbfb8aa3b1e227820 */ /* 0x000fe40000410000 */
[----:B------:R-:W-:Y:S01]  /*1db0*/  FFMA.FTZ R33, R9, R28, R10 ;  /* 0x0000001c09217223 */ /* 0x000fe2000001000a */
[----:B------:R-:W-:-:S03]  /*1dc0*/  FMUL.FTZ R10, R6, R36 ;  /* 0x00000024060a7220 */ /* 0x000fc60000410000 */
[----:B------:R-:W-:Y:S01]  /*1dd0*/  FMUL.FTZ R36, R33, -1.4426950216293334961 ;  /* 0xbfb8aa3b21247820 */ /* 0x000fe20000410000 */
[----:B------:R-:W1:Y:S01]  /*1de0*/  MUFU.EX2 R34, R34 ;  /* 0x0000002200227308 */ /* 0x000e620000000800 */
[----:B------:R-:W-:Y:S01]  /*1df0*/  FFMA.FTZ R29, R11, R10, R29 ;  /* 0x0000000a0b1d7223 */ /* 0x000fe2000001001d */
[----:B0-----:R-:W-:-:S06]  /*1e00*/  FADD.FTZ R37, -R31, 1 ;  /* 0x3f8000001f257421 */ /* 0x001fcc0000010100 */
[----:B------:R-:W0:Y:S01]  /*1e10*/  MUFU.EX2 R36, R36 ;  /* 0x0000002400247308 */ /* 0x000e220000000800 */
[----:B------:R-:W-:Y:S01]  /*1e20*/  FFMA.FTZ R3, R3, R37, 1 ;  /* 0x3f80000003037423 */ /* 0x000fe20000010025 */
[----:B------:R-:W-:-:S06]  /*1e30*/  FMUL.FTZ R37, R29, -1.4426950216293334961 ;  /* 0xbfb8aa3b1d257820 */ /* 0x000fcc0000410000 */
[----:B------:R-:W4:Y:S01]  /*1e40*/  MUFU.EX2 R37, R37 ;  /* 0x0000002500257308 */ /* 0x000f220000000800 */
[----:B-1----:R-:W-:Y:S01]  /*1e50*/  FADD.FTZ R34, R34, 1 ;  /* 0x3f80000022227421 */ /* 0x002fe20000010000 */
[----:B0-----:R-:W-:-:S06]  /*1e60*/  FADD.FTZ R36, R36, 1 ;  /* 0x3f80000024247421 */ /* 0x001fcc0000010000 */
[----:B------:R-:W0:Y:S08]  /*1e70*/  MUFU.RCP R34, R34 ;  /* 0x0000002200227308 */ /* 0x000e300000001000 */
[----:B------:R-:W1:Y:S01]  /*1e80*/  MUFU.RCP R36, R36 ;  /* 0x0000002400247308 */ /* 0x000e620000001000 */
[----:B----4-:R-:W-:Y:S01]  /*1e90*/  FADD.FTZ R37, R37, 1 ;  /* 0x3f80000025257421 */ /* 0x010fe20000010000 */
[----:B------:R-:W-:-:S06]  /*1ea0*/  FMUL.FTZ R31, R31, R3 ;  /* 0x000000031f1f7220 */ /* 0x000fcc0000410000 */
[----:B------:R-:W4:Y:S01]  /*1eb0*/  MUFU.RCP R37, R37 ;  /* 0x0000002500257308 */ /* 0x000f220000001000 */
[----:B0-----:R-:W-:-:S04]  /*1ec0*/  FADD.FTZ R3, -R34, 1 ;  /* 0x3f80000022037421 */ /* 0x001fc80000010100 */
[----:B------:R-:W-:Y:S01]  /*1ed0*/  FFMA.FTZ R30, R30, R3, 1 ;  /* 0x3f8000001e1e7423 */ /* 0x000fe20000010003 */
[----:B-1----:R-:W-:-:S04]  /*1ee0*/  FADD.FTZ R3, -R36, 1 ;  /* 0x3f80000024037421 */ /* 0x002fc80000010100 */
[----:B------:R-:W-:Y:S01]  /*1ef0*/  FFMA.FTZ R33, R33, R3, 1 ;  /* 0x3f80000021217423 */ /* 0x000fe20000010003 */
[----:B----4-:R-:W-:-:S04]  /*1f00*/  FADD.FTZ R3, -R37, 1 ;  /* 0x3f80000025037421 */ /* 0x010fc80000010100 */
[----:B------:R-:W-:Y:S01]  /*1f10*/  FFMA.FTZ R29, R29, R3, 1 ;  /* 0x3f8000001d1d7423 */ /* 0x000fe20000010003 */
[----:B------:R-:W-:Y:S01]  /*1f20*/  FMUL.FTZ R30, R34, R30 ;  /* 0x0000001e221e7220 */ /* 0x000fe20000410000 */
[----:B------:R-:W-:Y:S02]  /*1f30*/  PRMT R34, R27, 0x7632, R34 ;  /* 0x000076321b227816 */ /* 0x000fe40000000022 */
[----:B------:R-:W-:Y:S01]  /*1f40*/  FMUL.FTZ R37, R37, R29 ;  /* 0x0000001d25257220 */ /* 0x000fe20000410000 */
[----:B------:R-:W-:Y:S02]  /*1f50*/  PRMT R29, R26, 0x7632, R29 ;  /* 0x000076321a1d7816 */ /* 0x000fe4000000001d */
[----:B------:R-:W-:Y:S01]  /*1f60*/  SHF.L.U32 R3, R23, 0x10, RZ ;  /* 0x0000001017037819 */ /* 0x000fe200000006ff */
[----:B------:R-:W-:Y:S01]  /*1f70*/  FMUL.FTZ R33, R36, R33 ;  /* 0x0000002124217220 */ /* 0x000fe20000410000 */
[----:B------:R-:W-:Y:S01]  /*1f80*/  SHF.L.U32 R29, R29, 0x10, RZ ;  /* 0x000000101d1d7819 */ /* 0x000fe200000006ff */
[----:B------:R-:W-:-:S02]  /*1f90*/  IMAD.U32 R34, R34, 0x10000, RZ ;  /* 0x0001000022227824 */ /* 0x000fc400078e00ff */
[----:B------:R-:W-:Y:S02]  /*1fa0*/  FMUL.FTZ R3, R3, R15 ;  /* 0x0000000f03037220 */ /* 0x000fe40000410000 */
[----:B------:R-:W-:Y:S01]  /*1fb0*/  FMUL.FTZ R29, R29, R33 ;  /* 0x000000211d1d7220 */ /* 0x000fe20000410000 */
[----:B------:R-:W-:Y:S01]  /*1fc0*/  FMUL.FTZ R33, R34, R37 ;  /* 0x0000002522217220 */ /* 0x000fe20000410000 */
[----:B------:R-:W-:Y:S01]  /*1fd0*/  SHF.L.U32 R36, R26, 0x10, RZ ;  /* 0x000000101a247819 */ /* 0x000fe200000006ff */
[CC--:B------:R-:W-:Y:S01]  /*1fe0*/  FMUL.FTZ R34, R7.reuse, R3.reuse ;  /* 0x0000000307227220 */ /* 0x0c0fe20000410000 */
[----:B------:R-:W-:Y:S01]  /*1ff0*/  FFMA.FTZ R8, R7, R3, R8 ;  /* 0x0000000307087223 */ /* 0x000fe20000010008 */
[----:B------:R-:W4:Y:S02]  /*2000*/  LDL.LU R15, [R1+0x74] ;  /* 0x00007400010f7983 */ /* 0x000f240000300800 */
[----:B------:R-:W-:Y:S01]  /*2010*/  FFMA.FTZ R34, R2, R34, R5 ;  /* 0x0000002202227223 */ /* 0x000fe20000010005 */
[----:B------:R-:W-:Y:S01]  /*2020*/  FMUL.FTZ R5, R36, R31 ;  /* 0x0000001f24057220 */ /* 0x000fe20000410000 */
[----:B------:R-:W-:Y:S01]  /*2030*/  SHF.L.U32 R31, R27, 0x10, RZ ;  /* 0x000000101b1f7819 */ /* 0x000fe200000006ff */
[CC--:B------:R-:W-:Y:S01]  /*2040*/  FMUL.FTZ R36, R11.reuse, R32.reuse ;  /* 0x000000200b247220 */ /* 0x0c0fe20000410000 */
[----:B------:R-:W-:Y:S01]  /*2050*/  FFMA.FTZ R8, R11, R32, R8 ;  /* 0x000000200b087223 */ /* 0x000fe20000010008 */
[----:B------:R-:W4:Y:S02]  /*2060*/  LDL.LU R20, [R1+0x78] ;  /* 0x0000780001147983 */ /* 0x000f240000300800 */
[----:B------:R-:W-:Y:S01]  /*2070*/  FMUL.FTZ R30, R31, R30 ;  /* 0x0000001e1f1e7220 */ /* 0x000fe20000410000 */
[CC--:B------:R-:W-:Y:S01]  /*2080*/  FMUL.FTZ R31, R0.reuse, R5.reuse ;  /* 0x00000005001f7220 */ /* 0x0c0fe20000410000 */
[----:B------:R-:W-:Y:S01]  /*2090*/  FFMA.FTZ R8, R0, R5, R8 ;  /* 0x0000000500087223 */ /* 0x000fe20000010008 */
[----:B------:R-:W4:Y:S03]  /*20a0*/  LDL R37, [R1+0x28] ;  /* 0x0000280001257983 */ /* 0x000f260000100800 */
[----:B------:R-:W-:-:S04]  /*20b0*/  FFMA.FTZ R8, R9, R29, R8 ;  /* 0x0000001d09087223 */ /* 0x000fc80000010008 */
[----:B------:R-:W-:-:S04]  /*20c0*/  FFMA.FTZ R8, R7, R30, R8 ;  /* 0x0000001e07087223 */ /* 0x000fc80000010008 */
[----:B------:R-:W-:Y:S01]  /*20d0*/  FFMA.FTZ R8, R11, R33, R8 ;  /* 0x000000210b087223 */ /* 0x000fe20000010008 */
[----:B--2---:R-:W-:Y:S02]  /*20e0*/  FFMA.FTZ R34, R14, R36, R34 ;  /* 0x000000240e227223 */ /* 0x004fe40000010022 */
[----:B------:R-:W2:Y:S02]  /*20f0*/  LDL.LU R36, [R1+0x70] ;  /* 0x0000700001247983 */ /* 0x000ea40000300800 */
[----:B------:R-:W-:Y:S01]  /*2100*/  FFMA.FTZ R31, R13, R31, R34 ;  /* 0x0000001f0d1f7223 */ /* 0x000fe20000010022 */
[----:B------:R-:W-:-:S04]  /*2110*/  FMUL.FTZ R34, R9, R29 ;  /* 0x0000001d09227220 */ /* 0x000fc80000410000 */
[----:B------:R-:W-:Y:S01]  /*2120*/  FFMA.FTZ R9, R28, R34, R31 ;  /* 0x000000221c097223 */ /* 0x000fe2000001001f */
[----:B------:R-:W-:Y:S01]  /*2130*/  FMUL.FTZ R31, R7, R30 ;  /* 0x0000001e071f7220 */ /* 0x000fe20000410000 */
[----:B------:R-:W4:Y:S03]  /*2140*/  LDL R34, [R1+0x58] ;  /* 0x0000580001227983 */ /* 0x000f260000100800 */
[----:B------:R-:W-:Y:S01]  /*2150*/  FFMA.FTZ R9, R12, R31, R9 ;  /* 0x0000001f0c097223 */ /* 0x000fe20000010009 */
[----:B------:R-:W-:Y:S02]  /*2160*/  FMUL.FTZ R31, R11, R33 ;  /* 0x000000210b1f7220 */ /* 0x000fe40000410000 */
[----:B------:R-:W2:Y:S02]  /*2170*/  LDL.LU R11, [R1+0x30] ;  /* 0x00003000010b7983 */ /* 0x000ea40000300800 */
[----:B------:R-:W-:-:S02]  /*2180*/  FFMA.FTZ R9, R10, R31, R9 ;  /* 0x0000001f0a097223 */ /* 0x000fc40000010009 */
[----:B------:R-:W4:Y:S04]  /*2190*/  LDL.LU R31, [R1+0x6c] ;  /* 0x00006c00011f7983 */ /* 0x000f280000300800 */
[----:B---3--:R0:W-:Y:S01]  /*21a0*/  STS.64 [R21], R8 ;  /* 0x0000000815007388 */ /* 0x0081e20000000a00 */
[----:B------:R-:W-:Y:S01]  /*21b0*/  FFMA.FTZ R28, R28, R29, R19 ;  /* 0x0000001d1c1c7223 */ /* 0x000fe20000010013 */
[----:B--2---:R-:W-:Y:S01]  /*21c0*/  FFMA.FTZ R11, R14, R32, R11 ;  /* 0x000000200e0b7223 */ /* 0x004fe2000001000b */
[----:B------:R-:W-:Y:S01]  /*21d0*/  FADD.FTZ R32, R17, R32 ;  /* 0x0000002011207221 */ /* 0x000fe20000010000 */
[----:B------:R-:W2:Y:S04]  /*21e0*/  LDL.LU R14, [R1+0xe0] ;  /* 0x0000e000010e7983 */ /* 0x000ea80000300800 */
[----:B------:R-:W3:Y:S04]  /*21f0*/  LDL.LU R17, [R1+0xdc] ;  /* 0x0000dc0001117983 */ /* 0x000ee80000300800 */
[----:B0-----:R0:W5:Y:S04]  /*2200*/  LDL.LU R21, [R1+0xd8] ;  /* 0x0000d80001157983 */ /* 0x0011680000300800 */
[----:B------:R-:W2:Y:S04]  /*2210*/  LDL R8, [R1+0x5c] ;  /* 0x00005c0001087983 */ /* 0x000ea80000100800 */
[----:B------:R-:W2:Y:S01]  /*2220*/  LDL R9, [R1+0x38] ;  /* 0x0000380001097983 */ /* 0x000ea20000100800 */
[----:B------:R-:W-:Y:S01]  /*2230*/  FADD.FTZ R29, R18, R29 ;  /* 0x0000001d121d7221 */ /* 0x000fe20000010000 */
[----:B------:R-:W-:Y:S01]  /*2240*/  FFMA.FTZ R10, R10, R33, R11 ;  /* 0x000000210a0a7223 */ /* 0x000fe2000001000b */
[----:B----4-:R-:W-:Y:S01]  /*2250*/  FFMA.FTZ R31, R34, R37, R31 ;  /* 0x00000025221f7223 */ /* 0x010fe2000001001f */
[----:B------:R-:W-:Y:S01]  /*2260*/  UIADD3 UR9, UP0, UR11, 0x2, URZ ;  /* 0x000000020b097890 */ /* 0x000fe2000ff1e03f */
[----:B------:R-:W-:Y:S01]  /*2270*/  BAR.SYNC.DEFER_BLOCKING 0x0 ;  /* 0x0000000000007b1d */ /* 0x000fe20000010000 */
[----:B--2---:R-:W-:Y:S01]  /*2280*/  FFMA.FTZ R8, R8, R9, R15 ;  /* 0x0000000908087223 */ /* 0x004fe2000001000f */
[----:B------:R-:W-:-:S04]  /*2290*/  FADD.FTZ R9, R9, R20 ;  /* 0x0000001409097221 */ /* 0x000fc80000010000 */
[----:B------:R-:W2:Y:S04]  /*22a0*/  LDL.LU R15, [R1+0xd4] ;  /* 0x0000d400010f7983 */ /* 0x000ea80000300800 */
[----:B------:R0:W5:Y:S04]  /*22b0*/  LDL.LU R20, [R1+0xd0] ;  /* 0x0000d00001147983 */ /* 0x0001680000300800 */
[----:B------:R0:W5:Y:S04]  /*22c0*/  LDL.LU R19, [R1+0xcc] ;  /* 0x0000cc0001137983 */ /* 0x0001680000300800 */
[----:B------:R0:W5:Y:S04]  /*22d0*/  LDL.LU R18, [R1+0xc8] ;  /* 0x0000c80001127983 */ /* 0x0001680000300800 */
[----:B------:R-:W4:Y:S01]  /*22e0*/  LDL R11, [R1+0x64] ;  /* 0x00006400010b7983 */ /* 0x000f220000100800 */
[----:B------:R-:W-:Y:S01]  /*22f0*/  FADD.FTZ R34, R37, R36 ;  /* 0x0000002425227221 */ /* 0x000fe20000010000 */
[----:B------:R-:W-:Y:S01]  /*2300*/  FADD.FTZ R37, R32, R33 ;  /* 0x0000002120257221 */ /* 0x000fe20000010000 */
[----:B---3--:R-:W-:Y:S01]  /*2310*/  FADD.FTZ R9, R9, R17 ;  /* 0x0000001109097221 */ /* 0x008fe20000010000 */
[----:B------:R-:W-:Y:S01]  /*2320*/  STL [R1+0x3c], R28 ;  /* 0x00003c1c01007387 */ /* 0x000fe20000100800 */
[----:B------:R-:W-:-:S03]  /*2330*/  FADD.FTZ R34, R34, R14 ;  /* 0x0000000e22227221 */ /* 0x000fc60000010000 */
[----:B------:R1:W-:Y:S01]  /*2340*/  STL [R1+0x44], R10 ;  /* 0x0000440a01007387 */ /* 0x0003e20000100800 */
[----:B------:R-:W-:Y:S01]  /*2350*/  FADD.FTZ R9, R9, R35 ;  /* 0x0000002309097221 */ /* 0x000fe20000010000 */
[----:B------:R-:W3:Y:S01]  /*2360*/  S2R R36, SR_TID.X ;  /* 0x0000000000247919 */ /* 0x000ee20000002100 */
[----:B------:R-:W-:Y:S01]  /*2370*/  FADD.FTZ R34, R34, R3 ;  /* 0x0000000322227221 */ /* 0x000fe20000010000 */
[----:B------:R0:W-:Y:S04]  /*2380*/  STL [R1+0x40], R29 ;  /* 0x0000401d01007387 */ /* 0x0001e80000100800 */
[----:B------:R0:W-:Y:S01]  /*2390*/  STL [R1+0x48], R37 ;  /* 0x0000482501007387 */ /* 0x0001e20000100800 */
[----:B------:R-:W-:Y:S01]  /*23a0*/  UIADD3.X UR10, URZ, UR5, URZ, UP0, !UPT ;  /* 0x000000053f0a7290 */ /* 0x000fe200087fe43f */
[----:B------:R-:W-:Y:S01]  /*23b0*/  FADD.FTZ R33, R9, R5 ;  /* 0x0000000509217221 */ /* 0x000fe20000010000 */
[----:B------:R-:W-:-:S04]  /*23c0*/  UISETP.GE.U32.AND UP0, UPT, UR9, UR15, UPT ;  /* 0x0000000f0900728c */ /* 0x000fc8000bf06070 */
[----:B------:R-:W-:-:S06]  /*23d0*/  UISETP.GE.AND.EX UP0, UPT, UR10, UR7, UPT, UP0 ;  /* 0x000000070a00728c */ /* 0x000fcc000bf06300 */
[----:B------:R-:W-:Y:S02]  /*23e0*/  PLOP3.LUT P0, PT, PT, PT, UP0, 0x80, 0x0 ;  /* 0x000000000000781c */ /* 0x000fe40003f0f008 */
[----:B---3--:R-:W-:Y:S01]  /*23f0*/  ISETP.GT.U32.AND P1, PT, R36, 0xf, PT ;  /* 0x0000000f2400780c */ /* 0x008fe20003f24070 */
[----:B--2---:R-:W-:-:S04]  /*2400*/  FFMA.FTZ R31, R15, R14, R31 ;  /* 0x0000000e0f1f7223 */ /* 0x004fc8000001001f */
[----:B------:R-:W-:Y:S01]  /*2410*/  FFMA.FTZ R31, R2, R3, R31 ;  /* 0x00000003021f7223 */ /* 0x000fe2000001001f */
[----:B----4-:R-:W-:Y:S02]  /*2420*/  FFMA.FTZ R8, R11, R17, R8 ;  /* 0x000000110b087223 */ /* 0x010fe40000010008 */
[----:B------:R0:W5:Y:S02]  /*2430*/  LDL.LU R17, [R1+0xc4] ;  /* 0x0000c40001117983 */ /* 0x0001640000300800 */
[----:B------:R-:W-:Y:S02]  /*2440*/  FFMA.FTZ R8, R16, R35, R8 ;  /* 0x0000002310087223 */ /* 0x000fe40000010008 */
[----:B------:R0:W5:Y:S01]  /*2450*/  LDL.LU R15, [R1+0xc0] ;  /* 0x0000c000010f7983 */ /* 0x0001620000300800 */
[----:B-1----:R-:W-:Y:S01]  /*2460*/  FFMA.FTZ R10, R12, R30, R31 ;  /* 0x0000001e0c0a7223 */ /* 0x002fe2000001001f */
[----:B------:R-:W-:Y:S02]  /*2470*/  FFMA.FTZ R32, R13, R5, R8 ;  /* 0x000000050d207223 */ /* 0x000fe40000010008 */
[----:B------:R0:W5:Y:S01]  /*2480*/  LDL.LU R14, [R1+0xbc] ;  /* 0x0000bc00010e7983 */ /* 0x0001620000300800 */
[----:B------:R-:W-:-:S03]  /*2490*/  FADD.FTZ R8, R34, R30 ;  /* 0x0000001e22087221 */ /* 0x000fc60000010000 */
[----:B------:R0:W5:Y:S04]  /*24a0*/  LDL.LU R16, [R1+0xb8] ;  /* 0x0000b80001107983 */ /* 0x0001680000300800 */
[----:B------:R0:W5:Y:S04]  /*24b0*/  LDL.LU R2, [R1+0xb4] ;  /* 0x0000b40001027983 */ /* 0x0001680000300800 */
[----:B------:R0:W5:Y:S04]  /*24c0*/  LDL.LU R13, [R1+0xb0] ;  /* 0x0000b000010d7983 */ /* 0x0001680000300800 */
[----:B------:R0:W5:Y:S04]  /*24d0*/  LDL.LU R12, [R1+0xac] ;  /* 0x0000ac00010c7983 */ /* 0x0001680000300800 */
[----:B------:R0:W-:Y:S04]  /*24e0*/  STL [R1+0x74], R32 ;  /* 0x0000742001007387 */ /* 0x0001e80000100800 */
[----:B------:R0:W-:Y:S04]  /*24f0*/  STL [R1+0x6c], R10 ;  /* 0x00006c0a01007387 */ /* 0x0001e80000100800 */
[----:B------:R0:W-:Y:S01]  /*2500*/  STL [R1+0x78], R33 ;  /* 0x0000782101007387 */ /* 0x0001e20000100800 */
[----:B------:R-:W1:Y:S03]  /*2510*/  S2R R31, SR_TID.X ;  /* 0x00000000001f7919 */ /* 0x000e660000002100 */
[----:B------:R0:W-:Y:S01]  /*2520*/  STL [R1+0x70], R8 ;  /* 0x0000700801007387 */ /* 0x0001e20000100800 */
[----:B------:R-:W-:Y:S05]  /*2530*/  @!P0 BRA `(.L_x_498) ;  /* 0x00000004001c8947 */ /* 0x000fea0003800000 */
[----:B------:R-:W2:Y:S01]  /*2540*/  S2UR UR8, SR_CgaCtaId ;  /* 0x00000000000879c3 */ /* 0x000ea20000008800 */
[----:B------:R-:W-:Y:S01]  /*2550*/  UMOV UR5, 0x400 ;  /* 0x0000040000057882 */ /* 0x000fe20000000000 */
[----:B------:R3:W-:Y:S04]  /*2560*/  STL.64 [R1+0xb8], R4 ;  /* 0x0000b80401007387 */ /* 0x0007e80000100a00 */
[----:B-----5:R4:W-:Y:S01]  /*2570*/  STL.64 [R1+0xb0], R2 ;  /* 0x0000b00201007387 */ /* 0x0209e20000100a00 */
[----:B---3--:R-:W-:Y:S01]  /*2580*/  MOV R4, R28 ;  /* 0x0000001c00047202 */ /* 0x008fe20000000f00 */
[----:B------:R-:W-:Y:S02]  /*2590*/  IMAD.MOV.U32 R5, RZ, RZ, R29 ;  /* 0x000000ffff057224 */ /* 0x000fe400078e001d */
[----:B------:R-:W3:Y:S01]  /*25a0*/  LDL R28, [R1+0xa4] ;  /* 0x0000a400011c7983 */ /* 0x000ee20000100800 */
[----:B----4-:R-:W-:-:S02]  /*25b0*/  MOV R3, R8 ;  /* 0x0000000800037202 */ /* 0x010fc40000000f00 */
[----:B01----:R-:W-:Y:S01]  /*25c0*/  SHF.L.U32 R8, R31, 0x1, RZ ;  /* 0x000000011f087819 */ /* 0x003fe200000006ff */
[----:B------:R-:W4:Y:S01]  /*25d0*/  LDL R29, [R1+0xa8] ;  /* 0x0000a800011d7983 */ /* 0x000f220000100800 */
[----:B------:R-:W-:Y:S01]  /*25e0*/  MOV R2, R10 ;  /* 0x0000000a00027202 */ /* 0x000fe20000000f00 */
[----:B--2---:R-:W-:Y:S01]  /*25f0*/  ULEA UR5, UR8, UR5, 0x18 ;  /* 0x0000000508057291 */ /* 0x004fe2000f8ec03f */
[----:B------:R-:W-:-:S05]  /*2600*/  LOP3.LUT R8, R8, 0x18, RZ, 0xc0, !PT ;  /* 0x0000001808087812 */ /* 0x000fca00078ec0ff */
[----:B------:R-:W-:-:S04]  /*2610*/  LEA R9, R31, UR5, 0x5 ;  /* 0x000000051f097c11 */ /* 0x000fc8000f8e28ff */
[----:B------:R-:W-:Y:S02]  /*2620*/  IADD3 R10, R9, R8, RZ ;  /* 0x00000008090a7210 */ /* 0x000fe40007ffe0ff */
[----:B------:R-:W-:-:S03]  /*2630*/  LOP3.LUT R11, R8, 0x8, RZ, 0x3c, !PT ;  /* 0x00000008080b7812 */ /* 0x000fc600078e3cff */
[----:B------:R0:W-:Y:S02]  /*2640*/  STS.64 [R10], R32 ;  /* 0x000000200a007388 */ /* 0x0001e40000000a00 */
[----:B------:R-:W-:Y:S01]  /*2650*/  IMAD.IADD R11, R9, 0x1, R11 ;  /* 0x00000001090b7824 */ /* 0x000fe200078e020b */
[----:B0-----:R-:W-:-:S04]  /*2660*/  LOP3.LUT R10, R8, 0x10, RZ, 0x3c, !PT ;  /* 0x00000010080a7812 */ /* 0x001fc800078e3cff */
[----:B------:R-:W-:Y:S01]  /*2670*/  IADD3 R10, R9, R10, RZ ;  /* 0x0000000a090a7210 */ /* 0x000fe20007ffe0ff */
[----:B------:R0:W-:Y:S04]  /*2680*/  STS.64 [R11], R4 ;  /* 0x000000040b007388 */ /* 0x0001e80000000a00 */
[----:B------:R1:W-:Y:S04]  /*2690*/  STS.64 [R10], R2 ;  /* 0x000000020a007388 */ /* 0x0003e80000000a00 */
[----:B0-----:R2:W5:Y:S04]  /*26a0*/  LDL.LU.64 R4, [R1+0xb8] ;  /* 0x0000b80001047983 */ /* 0x0015680000300a00 */
[----:B-1----:R2:W5:Y:S04]  /*26b0*/  LDL.LU.64 R2, [R1+0xb0] ;  /* 0x0000b00001027983 */ /* 0x0025680000300a00 */
[----:B------:R-:W2:Y:S01]  /*26c0*/  LDL R10, [R1+0x44] ;  /* 0x00004400010a7983 */ /* 0x000ea20000100800 */
[----:B------:R-:W0:Y:S01]  /*26d0*/  S2R R33, SR_TID.X ;  /* 0x0000000000217919 */ /* 0x000e220000002100 */
[----:B------:R-:W-:-:S02]  /*26e0*/  LOP3.LUT R8, R8, 0x18, RZ, 0x3c, !PT ;  /* 0x0000001808087812 */ /* 0x000fc400078e3cff */
[----:B------:R-:W-:Y:S01]  /*26f0*/  MOV R11, R37 ;  /* 0x00000025000b7202 */ /* 0x000fe20000000f00 */
[----:B------:R-:W3:Y:S01]  /*2700*/  LDL R34, [R1+0xa0] ;  /* 0x0000a00001227983 */ /* 0x000ee20000100800 */
[----:B------:R-:W-:Y:S02]  /*2710*/  IADD3 R8, R9, R8, RZ ;  /* 0x0000000809087210 */ /* 0x000fe40007ffe0ff */
[----:B0-----:R-:W-:-:S04]  /*2720*/  SHF.R.S32.HI R32, RZ, 0x1f, R33 ;  /* 0x0000001fff207819 */ /* 0x001fc80000011421 */
[----:B------:R-:W-:-:S04]  /*2730*/  LEA.HI R32, R32, R33, RZ, 0x2 ;  /* 0x0000002120207211 */ /* 0x000fc800078f10ff */
[----:B------:R-:W-:Y:S01]  /*2740*/  SHF.R.S32.HI R32, RZ, 0x2, R32 ;  /* 0x00000002ff207819 */ /* 0x000fe20000011420 */
[----:B--2---:R0:W-:Y:S03]  /*2750*/  STS.64 [R8], R10 ;  /* 0x0000000a08007388 */ /* 0x0041e60000000a00 */
[----:B0-----:R-:W-:Y:S01]  /*2760*/  LEA R10, R32, UR5, 0x5 ;  /* 0x00000005200a7c11 */ /* 0x001fe2000f8e28ff */
[----:B------:R-:W-:Y:S01]  /*2770*/  USHF.R.U32.HI UR8, URZ, 0x1, UR6 ;  /* 0x000000013f087899 */ /* 0x000fe20008011606 */
[----:B------:R-:W0:Y:S02]  /*2780*/  LDC.64 R32, c[0x0][0x260] ;  /* 0x00009800ff207b82 */ /* 0x000e240000000a00 */
[----:B----4-:R-:W-:-:S06]  /*2790*/  LEA R8, R29, R10, 0x3 ;  /* 0x0000000a1d087211 */ /* 0x010fcc00078e18ff */
[----:B------:R-:W-:Y:S06]  /*27a0*/  BAR.SYNC.DEFER_BLOCKING 0x0 ;  /* 0x0000000000007b1d */ /* 0x000fec0000010000 */
[----:B------:R-:W2:Y:S01]  /*27b0*/  LDL R29, [R1+0x9c] ;  /* 0x00009c00011d7983 */ /* 0x000ea20000100800 */
[----:B---3--:R-:W-:-:S03]  /*27c0*/  IMAD R10, R28, 0x8, R10 ;  /* 0x000000081c0a7824 */ /* 0x008fc600078e020a */
[----:B------:R-:W1:Y:S04]  /*27d0*/  LDS.64 R8, [R8] ;  /* 0x0000000008087984 */ /* 0x000e680000000a00 */
[----:B------:R-:W3:Y:S01]  /*27e0*/  LDS.64 R10, [R10+0x1e00] ;  /* 0x001e00000a0a7984 */ /* 0x000ee20000000a00 */
[----:B------:R-:W-:-:S04]  /*27f0*/  USHF.L.U32 UR8, UR8, 0x7, URZ ;  /* 0x0000000708087899 */ /* 0x000fc8000800063f */
[----:B------:R-:W-:-:S04]  /*2800*/  ULOP3.LUT UR8, UR8, 0xffffff80, UR16, 0xe2, !UPT ;  /* 0xffffff8008087892 */ /* 0x000fc8000f8ee210 */
[----:B------:R-:W-:Y:S01]  /*2810*/  UIMAD UR8, UR8, 0x780, UR14 ;  /* 0x00000780080878a4 */ /* 0x000fe2000f8e020e */
[C---:B------:R-:W-:Y:S02]  /*2820*/  IADD3 R37, R36.reuse, 0x1e0, RZ ;  /* 0x000001e024257810 */ /* 0x040fe40007ffe0ff */
[----:B------:R-:W-:-:S03]  /*2830*/  IADD3 R36, R36, 0x1e0, RZ ;  /* 0x000001e024247810 */ /* 0x000fc60007ffe0ff */
[----:B------:R-:W-:Y:S02]  /*2840*/  IADD3 R28, R31, UR8, RZ ;  /* 0x000000081f1c7c10 */ /* 0x000fe4000fffe0ff */
[----:B------:R-:W-:Y:S02]  /*2850*/  SHF.R.S32.HI R36, RZ, 0x1f, R36 ;  /* 0x0000001fff247819 */ /* 0x000fe40000011424 */
[----:B------:R-:W-:Y:S02]  /*2860*/  SHF.L.U32 R28, R28, 0x1, RZ ;  /* 0x000000011c1c7819 */ /* 0x000fe400000006ff */
[----:B------:R-:W-:-:S04]  /*2870*/  LEA.HI R36, R36, R37, RZ, 0x2 ;  /* 0x0000002524247211 */ /* 0x000fc800078f10ff */
[----:B------:R-:W-:Y:S01]  /*2880*/  SHF.R.S32.HI R36, RZ, 0x2, R36 ;  /* 0x00000002ff247819 */ /* 0x000fe20000011424 */
[----:B-1----:R-:W-:Y:S01]  /*2890*/  FADD.FTZ R9, RZ, R9 ;  /* 0x00000009ff097221 */ /* 0x002fe20000010000 */
[----:B------:R-:W-:-:S03]  /*28a0*/  FADD.FTZ R8, RZ, R8 ;  /* 0x00000008ff087221 */ /* 0x000fc60000010000 */
[----:B---3--:R-:W-:Y:S01]  /*28b0*/  FADD.FTZ R11, R9, R11 ;  /* 0x0000000b090b7221 */ /* 0x008fe20000010000 */
[----:B------:R-:W-:Y:S01]  /*28c0*/  FADD.FTZ R10, R8, R10 ;  /* 0x0000000a080a7221 */ /* 0x000fe20000010000 */
[----:B0-----:R-:W-:-:S05]  /*28d0*/  IMAD.WIDE.U32 R8, R28, 0x4, R32 ;  /* 0x000000041c087825 */ /* 0x001fca00078e0020 */
[----:B------:R0:W-:Y:S02]  /*28e0*/  STG.E.64 desc[UR12][R8.64+0x8000], R10 ;  /* 0x0080000a08007986 */ /* 0x0001e4000c101b0c */
[----:B0-----:R-:W-:Y:S01]  /*28f0*/  VIADD R8, R28, 0x3c0 ;  /* 0x000003c01c087836 */ /* 0x001fe20000000000 */
[----:B------:R-:W-:-:S04]  /*2900*/  LEA R28, R36, UR5, 0x5 ;  /* 0x00000005241c7c11 */ /* 0x000fc8000f8e28ff */
[----:B------:R-:W-:-:S06]  /*2910*/  LEA R10, R34, R28, 0x3 ;  /* 0x0000001c220a7211 */ /* 0x000fcc00078e18ff */
[----:B------:R-:W0:Y:S01]  /*2920*/  LDS.64 R10, [R10] ;  /* 0x000000000a0a7984 */ /* 0x000e220000000a00 */
[----:B------:R-:W-:-:S04]  /*2930*/  IMAD.WIDE.U32 R8, R8, 0x4, R32 ;  /* 0x0000000408087825 */ /* 0x000fc800078e0020 */
[----:B0-----:R-:W-:Y:S01]  /*2940*/  FADD.FTZ R11, RZ, R11 ;  /* 0x0000000bff0b7221 */ /* 0x001fe20000010000 */
[----:B------:R-:W-:Y:S01]  /*2950*/  FADD.FTZ R10, RZ, R10 ;  /* 0x0000000aff0a7221 */ /* 0x000fe20000010000 */
[----:B--2---:R-:W-:-:S06]  /*2960*/  LEA R28, R29, R28, 0x3 ;  /* 0x0000001c1d1c7211 */ /* 0x004fcc00078e18ff */
[----:B------:R-:W0:Y:S02]  /*2970*/  LDS.64 R28, [R28+0x1e00] ;  /* 0x001e00001c1c7984 */ /* 0x000e240000000a00 */
[----:B0-----:R-:W-:Y:S01]  /*2980*/  FADD.FTZ R29, R11, R29 ;  /* 0x0000001d0b1d7221 */ /* 0x001fe20000010000 */
[----:B------:R-:W-:-:S05]  /*2990*/  FADD.FTZ R28, R10, R28 ;  /* 0x0000001c0a1c7221 */ /* 0x000fca0000010000 */
[----:B------:R2:W-:Y:S02]  /*29a0*/  STG.E.64 desc[UR12][R8.64+0x8000], R28 ;  /* 0x0080001c08007986 */ /* 0x0005e4000c101b0c */
.L_x_498:
[----:B------:R-:W-:Y:S01]  /*29b0*/  BSSY B0, `(.L_x_499) ;  /* 0x0000117000007945 */ /* 0x000fe20003800000 */
[----:B0-2---:R-:W-:-:S03]  /*29c0*/  CS2R R8, SRZ ;  /* 0x0000000000087805 */ /* 0x005fc6000001ff00 */
[----:B------:R-:W-:Y:S05]  /*29d0*/  @P1 BRA `(.L_x_500) ;  /* 0x0000001000501947 */ /* 0x000fea0003800000 */
[----:B------:R-:W-:Y:S01]  /*29e0*/  USHF.L.U32 UR5, UR11, 0x3, URZ ;  /* 0x000000030b057899 */ /* 0x000fe2000800063f */
[----:B------:R-:W-:Y:S01]  /*29f0*/  HFMA2.MMA R8, -RZ, RZ, 0, 7.152557373046875e-06 ;  /* 0x00000078ff087435 */ /* 0x000fe200000001ff */
[----:B-1----:R-:W-:Y:S02]  /*2a00*/  IMAD.SHL.U32 R29, R31, 0x8, RZ ;  /* 0x000000081f1d7824 */ /* 0x002fe400078e00ff */
[----:B------:R-:W-:-:S03]  /*2a10*/  ULOP3.LUT UR5, UR5, 0x8, URZ, 0xc0, !UPT ;  /* 0x0000000805057892 */ /* 0x000fc6000f8ec03f */
[----:B------:R-:W-:-:S03]  /*2a20*/  LOP3.LUT R29, R29, 0x8, RZ, 0xc0, !PT ;  /* 0x000000081d1d7812 */ /* 0x000fc600078ec0ff */
[----:B------:R-:W-:-:S05]  /*2a30*/  LEA.HI R28, R31, UR5, RZ, 0x1f ;  /* 0x000000051f1c7c11 */ /* 0x000fca000f8ff8ff */
[----:B------:R-:W-:-:S05]  /*2a40*/  IMAD R28, R28, R8, -UR14 ;  /* 0x8000000e1c1c7e24 */ /* 0x000fca000f8e0208 */
[----:B------:R-:W-:-:S04]  /*2a50*/  IADD3 R10, R28, 0x4, RZ ;  /* 0x000000041c0a7810 */ /* 0x000fc80007ffe0ff */
[----:B------:R-:W-:-:S04]  /*2a60*/  SHF.R.S32.HI R8, RZ, 0x1f, R10 ;  /* 0x0000001fff087819 */ /* 0x000fc8000001140a */
[----:B------:R-:W-:Y:S02]  /*2a70*/  LEA.HI R10, R8, R10, RZ, 0x2 ;  /* 0x0000000a080a7211 */ /* 0x000fe400078f10ff */
[----:B------:R-:W-:Y:S02]  /*2a80*/  SHF.R.S32.HI R8, RZ, 0x1f, R28 ;  /* 0x0000001fff087819 */ /* 0x000fe4000001141c */
[----:B------:R-:W-:Y:S02]  /*2a90*/  SHF.R.S32.HI R10, RZ, 0x2, R10 ;  /* 0x00000002ff0a7819 */ /* 0x000fe4000001140a */
[----:B------:R-:W-:-:S03]  /*2aa0*/  LEA.HI R8, R8, R28, RZ, 0x2 ;  /* 0x0000001c08087211 */ /* 0x000fc600078f10ff */
[----:B-----5:R-:W-:Y:S01]  /*2ab0*/  IMAD R10, R10, 0x18, R2 ;  /* 0x000000180a0a7824 */ /* 0x020fe200078e0202 */
[----:B------:R-:W-:-:S04]  /*2ac0*/  SHF.R.S32.HI R8, RZ, 0x2, R8 ;  /* 0x00000002ff087819 */ /* 0x000fc80000011408 */
[----:B------:R-:W-:Y:S01]  /*2ad0*/  IADD3 R10, R29, R10, RZ ;  /* 0x0000000a1d0a7210 */ /* 0x000fe20007ffe0ff */
[----:B------:R-:W-:-:S05]  /*2ae0*/  IMAD R8, R8, 0x18, R2 ;  /* 0x0000001808087824 */ /* 0x000fca00078e0202 */
[----:B------:R-:W-:Y:S01]  /*2af0*/  IADD3 R8, R8, R29, RZ ;  /* 0x0000001d08087210 */ /* 0x000fe20007ffe0ff */
[----:B------:R-:W-:Y:S05]  /*2b00*/  LDS.64 R10, [R10] ;  /* 0x000000000a0a7984 */ /* 0x000fea0000000a00 */
[----:B------:R-:W0:Y:S02]  /*2b10*/  LDS.64 R8, [R8] ;  /* 0x0000000008087984 */ /* 0x000e240000000a00 */
[----:B0-----:R-:W-:Y:S01]  /*2b20*/  FADD.FTZ R8, RZ, R8 ;  /* 0x00000008ff087221 */ /* 0x001fe20000010000 */
[----:B------:R-:W-:-:S03]  /*2b30*/  FADD.FTZ R9, RZ, R9 ;  /* 0x00000009ff097221 */ /* 0x000fc60000010000 */
[----:B------:R-:W-:Y:S01]  /*2b40*/  FADD.FTZ R10, R8, R10 ;  /* 0x0000000a080a7221 */ /* 0x000fe20000010000 */
[----:B------:R-:W-:Y:S01]  /*2b50*/  IADD3 R8, R28, 0x8, RZ ;  /* 0x000000081c087810 */ /* 0x000fe20007ffe0ff */
[----:B------:R-:W-:-:S03]  /*2b60*/  FADD.FTZ R11, R9, R11 ;  /* 0x0000000b090b7221 */ /* 0x000fc60000010000 */
[----:B------:R-:W-:-:S04]  /*2b70*/  SHF.R.S32.HI R9, RZ, 0x1f, R8 ;  /* 0x0000001fff097819 */ /* 0x000fc80000011408 */
[----:B------:R-:W-:-:S04]  /*2b80*/  LEA.HI R9, R9, R8, RZ, 0x2 ;  /* 0x0000000809097211 */ /* 0x000fc800078f10ff */
[----:B------:R-:W-:-:S05]  /*2b90*/  SHF.R.S32.HI R9, RZ, 0x2, R9 ;  /* 0x00000002ff097819 */ /* 0x000fca0000011409 */
[----:B------:R-:W-:-:S05]  /*2ba0*/  IMAD R9, R9, 0x18, R2 ;  /* 0x0000001809097824 */ /* 0x000fca00078e0202 */
[----:B------:R-:W-:-:S06]  /*2bb0*/  IADD3 R9, R29, R9, RZ ;  /* 0x000000091d097210 */ /* 0x000fcc0007ffe0ff */
[----:B------:R-:W0:Y:S02]  /*2bc0*/  LDS.64 R8, [R9] ;  /* 0x0000000009087984 */ /* 0x000e240000000a00 */
[----:B0-----:R-:W-:Y:S01]  /*2bd0*/  FADD.FTZ R10, R10, R8 ;  /* 0x000000080a0a7221 */ /* 0x001fe20000010000 */
[----:B------:R-:W-:Y:S02]  /*2be0*/  VIADD R8, R28, 0xc ;  /* 0x0000000c1c087836 */ /* 0x000fe40000000000 */
        /* <DEDUP_REMOVED lines=22> */
[----:B------:R-:W-:-:S04]  /*2d50*/  IMAD R9, R9, 0x18, R2 ;  /* 0x0000001809097824 */ /* 0x000fc800078e0202 */
[----:B------:R-:W-:-:S06]  /*2d60*/  IMAD.IADD R9, R29, 0x1, R9 ;  /* 0x000000011d097824 */ /* 0x000fcc00078e0209 */
        /* <DEDUP_REMOVED lines=200> */
[C---:B------:R-:W-:Y:S02]  /*39f0*/  VIADD R8, R28.reuse, 0x70 ;  /* 0x000000701c087836 */ /* 0x040fe40000000000 */
[----:B------:R-:W-:Y:S01]  /*3a00*/  FADD.FTZ R11, R11, R9 ;  /* 0x000000090b0b7221 */ /* 0x000fe20000010000 */
[----:B------:R-:W-:Y:S02]  /*3a10*/  IADD3 R28, R28, 0x74, RZ ;  /* 0x000000741c1c7810 */ /* 0x000fe40007ffe0ff */
[----:B------:R-:W-:-:S04]  /*3a20*/  SHF.R.S32.HI R9, RZ, 0x1f, R8 ;  /* 0x0000001fff097819 */ /* 0x000fc80000011408 */
[----:B------:R-:W-:-:S04]  /*3a30*/  LEA.HI R9, R9, R8, RZ, 0x2 ;  /* 0x0000000809097211 */ /* 0x000fc800078f10ff */
[----:B------:R-:W-:-:S05]  /*3a40*/  SHF.R.S32.HI R9, RZ, 0x2, R9 ;  /* 0x00000002ff097819 */ /* 0x000fca0000011409 */
[----:B------:R-:W-:-:S05]  /*3a50*/  IMAD R9, R9, 0x18, R2 ;  /* 0x0000001809097824 */ /* 0x000fca00078e0202 */
[----:B------:R-:W-:-:S06]  /*3a60*/  IADD3 R9, R29, R9, RZ ;  /* 0x000000091d097210 */ /* 0x000fcc0007ffe0ff */
[----:B------:R-:W0:Y:S02]  /*3a70*/  LDS.64 R8, [R9] ;  /* 0x0000000009087984 */ /* 0x000e240000000a00 */
[----:B0-----:R-:W-:Y:S01]  /*3a80*/  FADD.FTZ R10, R10, R8 ;  /* 0x000000080a0a7221 */ /* 0x001fe20000010000 */
[----:B------:R-:W-:Y:S01]  /*3a90*/  SHF.R.S32.HI R8, RZ, 0x1f, R28 ;  /* 0x0000001fff087819 */ /* 0x000fe2000001141c */
[----:B------:R-:W-:-:S03]  /*3aa0*/  FADD.FTZ R11, R11, R9 ;  /* 0x000000090b0b7221 */ /* 0x000fc60000010000 */
[----:B------:R-:W-:-:S04]  /*3ab0*/  LEA.HI R8, R8, R28, RZ, 0x2 ;  /* 0x0000001c08087211 */ /* 0x000fc800078f10ff */
[----:B------:R-:W-:-:S05]  /*3ac0*/  SHF.R.S32.HI R8, RZ, 0x2, R8 ;  /* 0x00000002ff087819 */ /* 0x000fca0000011408 */
[----:B------:R-:W-:-:S05]  /*3ad0*/  IMAD R8, R8, 0x18, R2 ;  /* 0x0000001808087824 */ /* 0x000fca00078e0202 */
[----:B------:R-:W-:-:S06]  /*3ae0*/  IADD3 R8, R29, R8, RZ ;  /* 0x000000081d087210 */ /* 0x000fcc0007ffe0ff */
[----:B------:R-:W0:Y:S02]  /*3af0*/  LDS.64 R8, [R8] ;  /* 0x0000000008087984 */ /* 0x000e240000000a00 */
[----:B0-----:R-:W-:Y:S01]  /*3b00*/  FADD.FTZ R8, R10, R8 ;  /* 0x000000080a087221 */ /* 0x001fe20000010000 */
[----:B------:R-:W-:-:S07]  /*3b10*/  FADD.FTZ R9, R11, R9 ;  /* 0x000000090b097221 */ /* 0x000fce0000010000 */
.L_x_500:
[----:B------:R-:W-:Y:S05]  /*3b20*/  BSYNC B0 ;  /* 0x0000000000007941 */ /* 0x000fea0003800000 */
.L_x_499:
[----:B------:R-:W2:Y:S04]  /*3b30*/  LDL.LU R29, [R1+0x18] ;  /* 0x00001800011d7983 */ /* 0x000ea80000300800 */
[----:B------:R-:W3:Y:S01]  /*3b40*/  LDL.LU R28, [R1+0x1c] ;  /* 0x00001c00011c7983 */ /* 0x000ee20000300800 */
[----:B-1----:R-:W-:Y:S01]  /*3b50*/  LOP3.LUT P1, RZ, R31, 0xfffffff1, RZ, 0xc0, !PT ;  /* 0xfffffff11fff7812 */ /* 0x002fe2000782c0ff */
[----:B------:R-:W-:Y:S02]  /*3b60*/  BSSY B0, `(.L_x_501) ;  /* 0x0000014000007945 */ /* 0x000fe40003800000 */
[----:B------:R-:W0:Y:S04]  /*3b70*/  SHFL.BFLY PT, R11, R8, 0x1, 0x1f ;  /* 0x0c201f00080b7f89 */ /* 0x000e2800000e0000 */
[----:B------:R-:W1:Y:S01]  /*3b80*/  SHFL.BFLY PT, R10, R9, 0x1, 0x1f ;  /* 0x0c201f00090a7f89 */ /* 0x000e6200000e0000 */
[----:B0-----:R-:W-:Y:S01]  /*3b90*/  FADD.FTZ R8, R11, R8 ;  /* 0x000000080b087221 */ /* 0x001fe20000010000 */
[----:B-1----:R-:W-:Y:S01]  /*3ba0*/  FADD.FTZ R9, R10, R9 ;  /* 0x000000090a097221 */ /* 0x002fe20000010000 */
[----:B--2---:R-:W-:-:S02]  /*3bb0*/  PRMT R36, R29, 0x7632, R36 ;  /* 0x000076321d247816 */ /* 0x004fc40000000024 */
[----:B---3--:R-:W-:Y:S01]  /*3bc0*/  PRMT R37, R28, 0x7632, R37 ;  /* 0x000076321c257816 */ /* 0x008fe20000000025 */
[----:B------:R-:W-:Y:S06]  /*3bd0*/  @P1 BRA `(.L_x_502) ;  /* 0x0000000000301947 */ /* 0x000fec0003800000 */
[----:B------:R-:W0:Y:S01]  /*3be0*/  LDC.64 R28, c[0x0][0x260] ;  /* 0x00009800ff1c7b82 */ /* 0x000e220000000a00 */
[----:B------:R-:W-:Y:S01]  /*3bf0*/  SHF.R.U32.HI R11, RZ, 0x1, R31 ;  /* 0x00000001ff0b7819 */ /* 0x000fe2000001161f */
[----:B------:R-:W-:Y:S01]  /*3c00*/  ULDC UR5, c[0x0][0x10] ;  /* 0x0000040000057ab9 */ /* 0x000fe20000000800 */
[----:B------:R-:W-:Y:S01]  /*3c10*/  IMAD.U32 R10, RZ, RZ, UR16 ;  /* 0x00000010ff0a7e24 */ /* 0x000fe2000f8e00ff */
[----:B------:R-:W-:Y:S01]  /*3c20*/  UIMAD UR5, UR5, UR4, UR6 ;  /* 0x00000004050572a4 */ /* 0x000fe2000f8e0206 */
[----:B------:R-:W-:-:S04]  /*3c30*/  SHF.L.U32 R11, R11, 0x7, RZ ;  /* 0x000000070b0b7819 */ /* 0x000fc800000006ff */
[----:B------:R-:W-:Y:S02]  /*3c40*/  LOP3.LUT R10, R11, 0xffffff80, R10, 0xe2, !PT ;  /* 0xffffff800b0a7812 */ /* 0x000fe400078ee20a */
[----:B------:R-:W-:-:S04]  /*3c50*/  MOV R11, UR5 ;  /* 0x00000005000b7c02 */ /* 0x000fc80008000f00 */
[----:B------:R-:W-:-:S04]  /*3c60*/  LEA R10, R11, R10, 0xa ;  /* 0x0000000a0b0a7211 */ /* 0x000fc800078e50ff */
[----:B------:R-:W-:-:S05]  /*3c70*/  SHF.L.U32 R10, R10, 0x1, RZ ;  /* 0x000000010a0a7819 */ /* 0x000fca00000006ff */
[----:B0-----:R-:W-:-:S05]  /*3c80*/  IMAD.WIDE.U32 R10, R10, 0x4, R28 ;  /* 0x000000040a0a7825 */ /* 0x001fca00078e001c */
[----:B------:R0:W-:Y:S02]  /*3c90*/  STG.E.64 desc[UR12][R10.64], R8 ;  /* 0x000000080a007986 */ /* 0x0001e4000c101b0c */
.L_x_502:
[----:B------:R-:W-:Y:S05]  /*3ca0*/  BSYNC B0 ;  /* 0x0000000000007941 */ /* 0x000fea0003800000 */
.L_x_501:
[----:B0-----:R-:W2:Y:S04]  /*3cb0*/  LDL.LU R9, [R1+0x8] ;  /* 0x0000080001097983 */ /* 0x001ea80000300800 */
[----:B------:R-:W3:Y:S01]  /*3cc0*/  LDL.LU R8, [R1+0xc] ;  /* 0x00000c0001087983 */ /* 0x000ee20000300800 */
[----:B------:R-:W-:Y:S01]  /*3cd0*/  UISETP.GE.U32.AND UP0, UPT, UR9, UR15, UPT ;  /* 0x0000000f0900728c */ /* 0x000fe2000bf06070 */
[----:B-----5:R-:W-:Y:S02]  /*3ce0*/  PRMT R18, R12, 0x7632, R18 ;  /* 0x000076320c127816 */ /* 0x020fe40000000012 */
[----:B------:R-:W-:Y:S01]  /*3cf0*/  PRMT R34, R13, 0x7632, R34 ;  /* 0x000076320d227816 */ /* 0x000fe20000000022 */
        /* <DEDUP_REMOVED lines=15> */
[----:B--2---:R-:W-:Y:S02]  /*3df0*/  PRMT R17, R9, 0x7632, R17 ;  /* 0x0000763209117816 */ /* 0x004fe40000000011 */
[----:B---3--:R-:W-:Y:S02]  /*3e00*/  PRMT R33, R8, 0x7632, R33 ;  /* 0x0000763208217816 */ /* 0x008fe40000000021 */
[----:B------:R-:W-:Y:S01]  /*3e10*/  PRMT R32, R17, 0x7632, R32 ;  /* 0x0000763211207816 */ /* 0x000fe20000000020 */
[----:B------:R-:W-:Y:S06]  /*3e20*/  @P1 BRA `(.L_x_503) ;  /* 0x00000000005c1947 */ /* 0x000fec0003800000 */
        /* <DEDUP_REMOVED lines=14> */
.L_x_505:
[----:B------:R-:W2:Y:S04]  /*3f10*/  LD.E.STRONG.GPU R11, desc[UR12][R8.64] ;  /* 0x0000000c080b7980 */ /* 0x000ea8000c10f900 */
[----:B--2---:R-:W-:Y:S01]  /*3f20*/  CCTL.IVALL ;  /* 0x00000000ff00798f */ /* 0x004fe20002000000 */
[----:B------:R-:W-:Y:S05]  /*3f30*/  YIELD ;  /* 0x0000000000007946 */ /* 0x000fea0003800000 */
[----:B-----5:R-:W-:-:S04]  /*3f40*/  LOP3.LUT R11, R11, R10, RZ, 0x3c, !PT ;  /* 0x0000000a0b0b7212 */ /* 0x020fc800078e3cff */
[----:B------:R-:W-:-:S13]  /*3f50*/  ISETP.GT.AND P1, PT, R11, -0x1, PT ;  /* 0xffffffff0b00780c */ /* 0x000fda0003f24270 */
[----:B------:R-:W-:Y:S05]  /*3f60*/  @P1 BRA `(.L_x_505) ;  /* 0xfffffffc00e81947 */ /* 0x000fea000383ffff */
.L_x_504:
[----:B------:R-:W-:Y:S05]  /*3f70*/  WARPSYNC.ALL ;  /* 0x0000000000007948 */ /* 0x000fea0003800000 */
[----:B------:R-:W-:Y:S06]  /*3f80*/  BAR.SYNC.DEFER_BLOCKING 0x0 ;  /* 0x0000000000007b1d */ /* 0x000fec0000010000 */
[----:B------:R-:W-:Y:S05]  /*3f90*/  BRA `(.L_x_506) ;  /* 0x0000000000687947 */ /* 0x000fea0003800000 */
.L_x_503:
        /* <DEDUP_REMOVED lines=11> */
[----:B0-----:R-:W-:Y:S01]  /*4050*/  IMAD.WIDE.U32 R8, R8, 0x4, R10 ;  /* 0x0000000408087825 */ /* 0x001fe200078e000a */
[----:B------:R-:W-:-:S04]  /*4060*/  MOV R10, 0x7fffff81 ;  /* 0x7fffff81000a7802 */ /* 0x000fc80000000f00 */
[----:B------:R-:W-:Y:S01]  /*4070*/  SEL R10, R10, 0x1, !P1 ;  /* 0x000000010a0a7807 */ /* 0x000fe20004800000 */
[----:B------:R-:W-:Y:S06]  /*4080*/  MEMBAR.ALL.GPU ;  /* 0x0000000000007992 */ /* 0x000fec000000a000 */
[----:B------:R-:W-:-:S00]  /*4090*/  ERRBAR ;  /* 0x00000000000079ab */ /* 0x000fc00000000000 */
[----:B------:R-:W-:Y:S06]  /*40a0*/  CGAERRBAR ;  /* 0x00000000000075ab */ /* 0x000fec0000000000 */
[----:B------:R0:W5:Y:S02]  /*40b0*/  ATOM.E.ADD.STRONG.GPU PT, R10, desc[UR12][R8.64], R10 ;  /* 0x0000000a080a798a */ /* 0x00016400081ee1cc */
.L_x_508:
[----:B------:R-:W2:Y:S04]  /*40c0*/  LD.E.STRONG.GPU R11, desc[UR12][R8.64] ;  /* 0x0000000c080b7980 */ /* 0x000ea8000c10f900 */
[----:B--2---:R-:W-:Y:S01]  /*40d0*/  CCTL.IVALL ;  /* 0x00000000ff00798f */ /* 0x004fe20002000000 */
[----:B------:R-:W-:Y:S05]  /*40e0*/  YIELD ;  /* 0x0000000000007946 */ /* 0x000fea0003800000 */
[----:B-----5:R-:W-:-:S04]  /*40f0*/  LOP3.LUT R11, R11, R10, RZ, 0x3c, !PT ;  /* 0x0000000a0b0b7212 */ /* 0x020fc800078e3cff */
[----:B------:R-:W-:-:S13]  /*4100*/  ISETP.GT.AND P1, PT, R11, -0x1, PT ;  /* 0xffffffff0b00780c */ /* 0x000fda0003f24270 */
[----:B------:R-:W-:Y:S05]  /*4110*/  @P1 BRA `(.L_x_508) ;  /* 0xfffffffc00e81947 */ /* 0x000fea000383ffff */
.L_x_507:
[----:B------:R-:W-:Y:S05]  /*4120*/  WARPSYNC.ALL ;  /* 0x0000000000007948 */ /* 0x000fea0003800000 */
[----:B------:R-:W-:Y:S06]  /*4130*/  BAR.SYNC.DEFER_BLOCKING 0x0 ;  /* 0x0000000000007b1d */ /* 0x000fec0000010000 */
.L_x_506:
        /* <DEDUP_REMOVED lines=14> */
[----:B------:R-:W-:-:S04]  /*4220*/  IADD3 R8, R8, R9, RZ ;  /* 0x0000000908087210 */ /* 0x000fc80007ffe0ff */
[----:B------:R-:W-:-:S04]  /*4230*/  SHF.L.U32 R12, R8, 0x1, RZ ;  /* 0x00000001080c7819 */ /* 0x000fc800000006ff */
[C---:B------:R-:W-:Y:S01]  /*4240*/  IADD3 R8, R12.reuse, 0x40, RZ ;  /* 0x000000400c087810 */ /* 0x040fe20007ffe0ff */
[C---:B------:R-:W-:Y:S02]  /*4250*/  VIADD R14, R12.reuse, 0x80 ;  /* 0x000000800c0e7836 */ /* 0x040fe40000000000 */
[C---:B0-----:R-:W-:Y:S01]  /*4260*/  IMAD.WIDE.U32 R10, R12.reuse, 0x4, R2 ;  /* 0x000000040c0a7825 */ /* 0x041fe200078e0002 */
[----:B------:R-:W-:-:S03]  /*4270*/  IADD3 R12, R12, 0xc0, RZ ;  /* 0x000000c00c0c7810 */ /* 0x000fc60007ffe0ff */
[--C-:B------:R-:W-:Y:S02]  /*4280*/  IMAD.WIDE.U32 R8, R8, 0x4, R2.reuse ;  /* 0x0000000408087825 */ /* 0x100fe400078e0002 */
[----:B------:R-:W2:Y:S02]  /*4290*/  LDG.E.64 R10, desc[UR12][R10.64] ;  /* 0x0000000c0a0a7981 */ /* 0x000ea4000c1e1b00 */
[--C-:B------:R-:W-:Y:S02]  /*42a0*/  IMAD.WIDE.U32 R14, R14, 0x4, R2.reuse ;  /* 0x000000040e0e7825 */ /* 0x100fe400078e0002 */
[----:B------:R-:W3:Y:S02]  /*42b0*/  LDG.E.64 R8, desc[UR12][R8.64] ;  /* 0x0000000c08087981 */ /* 0x000ee4000c1e1b00 */
[----:B------:R-:W-:Y:S02]  /*42c0*/  IMAD.WIDE.U32 R12, R12, 0x4, R2 ;  /* 0x000000040c0c7825 */ /* 0x000fe400078e0002 */
        /* <DEDUP_REMOVED lines=11> */
.L_x_510:
[----:B------:R-:W-:Y:S05]  /*4380*/  BSYNC B0 ;  /* 0x0000000000007941 */ /* 0x000fea0003800000 */
.L_x_509:
        /* <DEDUP_REMOVED lines=22> */
[----:B0-----:R-:W-:Y:S01]  /*44f0*/  FADD.FTZ R9, R9, R10 ;  /* 0x0000000a09097221 */ /* 0x001fe20000010000 */
[----:B------:R-:W-:Y:S06]  /*4500*/  @P1 BRA `(.L_x_512) ;  /* 0x0000000000241947 */ /* 0x000fec0003800000 */
[----:B------:R-:W0:Y:S01]  /*4510*/  S2UR UR8, SR_CgaCtaId ;  /* 0x00000000000879c3 */ /* 0x000e220000008800 */
[----:B------:R-:W-:Y:S01]  /*4520*/  UMOV UR5, 0x400 ;  /* 0x0000040000057882 */ /* 0x000fe20000000000 */
[----:B------:R-:W-:Y:S01]  /*4530*/  SHF.R.U32.HI R10, RZ, 0x2, R11 ;  /* 0x00000002ff0a7819 */ /* 0x000fe2000001160b */
[----:B------:R-:W-:Y:S01]  /*4540*/  UIADD3 UR5, UR5, 0x5280, URZ ;  /* 0x0000528005057890 */ /* 0x000fe2000fffe03f */
[----:B------:R-:W-:Y:S01]  /*4550*/  FMUL.FTZ R9, R9, 8.1380212577641941607e-06 ;  /* 0x3708888909097820 */ /* 0x000fe20000410000 */
[----:B------:R-:W-:Y:S01]  /*4560*/  FMUL.FTZ R8, R8, 8.1380212577641941607e-06 ;  /* 0x3708888908087820 */ /* 0x000fe20000410000 */
[----:B------:R-:W-:Y:S01]  /*4570*/  LOP3.LUT R10, R10, 0x3ffffff8, RZ, 0xc0, !PT ;  /* 0x3ffffff80a0a7812 */ /* 0x000fe200078ec0ff */
[----:B0-----:R-:W-:-:S09]  /*4580*/  ULEA UR5, UR8, UR5, 0x18 ;  /* 0x0000000508057291 */ /* 0x001fd2000f8ec03f */
[----:B------:R0:W-:Y:S03]  /*4590*/  STS.64 [R10+UR5], R8 ;  /* 0x000000080a007988 */ /* 0x0001e60008000a05 */
.L_x_512:
[----:B------:R-:W-:Y:S05]  /*45a0*/  BSYNC B0 ;  /* 0x0000000000007941 */ /* 0x000fea0003800000 */
.L_x_511:
[----:B------:R-:W2:Y:S01]  /*45b0*/  LDL.LU R12, [R1+0x38] ;  /* 0x00003800010c7983 */ /* 0x000ea20000300800 */
[----:B0-----:R-:W-:Y:S02]  /*45c0*/  SHF.L.U32 R10, R17, 0x10, RZ ;  /* 0x00000010110a7819 */ /* 0x001fe400000006ff */
[----:B------:R-:W-:Y:S01]  /*45d0*/  SHF.L.U32 R36, R36, 0x10, RZ ;  /* 0x0000001024247819 */ /* 0x000fe200000006ff */
[----:B------:R-:W3:Y:S01]  /*45e0*/  LDL.LU R14, [R1+0x5c] ;  /* 0x00005c00010e7983 */ /* 0x000ee20000300800 */
[----:B------:R-:W-:Y:S01]  /*45f0*/  SHF.L.U32 R18, R18, 0x10, RZ ;  /* 0x0000001012127819 */ /* 0x000fe200000006ff */
[----:B------:R-:W0:Y:S01]  /*4600*/  S2UR UR14, SR_CgaCtaId ;  /* 0x00000000000e79c3 */ /* 0x000e220000008800 */
[----:B------:R-:W-:Y:S01]  /*4610*/  USHF.L.U32 UR5, UR11, 0x3, URZ ;  /* 0x000000030b057899 */ /* 0x000fe2000800063f */
[----:B------:R-:W4:Y:S01]  /*4620*/  LDL.LU R13, [R1+0x28] ;  /* 0x00002800010d7983 */ /* 0x000f220000300800 */
[----:B------:R-:W-:Y:S01]  /*4630*/  UMOV UR8, 0x400 ;  /* 0x0000040000087882 */ /* 0x000fe20000000000 */
[----:B------:R-:W-:-:S02]  /*4640*/  SHF.L.U32 R16, R16, 0x10, RZ ;  /* 0x0000001010107819 */ /* 0x000fc400000006ff */
[----:B------:R-:W-:Y:S01]  /*4650*/  SHF.L.U32 R37, R37, 0x10, RZ ;  /* 0x0000001025257819 */ /* 0x000fe200000006ff */
[----:B------:R-:W3:Y:S01]  /*4660*/  LDL.LU R15, [R1+0x58] ;  /* 0x00005800010f7983 */ /* 0x000ee20000300800 */
[----:B------:R-:W-:Y:S01]  /*4670*/  SHF.L.U32 R34, R34, 0x10, RZ ;  /* 0x0000001022227819 */ /* 0x000fe200000006ff */
[----:B------:R-:W-:Y:S01]  /*4680*/  IMAD.U32 R31, R31, 0x10000, RZ ;  /* 0x000100001f1f7824 */ /* 0x000fe200078e00ff */
[----:B------:R-:W-:Y:S01]  /*4690*/  SHF.L.U32 R29, R29, 0x10, RZ ;  /* 0x000000101d1d7819 */ /* 0x000fe200000006ff */
[----:B------:R-:W2:Y:S01]  /*46a0*/  LDL.LU R17, [R1+0x98] ;  /* 0x0000980001117983 */ /* 0x000ea20000300800 */
[----:B------:R-:W-:Y:S01]  /*46b0*/  FADD.FTZ R10, -R4, R10 ;  /* 0x0000000a040a7221 */ /* 0x000fe20000010100 */
[----:B------:R-:W-:Y:S02]  /*46c0*/  ULOP3.LUT UR5, UR5, 0x8, URZ, 0xc0, !UPT ;  /* 0x0000000805057892 */ /* 0x000fe4000f8ec03f */
[----:B------:R-:W-:Y:S01]  /*46d0*/  UIADD3 UR8, UR8, 0x5280, URZ ;  /* 0x0000528008087890 */ /* 0x000fe2000fffe03f */
[----:B------:R-:W-:Y:S01]  /*46e0*/  FMUL.FTZ R10, R6, R10 ;  /* 0x0000000a060a7220 */ /* 0x000fe20000410000 */
[----:B------:R-:W-:Y:S03]  /*46f0*/  BAR.SYNC.DEFER_BLOCKING 0x0 ;  /* 0x0000000000007b1d */ /* 0x000fe60000010000 */
[----:B------:R-:W-:Y:S01]  /*4700*/  FFMA.FTZ R8, R10, R36, R18 ;  /* 0x000000240a087223 */ /* 0x000fe20000010012 */
[----:B------:R-:W-:-:S02]  /*4710*/  SHF.L.U32 R28, R28, 0x10, RZ ;  /* 0x000000101c1c7819 */ /* 0x000fc400000006ff */
[----:B------:R-:W-:Y:S01]  /*4720*/  SHF.L.U32 R20, R20, 0x10, RZ ;  /* 0x0000001014147819 */ /* 0x000fe200000006ff */
[----:B------:R-:W-:Y:S01]  /*4730*/  FMUL.FTZ R9, R8, -1.4426950216293334961 ;  /* 0xbfb8aa3b08097820 */ /* 0x000fe20000410000 */
[----:B0-----:R-:W-:Y:S01]  /*4740*/  ULEA UR8, UR14, UR8, 0x18 ;  /* 0x000000080e087291 */ /* 0x001fe2000f8ec03f */
[----:B------:R-:W-:Y:S01]  /*4750*/  IMAD.U32 R19, R19, 0x10000, RZ ;  /* 0x0001000013137824 */ /* 0x000fe200078e00ff */
[----:B------:R-:W-:Y:S02]  /*4760*/  SHF.L.U32 R21, R21, 0x10, RZ ;  /* 0x0000001015157819 */ /* 0x000fe400000006ff */
[----:B------:R-:W-:Y:S01]  /*4770*/  SHF.L.U32 R24, R24, 0x10, RZ ;  /* 0x0000001018187819 */ /* 0x000fe200000006ff */
[----:B------:R-:W0:Y:S01]  /*4780*/  MUFU.EX2 R9, R9 ;  /* 0x0000000900097308 */ /* 0x000e220000000800 */
[----:B------:R-:W-:Y:S02]  /*4790*/  SHF.L.U32 R25, R25, 0x10, RZ ;  /* 0x0000001019197819 */ /* 0x000fe400000006ff */
[----:B------:R-:W-:-:S02]  /*47a0*/  SHF.L.U32 R22, R22, 0x10, RZ ;  /* 0x0000001016167819 */ /* 0x000fc400000006ff */
[----:B------:R-:W-:Y:S01]  /*47b0*/  SHF.L.U32 R32, R32, 0x10, RZ ;  /* 0x0000001020207819 */ /* 0x000fe200000006ff */
[----:B------:R-:W-:Y:S01]  /*47c0*/  IMAD.U32 R23, R23, 0x10000, RZ ;  /* 0x0001000017177824 */ /* 0x000fe200078e00ff */
[----:B------:R-:W-:Y:S01]  /*47d0*/  SHF.L.U32 R26, R26, 0x10, RZ ;  /* 0x000000101a1a7819 */ /* 0x000fe200000006ff */
[----:B------:R-:W-:Y:S01]  /*47e0*/  ULDC.64 UR18, c[0x0][0x210] ;  /* 0x0000840000127ab9 */ /* 0x000fe20000000a00 */
[----:B0-----:R-:W-:-:S06]  /*47f0*/  FADD.FTZ R9, R9, 1 ;  /* 0x3f80000009097421 */ /* 0x001fcc0000010000 */
[----:B------:R-:W0:Y:S02]  /*4800*/  MUFU.RCP R9, R9 ;  /* 0x0000000900097308 */ /* 0x000e240000001000 */
[----:B0-----:R-:W-:-:S04]  /*4810*/  FADD.FTZ R11, -R9, 1 ;  /* 0x3f800000090b7421 */ /* 0x001fc80000010100 */
[----:B------:R-:W-:-:S04]  /*4820*/  FFMA.FTZ R11, R8, R11, 1 ;  /* 0x3f800000080b7423 */ /* 0x000fc8000001000b */
[----:B------:R-:W-:-:S04]  /*4830*/  FMUL.FTZ R11, R9, R11 ;  /* 0x0000000b090b7220 */ /* 0x000fc80000410000 */
[----:B------:R-:W-:Y:S01]  /*4840*/  FMUL.FTZ R11, R16, R11 ;  /* 0x0000000b100b7220 */ /* 0x000fe20000410000 */
[C---:B------:R-:W-:Y:S01]  /*4850*/  FADD.FTZ R31, -R4.reuse, R31 ;  /* 0x0000001f041f7221 */ /* 0x040fe20000010100 */
[----:B------:R-:W-:Y:S01]  /*4860*/  FADD.FTZ R29, -R4, R29 ;  /* 0x0000001d041d7221 */ /* 0x000fe20000010100 */
[----:B--2---:R-:W-:-:S05]  /*4870*/  VIADD R8, R17, -UR5 ;  /* 0x8000000511087c36 */ /* 0x004fca0008000000 */
[----:B------:R-:W-:-:S06]  /*4880*/  LEA R8, R8, UR8, 0x3 ;  /* 0x0000000808087c11 */ /* 0x000fcc000f8e18ff */
[----:B------:R-:W0:Y:S02]  /*4890*/  LDS.64 R8, [R8] ;  /* 0x0000000008087984 */ /* 0x000e240000000a00 */
[--C-:B0-----:R-:W-:Y:S01]  /*48a0*/  FFMA.FTZ R12, R0, R12, -R8.reuse ;  /* 0x0000000c000c7223 */ /* 0x101fe20000010808 */
[----:B----4-:R-:W-:-:S03]  /*48b0*/  FFMA.FTZ R13, R7, R13, -R8 ;  /* 0x0000000d070d7223 */ /* 0x010fc60000010808 */
[----:B---3--:R-:W-:Y:S01]  /*48c0*/  FFMA.FTZ R12, R14, -R9, R12 ;  /* 0x800000090e0c7223 */ /* 0x008fe2000001000c */
[----:B------:R-:W-:Y:S01]  /*48d0*/  SHF.L.U32 R14, R33, 0x10, RZ ;  /* 0x00000010210e7819 */ /* 0x000fe200000006ff */
[----:B------:R-:W-:Y:S01]  /*48e0*/  FFMA.FTZ R11, R36, R11, -R8 ;  /* 0x0000000b240b7223 */ /* 0x000fe20000010808 */
[----:B------:R-:W-:Y:S01]  /*48f0*/  FFMA.FTZ R13, R15, -R9, R13 ;  /* 0x800000090f0d7223 */ /* 0x000fe2000001000d */
[----:B------:R-:W-:Y:S01]  /*4900*/  FMUL.FTZ R12, R6, R12 ;  /* 0x0000000c060c7220 */ /* 0x000fe20000410000 */
[C---:B------:R-:W-:Y:S01]  /*4910*/  FADD.FTZ R20, -R4.reuse, R20 ;  /* 0x0000001404147221 */ /* 0x040fe20000010100 */
[C---:B------:R-:W-:Y:S01]  /*4920*/  FADD.FTZ R14, -R4.reuse, R14 ;  /* 0x0000000e040e7221 */ /* 0x040fe20000010100 */
[----:B------:R-:W-:Y:S01]  /*4930*/  FFMA.FTZ R15, -R9, R10, R11 ;  /* 0x0000000a090f7223 */ /* 0x000fe2000001010b */
[C---:B------:R-:W-:Y:S01]  /*4940*/  FADD.FTZ R21, -R4.reuse, R21 ;  /* 0x0000001504157221 */ /* 0x040fe20000010100 */
[----:B------:R-:W-:Y:S01]  /*4950*/  FADD.FTZ R24, -R4, R24 ;  /* 0x0000001804187221 */ /* 0x000fe20000010100 */
[----:B------:R-:W-:Y:S01]  /*4960*/  FMUL.FTZ R14, R6, R14 ;  /* 0x0000000e060e7220 */ /* 0x000fe20000410000 */
[----:B------:R-:W-:Y:S01]  /*4970*/  FADD.FTZ R25, -R4, R25 ;  /* 0x0000001904197221 */ /* 0x000fe20000010100 */
[----:B------:R-:W2:Y:S01]  /*4980*/  LDL.LU R33, [R1] ;  /* 0x0000000001217983 */ /* 0x000ea20000300800 */
[----:B------:R-:W-:Y:S01]  /*4990*/  FMUL.FTZ R15, R6, R15 ;  /* 0x0000000f060f7220 */ /* 0x000fe20000410000 */
[----:B------:R-:W-:-:S04]  /*49a0*/  FFMA.FTZ R11, R14, R37, R34 ;  /* 0x000000250e0b7223 */ /* 0x000fc80000010022 */
[----:B------:R-:W-:Y:S01]  /*49b0*/  FMUL.FTZ R10, R11, -1.4426950216293334961 ;  /* 0xbfb8aa3b0b0a7820 */ /* 0x000fe20000410000 */
[----:B------:R-:W-:-:S05]  /*49c0*/  F2FP.BF16.F32.PACK_AB R12, R15, R12 ;  /* 0x0000000c0f0c723e */ /* 0x000fca00000010ff */
[----:B------:R-:W0:Y:S02]  /*49d0*/  MUFU.EX2 R10, R10 ;  /* 0x0000000a000a7308 */ /* 0x000e240000000800 */
[----:B0-----:R-:W-:-:S06]  /*49e0*/  FADD.FTZ R10, R10, 1 ;  /* 0x3f8000000a0a7421 */ /* 0x001fcc0000010000 */
[----:B------:R-:W0:Y:S02]  /*49f0*/  MUFU.RCP R10, R10 ;  /* 0x0000000a000a7308 */ /* 0x000e240000001000 */
[----:B0-----:R-:W-:-:S04]  /*4a00*/  FADD.FTZ R15, -R10, 1 ;  /* 0x3f8000000a0f7421 */ /* 0x001fc80000010100 */
[----:B------:R-:W-:Y:S01]  /*4a10*/  FFMA.FTZ R15, R11, R15, 1 ;  /* 0x3f8000000b0f7423 */ /* 0x000fe2000001000f */
[C---:B------:R-:W-:Y:S01]  /*4a20*/  FMUL.FTZ R11, R6.reuse, R31 ;  /* 0x0000001f060b7220 */ /* 0x040fe20000410000 */
[C---:B------:R-:W-:Y:S01]  /*4a30*/  FMUL.FTZ R24, R6.reuse, R24 ;  /* 0x0000001806187220 */ /* 0x040fe20000410000 */
[----:B------:R-:W-:Y:S01]  /*4a40*/  FMUL.FTZ R25, R6, R25 ;  /* 0x0000001906197220 */ /* 0x000fe20000410000 */
[----:B------:R-:W-:Y:S01]  /*4a50*/  FMUL.FTZ R10, R10, R15 ;  /* 0x0000000f0a0a7220 */ /* 0x000fe20000410000 */
[----:B------:R-:W-:Y:S01]  /*4a60*/  FFMA.FTZ R15, R36, R11, R18 ;  /* 0x0000000b240f7223 */ /* 0x000fe20000010012 */
[----:B------:R-:W3:Y:S02]  /*4a70*/  LDL.LU R31, [R1+0x20] ;  /* 0x00002000011f7983 */ /* 0x000ee40000300800 */
[----:B------:R-:W-:Y:S01]  /*4a80*/  FMUL.FTZ R10, R32, R10 ;  /* 0x0000000a200a7220 */ /* 0x000fe20000410000 */
[----:B------:R-:W-:Y:S01]  /*4a90*/  FMUL.FTZ R16, R15, -1.4426950216293334961 ;  /* 0xbfb8aa3b0f107820 */ /* 0x000fe20000410000 */
[----:B------:R-:W4:Y:S05]  /*4aa0*/  LDL.LU R32, [R1+0x50] ;  /* 0x0000500001207983 */ /* 0x000f2a0000300800 */
[----:B------:R-:W0:Y:S02]  /*4ab0*/  MUFU.EX2 R16, R16 ;  /* 0x0000001000107308 */ /* 0x000e240000000800 */
[----:B0-----:R-:W-:-:S06]  /*4ac0*/  FADD.FTZ R16, R16, 1 ;  /* 0x3f80000010107421 */ /* 0x001fcc0000010000 */
[----:B------:R-:W0:Y:S02]  /*4ad0*/  MUFU.RCP R16, R16 ;  /* 0x0000001000107308 */ /* 0x000e240000001000 */
[----:B0-----:R-:W-:-:S04]  /*4ae0*/  FADD.FTZ R17, -R16, 1 ;  /* 0x3f80000010117421 */ /* 0x001fc80000010100 */
[----:B------:R-:W-:Y:S01]  /*4af0*/  FFMA.FTZ R17, R15, R17, 1 ;  /* 0x3f8000000f117423 */ /* 0x000fe20000010011 */
[----:B------:R-:W-:-:S03]  /*4b00*/  FMUL.FTZ R15, R6, R29 ;  /* 0x0000001d060f7220 */ /* 0x000fc60000410000 */
[----:B------:R-:W-:Y:S01]  /*4b10*/  FMUL.FTZ R16, R16, R17 ;  /* 0x0000001110107220 */ /* 0x000fe20000410000 */
[----:B------:R-:W-:-:S04]  /*4b20*/  FFMA.FTZ R17, R37, R15, R34 ;  /* 0x0000000f25117223 */ /* 0x000fc80000010022 */
[----:B------:R-:W-:-:S06]  /*4b30*/  FMUL.FTZ R29, R17, -1.4426950216293334961 ;  /* 0xbfb8aa3b111d7820 */ /* 0x000fcc0000410000 */
[----:B------:R-:W0:Y:S02]  /*4b40*/  MUFU.EX2 R29, R29 ;  /* 0x0000001d001d7308 */ /* 0x000e240000000800 */
[----:B0-----:R-:W-:-:S06]  /*4b50*/  FADD.FTZ R29, R29, 1 ;  /* 0x3f8000001d1d7421 */ /* 0x001fcc0000010000 */
[----:B------:R-:W0:Y:S01]  /*4b60*/  MUFU.RCP R29, R29 ;  /* 0x0000001d001d7308 */ /* 0x000e220000001000 */
[----:B------:R-:W-:Y:S01]  /*4b70*/  FMUL.FTZ R16, R28, R16 ;  /* 0x000000101c107220 */ /* 0x000fe20000410000 */
[----:B0-----:R-:W-:-:S04]  /*4b80*/  FADD.FTZ R28, -R29, 1 ;  /* 0x3f8000001d1c7421 */ /* 0x001fc80000010100 */
[----:B------:R-:W-:Y:S01]  /*4b90*/  FFMA.FTZ R28, R17, R28, 1 ;  /* 0x3f800000111c7423 */ /* 0x000fe2000001001c */
[----:B------:R-:W-:-:S04]  /*4ba0*/  FMUL.FTZ R17, R6, R20 ;  /* 0x0000001406117220 */ /* 0x000fc80000410000 */
[----:B------:R-:W-:Y:S01]  /*4bb0*/  FFMA.FTZ R20, R36, R17, R18 ;  /* 0x0000001124147223 */ /* 0x000fe20000010012 */
[----:B------:R-:W-:-:S03]  /*4bc0*/  FMUL.FTZ R29, R29, R28 ;  /* 0x0000001c1d1d7220 */ /* 0x000fc60000410000 */
[----:B------:R-:W-:-:S06]  /*4bd0*/  FMUL.FTZ R28, R20, -1.4426950216293334961 ;  /* 0xbfb8aa3b141c7820 */ /* 0x000fcc0000410000 */
[----:B------:R-:W0:Y:S02]  /*4be0*/  MUFU.EX2 R28, R28 ;  /* 0x0000001c001c7308 */ /* 0x000e240000000800 */
[----:B0-----:R-:W-:-:S06]  /*4bf0*/  FADD.FTZ R28, R28, 1 ;  /* 0x3f8000001c1c7421 */ /* 0x001fcc0000010000 */
[----:B------:R-:W0:Y:S01]  /*4c00*/  MUFU.RCP R28, R28 ;  /* 0x0000001c001c7308 */ /* 0x000e220000001000 */
[----:B------:R-:W-:Y:S01]  /*4c10*/  FMUL.FTZ R19, R19, R29 ;  /* 0x0000001d13137220 */ /* 0x000fe20000410000 */
        /* <DEDUP_REMOVED lines=9> */
[----:B------:R-:W-:Y:S01]  /*4cb0*/  FFMA.FTZ R18, R36, R24, R18 ;  /* 0x0000001824127223 */ /* 0x000fe20000010012 */
[----:B------:R-:W-:Y:S01]  /*4cc0*/  FMUL.FTZ R22, R22, R29 ;  /* 0x0000001d16167220 */ /* 0x000fe20000410000 */
[----:B------:R-:W-:Y:S02]  /*4cd0*/  FFMA.FTZ R34, R37, R25, R34 ;  /* 0x0000001925227223 */ /* 0x000fe40000010022 */
[----:B------:R-:W-:-:S06]  /*4ce0*/  FMUL.FTZ R29, R18, -1.4426950216293334961 ;  /* 0xbfb8aa3b121d7820 */ /* 0x000fcc0000410000 */
[----:B------:R-:W1:Y:S01]  /*4cf0*/  MUFU.EX2 R29, R29 ;  /* 0x0000001d001d7308 */ /* 0x000e620000000800 */
[----:B0-----:R-:W-:-:S04]  /*4d00*/  FADD.FTZ R4, -R21, 1 ;  /* 0x3f80000015047421 */ /* 0x001fc80000010100 */
[----:B------:R-:W-:Y:S01]  /*4d10*/  FFMA.FTZ R28, R28, R4, 1 ;  /* 0x3f8000001c1c7423 */ /* 0x000fe20000010004 */
[----:B------:R-:W-:-:S06]  /*4d20*/  FMUL.FTZ R4, R34, -1.4426950216293334961 ;  /* 0xbfb8aa3b22047820 */ /* 0x000fcc0000410000 */
[----:B------:R-:W0:Y:S01]  /*4d30*/  MUFU.EX2 R4, R4 ;  /* 0x0000000400047308 */ /* 0x000e220000000800 */
[----:B-1----:R-:W-:-:S07]  /*4d40*/  FADD.FTZ R29, R29, 1 ;  /* 0x3f8000001d1d7421 */ /* 0x002fce0000010000 */
[----:B------:R-:W1:Y:S01]  /*4d50*/  MUFU.RCP R29, R29 ;  /* 0x0000001d001d7308 */ /* 0x000e620000001000 */
[----:B0-----:R-:W-:-:S07]  /*4d60*/  FADD.FTZ R4, R4, 1 ;  /* 0x3f80000004047421 */ /* 0x001fce0000010000 */
[----:B------:R-:W0:Y:S01]  /*4d70*/  MUFU.RCP R4, R4 ;  /* 0x0000000400047308 */ /* 0x000e220000001000 */
[----:B------:R-:W-:Y:S01]  /*4d80*/  FMUL.FTZ R28, R21, R28 ;  /* 0x0000001c151c7220 */ /* 0x000fe20000410000 */
[----:B-1----:R-:W-:-:S04]  /*4d90*/  FADD.FTZ R21, -R29, 1 ;  /* 0x3f8000001d157421 */ /* 0x002fc80000010100 */
[----:B------:R-:W-:-:S04]  /*4da0*/  FFMA.FTZ R21, R18, R21, 1 ;  /* 0x3f80000012157423 */ /* 0x000fc80000010015 */
[----:B------:R-:W-:Y:S01]  /*4db0*/  FMUL.FTZ R21, R29, R21 ;  /* 0x000000151d157220 */ /* 0x000fe20000410000 */
[----:B0-----:R-:W-:-:S04]  /*4dc0*/  FADD.FTZ R18, -R4, 1 ;  /* 0x3f80000004127421 */ /* 0x001fc80000010100 */
[----:B------:R-:W-:Y:S02]  /*4dd0*/  FFMA.FTZ R18, R34, R18, 1 ;  /* 0x3f80000022127423 */ /* 0x000fe40000010012 */
[----:B------:R-:W3:Y:S02]  /*4de0*/  LDL.LU R34, [R1+0x54] ;  /* 0x0000540001227983 */ /* 0x000ee40000300800 */
[----:B------:R-:W-:Y:S02]  /*4df0*/  FMUL.FTZ R18, R4, R18 ;  /* 0x0000001204127220 */ /* 0x000fe40000410000 */
[----:B------:R-:W2:Y:S04]  /*4e00*/  LDL.LU R29, [R1+0x64] ;  /* 0x00006400011d7983 */ /* 0x000ea80000300800 */
[----:B------:R-:W4:Y:S01]  /*4e10*/  LDL.LU R4, [R1+0x24] ;  /* 0x0000240001047983 */ /* 0x000f220000300800 */
[----:B------:R-:W-:-:S03]  /*4e20*/  FMUL.FTZ R23, R23, R28 ;  /* 0x0000001c17177220 */ /* 0x000fc60000410000 */
[----:B------:R-:W3:Y:S01]  /*4e30*/  LDL.LU R28, [R1+0x14] ;  /* 0x00001400011c7983 */ /* 0x000ee20000300800 */
[----:B------:R-:W-:-:S03]  /*4e40*/  FMUL.FTZ R21, R26, R21 ;  /* 0x000000151a157220 */ /* 0x000fc60000410000 */
[----:B------:R-:W3:Y:S01]  /*4e50*/  LDL.LU R26, [R1+0x60] ;  /* 0x00006000011a7983 */ /* 0x000ee20000300800 */
[----:B------:R-:W-:Y:S01]  /*4e60*/  SHF.L.U32 R27, R27, 0x10, RZ ;  /* 0x000000101b1b7819 */ /* 0x000fe200000006ff */
[----:B------:R-:W-:-:S04]  /*4e70*/  FFMA.FTZ R35, R0, R35, -R8 ;  /* 0x0000002300237223 */ /* 0x000fc80000010808 */
[----:B------:R-:W-:-:S04]  /*4e80*/  FMUL.FTZ R18, R27, R18 ;  /* 0x000000121b127220 */ /* 0x000fc80000410000 */
[C-C-:B------:R-:W-:Y:S01]  /*4e90*/  FFMA.FTZ R18, R37.reuse, R18, -R8.reuse ;  /* 0x0000001225127223 */ /* 0x140fe20000010808 */
[C-C-:B------:R-:W-:Y:S01]  /*4ea0*/  FFMA.FTZ R21, R36.reuse, R21, -R8.reuse ;  /* 0x0000001524157223 */ /* 0x140fe20000010808 */
[----:B------:R-:W-:Y:S02]  /*4eb0*/  FFMA.FTZ R23, R37, R23, -R8 ;  /* 0x0000001725177223 */ /* 0x000fe40000010808 */
[C---:B------:R-:W-:Y:S01]  /*4ec0*/  FFMA.FTZ R18, -R9.reuse, R25, R18 ;  /* 0x0000001909127223 */ /* 0x040fe20000010112 */
[C---:B------:R-:W-:Y:S01]  /*4ed0*/  FFMA.FTZ R21, -R9.reuse, R24, R21 ;  /* 0x0000001809157223 */ /* 0x040fe20000010115 */
[----:B------:R-:W-:Y:S01]  /*4ee0*/  FFMA.FTZ R22, R36, R22, -R8 ;  /* 0x0000001624167223 */ /* 0x000fe20000010808 */
[----:B------:R-:W-:-:S03]  /*4ef0*/  FFMA.FTZ R23, -R9, R20, R23 ;  /* 0x0000001409177223 */ /* 0x000fc60000010117 */
[----:B------:R-:W-:Y:S01]  /*4f00*/  FFMA.FTZ R22, -R9, R17, R22 ;  /* 0x0000001109167223 */ /* 0x000fe20000010116 */
[C-C-:B----4-:R-:W-:Y:S01]  /*4f10*/  FFMA.FTZ R4, R0.reuse, R4, -R8.reuse ;  /* 0x0000000400047223 */ /* 0x150fe20000010808 */
[----:B------:R-:W-:-:S03]  /*4f20*/  FFMA.FTZ R0, R0, R5, -R8 ;  /* 0x0000000500007223 */ /* 0x000fc60000010808 */
[----:B--2---:R-:W-:Y:S02]  /*4f30*/  FFMA.FTZ R4, R29, -R9, R4 ;  /* 0x800000091d047223 */ /* 0x004fe40000010004 */
[----:B------:R-:W2:Y:S01]  /*4f40*/  LDL.LU R29, [R1+0x68] ;  /* 0x00006800011d7983 */ /* 0x000ea20000300800 */
[----:B---3--:R-:W-:-:S03]  /*4f50*/  FFMA.FTZ R5, R7, R28, -R8 ;  /* 0x0000001c07057223 */ /* 0x008fc60000010808 */
[----:B------:R-:W3:Y:S01]  /*4f60*/  LDL.LU R28, [R1+0x94] ;  /* 0x00009400011c7983 */ /* 0x000ee20000300800 */
[----:B------:R-:W-:-:S03]  /*4f70*/  FFMA.FTZ R5, R26, -R9, R5 ;  /* 0x800000091a057223 */ /* 0x000fc60000010005 */
[----:B------:R-:W4:Y:S04]  /*4f80*/  LDL.LU R27, [R1+0x8c] ;  /* 0x00008c00011b7983 */ /* 0x000f280000300800 */
[----:B------:R-:W4:Y:S04]  /*4f90*/  LDL.LU R26, [R1+0x90] ;  /* 0x00009000011a7983 */ /* 0x000f280000300800 */
[----:B------:R-:W4:Y:S04]  /*4fa0*/  LDL.LU R25, [R1+0x84] ;  /* 0x0000840001197983 */ /* 0x000f280000300800 */
[----:B------:R-:W4:Y:S04]  /*4fb0*/  LDL.LU R24, [R1+0x88] ;  /* 0x0000880001187983 */ /* 0x000f280000300800 */
[----:B------:R-:W4:Y:S04]  /*4fc0*/  LDL.LU R20, [R1+0x80] ;  /* 0x0000800001147983 */ /* 0x000f280000300800 */
[----:B------:R-:W4:Y:S01]  /*4fd0*/  LDL.LU R17, [R1+0x7c] ;  /* 0x00007c0001117983 */ /* 0x000f220000300800 */
[C-C-:B------:R-:W-:Y:S01]  /*4fe0*/  FFMA.FTZ R10, R37.reuse, R10, -R8.reuse ;  /* 0x0000000a250a7223 */ /* 0x140fe20000010808 */
[--C-:B------:R-:W-:Y:S01]  /*4ff0*/  FFMA.FTZ R16, R36, R16, -R8.reuse ;  /* 0x0000001024107223 */ /* 0x100fe20000010808 */
[----:B------:R-:W-:-:S02]  /*5000*/  FFMA.FTZ R19, R37, R19, -R8 ;  /* 0x0000001325137223 */ /* 0x000fc40000010808 */
[----:B------:R-:W-:Y:S01]  /*5010*/  FFMA.FTZ R10, -R9, R14, R10 ;  /* 0x0000000e090a7223 */ /* 0x000fe2000001010a */
[C-C-:B-----5:R-:W-:Y:S01]  /*5020*/  FFMA.FTZ R3, R7.reuse, R3, -R8.reuse ;  /* 0x0000000307037223 */ /* 0x160fe20000010808 */
[----:B------:R-:W-:Y:S01]  /*5030*/  FFMA.FTZ R7, R7, R30, -R8 ;  /* 0x0000001e07077223 */ /* 0x000fe20000010808 */
[C---:B------:R-:W-:Y:S01]  /*5040*/  FMUL.FTZ R13, R6.reuse, R13 ;  /* 0x0000000d060d7220 */ /* 0x040fe20000410000 */
[----:B------:R-:W-:Y:S01]  /*5050*/  FMUL.FTZ R10, R6, R10 ;  /* 0x0000000a060a7220 */ /* 0x000fe20000410000 */
[C---:B------:R-:W-:Y:S01]  /*5060*/  FFMA.FTZ R16, -R9.reuse, R11, R16 ;  /* 0x0000000b09107223 */ /* 0x040fe20000010110 */
[----:B------:R-:W-:Y:S01]  /*5070*/  FFMA.FTZ R19, -R9, R15, R19 ;  /* 0x0000000f09137223 */ /* 0x000fe20000010113 */
[-C--:B------:R-:W-:Y:S01]  /*5080*/  FFMA.FTZ R7, R33, -R9.reuse, R7 ;  /* 0x8000000921077223 */ /* 0x080fe20000010007 */
[----:B------:R-:W-:Y:S01]  /*5090*/  FFMA.FTZ R35, R34, -R9, R35 ;  /* 0x8000000922237223 */ /* 0x000fe20000010023 */
[----:B------:R-:W-:Y:S01]  /*50a0*/  F2FP.BF16.F32.PACK_AB R10, R10, R13 ;  /* 0x0000000d0a0a723e */ /* 0x000fe200000010ff */
[-C--:B------:R-:W-:Y:S01]  /*50b0*/  FFMA.FTZ R3, R32, -R9.reuse, R3 ;  /* 0x8000000920037223 */ /* 0x080fe20000010003 */
[----:B------:R-:W-:Y:S01]  /*50c0*/  FFMA.FTZ R0, R31, -R9, R0 ;  /* 0x800000091f007223 */ /* 0x000fe20000010000 */
[C---:B------:R-:W-:Y:S01]  /*50d0*/  FMUL.FTZ R4, R6.reuse, R4 ;  /* 0x0000000406047220 */ /* 0x040fe20000410000 */
[C---:B------:R-:W-:Y:S01]  /*50e0*/  FMUL.FTZ R5, R6.reuse, R5 ;  /* 0x0000000506057220 */ /* 0x040fe20000410000 */
[C---:B------:R-:W-:Y:S01]  /*50f0*/  FMUL.FTZ R16, R6.reuse, R16 ;  /* 0x0000001006107220 */ /* 0x040fe20000410000 */
[C---:B------:R-:W-:Y:S01]  /*5100*/  FMUL.FTZ R19, R6.reuse, R19 ;  /* 0x0000001306137220 */ /* 0x040fe20000410000 */
        /* <DEDUP_REMOVED lines=9> */
[----:B------:R-:W-:Y:S01]  /*51a0*/  FMUL.FTZ R18, R6, R18 ;  /* 0x0000001206127220 */ /* 0x000fe20000410000 */
[----:B------:R-:W-:-:S02]  /*51b0*/  F2FP.BF16.F32.PACK_AB R4, R16, R4 ;  /* 0x000000041004723e */ /* 0x000fc400000010ff */
[----:B------:R-:W-:Y:S02]  /*51c0*/  F2FP.BF16.F32.PACK_AB R5, R19, R5 ;  /* 0x000000051305723e */ /* 0x000fe400000010ff */
[C---:B------:R-:W-:Y:S02]  /*51d0*/  PRMT R14, R4.reuse, 0x7610, R14 ;  /* 0x00007610040e7816 */ /* 0x040fe4000000000e */
[----:B------:R-:W-:Y:S02]  /*51e0*/  PRMT R15, R4, 0x7632, R15 ;  /* 0x00007632040f7816 */ /* 0x000fe4000000000f */
[----:B------:R-:W-:Y:S02]  /*51f0*/  F2FP.BF16.F32.PACK_AB R22, R22, R35 ;  /* 0x000000231616723e */ /* 0x000fe400000010ff */
[----:B------:R-:W-:Y:S02]  /*5200*/  F2FP.BF16.F32.PACK_AB R3, R23, R3 ;  /* 0x000000031703723e */ /* 0x000fe400000010ff */
[----:B------:R-:W-:-:S02]  /*5210*/  F2FP.BF16.F32.PACK_AB R0, R21, R0 ;  /* 0x000000001500723e */ /* 0x000fc400000010ff */
[----:B------:R-:W-:Y:S01]  /*5220*/  F2FP.BF16.F32.PACK_AB R11, R18, R11 ;  /* 0x0000000b120b723e */ /* 0x000fe200000010ff */
[----:B------:R-:W-:Y:S01]  /*5230*/  ULOP3.LUT UR4, UR4, 0x1, URZ, 0x3c, !UPT ;  /* 0x0000000104047892 */ /* 0x000fe2000f8e3c3f */
[----:B------:R-:W-:Y:S01]  /*5240*/  UMOV UR5, UR10 ;  /* 0x0000000a00057c82 */ /* 0x000fe20008000000 */
[----:B------:R-:W-:Y:S01]  /*5250*/  UMOV UR11, UR9 ;  /* 0x00000009000b7c82 */ /* 0x000fe20008000000 */
[----:B--2---:R-:W-:-:S04]  /*5260*/  IADD3 R8, P1, R29, UR18, RZ ;  /* 0x000000121d087c10 */ /* 0x004fc8000ff3e0ff */
[----:B---3--:R-:W-:Y:S02]  /*5270*/  IADD3.X R9, R28, UR19, RZ, P1, !PT ;  /* 0x000000131c097c10 */ /* 0x008fe40008ffe4ff */
[----:B----4-:R-:W-:-:S03]  /*5280*/  IADD3 R6, P1, R27, UR18, RZ ;  /* 0x000000121b067c10 */ /* 0x010fc6000ff3e0ff */
[----:B------:R-:W-:Y:S04]  /*5290*/  STG.E.U16 desc[UR12][R8.64], R12 ;  /* 0x0000000c08007986 */ /* 0x000fe8000c10150c */
[----:B------:R0:W-:Y:S04]  /*52a0*/  STG.E.U16 desc[UR12][R8.64+0x2], R7 ;  /* 0x0000020708007986 */ /* 0x0001e8000c10150c */
[----:B------:R-:W-:Y:S04]  /*52b0*/  STG.E.U16 desc[UR12][R8.64+0x4], R10 ;  /* 0x0000040a08007986 */ /* 0x000fe8000c10150c */
[----:B------:R1:W-:Y:S01]  /*52c0*/  STG.E.U16 desc[UR12][R8.64+0x6], R13 ;  /* 0x0000060d08007986 */ /* 0x0003e2000c10150c */
[----:B0-----:R-:W-:-:S02]  /*52d0*/  IADD3.X R7, R26, UR19, RZ, P1, !PT ;  /* 0x000000131a077c10 */ /* 0x001fc40008ffe4ff */
[----:B------:R-:W-:Y:S02]  /*52e0*/  IADD3 R4, P1, R25, UR18, RZ ;  /* 0x0000001219047c10 */ /* 0x000fe4000ff3e0ff */
[----:B-1----:R-:W-:Y:S01]  /*52f0*/  PRMT R9, R5, 0x7632, R9 ;  /* 0x0000763205097816 */ /* 0x002fe20000000009 */
[----:B------:R-:W-:Y:S01]  /*5300*/  STG.E.U16 desc[UR12][R6.64], R14 ;  /* 0x0000000e06007986 */ /* 0x000fe2000c10150c */
[----:B------:R-:W-:-:S03]  /*5310*/  PRMT R8, R3, 0x7632, R8 ;  /* 0x0000763203087816 */ /* 0x000fc60000000008 */
[----:B------:R-:W-:Y:S04]  /*5320*/  STG.E.U16 desc[UR12][R6.64+0x2], R15 ;  /* 0x0000020f06007986 */ /* 0x000fe8000c10150c */
[----:B------:R0:W-:Y:S04]  /*5330*/  STG.E.U16 desc[UR12][R6.64+0x4], R5 ;  /* 0x0000040506007986 */ /* 0x0001e8000c10150c */
[----:B------:R1:W-:Y:S01]  /*5340*/  STG.E.U16 desc[UR12][R6.64+0x6], R9 ;  /* 0x0000060906007986 */ /* 0x0003e2000c10150c */
[----:B0-----:R-:W-:Y:S02]  /*5350*/  IADD3.X R5, R24, UR19, RZ, P1, !PT ;  /* 0x0000001318057c10 */ /* 0x001fe40008ffe4ff */
[----:B-1----:R-:W-:-:S02]  /*5360*/  PRMT R7, R22, 0x7632, R7 ;  /* 0x0000763216077816 */ /* 0x002fc40000000007 */
[----:B------:R-:W-:Y:S01]  /*5370*/  IADD3 R6, P1, R20, UR18, RZ ;  /* 0x0000001214067c10 */ /* 0x000fe2000ff3e0ff */
[----:B------:R-:W-:Y:S01]  /*5380*/  STG.E.U16 desc[UR12][R4.64], R22 ;  /* 0x0000001604007986 */ /* 0x000fe2000c10150c */
[----:B------:R-:W-:-:S03]  /*5390*/  PRMT R9, R11, 0x7632, R9 ;  /* 0x000076320b097816 */ /* 0x000fc60000000009 */
[----:B------:R0:W-:Y:S04]  /*53a0*/  STG.E.U16 desc[UR12][R4.64+0x2], R7 ;  /* 0x0000020704007986 */ /* 0x0001e8000c10150c */
        /* <DEDUP_REMOVED lines=9> */
.L_x_497:
        /* <DEDUP_REMOVED lines=12> */
[----:B0-----:R-:W-:Y:S01]  /*5500*/  IMAD.MOV.U32 R3, RZ, RZ, 0x1e ;  /* 0x0000001eff037424 */ /* 0x001fe200078e00ff */
        /* <DEDUP_REMOVED lines=8> */
[----:B------:R-:W-:-:S02]  /*5590*/  SHF.L.U64.HI R13, R13, 0x7, R0 ;  /* 0x000000070d0d7819 */ /* 0x000fc40000010200 */
[----:B------:R-:W-:Y:S02]  /*55a0*/  MOV R0, 0xffffffff ;  /* 0xffffffff00007802 */ /* 0x000fe40000000f00 */
[----:B------:R-:W-:Y:S02]  /*55b0*/  IADD3 R11, P0, P1, -R26, -0x81, -R36 ;  /* 0xffffff7f1a0b7810 */ /* 0x000fe4000791e924 */
[----:B------:R-:W-:Y:S02]  /*55c0*/  SHF.R.U32.HI R2, RZ, 0x4, R37 ;  /* 0x00000004ff027819 */ /* 0x000fe40000011625 */
[----:B------:R-:W-:Y:S02]  /*55d0*/  IADD3.X R15, ~R13, -0x1, R0, P0, P1 ;  /* 0xffffffff0d0f7810 */ /* 0x000fe400007e2500 */
[----:B------:R-:W-:Y:S02]  /*55e0*/  VIADDMNMX.U32 R3, R2, R3, 0x20, !PT ;  /* 0x0000002002037446 */ /* 0x000fe40007800003 */
[----:B------:R-:W-:Y:S01]  /*55f0*/  LOP3.LUT R0, RZ, R2, RZ, 0x33, !PT ;  /* 0x00000002ff007212 */ /* 0x000fe200078e33ff */
[----:B------:R-:W-:Y:S01]  /*5600*/  IMAD.WIDE.U32 R6, R15, -0x77777777, RZ ;  /* 0x888888890f067825 */ /* 0x000fe200078e00ff */
[----:B------:R-:W-:-:S02]  /*5610*/  IADD3 R35, P2, R36, 0x2d, RZ ;  /* 0x0000002d24237810 */ /* 0x000fc40007f5e0ff */
[----:B------:R-:W-:Y:S02]  /*5620*/  IADD3 R3, R3, R0, RZ ;  /* 0x0000000003037210 */ /* 0x000fe40007ffe0ff */
        /* <DEDUP_REMOVED lines=13> */
[----:B------:R-:W-:Y:S02]  /*5700*/  SEL R7, R5, RZ, P0 ;  /* 0x000000ff05077207 */ /* 0x000fe40000000000 */
[----:B------:R-:W-:-:S02]  /*5710*/  IADD3 R28, P0, R36, 0xf, RZ ;  /* 0x0000000f241c7810 */ /* 0x000fc40007f1e0ff */
[----:B------:R-:W-:Y:S02]  /*5720*/  IADD3 R30, P1, R36, 0x1e, RZ ;  /* 0x0000001e241e7810 */ /* 0x000fe40007f3e0ff */
[----:B------:R-:W-:Y:S01]  /*5730*/  IADD3 R9, R9, 0x1, RZ ;  /* 0x0000000109097810 */ /* 0x000fe20007ffe0ff */
[----:B------:R-:W-:Y:S01]  /*5740*/  IMAD.X R27, RZ, RZ, RZ, P0 ;  /* 0x000000ffff1b7224 */ /* 0x000fe200000e06ff */
[----:B------:R-:W-:Y:S02]  /*5750*/  SHF.L.U64.HI R6, R10, 0x7, R7 ;  /* 0x000000070a067819 */ /* 0x000fe40000010207 */
[----:B------:R-:W-:Y:S02]  /*5760*/  MOV R4, UR8 ;  /* 0x0000000800047c02 */ /* 0x000fe40008000f00 */
[----:B------:R-:W-:Y:S02]  /*5770*/  LOP3.LUT R5, R37, 0xf, RZ, 0xc0, !PT ;  /* 0x0000000f25057812 */ /* 0x000fe400078ec0ff */
[----:B------:R-:W-:-:S02]  /*5780*/  IADD3.X R29, RZ, RZ, RZ, P1, !PT ;  /* 0x000000ffff1d7210 */ /* 0x000fc40000ffe4ff */
[----:B------:R-:W-:Y:S02]  /*5790*/  SHF.L.U32 R7, R10, 0x7, RZ ;  /* 0x000000070a077819 */ /* 0x000fe400000006ff */
[----:B------:R-:W-:Y:S02]  /*57a0*/  LOP3.LUT R8, R0, 0x3, RZ, 0xc0, !PT ;  /* 0x0000000300087812 */ /* 0x000fe400078ec0ff */
[----:B------:R-:W-:-:S07]  /*57b0*/  LOP3.LUT R9, R9, 0x3, RZ, 0xc0, !PT ;  /* 0x0000000309097812 */ /* 0x000fce00078ec0ff */
.L_x_530:
[----:B------:R-:W-:Y:S01]  /*57c0*/  ISETP.GT.U32.AND P0, PT, R7, R36, PT ;  /* 0x000000240700720c */ /* 0x000fe20003f04070 */
[----:B------:R-:W-:Y:S01]  /*57d0*/  BSSY B0, `(.L_x_514) ;  /* 0x00000ac000007945 */ /* 0x000fe20003800000 */
[----:B0-----:R-:W-:Y:S02]  /*57e0*/  CS2R R24, SRZ ;  /* 0x0000000000187805 */ /* 0x001fe4000001ff00 */
[----:B------:R-:W-:-:S13]  /*57f0*/  ISETP.GT.AND.EX P0, PT, R6, RZ, PT, P0 ;  /* 0x000000ff0600720c */ /* 0x000fda0003f04300 */
[----:B-1234-:R-:W-:Y:S05]  /*5800*/  @!P0 BRA `(.L_x_515) ;  /* 0x0000000800a08947 */ /* 0x01efea0003800000 */
[----:B------:R-:W-:Y:S01]  /*5810*/  ISETP.NE.U32.AND P1, PT, R9, RZ, PT ;  /* 0x000000ff0900720c */ /* 0x000fe20003f25070 */
[----:B------:R-:W-:Y:S01]  /*5820*/  IMAD.MOV.U32 R0, RZ, RZ, -0x1 ;  /* 0xffffffffff007424 */ /* 0x000fe200078e00ff */
[----:B------:R-:W-:Y:S01]  /*5830*/  IADD3 R10, P2, P3, -R26, -0x81, -R36 ;  /* 0xffffff7f1a0a7810 */ /* 0x000fe20007b5e924 */
[----:B------:R-:W-:Y:S01]  /*5840*/  BSSY B1, `(.L_x_516) ;  /* 0x0000024000017945 */ /* 0x000fe20003800000 */
[----:B------:R-:W-:Y:S01]  /*5850*/  ISETP.NE.AND.EX P1, PT, RZ, RZ, PT, P1 ;  /* 0x000000ffff00720c */ /* 0x000fe20003f25310 */
[----:B------:R-:W-:Y:S01]  /*5860*/  HFMA2.MMA R12, -RZ, RZ, 0, 0 ;  /* 0x00000000ff0c7435 */ /* 0x000fe200000001ff */
[----:B------:R-:W-:Y:S02]  /*5870*/  LOP3.LUT R11, R37, 0x1f, RZ, 0xc0, !PT ;  /* 0x0000001f250b7812 */ /* 0x000fe400078ec0ff */
[----:B------:R-:W-:Y:S02]  /*5880*/  CS2R R24, SRZ ;  /* 0x0000000000187805 */ /* 0x000fe4000001ff00 */
[----:B------:R-:W-:-:S02]  /*5890*/  ISETP.GE.U32.AND P0, PT, R10, 0x2d, PT ;  /* 0x0000002d0a00780c */ /* 0x000fc40003f06070 */
[----:B------:R-:W-:Y:S02]  /*58a0*/  IADD3.X R0, ~R13, -0x1, R0, P2, P3 ;  /* 0xffffffff0d007810 */ /* 0x000fe400017e6500 */
[----:B------:R-:W-:Y:S02]  /*58b0*/  IADD3 R10, P2, R11, R4, RZ ;  /* 0x000000040b0a7210 */ /* 0x000fe40007f5e0ff */
        /* <DEDUP_REMOVED lines=28> */
.L_x_517:
[----:B------:R-:W-:Y:S05]  /*5a80*/  BSYNC B1 ;  /* 0x0000000000017941 */ /* 0x000fea0003800000 */
.L_x_516:
        /* <DEDUP_REMOVED lines=21> */
.L_x_520:
        /* <DEDUP_REMOVED lines=39> */
[----:B------:R-:W-:Y:S02]  /*5e50*/  IADD3.X R12, RZ, R12, RZ, P1, !PT ;  /* 0x0000000cff0c7210 */ /* 0x000fe40000ffe4ff */
        /* <DEDUP_REMOVED lines=15> */
.L_x_519:
[----:B------:R-:W-:Y:S05]  /*5f50*/  BSYNC B1 ;  /* 0x0000000000017941 */ /* 0x000fea0003800000 */
.L_x_518:
[----:B------:R-:W-:Y:S01]  /*5f60*/  IADD3 R10, P2, -R0, R7, RZ ;  /* 0x00000007000a7210 */ /* 0x000fe20007f5e1ff */
[----:B------:R-:W-:Y:S03]  /*5f70*/  BSSY B1, `(.L_x_521) ;  /* 0x0000022000017945 */ /* 0x000fe60003800000 */
[----:B------:R-:W-:Y:S01]  /*5f80*/  ISETP.GT.U32.AND P1, PT, R10, 0x3c, PT ;  /* 0x0000003c0a00780c */ /* 0x000fe20003f24070 */
[----:B------:R-:W-:-:S05]  /*5f90*/  IMAD.X R10, R6, 0x1, ~R12, P2 ;  /* 0x00000001060a7824 */ /* 0x000fca00010e0e0c */
        /* <DEDUP_REMOVED lines=23> */
[----:B------:R-:W-:Y:S02]  /*6110*/  IADD3.X R19, RZ, R19, RZ, P1, !PT ;  /* 0x00000013ff137210 */ /* 0x000fe40000ffe4ff */
[----:B------:R-:W-:Y:S01]  /*6120*/  IADD3.X R12, RZ, R12, RZ, P2, !PT ;  /* 0x0000000cff0c7210 */ /* 0x000fe200017fe4ff */
[----:B--2---:R-:W-:Y:S01]  /*6130*/  FADD.FTZ R33, R33, R14 ;  /* 0x0000000e21217221 */ /* 0x004fe20000010000 */
[----:B------:R-:W-:-:S03]  /*6140*/  FADD.FTZ R24, R24, R15 ;  /* 0x0000000f18187221 */ /* 0x000fc60000010000 */
[----:B---3--:R-:W-:Y:S01]  /*6150*/  FADD.FTZ R33, R33, R10 ;  /* 0x0000000a21217221 */ /* 0x008fe20000010000 */
[----:B------:R-:W-:-:S03]  /*6160*/  FADD.FTZ R10, R24, R11 ;  /* 0x0000000b180a7221 */ /* 0x000fc60000010000 */
[----:B----4-:R-:W-:Y:S01]  /*6170*/  FADD.FTZ R24, R33, R22 ;  /* 0x0000001621187221 */ /* 0x010fe20000010000 */
[----:B------:R-:W-:-:S07]  /*6180*/  FADD.FTZ R25, R10, R23 ;  /* 0x000000170a197221 */ /* 0x000fce0000010000 */
.L_x_522:
[----:B------:R-:W-:Y:S05]  /*6190*/  BSYNC B1 ;  /* 0x0000000000017941 */ /* 0x000fea0003800000 */
.L_x_521:
        /* <DEDUP_REMOVED lines=15> */
.L_x_515:
[----:B------:R-:W-:Y:S05]  /*6290*/  BSYNC B0 ;  /* 0x0000000000007941 */ /* 0x000fea0003800000 */
.L_x_514:
        /* <DEDUP_REMOVED lines=14> */
[----:B------:R-:W-:-:S11]  /*6380*/  IMAD.MOV.U32 R12, RZ, RZ, R2 ;  /* 0x000000ffff0c7224 */ /* 0x000fd600078e0002 */
[----:B------:R-:W-:Y:S05]  /*6390*/  @!P0 BRA `(.L_x_525) ;  /* 0x0000000800048947 */ /* 0x000fea0003800000 */
[----:B------:R-:W-:Y:S01]  /*63a0*/  ISETP.NE.AND P0, PT, R5, 0xf, PT ;  /* 0x0000000f0500780c */ /* 0x000fe20003f05270 */
[----:B0-----:R-:W-:Y:S01]  /*63b0*/  HFMA2.MMA R0, -RZ, RZ, 0, 0 ;  /* 0x00000000ff007435 */ /* 0x001fe200000001ff */
[----:B------:R-:W-:-:S11]  /*63c0*/  UMOV UR5, 0xffff ;  /* 0x0000ffff00057882 */ /* 0x000fd60000000000 */
[----:B------:R-:W-:Y:S02]  /*63d0*/  @P0 SHF.R.U32.HI R2, RZ, 0x4, R37 ;  /* 0x00000004ff020819 */ /* 0x000fe40000011625 */
[C---:B------:R-:W-:Y:S02]  /*63e0*/  @P0 SHF.L.U32 R11, R5.reuse, 0x1, RZ ;  /* 0x00000001050b0819 */ /* 0x040fe400000006ff */
[----:B------:R-:W-:Y:S02]  /*63f0*/  @P0 LEA R10, R5, UR4, 0x7 ;  /* 0x00000004050a0c11 */ /* 0x000fe4000f8e38ff */
[----:B------:R-:W-:-:S04]  /*6400*/  @P0 LOP3.LUT R11, R2, R11, RZ, 0x3c, !PT ;  /* 0x0000000b020b0212 */ /* 0x000fc800078e3cff */
[----:B------:R-:W-:Y:S02]  /*6410*/  @P0 LEA R11, R11, R10, 0x2 ;  /* 0x0000000a0b0b0211 */ /* 0x000fe400078e10ff */
[----:B------:R-:W-:-:S03]  /*6420*/  MOV R10, RZ ;  /* 0x000000ff000a7202 */ /* 0x000fc60000000f00 */
[----:B------:R0:W1:Y:S04]  /*6430*/  @P0 LDS R0, [R11] ;  /* 0x000000000b000984 */ /* 0x0000680000000800 */
        /* <DEDUP_REMOVED lines=24> */
.L_x_539:
        /* <DEDUP_REMOVED lines=19> */
[----:B------:R-:W-:-:S03]  /*66f0*/  HFMA2.MMA R12, -RZ, RZ, 0, 0 ;  /* 0x00000000ff0c7435 */ /* 0x000fc600000001ff */
[----:B------:R-:W-:Y:S01]  /*6700*/  @P0 LEA R16, R0, R19, 0x2 ;  /* 0x0000001300100211 */ /* 0x000fe200078e10ff */
[----:B------:R-:W-:-:S06]  /*6710*/  IMAD.MOV.U32 R0, RZ, RZ, RZ ;  /* 0x000000ffff007224 */ /* 0x000fcc00078e00ff */
[----:B------:R0:W1:Y:S04]  /*6720*/  @P0 LDS R12, [R16] ;  /* 0x00000000100c0984 */ /* 0x0000680000000800 */
[----:B------:R0:W2:Y:S01]  /*6730*/  @P0 LDS R0, [R16+0x780] ;  /* 0x0007800010000984 */ /* 0x0000a20000000800 */
[----:B------:R-:W-:Y:S05]  /*6740*/  BRA.DIV UR5, `(.L_x_527) ;  /* 0x0000001205c07947 */ /* 0x000fea000b800000 */
[----:B------:R-:W-:Y:S01]  /*6750*/  MOV R19, 0xffff ;  /* 0x0000ffff00137802 */ /* 0x000fe20000000f00 */
[----:B------:R-:W-:Y:S01]  /*6760*/  IMAD.MOV.U32 R18, RZ, RZ, 0xffff ;  /* 0x0000ffffff127424 */ /* 0x000fe200078e00ff */
[----:B------:R-:W-:Y:S02]  /*6770*/  MOV R21, 0xffff ;  /* 0x0000ffff00157802 */ /* 0x000fe40000000f00 */
[----:B0-----:R-:W-:Y:S01]  /*6780*/  MOV R16, 0xffff ;  /* 0x0000ffff00107802 */ /* 0x001fe20000000f00 */
[----:B-1----:R-:W0:Y:S01]  /*6790*/  SHFL.BFLY PT, R17, R12, 0x8, 0x101f ;  /* 0x0d101f000c117f89 */ /* 0x002e2200000e0000 */
[----:B------:R-:W-:Y:S02]  /*67a0*/  MOV R33, 0xffff ;  /* 0x0000ffff00217802 */ /* 0x000fe40000000f00 */
[----:B------:R-:W-:Y:S01]  /*67b0*/  MOV R32, 0xffff ;  /* 0x0000ffff00207802 */ /* 0x000fe20000000f00 */
        /* <DEDUP_REMOVED lines=15> */
.L_x_549:
        /* <DEDUP_REMOVED lines=9> */
[C---:B------:R-:W-:Y:S01]  /*6940*/  @P0 SHF.L.U32 R17, R5.reuse, 0x1, RZ ;  /* 0x0000000105110819 */ /* 0x040fe200000006ff */
[----:B------:R-:W-:Y:S01]  /*6950*/  UMOV UR5, 0xffff ;  /* 0x0000ffff00057882 */ /* 0x000fe20000000000 */
[----:B------:R-:W-:Y:S02]  /*6960*/  @P0 LEA R19, R5, UR4, 0x7 ;  /* 0x0000000405130c11 */ /* 0x000fe4000f8e38ff */
[----:B-1----:R-:W-:Y:S01]  /*6970*/  @P0 LOP3.LUT R0, R12, R17, RZ, 0x3c, !PT ;  /* 0x000000110c000212 */ /* 0x002fe200078e3cff */
        /* <DEDUP_REMOVED lines=28> */
.L_x_559:
[----:B--2---:R-:W-:Y:S01]  /*6b40*/  FADD.FTZ R12, R12, R23 ;  /* 0x000000170c0c7221 */ /* 0x004fe20000010000 */
[----:B------:R-:W-:-:S04]  /*6b50*/  @!P1 F2FP.BF16.F32.PACK_AB R0, RZ, R24 ;  /* 0x00000018ff00923e */ /* 0x000fc800000010ff */
[----:B------:R-:W-:Y:S01]  /*6b60*/  @!P1 F2FP.BF16.F32.PACK_AB R12, RZ, R12 ;  /* 0x0000000cff0c923e */ /* 0x000fe200000010ff */
[----:B------:R3:W-:Y:S03]  /*6b70*/  @!P1 STG.E.U16 desc[UR12][R10.64+0x78], R0 ;  /* 0x000078000a009986 */ /* 0x0007e6000c10150c */
[----:B------:R-:W-:Y:S02]  /*6b80*/  PRMT R16, R12, 0x7610, R16 ;  /* 0x000076100c107816 */ /* 0x000fe40000000010 */
[----:B------:R-:W-:-:S03]  /*6b90*/  LEA.HI R12, R37, 0x5a, RZ, 0x1c ;  /* 0x0000005a250c7811 */ /* 0x000fc600078fe0ff */
[----:B------:R3:W-:Y:S04]  /*6ba0*/  @!P1 STG.E.U16 desc[UR12][R14.64+0x78], R16 ;  /* 0x000078100e009986 */ /* 0x0007e8000c10150c */
.L_x_525:
[----:B------:R-:W-:Y:S05]  /*6bb0*/  BSYNC B0 ;  /* 0x0000000000007941 */ /* 0x000fea0003800000 */
.L_x_524:
        /* <DEDUP_REMOVED lines=13> */
[----:B------:R-:W-:Y:S01]  /*6c90*/  MOV R16, 0xffff ;  /* 0x0000ffff00107802 */ /* 0x000fe20000000f00 */
[----:B------:R-:W-:Y:S01]  /*6ca0*/  IMAD.MOV.U32 R25, RZ, RZ, 0xffff ;  /* 0x0000ffffff197424 */ /* 0x000fe200078e00ff */
[----:B------:R-:W-:Y:S01]  /*6cb0*/  MOV R15, 0xffff ;  /* 0x0000ffff000f7802 */ /* 0x000fe20000000f00 */
[C---:B------:R-:W-:Y:S01]  /*6cc0*/  @P0 IMAD.SHL.U32 R22, R5.reuse, 0x2, RZ ;  /* 0x0000000205160824 */ /* 0x040fe200078e00ff */
[----:B------:R-:W-:Y:S01]  /*6cd0*/  @P0 SHF.L.U32 R17, R5, 0x1, RZ ;  /* 0x0000000105110819 */ /* 0x000fe200000006ff */
[----:B01----:R-:W0:Y:S01]  /*6ce0*/  SHFL.BFLY PT, R10, R11, 0x8, 0x101f ;  /* 0x0d101f000b0a7f89 */ /* 0x003e2200000e0000 */
[----:B------:R-:W-:Y:S02]  /*6cf0*/  @P0 IADD3 R14, R12, 0x1e, RZ ;  /* 0x0000001e0c0e0810 */ /* 0x000fe40007ffe0ff */
[----:B------:R-:W-:Y:S01]  /*6d00*/  MOV R19, 0xffff ;  /* 0x0000ffff00137802 */ /* 0x000fe20000000f00 */
[----:B--2---:R-:W1:Y:S01]  /*6d10*/  SHFL.BFLY PT, R15, R0, 0x8, 0x101f ;  /* 0x0d101f00000f7f89 */ /* 0x004e6200000e0000 */
[----:B------:R-:W-:-:S02]  /*6d20*/  @P0 LOP3.LUT R14, R14, R17, RZ, 0x3c, !PT ;  /* 0x000000110e0e0212 */ /* 0x000fc400078e3cff */
[C---:B------:R-:W-:Y:S02]  /*6d30*/  @P0 LEA R17, R5.reuse, UR4, 0x7 ;  /* 0x0000000405110c11 */ /* 0x040fe4000f8e38ff */
[----:B------:R-:W-:Y:S02]  /*6d40*/  MOV R33, 0xffff ;  /* 0x0000ffff00217802 */ /* 0x000fe40000000f00 */
[----:B------:R-:W-:Y:S02]  /*6d50*/  @P0 LEA R20, R14, R17, 0x2 ;  /* 0x000000110e140211 */ /* 0x000fe400078e10ff */
[----:B------:R-:W-:Y:S02]  /*6d60*/  MOV R18, 0xffff ;  /* 0x0000ffff00127802 */ /* 0x000fe40000000f00 */
[----:B------:R-:W-:Y:S01]  /*6d70*/  ISETP.NE.AND P1, PT, R5, RZ, PT ;  /* 0x000000ff0500720c */ /* 0x000fe20003f25270 */
[----:B------:R-:W-:Y:S01]  /*6d80*/  @P0 LDS R14, [R20] ;  /* 0x00000000140e0984 */ /* 0x000fe20000000800 */
[----:B------:R-:W-:Y:S01]  /*6d90*/  MOV R34, 0xffff ;  /* 0x0000ffff00227802 */ /* 0x000fe20000000f00 */
[----:B0-----:R-:W-:Y:S01]  /*6da0*/  FADD.FTZ R10, R10, R11 ;  /* 0x0000000b0a0a7221 */ /* 0x001fe20000010000 */
[----:B-1----:R-:W-:-:S04]  /*6db0*/  FADD.FTZ R24, R15, R0 ;  /* 0x000000000f187221 */ /* 0x002fc80000010000 */
[----:B------:R-:W0:Y:S01]  /*6dc0*/  SHFL.BFLY PT, R25, R10, 0x4, 0x101f ;  /* 0x0c901f000a197f89 */ /* 0x000e2200000e0000 */
[----:B------:R-:W-:-:S03]  /*6dd0*/  @P0 IADD3 R15, R12, 0x3c, RZ ;  /* 0x0000003c0c0f0810 */ /* 0x000fc60007ffe0ff */
[----:B------:R-:W1:Y:S01]  /*6de0*/  SHFL.BFLY PT, R17, R24, 0x4, 0x101f ;  /* 0x0c901f0018117f89 */ /* 0x000e6200000e0000 */
[----:B------:R-:W-:Y:S02]  /*6df0*/  @P0 LOP3.LUT R15, R15, R22, RZ, 0x3c, !PT ;  /* 0x000000160f0f0212 */ /* 0x000fe400078e3cff */
[----:B------:R-:W-:-:S04]  /*6e00*/  @P0 LEA R22, R5, UR4, 0x7 ;  /* 0x0000000405160c11 */ /* 0x000fc8000f8e38ff */
[----:B------:R-:W-:-:S05]  /*6e10*/  @P0 LEA R15, R15, R22, 0x2 ;  /* 0x000000160f0f0211 */ /* 0x000fca00078e10ff */
        /* <DEDUP_REMOVED lines=9> */
[----:B0-----:R-:W-:-:S03]  /*6eb0*/  IMAD.MOV.U32 R20, RZ, RZ, RZ ;  /* 0x000000ffff147224 */ /* 0x001fc600078e00ff */
[----:B------:R-:W0:Y:S04]  /*6ec0*/  SHFL.BFLY PT, R33, R24, 0x8, 0x101f ;  /* 0x0d101f0018217f89 */ /* 0x000e2800000e0000 */
[----:B------:R-:W2:Y:S01]  /*6ed0*/  SHFL.BFLY PT, R14, R0, 0x2, 0x101f ;  /* 0x0c501f00000e7f89 */ /* 0x000ea200000e0000 */
[----:B-1----:R-:W-:Y:S01]  /*6ee0*/  FADD.FTZ R32, R11, R32 ;  /* 0x000000200b207221 */ /* 0x002fe20000010000 */
[----:B------:R-:W-:-:S04]  /*6ef0*/  @P0 SHF.L.U32 R11, R5, 0x1, RZ ;  /* 0x00000001050b0819 */ /* 0x000fc800000006ff */
[----:B------:R-:W1:Y:S01]  /*6f00*/  SHFL.BFLY PT, R23, R32, 0x1, 0x101f ;  /* 0x0c301f0020177f89 */ /* 0x000e6200000e0000 */
[----:B------:R-:W-:Y:S02]  /*6f10*/  @P0 LOP3.LUT R10, R10, R11, RZ, 0x3c, !PT ;  /* 0x0000000b0a0a0212 */ /* 0x000fe400078e3cff */
[----:B------:R-:W-:Y:S01]  /*6f20*/  @P0 LEA R11, R5, UR4, 0x7 ;  /* 0x00000004050b0c11 */ /* 0x000fe2000f8e38ff */
[----:B0-----:R-:W-:Y:S01]  /*6f30*/  FADD.FTZ R24, R33, R24 ;  /* 0x0000001821187221 */ /* 0x001fe20000010000 */
[----:B------:R-:W-:Y:S02]  /*6f40*/  MOV R33, 0xffff ;  /* 0x0000ffff00217802 */ /* 0x000fe40000000f00 */
[----:B------:R-:W-:Y:S01]  /*6f50*/  @P0 MOV R20, R25 ;  /* 0x0000001900140202 */ /* 0x000fe20000000f00 */
[----:B------:R-:W-:Y:S01]  /*6f60*/  IMAD.MOV.U32 R25, RZ, RZ, 0xffff ;  /* 0x0000ffffff197424 */ /* 0x000fe200078e00ff */
[----:B------:R-:W-:Y:S01]  /*6f70*/  @P0 LEA R16, R10, R11, 0x2 ;  /* 0x0000000b0a100211 */ /* 0x000fe200078e10ff */
[----:B--2---:R-:W-:Y:S01]  /*6f80*/  FADD.FTZ R21, R0, R14 ;  /* 0x0000000e00157221 */ /* 0x004fe20000010000 */
[----:B------:R-:W-:Y:S01]  /*6f90*/  CS2R R14, SRZ ;  /* 0x00000000000e7805 */ /* 0x000fe2000001ff00 */
[----:B------:R-:W0:Y:S01]  /*6fa0*/  @!P1 LDC.64 R10, c[0x0][0x218] ;  /* 0x00008600ff0a9b82 */ /* 0x000e220000000a00 */
[----:B------:R-:W-:Y:S01]  /*6fb0*/  @P0 MOV R14, R22 ;  /* 0x00000016000e0202 */ /* 0x000fe20000000f00 */
[----:B------:R-:W2:Y:S01]  /*6fc0*/  SHFL.BFLY PT, R25, R24, 0x4, 0x101f ;  /* 0x0c901f0018197f89 */ /* 0x000ea200000e0000 */
[----:B------:R-:W-:-:S02]  /*6fd0*/  @P0 MOV R15, R17 ;  /* 0x00000011000f0202 */ /* 0x000fc40000000f00 */
[----:B------:R-:W-:Y:S01]  /*6fe0*/  MOV R17, 0xffff ;  /* 0x0000ffff00117802 */ /* 0x000fe20000000f00 */
[----:B------:R-:W-:Y:S01]  /*6ff0*/  @P0 LDS R18, [R16+0x780] ;  /* 0x0007800010120984 */ /* 0x000fe20000000800 */
[----:B------:R-:W-:Y:S01]  /*7000*/  IADD3 R0, R12, R4, RZ ;  /* 0x000000040c007210 */ /* 0x000fe20007ffe0ff */
[----:B------:R-:W-:Y:S02]  /*7010*/  IMAD.MOV.U32 R12, RZ, RZ, 0xffff ;  /* 0x0000ffffff0c7424 */ /* 0x000fe400078e00ff */
[----:B------:R-:W-:Y:S01]  /*7020*/  @P0 LDS R19, [R16] ;  /* 0x0000000010130984 */ /* 0x000fe20000000800 */
[----:B-1----:R-:W-:Y:S01]  /*7030*/  FADD.FTZ R23, R32, R23 ;  /* 0x0000001720177221 */ /* 0x002fe20000010000 */
[----:B------:R-:W-:Y:S02]  /*7040*/  MOV R32, 0xffff ;  /* 0x0000ffff00207802 */ /* 0x000fe40000000f00 */
        /* <DEDUP_REMOVED lines=16> */
[----:B------:R-:W-:Y:S01]  /*7150*/  @P0 MOV R15, R18 ;  /* 0x00000012000f0202 */ /* 0x000fe20000000f00 */
[----:B0-----:R-:W-:Y:S01]  /*7160*/  FADD.FTZ R21, R21, R32 ;  /* 0x0000002015157221 */ /* 0x001fe20000010000 */
[----:B------:R-:W-:Y:S01]  /*7170*/  @P0 MOV R14, R19 ;  /* 0x00000013000e0202 */ /* 0x000fe20000000f00 */
[----:B------:R-:W0:Y:S01]  /*7180*/  SHFL.BFLY PT, R16, R22, 0x4, 0x101f ;  /* 0x0c901f0016107f89 */ /* 0x000e2200000e0000 */
[----:B------:R-:W-:-:S02]  /*7190*/  MOV R18, 0xffff ;  /* 0x0000ffff00127802 */ /* 0x000fc40000000f00 */
[----:B------:R-:W-:Y:S01]  /*71a0*/  MOV R19, 0xffff ;  /* 0x0000ffff00137802 */ /* 0x000fe20000000f00 */
[----:B------:R-:W3:Y:S01]  /*71b0*/  SHFL.BFLY PT, R33, R17, 0x4, 0x101f ;  /* 0x0c901f0011217f89 */ /* 0x000ee200000e0000 */
[----:B------:R-:W-:Y:S02]  /*71c0*/  MOV R32, 0xffff ;  /* 0x0000ffff00207802 */ /* 0x000fe40000000f00 */
[----:B------:R-:W-:Y:S01]  /*71d0*/  @!P1 F2FP.BF16.F32.PACK_AB R21, RZ, R21 ;  /* 0x00000015ff15923e */ /* 0x000fe200000010ff */
[----:B------:R-:W4:Y:S04]  /*71e0*/  SHFL.BFLY PT, R18, R15, 0x8, 0x101f ;  /* 0x0d101f000f127f89 */ /* 0x000f2800000e0000 */
[----:B------:R-:W5:Y:S01]  /*71f0*/  SHFL.BFLY PT, R19, R24, 0x2, 0x101f ;  /* 0x0c501f0018137f89 */ /* 0x000f6200000e0000 */
[----:B-1----:R-:W-:-:S03]  /*7200*/  FADD.FTZ R25, R20, R25 ;  /* 0x0000001914197221 */ /* 0x002fc60000010000 */
[----:B------:R-:W1:Y:S01]  /*7210*/  SHFL.BFLY PT, R32, R14, 0x8, 0x101f ;  /* 0x0d101f000e207f89 */ /* 0x000e6200000e0000 */
[----:B------:R-:W-:Y:S01]  /*7220*/  MOV R20, 0xffff ;  /* 0x0000ffff00147802 */ /* 0x000fe20000000f00 */
[----:B--2---:R-:W-:-:S05]  /*7230*/  @!P1 IMAD.WIDE R10, R0, 0x2, R10 ;  /* 0x00000002000a9825 */ /* 0x004fca00078e020a */
[----:B------:R-:W2:Y:S01]  /*7240*/  SHFL.BFLY PT, R20, R25, 0x2, 0x101f ;  /* 0x0c501f0019147f89 */ /* 0x000ea200000e0000 */
[----:B0-----:R-:W-:Y:S01]  /*7250*/  FADD.FTZ R34, R22, R16 ;  /* 0x0000001016227221 */ /* 0x001fe20000010000 */
[----:B------:R-:W-:Y:S02]  /*7260*/  MOV R16, 0xffff ;  /* 0x0000ffff00107802 */ /* 0x000fe40000000f00 */
[----:B------:R0:W-:Y:S01]  /*7270*/  @!P1 STG.E.U16 desc[UR12][R10.64], R21 ;  /* 0x000000150a009986 */ /* 0x0001e2000c10150c */
[----:B---3--:R-:W-:Y:S01]  /*7280*/  FADD.FTZ R22, R17, R33 ;  /* 0x0000002111167221 */ /* 0x008fe20000010000 */
[----:B------:R-:W-:Y:S01]  /*7290*/  MOV R33, 0xffff ;  /* 0x0000ffff00217802 */ /* 0x000fe20000000f00 */
[----:B----4-:R-:W-:Y:S01]  /*72a0*/  FADD.FTZ R17, R18, R15 ;  /* 0x0000000f12117221 */ /* 0x010fe20000010000 */
[----:B------:R-:W-:Y:S01]  /*72b0*/  MOV R15, 0xffff ;  /* 0x0000ffff000f7802 */ /* 0x000fe20000000f00 */
[----:B-----5:R-:W-:Y:S01]  /*72c0*/  FADD.FTZ R24, R24, R19 ;  /* 0x0000001318187221 */ /* 0x020fe20000010000 */
[----:B------:R-:W-:-:S02]  /*72d0*/  IMAD.MOV.U32 R19, RZ, RZ, 0xffff ;  /* 0x0000ffffff137424 */ /* 0x000fc400078e00ff */
[----:B------:R-:W-:Y:S01]  /*72e0*/  SHFL.BFLY PT, R16, R17, 0x4, 0x101f ;  /* 0x0c901f0011107f89 */ /* 0x000fe200000e0000 */
[----:B0-----:R-:W-:Y:S01]  /*72f0*/  MOV R21, 0xffff ;  /* 0x0000ffff00157802 */ /* 0x001fe20000000f00 */
[----:B-1----:R-:W-:Y:S01]  /*7300*/  FADD.FTZ R32, R32, R14 ;  /* 0x0000000e20207221 */ /* 0x002fe20000010000 */
[----:B------:R-:W0:Y:S01]  /*7310*/  @!P1 LDC.64 R10, c[0x0][0x218] ;  /* 0x00008600ff0a9b82 */ /* 0x000e220000000a00 */
[----:B------:R-:W1:Y:S04]  /*7320*/  SHFL.BFLY PT, R15, R22, 0x2, 0x101f ;  /* 0x0c501f00160f7f89 */ /* 0x000e6800000e0000 */
[----:B------:R-:W3:Y:S01]  /*7330*/  SHFL.BFLY PT, R21, R24, 0x1, 0x101f ;  /* 0x0c301f0018157f89 */ /* 0x000ee200000e0000 */
[----:B--2---:R-:W-:-:S03]  /*7340*/  FADD.FTZ R14, R25, R20 ;  /* 0x00000014190e7221 */ /* 0x004fc60000010000 */
[----:B------:R-:W2:Y:S04]  /*7350*/  SHFL.BFLY PT, R19, R34, 0x2, 0x101f ;  /* 0x0c501f0022137f89 */ /* 0x000ea800000e0000 */
[----:B------:R-:W4:Y:S04]  /*7360*/  SHFL.BFLY PT, R33, R32, 0x4, 0x101f ;  /* 0x0c901f0020217f89 */ /* 0x000f2800000e0000 */
[----:B------:R-:W5:Y:S01]  /*7370*/  SHFL.BFLY PT, R23, R14, 0x1, 0x101f ;  /* 0x0c301f000e177f89 */ /* 0x000f6200000e0000 */
[----:B0-----:R-:W-:-:S04]  /*7380*/  @!P1 IMAD.WIDE R10, R0, 0x2, R10 ;  /* 0x00000002000a9825 */ /* 0x001fc800078e020a */
[----:B-1----:R-:W-:Y:S01]  /*7390*/  FADD.FTZ R12, R22, R15 ;  /* 0x0000000f160c7221 */ /* 0x002fe20000010000 */
[----:B------:R-:W-:Y:S01]  /*73a0*/  MOV R22, 0xffff ;  /* 0x0000ffff00167802 */ /* 0x000fe20000000f00 */
[----:B---3--:R-:W-:Y:S01]  /*73b0*/  FADD.FTZ R18, R24, R21 ;  /* 0x0000001518127221 */ /* 0x008fe20000010000 */
[----:B------:R-:W-:Y:S02]  /*73c0*/  IMAD.MOV.U32 R21, RZ, RZ, 0xffff ;  /* 0x0000ffffff157424 */ /* 0x000fe400078e00ff */
[----:B------:R-:W-:Y:S02]  /*73d0*/  FADD.FTZ R24, R17, R16 ;  /* 0x0000001011187221 */ /* 0x000fe40000010000 */
[----:B------:R-:W-:Y:S01]  /*73e0*/  SHFL.BFLY PT, R22, R12, 0x1, 0x101f ;  /* 0x0c301f000c167f89 */ /* 0x000fe200000e0000 */
[----:B--2---:R-:W-:Y:S01]  /*73f0*/  FADD.FTZ R20, R34, R19 ;  /* 0x0000001322147221 */ /* 0x004fe20000010000 */
[----:B------:R-:W-:Y:S01]  /*7400*/  MOV R19, 0xffff ;  /* 0x0000ffff00137802 */ /* 0x000fe20000000f00 */
[----:B------:R-:W0:Y:S01]  /*7410*/  @!P1 LDC.64 R16, c[0x0][0x218] ;  /* 0x00008600ff109b82 */ /* 0x000e220000000a00 */
[----:B----4-:R-:W-:Y:S01]  /*7420*/  FADD.FTZ R25, R32, R33 ;  /* 0x0000002120197221 */ /* 0x010fe20000010000 */
[----:B------:R-:W-:-:S02]  /*7430*/  MOV R32, 0xffff ;  /* 0x0000ffff00207802 */ /* 0x000fc40000000f00 */
[----:B------:R-:W-:Y:S01]  /*7440*/  @!P1 F2FP.BF16.F32.PACK_AB R33, RZ, R18 ;  /* 0x00000012ff21923e */ /* 0x000fe200000010ff */
[----:B------:R-:W-:Y:S01]  /*7450*/  SHFL.BFLY PT, R19, R24, 0x2, 0x101f ;  /* 0x0c501f0018137f89 */ /* 0x000fe200000e0000 */
[----:B-----5:R-:W-:Y:S02]  /*7460*/  FADD.FTZ R23, R14, R23 ;  /* 0x000000170e177221 */ /* 0x020fe40000010000 */
[----:B------:R-:W1:Y:S01]  /*7470*/  @!P1 LDC.64 R14, c[0x0][0x220] ;  /* 0x00008800ff0e9b82 */ /* 0x000e620000000a00 */
[----:B------:R-:W2:Y:S02]  /*7480*/  SHFL.BFLY PT, R18, R20, 0x1, 0x101f ;  /* 0x0c301f0014127f89 */ /* 0x000ea400000e0000 */
[----:B------:R-:W-:Y:S02]  /*7490*/  @!P1 F2FP.BF16.F32.PACK_AB R23, RZ, R23 ;  /* 0x00000017ff17923e */ /* 0x000fe400000010ff */
[----:B------:R-:W3:Y:S04]  /*74a0*/  SHFL.BFLY PT, R32, R25, 0x2, 0x101f ;  /* 0x0c501f0019207f89 */ /* 0x000ee800000e0000 */
[----:B------:R4:W-:Y:S01]  /*74b0*/  @!P1 STG.E.U16 desc[UR12][R10.64+0x3c], R33 ;  /* 0x00003c210a009986 */ /* 0x0009e2000c10150c */
[----:B------:R-:W-:Y:S01]  /*74c0*/  PRMT R21, R23, 0x7610, R21 ;  /* 0x0000761017157816 */ /* 0x000fe20000000015 */
[C---:B0-----:R-:W-:Y:S01]  /*74d0*/  @!P1 IMAD.WIDE R16, R0.reuse, 0x2, R16 ;  /* 0x0000000200109825 */ /* 0x041fe200078e0210 */
[----:B----4-:R-:W0:Y:S03]  /*74e0*/  @!P1 LDC.64 R10, c[0x0][0x220] ;  /* 0x00008800ff0a9b82 */ /* 0x010e260000000a00 */
[----:B-1----:R-:W-:-:S04]  /*74f0*/  @!P1 IMAD.WIDE R14, R0, 0x2, R14 ;  /* 0x00000002000e9825 */ /* 0x002fc800078e020e */
[----:B--2---:R-:W-:Y:S01]  /*7500*/  FADD.FTZ R20, R20, R18 ;  /* 0x0000001214147221 */ /* 0x004fe20000010000 */
[----:B------:R-:W-:Y:S01]  /*7510*/  FADD.FTZ R18, R12, R22 ;  /* 0x000000160c127221 */ /* 0x000fe20000010000 */
[----:B------:R-:W-:Y:S01]  /*7520*/  FADD.FTZ R12, R24, R19 ;  /* 0x00000013180c7221 */ /* 0x000fe20000010000 */
[----:B------:R-:W-:Y:S01]  /*7530*/  MOV R24, 0xffff ;  /* 0x0000ffff00187802 */ /* 0x000fe20000000f00 */
[----:B---3--:R-:W-:Y:S01]  /*7540*/  FADD.FTZ R25, R25, R32 ;  /* 0x0000002019197221 */ /* 0x008fe20000010000 */
[----:B------:R-:W-:Y:S02]  /*7550*/  @!P1 F2FP.BF16.F32.PACK_AB R20, RZ, R20 ;  /* 0x00000014ff14923e */ /* 0x000fe400000010ff */
[----:B------:R-:W-:Y:S02]  /*7560*/  @!P1 F2FP.BF16.F32.PACK_AB R18, RZ, R18 ;  /* 0x00000012ff12923e */ /* 0x000fe400000010ff */
[----:B------:R-:W-:Y:S01]  /*7570*/  MOV R19, 0xffff ;  /* 0x0000ffff00137802 */ /* 0x000fe20000000f00 */
[----:B------:R-:W1:Y:S04]  /*7580*/  SHFL.BFLY PT, R22, R25, 0x1, 0x101f ;  /* 0x0c301f0019167f89 */ /* 0x000e6800000e0000 */
[----:B------:R2:W3:Y:S01]  /*7590*/  SHFL.BFLY PT, R23, R12, 0x1, 0x101f ;  /* 0x0c301f000c177f89 */ /* 0x0004e200000e0000 */
[----:B0-----:R-:W-:-:S05]  /*75a0*/  @!P1 IMAD.WIDE R10, R0, 0x2, R10 ;  /* 0x00000002000a9825 */ /* 0x001fca00078e020a */
[----:B------:R2:W-:Y:S04]  /*75b0*/  @!P1 STG.E.U16 desc[UR12][R10.64+0x3c], R21 ;  /* 0x00003c150a009986 */ /* 0x0005e8000c10150c */
[----:B------:R2:W-:Y:S04]  /*75c0*/  @!P1 STG.E.U16 desc[UR12][R16.64+0x78], R20 ;  /* 0x0000781410009986 */ /* 0x0005e8000c10150c */
[----:B------:R2:W-:Y:S01]  /*75d0*/  @!P1 STG.E.U16 desc[UR12][R14.64+0x78], R18 ;  /* 0x000078120e009986 */ /* 0x0005e2000c10150c */
[----:B-1-3--:R-:W-:-:S07]  /*75e0*/  FADD.FTZ R22, R25, R22 ;  /* 0x0000001619167221 */ /* 0x00afce0000010000 */
.L_x_593:
[----:B--2---:R-:W0:Y:S01]  /*75f0*/  @!P1 LDC.64 R10, c[0x0][0x218] ;  /* 0x00008600ff0a9b82 */ /* 0x004e220000000a00 */
        /* <DEDUP_REMOVED lines=8> */
.L_x_523:
[----:B------:R-:W-:Y:S05]  /*7680*/  WARPSYNC.ALL ;  /* 0x0000000000007948 */ /* 0x000fea0003800000 */
[----:B------:R-:W-:Y:S01]  /*7690*/  UMOV UR4, 0x3c0 ;  /* 0x000003c000047882 */ /* 0x000fe20000000000 */
[----:B------:R-:W-:Y:S01]  /*76a0*/  VIADD R4, R4, 0x1000 ;  /* 0x0000100004047836 */ /* 0x000fe20000000000 */
[----:B------:R-:W-:Y:S01]  /*76b0*/  UIMAD UR4, UR14, UR4, 0x3c0 ;  /* 0x000003c00e0474a4 */ /* 0x000fe2000f8e0204 */
[----:B------:R-:W-:Y:S05]  /*76c0*/  BAR.SYNC.DEFER_BLOCKING 0x0 ;  /* 0x0000000000007b1d */ /* 0x000fea0000010000 */
[----:B------:R-:W-:-:S13]  /*76d0*/  ISETP.GE.AND P0, PT, R4, UR4, PT ;  /* 0x0000000404007c0c */ /* 0x000fda000bf06270 */
[----:B------:R-:W-:Y:S05]  /*76e0*/  @!P0 BRA `(.L_x_530) ;  /* 0xffffffe000348947 */ /* 0x000fea000383ffff */
[----:B------:R-:W-:Y:S05]  /*76f0*/  EXIT ;  /* 0x000000000000794d */ /* 0x000fea0003800000 */
.L_x_526:
[----:B-1----:R-:W-:Y:S02]  /*7700*/  MOV R21, R0 ;  /* 0x0000000000157202 */ /* 0x002fe40000000f00 */
[----:B------:R-:W-:Y:S02]  /*7710*/  MOV R18, 0x8 ;  /* 0x0000000800127802 */ /* 0x000fe40000000f00 */
[----:B------:R-:W-:Y:S02]  /*7720*/  MOV R19, 0x101f ;  /* 0x0000101f00137802 */ /* 0x000fe40000000f00 */
[----:B------:R-:W-:-:S07]  /*7730*/  MOV R16, 0xffff ;  /* 0x0000ffff00107802 */ /* 0x000fce0000000f00 */
[----:B0-2---:R-:W-:Y:S05]  /*7740*/  WARPSYNC.COLLECTIVE R16, `(.L_x_531) ;  /* 0x0000000010087348 */ /* 0x005fea0003c00000 */
[----:B------:R1:W3:Y:S02]  /*7750*/  SHFL.BFLY P2, R23, R21, R18, R19 ;  /* 0x0c00001215177389 */ /* 0x0002e40000040013 */
[----:B0123--:R-:W-:Y:S01]  /*7760*/  ENDCOLLECTIVE ;  /* 0x000000000000791b */ /* 0x00ffe20003800000 */
.L_x_531:
[----:B------:R-:W-:Y:S01]  /*7770*/  MOV R21, R10 ;  /* 0x0000000a00157202 */ /* 0x000fe20000000f00 */
[----:B------:R-:W-:-:S07]  /*7780*/  IMAD.MOV.U32 R11, RZ, RZ, R23 ;  /* 0x000000ffff0b7224 */ /* 0x000fce00078e0017 */
[----:B------:R-:W-:Y:S05]  /*7790*/  WARPSYNC.COLLECTIVE R16, `(.L_x_532) ;  /* 0x0000000010087348 */ /* 0x000fea0003c00000 */
[----:B------:R0:W1:Y:S02]  /*77a0*/  SHFL.BFLY P2, R23, R21, R18, R19 ;  /* 0x0c00001215177389 */ /* 0x0000640000040013 */
[----:B01----:R-:W-:Y:S01]  /*77b0*/  ENDCOLLECTIVE ;  /* 0x000000000000791b */ /* 0x003fe20003800000 */
.L_x_532:
[----:B------:R-:W-:-:S05]  /*77c0*/  FADD.FTZ R11, R11, R0 ;  /* 0x000000000b0b7221 */ /* 0x000fca0000010000 */
[----:B------:R-:W-:Y:S02]  /*77d0*/  MOV R21, R11 ;  /* 0x0000000b00157202 */ /* 0x000fe40000000f00 */
[----:B------:R-:W-:Y:S02]  /*77e0*/  MOV R18, 0x4 ;  /* 0x0000000400127802 */ /* 0x000fe40000000f00 */
[----:B------:R-:W-:-:S07]  /*77f0*/  MOV R15, R23 ;  /* 0x00000017000f7202 */ /* 0x000fce0000000f00 */
[----:B------:R-:W-:Y:S05]  /*7800*/  WARPSYNC.COLLECTIVE R16, `(.L_x_533) ;  /* 0x0000000010087348 */ /* 0x000fea0003c00000 */
[----:B------:R0:W1:Y:S02]  /*7810*/  SHFL.BFLY P2, R23, R21, R18, R19 ;  /* 0x0c00001215177389 */ /* 0x0000640000040013 */
[----:B01----:R-:W-:Y:S01]  /*7820*/  ENDCOLLECTIVE ;  /* 0x000000000000791b */ /* 0x003fe20003800000 */
.L_x_533:
[----:B------:R-:W-:-:S05]  /*7830*/  FADD.FTZ R15, R15, R10 ;  /* 0x0000000a0f0f7221 */ /* 0x000fca0000010000 */
[----:B------:R-:W-:Y:S01]  /*7840*/  MOV R21, R15 ;  /* 0x0000000f00157202 */ /* 0x000fe20000000f00 */
[----:B------:R-:W-:-:S07]  /*7850*/  IMAD.MOV.U32 R12, RZ, RZ, R23 ;  /* 0x000000ffff0c7224 */ /* 0x000fce00078e0017 */
[----:B------:R-:W-:Y:S05]  /*7860*/  WARPSYNC.COLLECTIVE R16, `(.L_x_534) ;  /* 0x0000000010087348 */ /* 0x000fea0003c00000 */
[----:B------:R0:W1:Y:S02]  /*7870*/  SHFL.BFLY P2, R23, R21, R18, R19 ;  /* 0x0c00001215177389 */ /* 0x0000640000040013 */
[----:B01----:R-:W-:Y:S01]  /*7880*/  ENDCOLLECTIVE ;  /* 0x000000000000791b */ /* 0x003fe20003800000 */
.L_x_534:
[----:B------:R-:W-:-:S05]  /*7890*/  FADD.FTZ R12, R11, R12 ;  /* 0x0000000c0b0c7221 */ /* 0x000fca0000010000 */
[----:B------:R-:W-:Y:S02]  /*78a0*/  MOV R21, R12 ;  /* 0x0000000c00157202 */ /* 0x000fe40000000f00 */
[----:B------:R-:W-:Y:S02]  /*78b0*/  MOV R18, 0x2 ;  /* 0x0000000200127802 */ /* 0x000fe40000000f00 */
[----:B------:R-:W-:-:S07]  /*78c0*/  MOV R14, R23 ;  /* 0x00000017000e7202 */ /* 0x000fce0000000f00 */
[----:B------:R-:W-:Y:S05]  /*78d0*/  WARPSYNC.COLLECTIVE R16, `(.L_x_535) ;  /* 0x0000000010087348 */ /* 0x000fea0003c00000 */
[----:B------:R0:W1:Y:S02]  /*78e0*/  SHFL.BFLY P2, R23, R21, R18, R19 ;  /* 0x0c00001215177389 */ /* 0x0000640000040013 */
[----:B01----:R-:W-:Y:S01]  /*78f0*/  ENDCOLLECTIVE ;  /* 0x000000000000791b */ /* 0x003fe20003800000 */
.L_x_535:
[----:B------:R-:W-:-:S05]  /*7900*/  FADD.FTZ R14, R15, R14 ;  /* 0x0000000e0f0e7221 */ /* 0x000fca0000010000 */
[----:B------:R-:W-:Y:S01]  /*7910*/  MOV R21, R14 ;  /* 0x0000000e00157202 */ /* 0x000fe20000000f00 */
[----:B------:R-:W-:-:S07]  /*7920*/  IMAD.MOV.U32 R17, RZ, RZ, R23 ;  /* 0x000000ffff117224 */ /* 0x000fce00078e0017 */
[----:B------:R-:W-:Y:S05]  /*7930*/  WARPSYNC.COLLECTIVE R16, `(.L_x_536) ;  /* 0x0000000010087348 */ /* 0x000fea0003c00000 */
[----:B------:R0:W1:Y:S02]  /*7940*/  SHFL.BFLY P2, R23, R21, R18, R19 ;  /* 0x0c00001215177389 */ /* 0x0000640000040013 */
[----:B01----:R-:W-:Y:S01]  /*7950*/  ENDCOLLECTIVE ;  /* 0x000000000000791b */ /* 0x003fe20003800000 */
.L_x_536:
[----:B------:R-:W-:-:S05]  /*7960*/  FADD.FTZ R17, R12, R17 ;  /* 0x000000110c117221 */ /* 0x000fca0000010000 */
[----:B------:R-:W-:Y:S02]  /*7970*/  MOV R21, R17 ;  /* 0x0000001100157202 */ /* 0x000fe40000000f00 */
[----:B------:R-:W-:Y:S02]  /*7980*/  MOV R18, 0x1 ;  /* 0x0000000100127802 */ /* 0x000fe40000000f00 */
[----:B------:R-:W-:-:S07]  /*7990*/  MOV R25, R23 ;  /* 0x0000001700197202 */ /* 0x000fce0000000f00 */
[----:B------:R-:W-:Y:S05]  /*79a0*/  WARPSYNC.COLLECTIVE R16, `(.L_x_537) ;  /* 0x0000000010087348 */ /* 0x000fea0003c00000 */
[----:B------:R0:W1:Y:S02]  /*79b0*/  SHFL.BFLY P2, R23, R21, R18, R19 ;  /* 0x0c00001215177389 */ /* 0x0000640000040013 */
[----:B01----:R-:W-:Y:S01]  /*79c0*/  ENDCOLLECTIVE ;  /* 0x000000000000791b */ /* 0x003fe20003800000 */
.L_x_537:
[----:B------:R-:W-:-:S05]  /*79d0*/  FADD.FTZ R25, R14, R25 ;  /* 0x000000190e197221 */ /* 0x000fca0000010000 */
[----:B------:R-:W-:Y:S01]  /*79e0*/  MOV R21, R25 ;  /* 0x0000001900157202 */ /* 0x000fe20000000f00 */
[----:B------:R-:W-:-:S07]  /*79f0*/  IMAD.MOV.U32 R0, RZ, RZ, R23 ;  /* 0x000000ffff007224 */ /* 0x000fce00078e0017 */
[----:B------:R-:W-:Y:S05]  /*7a00*/  WARPSYNC.COLLECTIVE R16, `(.L_x_538) ;  /* 0x0000000010087348 */ /* 0x000fea0003c00000 */
[----:B------:R0:W1:Y:S02]  /*7a10*/  SHFL.BFLY P2, R23, R21, R18, R19 ;  /* 0x0c00001215177389 */ /* 0x0000640000040013 */
[----:B01----:R-:W-:Y:S01]  /*7a20*/  ENDCOLLECTIVE ;  /* 0x000000000000791b */ /* 0x003fe20003800000 */
.L_x_538:
[----:B------:R-:W-:Y:S01]  /*7a30*/  FADD.FTZ R0, R17, R0 ;  /* 0x0000000011007221 */ /* 0x000fe20000010000 */
[----:B------:R-:W-:Y:S06]  /*7a40*/  BRA `(.L_x_539) ;  /* 0xffffffe800dc7947 */ /* 0x000fec000383ffff */
.L_x_527:
[----:B------:R-:W-:Y:S01]  /*7a50*/  BSSY B1, `(.L_x_540) ;  /* 0x0000008000017945 */ /* 0x000fe20003800000 */
[----:B-1----:R-:W-:Y:S01]  /*7a60*/  MOV R21, R12 ;  /* 0x0000000c00157202 */ /* 0x002fe20000000f00 */
[----:B0-----:R-:W-:Y:S01]  /*7a70*/  IMAD.MOV.U32 R16, RZ, RZ, 0xffff ;  /* 0x0000ffffff107424 */ /* 0x001fe200078e00ff */
[----:B------:R-:W-:Y:S02]  /*7a80*/  MOV R18, 0x8 ;  /* 0x0000000800127802 */ /* 0x000fe40000000f00 */
[----:B------:R-:W-:-:S07]  /*7a90*/  MOV R19, 0x101f ;  /* 0x0000101f00137802 */ /* 0x000fce0000000f00 */
[----:B--2---:R-:W-:Y:S05]  /*7aa0*/  WARPSYNC.COLLECTIVE R16, `(.L_x_541) ;  /* 0x0000000010087348 */ /* 0x004fea0003c00000 */
[----:B------:R0:W1:Y:S02]  /*7ab0*/  SHFL.BFLY P2, R23, R21, R18, R19 ;  /* 0x0c00001215177389 */ /* 0x0000640000040013 */
[----:B012---:R-:W-:Y:S01]  /*7ac0*/  ENDCOLLECTIVE ;  /* 0x000000000000791b */ /* 0x007fe20003800000 */
.L_x_541:
[----:B------:R-:W-:Y:S05]  /*7ad0*/  BSYNC B1 ;  /* 0x0000000000017941 */ /* 0x000fea0003800000 */
.L_x_540:
[----:B------:R-:W-:Y:S01]  /*7ae0*/  HFMA2.MMA R18, -RZ, RZ, 0, 4.76837158203125e-07 ;  /* 0x00000008ff127435 */ /* 0x000fe200000001ff */
[----:B------:R-:W-:Y:S01]  /*7af0*/  MOV R21, R0 ;  /* 0x0000000000157202 */ /* 0x000fe20000000f00 */
[----:B------:R-:W-:Y:S01]  /*7b00*/  IMAD.MOV.U32 R16, RZ, RZ, 0xffff ;  /* 0x0000ffffff107424 */ /* 0x000fe200078e00ff */
[----:B------:R-:W-:Y:S02]  /*7b10*/  MOV R19, 0x101f ;  /* 0x0000101f00137802 */ /* 0x000fe40000000f00 */
[----:B------:R-:W-:-:S07]  /*7b20*/  MOV R17, R23 ;  /* 0x0000001700117202 */ /* 0x000fce0000000f00 */
[----:B------:R-:W-:Y:S05]  /*7b30*/  WARPSYNC.COLLECTIVE R16, `(.L_x_542) ;  /* 0x0000000010087348 */ /* 0x000fea0003c00000 */
[----:B------:R0:W1:Y:S02]  /*7b40*/  SHFL.BFLY P2, R23, R21, R18, R19 ;  /* 0x0c00001215177389 */ /* 0x0000640000040013 */
[----:B01----:R-:W-:Y:S01]  /*7b50*/  ENDCOLLECTIVE ;  /* 0x000000000000791b */ /* 0x003fe20003800000 */
.L_x_542:
[----:B------:R-:W-:Y:S01]  /*7b60*/  FADD.FTZ R17, R17, R12 ;  /* 0x0000000c11117221 */ /* 0x000fe20000010000 */
[----:B------:R-:W-:-:S04]  /*7b70*/  HFMA2.MMA R18, -RZ, RZ, 0, 2.384185791015625e-07 ;  /* 0x00000004ff127435 */ /* 0x000fc800000001ff */
[----:B------:R-:W-:Y:S01]  /*7b80*/  MOV R21, R17 ;  /* 0x0000001100157202 */ /* 0x000fe20000000f00 */
[----:B------:R-:W-:-:S07]  /*7b90*/  FADD.FTZ R20, R23, R0 ;  /* 0x0000000017147221 */ /* 0x000fce0000010000 */
[----:B------:R-:W-:Y:S05]  /*7ba0*/  WARPSYNC.COLLECTIVE R16, `(.L_x_543) ;  /* 0x0000000010087348 */ /* 0x000fea0003c00000 */
[----:B------:R0:W1:Y:S02]  /*7bb0*/  SHFL.BFLY P2, R23, R21, R18, R19 ;  /* 0x0c00001215177389 */ /* 0x0000640000040013 */
[----:B01----:R-:W-:Y:S01]  /*7bc0*/  ENDCOLLECTIVE ;  /* 0x000000000000791b */ /* 0x003fe20003800000 */
.L_x_543:
[----:B------:R-:W-:Y:S02]  /*7bd0*/  MOV R21, R20 ;  /* 0x0000001400157202 */ /* 0x000fe40000000f00 */
[----:B------:R-:W-:-:S07]  /*7be0*/  MOV R22, R23 ;  /* 0x0000001700167202 */ /* 0x000fce0000000f00 */
[----:B------:R-:W-:Y:S05]  /*7bf0*/  WARPSYNC.COLLECTIVE R16, `(.L_x_544) ;  /* 0x0000000010087348 */ /* 0x000fea0003c00000 */
[----:B------:R0:W1:Y:S02]  /*7c00*/  SHFL.BFLY P2, R23, R21, R18, R19 ;  /* 0x0c00001215177389 */ /* 0x0000640000040013 */
[----:B01----:R-:W-:Y:S01]  /*7c10*/  ENDCOLLECTIVE ;  /* 0x000000000000791b */ /* 0x003fe20003800000 */
.L_x_544:
[----:B------:R-:W-:Y:S01]  /*7c20*/  FADD.FTZ R22, R17, R22 ;  /* 0x0000001611167221 */ /* 0x000fe20000010000 */
[----:B------:R-:W-:-:S03]  /*7c30*/  HFMA2.MMA R18, -RZ, RZ, 0, 1.1920928955078125e-07 ;  /* 0x00000002ff127435 */ /* 0x000fc600000001ff */
[----:B------:R-:W-:Y:S02]  /*7c40*/  IMAD.MOV.U32 R21, RZ, RZ, R22 ;  /* 0x000000ffff157224 */ /* 0x000fe400078e0016 */
[----:B------:R-:W-:-:S07]  /*7c50*/  FADD.FTZ R0, R20, R23 ;  /* 0x0000001714007221 */ /* 0x000fce0000010000 */
[----:B------:R-:W-:Y:S05]  /*7c60*/  WARPSYNC.COLLECTIVE R16, `(.L_x_545) ;  /* 0x0000000010087348 */ /* 0x000fea0003c00000 */
[----:B------:R0:W1:Y:S02]  /*7c70*/  SHFL.BFLY P2, R23, R21, R18, R19 ;  /* 0x0c00001215177389 */ /* 0x0000640000040013 */
[----:B01----:R-:W-:Y:S01]  /*7c80*/  ENDCOLLECTIVE ;  /* 0x000000000000791b */ /* 0x003fe20003800000 */
.L_x_545:
[----:B------:R-:W-:Y:S02]  /*7c90*/  MOV R21, R0 ;  /* 0x0000000000157202 */ /* 0x000fe40000000f00 */
[----:B------:R-:W-:-:S07]  /*7ca0*/  MOV R25, R23 ;  /* 0x0000001700197202 */ /* 0x000fce0000000f00 */
[----:B------:R-:W-:Y:S05]  /*7cb0*/  WARPSYNC.COLLECTIVE R16, `(.L_x_546) ;  /* 0x0000000010087348 */ /* 0x000fea0003c00000 */
[----:B------:R0:W1:Y:S02]  /*7cc0*/  SHFL.BFLY P2, R23, R21, R18, R19 ;  /* 0x0c00001215177389 */ /* 0x0000640000040013 */
[----:B01----:R-:W-:Y:S01]  /*7cd0*/  ENDCOLLECTIVE ;  /* 0x000000000000791b */ /* 0x003fe20003800000 */
.L_x_546:
[----:B------:R-:W-:-:S05]  /*7ce0*/  FADD.FTZ R25, R22, R25 ;  /* 0x0000001916197221 */ /* 0x000fca0000010000 */
[----:B------:R-:W-:Y:S01]  /*7cf0*/  MOV R21, R25 ;  /* 0x0000001900157202 */ /* 0x000fe20000000f00 */
[----:B------:R-:W-:Y:S02]  /*7d00*/  IMAD.MOV.U32 R18, RZ, RZ, 0x1 ;  /* 0x00000001ff127424 */ /* 0x000fe400078e00ff */
[----:B------:R-:W-:-:S07]  /*7d10*/  FADD.FTZ R12, R0, R23 ;  /* 0x00000017000c7221 */ /* 0x000fce0000010000 */
[----:B------:R-:W-:Y:S05]  /*7d20*/  WARPSYNC.COLLECTIVE R16, `(.L_x_547) ;  /* 0x0000000010087348 */ /* 0x000fea0003c00000 */
[----:B------:R0:W1:Y:S02]  /*7d30*/  SHFL.BFLY P2, R23, R21, R18, R19 ;  /* 0x0c00001215177389 */ /* 0x0000640000040013 */
[----:B01----:R-:W-:Y:S01]  /*7d40*/  ENDCOLLECTIVE ;  /* 0x000000000000791b */ /* 0x003fe20003800000 */
.L_x_547:
[----:B------:R-:W-:Y:S02]  /*7d50*/  MOV R21, R12 ;  /* 0x0000000c00157202 */ /* 0x000fe40000000f00 */
[----:B------:R-:W-:-:S07]  /*7d60*/  MOV R24, R23 ;  /* 0x0000001700187202 */ /* 0x000fce0000000f00 */
[----:B------:R-:W-:Y:S05]  /*7d70*/  WARPSYNC.COLLECTIVE R16, `(.L_x_548) ;  /* 0x0000000010087348 */ /* 0x000fea0003c00000 */
[----:B------:R0:W1:Y:S02]  /*7d80*/  SHFL.BFLY P2, R23, R21, R18, R19 ;  /* 0x0c00001215177389 */ /* 0x0000640000040013 */
[----:B01----:R-:W-:Y:S01]  /*7d90*/  ENDCOLLECTIVE ;  /* 0x000000000000791b */ /* 0x003fe20003800000 */
.L_x_548:
[----:B------:R-:W-:Y:S01]  /*7da0*/  FADD.FTZ R24, R25, R24 ;  /* 0x0000001819187221 */ /* 0x000fe20000010000 */
[----:B------:R-:W-:Y:S06]  /*7db0*/  BRA `(.L_x_549) ;  /* 0xffffffe800bc7947 */ /* 0x000fec000383ffff */
.L_x_528:
[----:B------:R-:W-:Y:S01]  /*7dc0*/  BSSY B1, `(.L_x_550) ;  /* 0x0000008000017945 */ /* 0x000fe20003800000 */
[----:B-1----:R-:W-:Y:S01]  /*7dd0*/  MOV R21, R12 ;  /* 0x0000000c00157202 */ /* 0x002fe20000000f00 */
[----:B------:R-:W-:Y:S01]  /*7de0*/  IMAD.MOV.U32 R19, RZ, RZ, 0x101f ;  /* 0x0000101fff137424 */ /* 0x000fe200078e00ff */
[----:B------:R-:W-:Y:S02]  /*7df0*/  MOV R18, 0x8 ;  /* 0x0000000800127802 */ /* 0x000fe40000000f00 */
[----:B0-----:R-:W-:-:S07]  /*7e00*/  MOV R16, 0xffff ;  /* 0x0000ffff00107802 */ /* 0x001fce0000000f00 */
[----:B--2---:R-:W-:Y:S05]  /*7e10*/  WARPSYNC.COLLECTIVE R16, `(.L_x_551) ;  /* 0x0000000010087348 */ /* 0x004fea0003c00000 */
[----:B------:R0:W1:Y:S02]  /*7e20*/  SHFL.BFLY P2, R23, R21, R18, R19 ;  /* 0x0c00001215177389 */ /* 0x0000640000040013 */
[----:B012---:R-:W-:Y:S01]  /*7e30*/  ENDCOLLECTIVE ;  /* 0x000000000000791b */ /* 0x007fe20003800000 */
.L_x_551:
[----:B------:R-:W-:Y:S05]  /*7e40*/  BSYNC B1 ;  /* 0x0000000000017941 */ /* 0x000fea0003800000 */
.L_x_550:
        /* <DEDUP_REMOVED lines=8> */
.L_x_552:
[----:B------:R-:W-:Y:S01]  /*7ed0*/  FADD.FTZ R17, R17, R12 ;  /* 0x0000000c11117221 */ /* 0x000fe20000010000 */
[----:B------:R-:W-:-:S04]  /*7ee0*/  HFMA2.MMA R18, -RZ, RZ, 0, 2.384185791015625e-07 ;  /* 0x00000004ff127435 */ /* 0x000fc800000001ff */
[----:B------:R-:W-:Y:S01]  /*7ef0*/  MOV R21, R17 ;  /* 0x0000001100157202 */ /* 0x000fe20000000f00 */
[----:B------:R-:W-:-:S07]  /*7f00*/  FADD.FTZ R20, R23, R0 ;  /* 0x0000000017147221 */ /* 0x000fce0000010000 */
[----:B------:R-:W-:Y:S05]  /*7f10*/  WARPSYNC.COLLECTIVE R16, `(.L_x_553) ;  /* 0x0000000010087348 */ /* 0x000fea0003c00000 */
[----:B------:R0:W1:Y:S02]  /*7f20*/  SHFL.BFLY P2, R23, R21, R18, R19 ;  /* 0x0c00001215177389 */ /* 0x0000640000040013 */
[----:B01----:R-:W-:Y:S01]  /*7f30*/  ENDCOLLECTIVE ;  /* 0x000000000000791b */ /* 0x003fe20003800000 */
.L_x_553:
[----:B------:R-:W-:Y:S01]  /*7f40*/  IMAD.MOV.U32 R21, RZ, RZ, R20 ;  /* 0x000000ffff157224 */ /* 0x000fe200078e0014 */
[----:B------:R-:W-:-:S07]  /*7f50*/  MOV R22, R23 ;  /* 0x0000001700167202 */ /* 0x000fce0000000f00 */
[----:B------:R-:W-:Y:S05]  /*7f60*/  WARPSYNC.COLLECTIVE R16, `(.L_x_554) ;  /* 0x0000000010087348 */ /* 0x000fea0003c00000 */
[----:B------:R0:W1:Y:S02]  /*7f70*/  SHFL.BFLY P2, R23, R21, R18, R19 ;  /* 0x0c00001215177389 */ /* 0x0000640000040013 */
[----:B01----:R-:W-:Y:S01]  /*7f80*/  ENDCOLLECTIVE ;  /* 0x000000000000791b */ /* 0x003fe20003800000 */
.L_x_554:
[----:B------:R-:W-:Y:S01]  /*7f90*/  FADD.FTZ R22, R17, R22 ;  /* 0x0000001611167221 */ /* 0x000fe20000010000 */
[----:B------:R-:W-:-:S04]  /*7fa0*/  HFMA2.MMA R18, -RZ, RZ, 0, 1.1920928955078125e-07 ;  /* 0x00000002ff127435 */ /* 0x000fc800000001ff */
[----:B------:R-:W-:Y:S01]  /*7fb0*/  MOV R21, R22 ;  /* 0x0000001600157202 */ /* 0x000fe20000000f00 */
[----:B------:R-:W-:-:S07]  /*7fc0*/  FADD.FTZ R0, R20, R23 ;  /* 0x0000001714007221 */ /* 0x000fce0000010000 */
[----:B------:R-:W-:Y:S05]  /*7fd0*/  WARPSYNC.COLLECTIVE R16, `(.L_x_555) ;  /* 0x0000000010087348 */ /* 0x000fea0003c00000 */
[----:B------:R0:W1:Y:S02]  /*7fe0*/  SHFL.BFLY P2, R23, R21, R18, R19 ;  /* 0x0c00001215177389 */ /* 0x0000640000040013 */
[----:B01----:R-:W-:Y:S01]  /*7ff0*/  ENDCOLLECTIVE ;  /* 0x000000000000791b */ /* 0x003fe20003800000 */
.L_x_555:
[----:B------:R-:W-:Y:S02]  /*8000*/  MOV R21, R0 ;  /* 0x0000000000157202 */ /* 0x000fe40000000f00 */
[----:B------:R-:W-:-:S07]  /*8010*/  MOV R25, R23 ;  /* 0x0000001700197202 */ /* 0x000fce0000000f00 */
[----:B------:R-:W-:Y:S05]  /*8020*/  WARPSYNC.COLLECTIVE R16, `(.L_x_556) ;  /* 0x0000000010087348 */ /* 0x000fea0003c00000 */
[----:B------:R0:W1:Y:S02]  /*8030*/  SHFL.BFLY P2, R23, R21, R18, R19 ;  /* 0x0c00001215177389 */ /* 0x0000640000040013 */
[----:B01----:R-:W-:Y:S01]  /*8040*/  ENDCOLLECTIVE ;  /* 0x000000000000791b */ /* 0x003fe20003800000 */
.L_x_556:
[----:B------:R-:W-:Y:S01]  /*8050*/  FADD.FTZ R25, R22, R25 ;  /* 0x0000001916197221 */ /* 0x000fe20000010000 */
[----:B------:R-:W-:-:S03]  /*8060*/  HFMA2.MMA R18, -RZ, RZ, 0, 5.9604644775390625e-08 ;  /* 0x00000001ff127435 */ /* 0x000fc600000001ff */
[----:B------:R-:W-:Y:S02]  /*8070*/  IMAD.MOV.U32 R21, RZ, RZ, R25 ;  /* 0x000000ffff157224 */ /* 0x000fe400078e0019 */
[----:B------:R-:W-:-:S07]  /*8080*/  FADD.FTZ R12, R0, R23 ;  /* 0x00000017000c7221 */ /* 0x000fce0000010000 */
[----:B------:R-:W-:Y:S05]  /*8090*/  WARPSYNC.COLLECTIVE R16, `(.L_x_557) ;  /* 0x0000000010087348 */ /* 0x000fea0003c00000 */
[----:B------:R0:W1:Y:S02]  /*80a0*/  SHFL.BFLY P2, R23, R21, R18, R19 ;  /* 0x0c00001215177389 */ /* 0x0000640000040013 */
[----:B01----:R-:W-:Y:S01]  /*80b0*/  ENDCOLLECTIVE ;  /* 0x000000000000791b */ /* 0x003fe20003800000 */
.L_x_557:
[----:B------:R-:W-:Y:S02]  /*80c0*/  MOV R21, R12 ;  /* 0x0000000c00157202 */ /* 0x000fe40000000f00 */
[----:B------:R-:W-:-:S07]  /*80d0*/  MOV R24, R23 ;  /* 0x0000001700187202 */ /* 0x000fce0000000f00 */
[----:B------:R-:W-:Y:S05]  /*80e0*/  WARPSYNC.COLLECTIVE R16, `(.L_x_558) ;  /* 0x0000000010087348 */ /* 0x000fea0003c00000 */
[----:B------:R0:W1:Y:S02]  /*80f0*/  SHFL.BFLY P2, R23, R21, R18, R19 ;  /* 0x0c00001215177389 */ /* 0x0000640000040013 */
[----:B01----:R-:W-:Y:S01]  /*8100*/  ENDCOLLECTIVE ;  /* 0x000000000000791b */ /* 0x003fe20003800000 */
.L_x_558:
[----:B------:R-:W-:Y:S01]  /*8110*/  FADD.FTZ R24, R25, R24 ;  /* 0x0000001819187221 */ /* 0x000fe20000010000 */
[----:B------:R-:W-:Y:S06]  /*8120*/  BRA `(.L_x_559) ;  /* 0xffffffe800847947 */ /* 0x000fec000383ffff */
.L_x_529:
[----:B------:R-:W-:Y:S01]  /*8130*/  BSSY B0, `(.L_x_560) ;  /* 0x0000008000007945 */ /* 0x000fe20003800000 */
[----:B-1----:R-:W-:Y:S01]  /*8140*/  MOV R21, R11 ;  /* 0x0000000b00157202 */ /* 0x002fe20000000f00 */
[----:B------:R-:W-:Y:S01]  /*8150*/  IMAD.MOV.U32 R18, RZ, RZ, 0x8 ;  /* 0x00000008ff127424 */ /* 0x000fe200078e00ff */
[----:B------:R-:W-:Y:S02]  /*8160*/  MOV R19, 0x101f ;  /* 0x0000101f00137802 */ /* 0x000fe40000000f00 */
[----:B------:R-:W-:-:S07]  /*8170*/  MOV R16, 0xffff ;  /* 0x0000ffff00107802 */ /* 0x000fce0000000f00 */
[----:B0-2---:R-:W-:Y:S05]  /*8180*/  WARPSYNC.COLLECTIVE R16, `(.L_x_561) ;  /* 0x0000000010087348 */ /* 0x005fea0003c00000 */
[----:B------:R1:W3:Y:S02]  /*8190*/  SHFL.BFLY P2, R23, R21, R18, R19 ;  /* 0x0c00001215177389 */ /* 0x0002e40000040013 */
[----:B0123--:R-:W-:Y:S01]  /*81a0*/  ENDCOLLECTIVE ;  /* 0x000000000000791b */ /* 0x00ffe20003800000 */
.L_x_561:
[----:B------:R-:W-:Y:S05]  /*81b0*/  BSYNC B0 ;  /* 0x0000000000007941 */ /* 0x000fea0003800000 */
.L_x_560:
        /* <DEDUP_REMOVED lines=9> */
.L_x_562:
[----:B------:R-:W-:-:S05]  /*8250*/  FADD.FTZ R10, R10, R11 ;  /* 0x0000000b0a0a7221 */ /* 0x000fca0000010000 */
[----:B------:R-:W-:Y:S01]  /*8260*/  MOV R21, R10 ;  /* 0x0000000a00157202 */ /* 0x000fe20000000f00 */
[----:B------:R-:W-:Y:S01]  /*8270*/  IMAD.MOV.U32 R18, RZ, RZ, 0x4 ;  /* 0x00000004ff127424 */ /* 0x000fe200078e00ff */
[----:B------:R-:W-:-:S07]  /*8280*/  MOV R15, R23 ;  /* 0x00000017000f7202 */ /* 0x000fce0000000f00 */
[----:B------:R-:W-:Y:S05]  /*8290*/  WARPSYNC.COLLECTIVE R16, `(.L_x_563) ;  /* 0x0000000010087348 */ /* 0x000fea0003c00000 */
[----:B------:R0:W1:Y:S02]  /*82a0*/  SHFL.BFLY P2, R23, R21, R18, R19 ;  /* 0x0c00001215177389 */ /* 0x0000640000040013 */
[----:B01----:R-:W-:Y:S01]  /*82b0*/  ENDCOLLECTIVE ;  /* 0x000000000000791b */ /* 0x003fe20003800000 */
.L_x_563:
[----:B------:R-:W-:-:S05]  /*82c0*/  FADD.FTZ R24, R15, R0 ;  /* 0x000000000f187221 */ /* 0x000fca0000010000 */
[----:B------:R-:W-:Y:S02]  /*82d0*/  MOV R21, R24 ;  /* 0x0000001800157202 */ /* 0x000fe40000000f00 */
[----:B------:R-:W-:-:S07]  /*82e0*/  MOV R25, R23 ;  /* 0x0000001700197202 */ /* 0x000fce0000000f00 */
[----:B------:R-:W-:Y:S05]  /*82f0*/  WARPSYNC.COLLECTIVE R16, `(.L_x_564) ;  /* 0x0000000010087348 */ /* 0x000fea0003c00000 */
[----:B------:R0:W1:Y:S02]  /*8300*/  SHFL.BFLY P2, R23, R21, R18, R19 ;  /* 0x0c00001215177389 */ /* 0x0000640000040013 */
[----:B01----:R-:W-:Y:S01]  /*8310*/  ENDCOLLECTIVE ;  /* 0x000000000000791b */ /* 0x003fe20003800000 */
.L_x_564:
[----:B------:R-:W-:-:S05]  /*8320*/  FADD.FTZ R11, R10, R25 ;  /* 0x000000190a0b7221 */ /* 0x000fca0000010000 */
[----:B------:R-:W-:Y:S01]  /*8330*/  MOV R21, R11 ;  /* 0x0000000b00157202 */ /* 0x000fe20000000f00 */
[----:B------:R-:W-:Y:S01]  /*8340*/  IMAD.MOV.U32 R18, RZ, RZ, 0x2 ;  /* 0x00000002ff127424 */ /* 0x000fe200078e00ff */
[----:B------:R-:W-:-:S07]  /*8350*/  MOV R17, R23 ;  /* 0x0000001700117202 */ /* 0x000fce0000000f00 */
[----:B------:R-:W-:Y:S05]  /*8360*/  WARPSYNC.COLLECTIVE R16, `(.L_x_565) ;  /* 0x0000000010087348 */ /* 0x000fea0003c00000 */
[----:B------:R0:W1:Y:S02]  /*8370*/  SHFL.BFLY P2, R23, R21, R18, R19 ;  /* 0x0c00001215177389 */ /* 0x0000640000040013 */
[----:B01----:R-:W-:Y:S01]  /*8380*/  ENDCOLLECTIVE ;  /* 0x000000000000791b */ /* 0x003fe20003800000 */
.L_x_565:
[----:B------:R-:W-:Y:S01]  /*8390*/  FADD.FTZ R0, R24, R17 ;  /* 0x0000001118007221 */ /* 0x000fe20000010000 */
[----:B------:R-:W-:Y:S01]  /*83a0*/  @P0 SHF.L.U32 R17, R5, 0x1, RZ ;  /* 0x0000000105110819 */ /* 0x000fe200000006ff */
[----:B------:R-:W-:-:S03]  /*83b0*/  HFMA2.MMA R24, -RZ, RZ, 0, 0 ;  /* 0x00000000ff187435 */ /* 0x000fc600000001ff */
[----:B------:R-:W-:Y:S02]  /*83c0*/  MOV R21, R0 ;  /* 0x0000000000157202 */ /* 0x000fe40000000f00 */
[----:B------:R-:W-:-:S07]  /*83d0*/  MOV R32, R23 ;  /* 0x0000001700207202 */ /* 0x000fce0000000f00 */
[----:B------:R-:W-:Y:S05]  /*83e0*/  WARPSYNC.COLLECTIVE R16, `(.L_x_566) ;  /* 0x0000000010087348 */ /* 0x000fea0003c00000 */
[----:B------:R0:W1:Y:S02]  /*83f0*/  SHFL.BFLY P2, R23, R21, R18, R19 ;  /* 0x0c00001215177389 */ /* 0x0000640000040013 */
[----:B01----:R-:W-:Y:S01]  /*8400*/  ENDCOLLECTIVE ;  /* 0x000000000000791b */ /* 0x003fe20003800000 */
.L_x_566:
        /* <DEDUP_REMOVED lines=8> */
.L_x_567:
[----:B------:R-:W-:Y:S01]  /*8490*/  FADD.FTZ R21, R0, R14 ;  /* 0x0000000e00157221 */ /* 0x000fe20000010000 */
[C---:B------:R-:W-:Y:S02]  /*84a0*/  @P0 IADD3 R14, R12.reuse, 0x1e, RZ ;  /* 0x0000001e0c0e0810 */ /* 0x040fe40007ffe0ff */
[----:B------:R-:W-:Y:S02]  /*84b0*/  IADD3 R0, R12, R4, RZ ;  /* 0x000000040c007210 */ /* 0x000fe40007ffe0ff */
[----:B------:R-:W-:Y:S02]  /*84c0*/  @P0 LOP3.LUT R14, R14, R17, RZ, 0x3c, !PT ;  /* 0x000000110e0e0212 */ /* 0x000fe400078e3cff */
[----:B------:R-:W-:Y:S01]  /*84d0*/  @P0 LEA R17, R5, UR4, 0x7 ;  /* 0x0000000405110c11 */ /* 0x000fe2000f8e38ff */
[----:B------:R-:W-:-:S04]  /*84e0*/  @!P1 IMAD.WIDE R10, R0, 0x2, R10 ;  /* 0x00000002000a9825 */ /* 0x000fc800078e020a */
[----:B------:R-:W-:Y:S01]  /*84f0*/  FADD.FTZ R23, R32, R23 ;  /* 0x0000001720177221 */ /* 0x000fe20000010000 */
[----:B------:R-:W-:-:S04]  /*8500*/  @P0 LEA R20, R14, R17, 0x2 ;  /* 0x000000110e140211 */ /* 0x000fc800078e10ff */
[----:B------:R-:W-:Y:S01]  /*8510*/  @!P1 F2FP.BF16.F32.PACK_AB R23, RZ, R23 ;  /* 0x00000017ff17923e */ /* 0x000fe200000010ff */
[----:B------:R0:W1:Y:S03]  /*8520*/  @P0 LDS R14, [R20] ;  /* 0x00000000140e0984 */ /* 0x0000660000000800 */
[----:B------:R-:W-:Y:S01]  /*8530*/  PRMT R15, R23, 0x7610, R15 ;  /* 0x00007610170f7816 */ /* 0x000fe2000000000f */
[----:B------:R0:W2:Y:S06]  /*8540*/  @P0 LDS R25, [R20+0x780] ;  /* 0x0007800014190984 */ /* 0x0000ac0000000800 */
[----:B012---:R-:W-:Y:S05]  /*8550*/  WARPSYNC.COLLECTIVE R16, `(.L_x_568) ;  /* 0x0000000010087348 */ /* 0x007fea0003c00000 */
[----:B------:R3:W4:Y:S02]  /*8560*/  SHFL.BFLY P2, R23, R21, R18, R19 ;  /* 0x0c00001215177389 */ /* 0x0007240000040013 */
[----:B01234-:R-:W-:Y:S01]  /*8570*/  ENDCOLLECTIVE ;  /* 0x000000000000791b */ /* 0x01ffe20003800000 */
.L_x_568:
[----:B------:R-:W-:Y:S01]  /*8580*/  MOV R20, RZ ;  /* 0x000000ff00147202 */ /* 0x000fe20000000f00 */
[----:B------:R0:W-:Y:S01]  /*8590*/  @!P1 STG.E.U16 desc[UR12][R10.64], R15 ;  /* 0x0000000f0a009986 */ /* 0x0001e2000c10150c */
[----:B------:R-:W-:Y:S01]  /*85a0*/  HFMA2.MMA R18, -RZ, RZ, 0, 4.76837158203125e-07 ;  /* 0x00000008ff127435 */ /* 0x000fe200000001ff */
[----:B0-----:R-:W0:Y:S01]  /*85b0*/  @!P1 LDC.64 R10, c[0x0][0x220] ;  /* 0x00008800ff0a9b82 */ /* 0x001e220000000a00 */
[----:B------:R-:W-:Y:S02]  /*85c0*/  @P0 VIADD R15, R12, 0x3c ;  /* 0x0000003c0c0f0836 */ /* 0x000fe40000000000 */
[----:B------:R-:W-:-:S04]  /*85d0*/  IMAD.MOV.U32 R32, RZ, RZ, R23 ;  /* 0x000000ffff207224 */ /* 0x000fc800078e0017 */
[----:B------:R-:W-:Y:S01]  /*85e0*/  FADD.FTZ R32, R21, R32 ;  /* 0x0000002015207221 */ /* 0x000fe20000010000 */
[----:B------:R-:W-:-:S04]  /*85f0*/  @P0 MOV R24, R14 ;  /* 0x0000000e00180202 */ /* 0x000fc80000000f00 */
[----:B------:R-:W-:Y:S02]  /*8600*/  MOV R21, R24 ;  /* 0x0000001800157202 */ /* 0x000fe40000000f00 */
[----:B------:R-:W-:-:S07]  /*8610*/  @P0 MOV R20, R25 ;  /* 0x0000001900140202 */ /* 0x000fce0000000f00 */
[----:B0-----:R-:W-:Y:S05]  /*8620*/  WARPSYNC.COLLECTIVE R16, `(.L_x_569) ;  /* 0x0000000010087348 */ /* 0x001fea0003c00000 */
[----:B------:R1:W2:Y:S02]  /*8630*/  SHFL.BFLY P2, R23, R21, R18, R19 ;  /* 0x0c00001215177389 */ /* 0x0002a40000040013 */
[----:B012---:R-:W-:Y:S01]  /*8640*/  ENDCOLLECTIVE ;  /* 0x000000000000791b */ /* 0x007fe20003800000 */
.L_x_569:
[----:B------:R-:W-:Y:S01]  /*8650*/  @!P1 IMAD.WIDE R10, R0, 0x2, R10 ;  /* 0x00000002000a9825 */ /* 0x000fe200078e020a */
[----:B------:R-:W-:-:S04]  /*8660*/  @!P1 F2FP.BF16.F32.PACK_AB R21, RZ, R32 ;  /* 0x00000020ff15923e */ /* 0x000fc800000010ff */
[----:B------:R-:W-:Y:S02]  /*8670*/  PRMT R14, R21, 0x7610, R14 ;  /* 0x00007610150e7816 */ /* 0x000fe4000000000e */
[----:B------:R-:W-:-:S03]  /*8680*/  MOV R21, R20 ;  /* 0x0000001400157202 */ /* 0x000fc60000000f00 */
[----:B------:R0:W-:Y:S01]  /*8690*/  @!P1 STG.E.U16 desc[UR12][R10.64], R14 ;  /* 0x0000000e0a009986 */ /* 0x0001e2000c10150c */
[----:B------:R-:W-:-:S07]  /*86a0*/  IMAD.MOV.U32 R33, RZ, RZ, R23 ;  /* 0x000000ffff217224 */ /* 0x000fce00078e0017 */
[----:B0-----:R-:W-:Y:S05]  /*86b0*/  WARPSYNC.COLLECTIVE R16, `(.L_x_570) ;  /* 0x0000000010087348 */ /* 0x001fea0003c00000 */
[----:B------:R1:W2:Y:S02]  /*86c0*/  SHFL.BFLY P2, R23, R21, R18, R19 ;  /* 0x0c00001215177389 */ /* 0x0002a40000040013 */
[----:B012---:R-:W-:Y:S01]  /*86d0*/  ENDCOLLECTIVE ;  /* 0x000000000000791b */ /* 0x007fe20003800000 */
.L_x_570:
        /* <DEDUP_REMOVED lines=8> */
.L_x_571:
[----:B------:R-:W-:Y:S01]  /*8760*/  FADD.FTZ R20, R22, R20 ;  /* 0x0000001416147221 */ /* 0x000fe20000010000 */
[----:B------:R-:W-:Y:S01]  /*8770*/  @P0 SHF.L.U32 R22, R5, 0x1, RZ ;  /* 0x0000000105160819 */ /* 0x000fe200000006ff */
[----:B------:R-:W-:-:S03]  /*8780*/  @!P1 IMAD.WIDE R10, R0, 0x2, R10 ;  /* 0x00000002000a9825 */ /* 0x000fc600078e020a */
[----:B------:R-:W-:Y:S02]  /*8790*/  @P0 LOP3.LUT R15, R15, R22, RZ, 0x3c, !PT ;  /* 0x000000160f0f0212 */ /* 0x000fe400078e3cff */
[----:B------:R-:W-:Y:S02]  /*87a0*/  @P0 LEA R22, R5, UR4, 0x7 ;  /* 0x0000000405160c11 */ /* 0x000fe4000f8e38ff */
[----:B------:R-:W-:Y:S02]  /*87b0*/  MOV R21, R20 ;  /* 0x0000001400157202 */ /* 0x000fe40000000f00 */
[----:B------:R-:W-:-:S05]  /*87c0*/  @P0 LEA R15, R15, R22, 0x2 ;  /* 0x000000160f0f0211 */ /* 0x000fca00078e10ff */
[----:B------:R0:W1:Y:S01]  /*87d0*/  @P0 LDS R22, [R15] ;  /* 0x000000000f160984 */ /* 0x0000620000000800 */
[----:B------:R-:W-:-:S03]  /*87e0*/  MOV R25, R23 ;  /* 0x0000001700197202 */ /* 0x000fc60000000f00 */
[----:B------:R0:W2:Y:S04]  /*87f0*/  @P0 LDS R17, [R15+0x780] ;  /* 0x000780000f110984 */ /* 0x0000a80000000800 */
[----:B012---:R-:W-:Y:S05]  /*8800*/  WARPSYNC.COLLECTIVE R16, `(.L_x_572) ;  /* 0x0000000010087348 */ /* 0x007fea0003c00000 */
[----:B------:R3:W4:Y:S02]  /*8810*/  SHFL.BFLY P2, R23, R21, R18, R19 ;  /* 0x0c00001215177389 */ /* 0x0007240000040013 */
[----:B01234-:R-:W-:Y:S01]  /*8820*/  ENDCOLLECTIVE ;  /* 0x000000000000791b */ /* 0x01ffe20003800000 */
.L_x_572:
[----:B------:R-:W-:Y:S01]  /*8830*/  FADD.FTZ R24, R24, R25 ;  /* 0x0000001918187221 */ /* 0x000fe20000010000 */
[----:B------:R-:W-:-:S03]  /*8840*/  HFMA2.MMA R18, -RZ, RZ, 0, 1.1920928955078125e-07 ;  /* 0x00000002ff127435 */ /* 0x000fc600000001ff */
[----:B------:R-:W-:Y:S01]  /*8850*/  IMAD.MOV.U32 R21, RZ, RZ, R24 ;  /* 0x000000ffff157224 */ /* 0x000fe200078e0018 */
[----:B------:R-:W-:-:S07]  /*8860*/  MOV R25, R23 ;  /* 0x0000001700197202 */ /* 0x000fce0000000f00 */
[----:B------:R-:W-:Y:S05]  /*8870*/  WARPSYNC.COLLECTIVE R16, `(.L_x_573) ;  /* 0x0000000010087348 */ /* 0x000fea0003c00000 */
[----:B------:R0:W1:Y:S02]  /*8880*/  SHFL.BFLY P2, R23, R21, R18, R19 ;  /* 0x0c00001215177389 */ /* 0x0000640000040013 */
[----:B01----:R-:W-:Y:S01]  /*8890*/  ENDCOLLECTIVE ;  /* 0x000000000000791b */ /* 0x003fe20003800000 */
.L_x_573:
[----:B------:R-:W-:-:S05]  /*88a0*/  FADD.FTZ R25, R20, R25 ;  /* 0x0000001914197221 */ /* 0x000fca0000010000 */
[----:B------:R-:W-:Y:S02]  /*88b0*/  MOV R21, R25 ;  /* 0x0000001900157202 */ /* 0x000fe40000000f00 */
[----:B------:R-:W-:-:S05]  /*88c0*/  MOV R19, R23 ;  /* 0x0000001700137202 */ /* 0x000fca0000000f00 */
[----:B------:R-:W-:Y:S01]  /*88d0*/  FADD.FTZ R24, R24, R19 ;  /* 0x0000001318187221 */ /* 0x000fe20000010000 */
[----:B------:R-:W-:-:S11]  /*88e0*/  HFMA2.MMA R19, -RZ, RZ, 0, 0.000503063201904296875 ;  /* 0x0000101fff137435 */ /* 0x000fd600000001ff */
[----:B------:R-:W-:Y:S05]  /*88f0*/  WARPSYNC.COLLECTIVE R16, `(.L_x_574) ;  /* 0x0000000010087348 */ /* 0x000fea0003c00000 */
[----:B------:R0:W1:Y:S02]  /*8900*/  SHFL.BFLY P2, R23, R21, R18, R19 ;  /* 0x0c00001215177389 */ /* 0x0000640000040013 */
[----:B01----:R-:W-:Y:S01]  /*8910*/  ENDCOLLECTIVE ;  /* 0x000000000000791b */ /* 0x003fe20003800000 */
.L_x_574:
[----:B------:R-:W-:Y:S01]  /*8920*/  HFMA2.MMA R18, -RZ, RZ, 0, 5.9604644775390625e-08 ;  /* 0x00000001ff127435 */ /* 0x000fe200000001ff */
[----:B------:R-:W-:Y:S01]  /*8930*/  MOV R21, R24 ;  /* 0x0000001800157202 */ /* 0x000fe20000000f00 */
[----:B------:R-:W-:-:S09]  /*8940*/  IMAD.MOV.U32 R20, RZ, RZ, R23 ;  /* 0x000000ffff147224 */ /* 0x000fd200078e0017 */
[----:B------:R-:W-:Y:S05]  /*8950*/  WARPSYNC.COLLECTIVE R16, `(.L_x_575) ;  /* 0x0000000010087348 */ /* 0x000fea0003c00000 */
[----:B------:R0:W1:Y:S02]  /*8960*/  SHFL.BFLY P2, R23, R21, R18, R19 ;  /* 0x0c00001215177389 */ /* 0x0000640000040013 */
[----:B01----:R-:W-:Y:S01]  /*8970*/  ENDCOLLECTIVE ;  /* 0x000000000000791b */ /* 0x003fe20003800000 */
.L_x_575:
[----:B------:R-:W-:Y:S01]  /*8980*/  FADD.FTZ R14, R25, R20 ;  /* 0x00000014190e7221 */ /* 0x000fe20000010000 */
[----:B------:R-:W-:-:S05]  /*8990*/  MOV R21, R23 ;  /* 0x0000001700157202 */ /* 0x000fca0000000f00 */
[----:B------:R-:W-:Y:S01]  /*89a0*/  FADD.FTZ R18, R24, R21 ;  /* 0x0000001518127221 */ /* 0x000fe20000010000 */
[----:B------:R-:W-:-:S04]  /*89b0*/  MOV R21, R14 ;  /* 0x0000000e00157202 */ /* 0x000fc80000000f00 */
[----:B------:R-:W-:Y:S01]  /*89c0*/  @!P1 F2FP.BF16.F32.PACK_AB R33, RZ, R18 ;  /* 0x00000012ff21923e */ /* 0x000fe200000010ff */
[----:B------:R-:W-:-:S04]  /*89d0*/  HFMA2.MMA R18, -RZ, RZ, 0, 5.9604644775390625e-08 ;  /* 0x00000001ff127435 */ /* 0x000fc800000001ff */
[----:B------:R0:W-:Y:S07]  /*89e0*/  @!P1 STG.E.U16 desc[UR12][R10.64+0x3c], R33 ;  /* 0x00003c210a009986 */ /* 0x0001ee000c10150c */
[----:B0-----:R-:W-:Y:S05]  /*89f0*/  WARPSYNC.COLLECTIVE R16, `(.L_x_576) ;  /* 0x0000000010087348 */ /* 0x001fea0003c00000 */
[----:B------:R1:W2:Y:S02]  /*8a00*/  SHFL.BFLY P2, R23, R21, R18, R19 ;  /* 0x0c00001215177389 */ /* 0x0002a40000040013 */
[----:B012---:R-:W-:Y:S01]  /*8a10*/  ENDCOLLECTIVE ;  /* 0x000000000000791b */ /* 0x007fe20003800000 */
.L_x_576:
[----:B------:R-:W0:Y:S01]  /*8a20*/  @!P1 LDC.64 R10, c[0x0][0x220] ;  /* 0x00008800ff0a9b82 */ /* 0x000e220000000a00 */
[----:B------:R-:W-:Y:S01]  /*8a30*/  HFMA2.MMA R18, -RZ, RZ, 0, 4.76837158203125e-07 ;  /* 0x00000008ff127435 */ /* 0x000fe200000001ff */
[----:B------:R-:W-:Y:S01]  /*8a40*/  FADD.FTZ R20, R14, R23 ;  /* 0x000000170e147221 */ /* 0x000fe20000010000 */
[----:B------:R-:W-:Y:S02]  /*8a50*/  CS2R R14, SRZ ;  /* 0x00000000000e7805 */ /* 0x000fe4000001ff00 */
[----:B------:R-:W-:Y:S02]  /*8a60*/  @P0 MOV R14, R22 ;  /* 0x00000016000e0202 */ /* 0x000fe40000000f00 */
[----:B------:R-:W-:-:S03]  /*8a70*/  @P0 MOV R15, R17 ;  /* 0x00000011000f0202 */ /* 0x000fc60000000f00 */
[----:B------:R-:W-:Y:S02]  /*8a80*/  IMAD.MOV.U32 R21, RZ, RZ, R14 ;  /* 0x000000ffff157224 */ /* 0x000fe400078e000e */
[----:B0-----:R-:W-:-:S07]  /*8a90*/  @!P1 IMAD.WIDE R10, R0, 0x2, R10 ;  /* 0x00000002000a9825 */ /* 0x001fce00078e020a */
[----:B------:R-:W-:Y:S05]  /*8aa0*/  WARPSYNC.COLLECTIVE R16, `(.L_x_577) ;  /* 0x0000000010087348 */ /* 0x000fea0003c00000 */
[----:B------:R0:W1:Y:S02]  /*8ab0*/  SHFL.BFLY P2, R23, R21, R18, R19 ;  /* 0x0c00001215177389 */ /* 0x0000640000040013 */
[----:B01----:R-:W-:Y:S01]  /*8ac0*/  ENDCOLLECTIVE ;  /* 0x000000000000791b */ /* 0x003fe20003800000 */
.L_x_577:
[----:B------:R-:W-:Y:S02]  /*8ad0*/  MOV R21, R15 ;  /* 0x0000000f00157202 */ /* 0x000fe40000000f00 */
[----:B------:R-:W-:Y:S02]  /*8ae0*/  MOV R16, R23 ;  /* 0x0000001700107202 */ /* 0x000fe40000000f00 */
[----:B------:R-:W-:-:S03]  /*8af0*/  @!P1 F2FP.BF16.F32.PACK_AB R23, RZ, R20 ;  /* 0x00000014ff17923e */ /* 0x000fc600000010ff */
[----:B------:R-:W-:Y:S01]  /*8b00*/  FADD.FTZ R22, R16, R14 ;  /* 0x0000000e10167221 */ /* 0x000fe20000010000 */
[----:B------:R-:W-:Y:S01]  /*8b10*/  IMAD.MOV.U32 R16, RZ, RZ, 0xffff ;  /* 0x0000ffffff107424 */ /* 0x000fe200078e00ff */
[----:B------:R-:W-:Y:S01]  /*8b20*/  PRMT R20, R23, 0x7610, R20 ;  /* 0x0000761017147816 */ /* 0x000fe20000000014 */
[----:B------:R-:W-:-:S07]  /*8b30*/  IMAD.MOV.U32 R14, RZ, RZ, RZ ;  /* 0x000000ffff0e7224 */ /* 0x000fce00078e00ff */
[----:B------:R-:W-:Y:S05]  /*8b40*/  WARPSYNC.COLLECTIVE R16, `(.L_x_578) ;  /* 0x0000000010087348 */ /* 0x000fea0003c00000 */
[----:B------:R0:W1:Y:S02]  /*8b50*/  SHFL.BFLY P2, R23, R21, R18, R19 ;  /* 0x0c00001215177389 */ /* 0x0000640000040013 */
[----:B01----:R-:W-:Y:S01]  /*8b60*/  ENDCOLLECTIVE ;  /* 0x000000000000791b */ /* 0x003fe20003800000 */
.L_x_578:
[----:B------:R0:W-:Y:S01]  /*8b70*/  @!P1 STG.E.U16 desc[UR12][R10.64+0x3c], R20 ;  /* 0x00003c140a009986 */ /* 0x0001e2000c10150c */
[----:B------:R-:W-:Y:S01]  /*8b80*/  HFMA2.MMA R18, -RZ, RZ, 0, 2.384185791015625e-07 ;  /* 0x00000004ff127435 */ /* 0x000fe200000001ff */
[----:B------:R-:W-:Y:S02]  /*8b90*/  MOV R21, R22 ;  /* 0x0000001600157202 */ /* 0x000fe40000000f00 */
[----:B0-----:R-:W-:Y:S02]  /*8ba0*/  @P0 IADD3 R10, R12, 0x5a, RZ ;  /* 0x0000005a0c0a0810 */ /* 0x001fe40007ffe0ff */
[----:B------:R-:W-:-:S04]  /*8bb0*/  @P0 SHF.L.U32 R11, R5, 0x1, RZ ;  /* 0x00000001050b0819 */ /* 0x000fc800000006ff */
[----:B------:R-:W-:Y:S02]  /*8bc0*/  @P0 LOP3.LUT R10, R10, R11, RZ, 0x3c, !PT ;  /* 0x0000000b0a0a0212 */ /* 0x000fe400078e3cff */
[----:B------:R-:W-:-:S07]  /*8bd0*/  MOV R17, R23 ;  /* 0x0000001700117202 */ /* 0x000fce0000000f00 */
[----:B------:R-:W-:Y:S05]  /*8be0*/  WARPSYNC.COLLECTIVE R16, `(.L_x_579) ;  /* 0x0000000010087348 */ /* 0x000fea0003c00000 */
[----:B------:R0:W1:Y:S02]  /*8bf0*/  SHFL.BFLY P2, R23, R21, R18, R19 ;  /* 0x0c00001215177389 */ /* 0x0000640000040013 */
[----:B01----:R-:W-:Y:S01]  /*8c00*/  ENDCOLLECTIVE ;  /* 0x000000000000791b */ /* 0x003fe20003800000 */
.L_x_579:
        /* <DEDUP_REMOVED lines=9> */
.L_x_580:
[----:B------:R-:W-:Y:S01]  /*8ca0*/  HFMA2.MMA R18, -RZ, RZ, 0, 1.1920928955078125e-07 ;  /* 0x00000002ff127435 */ /* 0x000fe200000001ff */
[----:B------:R-:W-:Y:S02]  /*8cb0*/  MOV R21, R34 ;  /* 0x0000002200157202 */ /* 0x000fe40000000f00 */
[----:B------:R-:W-:-:S08]  /*8cc0*/  MOV R33, R23 ;  /* 0x0000001700217202 */ /* 0x000fd00000000f00 */
[----:B------:R-:W-:Y:S05]  /*8cd0*/  WARPSYNC.COLLECTIVE R16, `(.L_x_581) ;  /* 0x0000000010087348 */ /* 0x000fea0003c00000 */
[----:B------:R0:W1:Y:S02]  /*8ce0*/  SHFL.BFLY P2, R23, R21, R18, R19 ;  /* 0x0c00001215177389 */ /* 0x0000640000040013 */
[----:B01----:R-:W-:Y:S01]  /*8cf0*/  ENDCOLLECTIVE ;  /* 0x000000000000791b */ /* 0x003fe20003800000 */
.L_x_581:
[----:B------:R-:W-:-:S05]  /*8d00*/  FADD.FTZ R22, R17, R33 ;  /* 0x0000002111167221 */ /* 0x000fca0000010000 */
[----:B------:R-:W-:Y:S01]  /*8d10*/  MOV R21, R22 ;  /* 0x0000001600157202 */ /* 0x000fe20000000f00 */
[----:B------:R-:W-:-:S04]  /*8d20*/  IMAD.MOV.U32 R19, RZ, RZ, R23 ;  /* 0x000000ffff137224 */ /* 0x000fc800078e0017 */
[----:B------:R-:W-:Y:S01]  /*8d30*/  FADD.FTZ R20, R34, R19 ;  /* 0x0000001322147221 */ /* 0x000fe20000010000 */
[----:B------:R-:W-:-:S11]  /*8d40*/  HFMA2.MMA R19, -RZ, RZ, 0, 0.000503063201904296875 ;  /* 0x0000101fff137435 */ /* 0x000fd600000001ff */
[----:B------:R-:W-:Y:S05]  /*8d50*/  WARPSYNC.COLLECTIVE R16, `(.L_x_582) ;  /* 0x0000000010087348 */ /* 0x000fea0003c00000 */
[----:B------:R0:W1:Y:S02]  /*8d60*/  SHFL.BFLY P2, R23, R21, R18, R19 ;  /* 0x0c00001215177389 */ /* 0x0000640000040013 */
[----:B01----:R-:W-:Y:S01]  /*8d70*/  ENDCOLLECTIVE ;  /* 0x000000000000791b */ /* 0x003fe20003800000 */
.L_x_582:
[----:B------:R-:W-:Y:S01]  /*8d80*/  MOV R21, R20 ;  /* 0x0000001400157202 */ /* 0x000fe20000000f00 */
[----:B------:R-:W-:Y:S01]  /*8d90*/  IMAD.MOV.U32 R18, RZ, RZ, 0x1 ;  /* 0x00000001ff127424 */ /* 0x000fe200078e00ff */
[----:B------:R-:W-:-:S07]  /*8da0*/  MOV R15, R23 ;  /* 0x00000017000f7202 */ /* 0x000fce0000000f00 */
[----:B------:R-:W-:Y:S05]  /*8db0*/  WARPSYNC.COLLECTIVE R16, `(.L_x_583) ;  /* 0x0000000010087348 */ /* 0x000fea0003c00000 */
[----:B------:R0:W1:Y:S02]  /*8dc0*/  SHFL.BFLY P2, R23, R21, R18, R19 ;  /* 0x0c00001215177389 */ /* 0x0000640000040013 */
[----:B01----:R-:W-:Y:S01]  /*8dd0*/  ENDCOLLECTIVE ;  /* 0x000000000000791b */ /* 0x003fe20003800000 */
.L_x_583:
        /* <DEDUP_REMOVED lines=11> */
[----:B------:R-:W-:Y:S01]  /*8e90*/  HFMA2.MMA R19, -RZ, RZ, 0, 0.000503063201904296875 ;  /* 0x0000101fff137435 */ /* 0x000fe200000001ff */
[----:B-1----:R-:W-:-:S05]  /*8ea0*/  @!P1 IMAD.WIDE R16, R0, 0x2, R16 ;  /* 0x0000000200109825 */ /* 0x002fca00078e0210 */
[----:B------:R0:W-:Y:S01]  /*8eb0*/  @!P1 STG.E.U16 desc[UR12][R16.64+0x78], R20 ;  /* 0x0000781410009986 */ /* 0x0001e2000c10150c */
[----:B--2---:R-:W-:Y:S01]  /*8ec0*/  @P0 MOV R15, R18 ;  /* 0x00000012000f0202 */ /* 0x004fe20000000f00 */
[----:B------:R-:W-:Y:S01]  /*8ed0*/  IMAD.MOV.U32 R18, RZ, RZ, 0x1 ;  /* 0x00000001ff127424 */ /* 0x000fe200078e00ff */
[----:B0-----:R-:W-:-:S07]  /*8ee0*/  MOV R16, 0xffff ;  /* 0x0000ffff00107802 */ /* 0x001fce0000000f00 */
[----:B------:R-:W-:Y:S05]  /*8ef0*/  WARPSYNC.COLLECTIVE R16, `(.L_x_584) ;  /* 0x0000000010087348 */ /* 0x000fea0003c00000 */
[----:B------:R0:W1:Y:S02]  /*8f00*/  SHFL.BFLY P2, R23, R21, R18, R19 ;  /* 0x0c00001215177389 */ /* 0x0000640000040013 */
[----:B01----:R-:W-:Y:S01]  /*8f10*/  ENDCOLLECTIVE ;  /* 0x000000000000791b */ /* 0x003fe20003800000 */
.L_x_584:
[----:B------:R-:W-:Y:S01]  /*8f20*/  MOV R21, R14 ;  /* 0x0000000e00157202 */ /* 0x000fe20000000f00 */
[----:B------:R-:W-:Y:S01]  /*8f30*/  IMAD.MOV.U32 R18, RZ, RZ, 0x8 ;  /* 0x00000008ff127424 */ /* 0x000fe200078e00ff */
[----:B------:R-:W-:-:S07]  /*8f40*/  MOV R22, R23 ;  /* 0x0000001700167202 */ /* 0x000fce0000000f00 */
[----:B------:R-:W-:Y:S05]  /*8f50*/  WARPSYNC.COLLECTIVE R16, `(.L_x_585) ;  /* 0x0000000010087348 */ /* 0x000fea0003c00000 */
[----:B------:R0:W1:Y:S02]  /*8f60*/  SHFL.BFLY P2, R23, R21, R18, R19 ;  /* 0x0c00001215177389 */ /* 0x0000640000040013 */
[----:B01----:R-:W-:Y:S01]  /*8f70*/  ENDCOLLECTIVE ;  /* 0x000000000000791b */ /* 0x003fe20003800000 */
.L_x_585:
[----:B------:R-:W-:Y:S01]  /*8f80*/  FADD.FTZ R12, R12, R22 ;  /* 0x000000160c0c7221 */ /* 0x000fe20000010000 */
[----:B------:R-:W-:Y:S02]  /*8f90*/  MOV R21, R15 ;  /* 0x0000000f00157202 */ /* 0x000fe40000000f00 */
[----:B------:R-:W-:-:S07]  /*8fa0*/  MOV R32, R23 ;  /* 0x0000001700207202 */ /* 0x000fce0000000f00 */
[----:B------:R-:W-:Y:S05]  /*8fb0*/  WARPSYNC.COLLECTIVE R16, `(.L_x_586) ;  /* 0x0000000010087348 */ /* 0x000fea0003c00000 */
[----:B------:R0:W1:Y:S02]  /*8fc0*/  SHFL.BFLY P2, R23, R21, R18, R19 ;  /* 0x0c00001215177389 */ /* 0x0000640000040013 */
[----:B01----:R-:W-:Y:S01]  /*8fd0*/  ENDCOLLECTIVE ;  /* 0x000000000000791b */ /* 0x003fe20003800000 */
.L_x_586:
        /* <DEDUP_REMOVED lines=9> */
.L_x_587:
[----:B------:R-:W-:Y:S01]  /*9070*/  MOV R21, R17 ;  /* 0x0000001100157202 */ /* 0x000fe20000000f00 */
[----:B------:R-:W-:Y:S01]  /*9080*/  @!P1 IMAD.WIDE R14, R0, 0x2, R14 ;  /* 0x00000002000e9825 */ /* 0x000fe200078e020e */
[----:B------:R-:W-:-:S07]  /*9090*/  MOV R33, R23 ;  /* 0x0000001700217202 */ /* 0x000fce0000000f00 */
[----:B------:R-:W-:Y:S05]  /*90a0*/  WARPSYNC.COLLECTIVE R16, `(.L_x_588) ;  /* 0x0000000010087348 */ /* 0x000fea0003c00000 */
[----:B------:R0:W1:Y:S02]  /*90b0*/  SHFL.BFLY P2, R23, R21, R18, R19 ;  /* 0x0c00001215177389 */ /* 0x0000640000040013 */
[----:B01----:R-:W-:Y:S01]  /*90c0*/  ENDCOLLECTIVE ;  /* 0x000000000000791b */ /* 0x003fe20003800000 */
.L_x_588:
[----:B------:R-:W-:-:S05]  /*90d0*/  FADD.FTZ R25, R32, R33 ;  /* 0x0000002120197221 */ /* 0x000fca0000010000 */
[----:B------:R-:W-:Y:S01]  /*90e0*/  MOV R21, R25 ;  /* 0x0000001900157202 */ /* 0x000fe20000000f00 */
[----:B------:R-:W-:Y:S01]  /*90f0*/  IMAD.MOV.U32 R18, RZ, RZ, 0x2 ;  /* 0x00000002ff127424 */ /* 0x000fe200078e00ff */
[----:B------:R-:W-:-:S05]  /*9100*/  MOV R16, R23 ;  /* 0x0000001700107202 */ /* 0x000fca0000000f00 */
[----:B------:R-:W-:Y:S01]  /*9110*/  FADD.FTZ R24, R17, R16 ;  /* 0x0000001011187221 */ /* 0x000fe20000010000 */
[----:B------:R-:W-:-:S07]  /*9120*/  MOV R16, 0xffff ;  /* 0x0000ffff00107802 */ /* 0x000fce0000000f00 */
[----:B------:R-:W-:Y:S05]  /*9130*/  WARPSYNC.COLLECTIVE R16, `(.L_x_589) ;  /* 0x0000000010087348 */ /* 0x000fea0003c00000 */
[----:B------:R0:W1:Y:S02]  /*9140*/  SHFL.BFLY P2, R23, R21, R18, R19 ;  /* 0x0c00001215177389 */ /* 0x0000640000040013 */
[----:B01----:R-:W-:Y:S01]  /*9150*/  ENDCOLLECTIVE ;  /* 0x000000000000791b */ /* 0x003fe20003800000 */
.L_x_589:
[----:B------:R-:W-:Y:S02]  /*9160*/  MOV R21, R24 ;  /* 0x0000001800157202 */ /* 0x000fe40000000f00 */
[----:B------:R-:W-:-:S07]  /*9170*/  MOV R32, R23 ;  /* 0x0000001700207202 */ /* 0x000fce0000000f00 */
[----:B------:R-:W-:Y:S05]  /*9180*/  WARPSYNC.COLLECTIVE R16, `(.L_x_590) ;  /* 0x0000000010087348 */ /* 0x000fea0003c00000 */
[----:B------:R0:W1:Y:S02]  /*9190*/  SHFL.BFLY P2, R23, R21, R18, R19 ;  /* 0x0c00001215177389 */ /* 0x0000640000040013 */
[----:B01----:R-:W-:Y:S01]  /*91a0*/  ENDCOLLECTIVE ;  /* 0x000000000000791b */ /* 0x003fe20003800000 */
.L_x_590:
[----:B------:R-:W-:Y:S01]  /*91b0*/  FADD.FTZ R25, R25, R32 ;  /* 0x0000002019197221 */ /* 0x000fe20000010000 */
[----:B------:R-:W-:-:S03]  /*91c0*/  @!P1 F2FP.BF16.F32.PACK_AB R18, RZ, R12 ;  /* 0x0000000cff12923e */ /* 0x000fc600000010ff */
[----:B------:R-:W-:Y:S01]  /*91d0*/  IMAD.MOV.U32 R21, RZ, RZ, R25 ;  /* 0x000000ffff157224 */ /* 0x000fe200078e0019 */
[----:B------:R-:W-:Y:S01]  /*91e0*/  PRMT R10, R18, 0x7610, R10 ;  /* 0x00007610120a7816 */ /* 0x000fe2000000000a */
[----:B------:R-:W-:-:S04]  /*91f0*/  HFMA2.MMA R18, -RZ, RZ, 0, 5.9604644775390625e-08 ;  /* 0x00000001ff127435 */ /* 0x000fc800000001ff */
[----:B------:R0:W-:Y:S01]  /*9200*/  @!P1 STG.E.U16 desc[UR12][R14.64+0x78], R10 ;  /* 0x0000780a0e009986 */ /* 0x0001e2000c10150c */
[----:B------:R-:W-:-:S05]  /*9210*/  MOV R19, R23 ;  /* 0x0000001700137202 */ /* 0x000fca0000000f00 */
[----:B------:R-:W-:Y:S01]  /*9220*/  FADD.FTZ R12, R24, R19 ;  /* 0x00000013180c7221 */ /* 0x000fe20000010000 */
[----:B------:R-:W-:-:S07]  /*9230*/  MOV R19, 0x101f ;  /* 0x0000101f00137802 */ /* 0x000fce0000000f00 */
[----:B0-----:R-:W-:Y:S05]  /*9240*/  WARPSYNC.COLLECTIVE R16, `(.L_x_591) ;  /* 0x0000000010087348 */ /* 0x001fea0003c00000 */
[----:B------:R1:W2:Y:S02]  /*9250*/  SHFL.BFLY P2, R23, R21, R18, R19 ;  /* 0x0c00001215177389 */ /* 0x0002a40000040013 */
[----:B012---:R-:W-:Y:S01]  /*9260*/  ENDCOLLECTIVE ;  /* 0x000000000000791b */ /* 0x007fe20003800000 */
.L_x_591:
[----:B------:R-:W-:Y:S02]  /*9270*/  MOV R21, R12 ;  /* 0x0000000c00157202 */ /* 0x000fe40000000f00 */
[----:B------:R-:W-:-:S07]  /*9280*/  MOV R22, R23 ;  /* 0x0000001700167202 */ /* 0x000fce0000000f00 */
[----:B------:R-:W-:Y:S05]  /*9290*/  WARPSYNC.COLLECTIVE R16, `(.L_x_592) ;  /* 0x0000000010087348 */ /* 0x000fea0003c00000 */
[----:B------:R0:W1:Y:S02]  /*92a0*/  SHFL.BFLY P2, R23, R21, R18, R19 ;  /* 0x0c00001215177389 */ /* 0x0000640000040013 */
[----:B01----:R-:W-:Y:S01]  /*92b0*/  ENDCOLLECTIVE ;  /* 0x000000000000791b */ /* 0x003fe20003800000 */
.L_x_592:
[----:B------:R-:W-:Y:S01]  /*92c0*/  FADD.FTZ R22, R25, R22 ;  /* 0x0000001619167221 */ /* 0x000fe20000010000 */
[----:B------:R-:W-:Y:S06]  /*92d0*/  BRA `(.L_x_593) ;  /* 0xffffffe000c47947 */ /* 0x000fec000383ffff */
.L_x_594:
        /* <DEDUP_REMOVED lines=10> */
.L_x_2233:


//--------------------- .text._ZN13group_norm_v218gn_bwd_cuda_kernelI13__nv_bfloat16Li480ELi1ELi16ELi120ELi1024ELb1ELb1ELi16ELi960ELi960ELi4ELb1ELi2ELb0ELb0ELNS_15WgradSyncMethodE3ENS_16CompileConditionILi900EEEEEvPT_S6_S6_PKS5_S8_S8_S8_PKfflPfPj --------------------------
	.section	.text._ZN13group_norm_v218gn_bwd_cuda_kernelI13__nv_bfloat16Li480ELi1ELi16ELi120ELi1024ELb1ELb1ELi16ELi960ELi960ELi4ELb1ELi2ELb0ELb0ELNS_15WgradSyncMethodE3ENS_16CompileConditionILi900EEEEEvPT_S6_S6_PKS5_S8_S8_S8_PKfflPfPj,"ax",@progbits
	.align	128
        .global         _ZN13group_norm_v218gn_bwd_cuda_kernelI13__nv_bfloat16Li480ELi1ELi16ELi120ELi1024ELb1ELb1ELi16ELi960ELi960ELi4ELb1ELi2ELb0ELb0ELNS_15WgradSyncMethodE3ENS_16CompileConditionILi900EEEEEvPT_S6_S6_PKS5_S8_S8_S8_PKfflPfPj
        .type           _ZN13group_norm_v218gn_bwd_cuda_kernelI13__nv_bfloat16Li480ELi1ELi16ELi120ELi1024ELb1ELb1ELi16ELi960ELi960ELi4ELb1ELi2ELb0ELb0ELNS_15WgradSyncMethodE3ENS_16CompileConditionILi900EEEEEvPT_S6_S6_PKS5_S8_S8_S8_PKfflPfPj,@function
        .size           _ZN13group_norm_v218gn_bwd_cuda_kernelI13__nv_bfloat16Li480ELi1ELi16ELi120ELi1024ELb1ELb1ELi16ELi960ELi960ELi4ELb1ELi2ELb0ELb0ELNS_15WgradSyncMethodE3ENS_16CompileConditionILi900EEEEEvPT_S6_S6_PKS5_S8_S8_S8_PKfflPfPj,(.L_x_2234 - _ZN13group_norm_v218gn_bwd_cuda_kernelI13__nv_bfloat16Li480ELi1ELi16ELi120ELi1024ELb1ELb1ELi16ELi960ELi960ELi4ELb1ELi2ELb0ELb0ELNS_15WgradSyncMethodE3ENS_16CompileConditionILi900EEEEEvPT_S6_S6_PKS5_S8_S8_S8_PKfflPfPj)
        .other          _ZN13group_norm_v218gn_bwd_cuda_kernelI13__nv_bfloat16Li480ELi1ELi16ELi120ELi1024ELb1ELb1ELi16ELi960ELi960ELi4ELb1ELi2ELb0ELb0ELNS_15WgradSyncMethodE3ENS_16CompileConditionILi900EEEEEvPT_S6_S6_PKS5_S8_S8_S8_PKfflPfPj,@"STO_CUDA_ENTRY STV_DEFAULT"
_ZN13group_norm_v218gn_bwd_cuda_kernelI13__nv_bfloat16Li480ELi1ELi16ELi120ELi1024ELb1ELb1ELi16ELi960ELi960ELi4ELb1ELi2ELb0ELb0ELNS_15WgradSyncMethodE3ENS_16CompileConditionILi900EEEEEvPT_S6_S6_PKS5_S8_S8_S8_PKfflPfPj:
.text._ZN13group_norm_v218gn_bwd_cuda_kernelI13__nv_bfloat16Li480ELi1ELi16ELi120ELi1024ELb1ELb1ELi16ELi960ELi960ELi4ELb1ELi2ELb0ELb0ELNS_15WgradSyncMethodE3ENS_16CompileConditionILi900EEEEEvPT_S6_S6_PKS5_S8_S8_S8_PKfflPfPj:
        /* <DEDUP_REMOVED lines=31> */
.L_x_597:
[----:B------:R-:W2:Y:S04]  /*01f0*/  LD.E.STRONG.GPU R0, desc[UR18][R2.64] ;  /* 0x0000001202007980 */ /* 0x000ea8000c10f900 */
[----:B--2---:R-:W-:Y:S01]  /*0200*/  CCTL.IVALL ;  /* 0x00000000ff00798f */ /* 0x004fe20002000000 */
[----:B------:R-:W-:Y:S05]  /*0210*/  YIELD ;  /* 0x0000000000007946 */ /* 0x000fea0003800000 */
[----:B-----5:R-:W-:-:S04]  /*0220*/  LOP3.LUT R0, R0, R5, RZ, 0x3c, !PT ;  /* 0x0000000500007212 */ /* 0x020fc800078e3cff */
[----:B------:R-:W-:-:S13]  /*0230*/  ISETP.GT.AND P0, PT, R0, -0x1, PT ;  /* 0xffffffff0000780c */ /* 0x000fda0003f04270 */
[----:B------:R-:W-:Y:S05]  /*0240*/  @P0 BRA `(.L_x_597) ;  /* 0xfffffffc00e80947 */ /* 0x000fea000383ffff */
.L_x_596:
[----:B------:R-:W-:Y:S05]  /*0250*/  WARPSYNC.ALL ;  /* 0x0000000000007948 */ /* 0x000fea0003800000 */
[----:B------:R-:W-:Y:S06]  /*0260*/  BAR.SYNC.DEFER_BLOCKING 0x0 ;  /* 0x0000000000007b1d */ /* 0x000fec0000010000 */
[----:B------:R-:W-:Y:S05]  /*0270*/  BRA `(.L_x_598) ;  /* 0x0000006800fc7947 */ /* 0x000fea0003800000 */
.L_x_595:
[----:B------:R-:W0:Y:S01]  /*0280*/  S2R R19, SR_TID.X ;  /* 0x0000000000137919 */ /* 0x000e220000002100 */
[----:B------:R-:W-:Y:S01]  /*0290*/  ULOP3.LUT UR13, UR22, 0x3f, URZ, 0xc0, !UPT ;  /* 0x0000003f160d7892 */ /* 0x000fe2000f8ec03f */
[----:B------:R-:W-:Y:S01]  /*02a0*/  MOV R18, 0x400 ;  /* 0x0000040000127802 */ /* 0x000fe20000000f00 */
[----:B------:R-:W-:Y:S01]  /*02b0*/  ULOP3.LUT UR14, UR23, 0x2, URZ, 0xfc, !UPT ;  /* 0x00000002170e7892 */ /* 0x000fe2000f8efc3f */
[----:B------:R-:W1:Y:S01]  /*02c0*/  S2R R3, SR_CgaCtaId ;  /* 0x0000000000037919 */ /* 0x000e620000008800 */
[----:B------:R-:W-:Y:S01]  /*02d0*/  USHF.R.U32.HI UR5, URZ, 0x1, UR12 ;  /* 0x000000013f057899 */ /* 0x000fe2000801160c */
[----:B------:R-:W-:Y:S01]  /*02e0*/  IADD3 R15, R18, 0x3c00, RZ ;  /* 0x00003c00120f7810 */ /* 0x000fe20007ffe0ff */
[----:B------:R-:W-:Y:S01]  /*02f0*/  ULDC.64 UR8, c[0x0][0x268] ;  /* 0x00009a0000087ab9 */ /* 0x000fe20000000a00 */
[----:B------:R-:W-:Y:S01]  /*0300*/  MOV R14, UR13 ;  /* 0x0000000d000e7c02 */ /* 0x000fe20008000f00 */
[----:B------:R-:W-:Y:S01]  /*0310*/  ULDC.64 UR6, c[0x0][0x268] ;  /* 0x00009a0000067ab9 */ /* 0x000fe20000000a00 */
[----:B------:R-:W-:Y:S01]  /*0320*/  UIMAD.WIDE.U32 UR8, UR14, 0x4, UR8 ;  /* 0x000000040e0878a5 */ /* 0x000fe2000f8e0008 */
[----:B------:R-:W-:Y:S01]  /*0330*/  CS2R R80, SRZ ;  /* 0x0000000000507805 */ /* 0x000fe2000001ff00 */
[----:B------:R-:W-:Y:S01]  /*0340*/  ULEA UR6, UP0, UR12, UR6, 0x2 ;  /* 0x000000060c067291 */ /* 0x000fe2000f80103f */
[----:B------:R-:W-:Y:S01]  /*0350*/  CS2R R78, SRZ ;  /* 0x00000000004e7805 */ /* 0x000fe2000001ff00 */
[----:B------:R-:W-:Y:S01]  /*0360*/  USHF.L.U32 UR14, UR5, 0x6, URZ ;  /* 0x00000006050e7899 */ /* 0x000fe2000800063f */
[----:B------:R-:W-:Y:S01]  /*0370*/  CS2R R76, SRZ ;  /* 0x00000000004c7805 */ /* 0x000fe2000001ff00 */
[----:B------:R-:W-:Y:S01]  /*0380*/  UIADD3 UR5, -UR5, URZ, URZ ;  /* 0x0000003f05057290 */ /* 0x000fe2000fffe13f */
[----:B------:R-:W-:Y:S01]  /*0390*/  CS2R R74, SRZ ;  /* 0x00000000004a7805 */ /* 0x000fe2000001ff00 */
[----:B------:R-:W-:-:S02]  /*03a0*/  ULEA.HI.X UR7, UR12, UR7, UR4, 0x2, UP0 ;  /* 0x000000070c077291 */ /* 0x000fc400080f1404 */
[----:B------:R-:W-:Y:S01]  /*03b0*/  UISETP.NE.AND UP0, UPT, UR22, UR5, UPT ;  /* 0x000000051600728c */ /* 0x000fe2000bf05270 */
[----:B------:R-:W-:Y:S01]  /*03c0*/  UMOV UR15, 0x7fffffc1 ;  /* 0x7fffffc1000f7882 */ /* 0x000fe20000000000 */
[----:B------:R-:W-:Y:S02]  /*03d0*/  ULOP3.LUT UR13, UR14, 0xffffffc0, UR13, 0xe2, !UPT ;  /* 0xffffffc00e0d7892 */ /* 0x000fe4000f8ee20d */
[----:B------:R-:W-:Y:S01]  /*03e0*/  USEL UR20, UR15, 0x1, !UP0 ;  /* 0x000000010f147887 */ /* 0x000fe2000c000000 */
[----:B------:R-:W-:Y:S01]  /*03f0*/  UMOV UR5, URZ ;  /* 0x0000003f00057c82 */ /* 0x000fe20008000000 */
[----:B0-----:R-:W-:Y:S02]  /*0400*/  IADD3 R5, R19, 0x1e0, RZ ;  /* 0x000001e013057810 */ /* 0x001fe40007ffe0ff */
[----:B------:R-:W-:Y:S02]  /*0410*/  SHF.R.U32.HI R17, RZ, 0x1, R19 ;  /* 0x00000001ff117819 */ /* 0x000fe40000011613 */
[----:B------:R-:W-:-:S02]  /*0420*/  SHF.R.S32.HI R6, RZ, 0x1f, R5 ;  /* 0x0000001fff067819 */ /* 0x000fc40000011405 */
[----:B------:R-:W-:Y:S02]  /*0430*/  SHF.L.U32 R7, R17, 0x6, RZ ;  /* 0x0000000611077819 */ /* 0x000fe400000006ff */
[----:B------:R-:W-:Y:S02]  /*0440*/  LEA.HI R4, R6, R5, RZ, 0x2 ;  /* 0x0000000506047211 */ /* 0x000fe400078f10ff */
[----:B------:R-:W-:Y:S02]  /*0450*/  SHF.R.S32.HI R0, RZ, 0x1f, R19 ;  /* 0x0000001fff007819 */ /* 0x000fe40000011413 */
[----:B------:R-:W-:Y:S02]  /*0460*/  SHF.R.S32.HI R13, RZ, 0x2, R4 ;  /* 0x00000002ff0d7819 */ /* 0x000fe40000011404 */
[----:B------:R-:W-:Y:S02]  /*0470*/  LOP3.LUT R14, R7, 0xffffffc0, R14, 0xe2, !PT ;  /* 0xffffffc0070e7812 */ /* 0x000fe400078ee20e */
[----:B------:R-:W-:-:S02]  /*0480*/  IADD3 R7, R13, 0xf0, RZ ;  /* 0x000000f00d077810 */ /* 0x000fc40007ffe0ff */
[----:B------:R-:W-:Y:S02]  /*0490*/  LEA.HI R2, R0, R19, RZ, 0x2 ;  /* 0x0000001300027211 */ /* 0x000fe400078f10ff */
[----:B------:R-:W-:Y:S02]  /*04a0*/  SHF.R.S32.HI R10, RZ, 0x1f, R7 ;  /* 0x0000001fff0a7819 */ /* 0x000fe40000011407 */
[----:B------:R-:W-:Y:S02]  /*04b0*/  SHF.R.S32.HI R16, RZ, 0x2, R2 ;  /* 0x00000002ff107819 */ /* 0x000fe40000011402 */
[----:B------:R-:W-:Y:S02]  /*04c0*/  LOP3.LUT R8, R4, 0xfffffffc, RZ, 0xc0, !PT ;  /* 0xfffffffc04087812 */ /* 0x000fe400078ec0ff */
[----:B------:R-:W-:Y:S02]  /*04d0*/  LEA.HI R6, R6, R5, RZ, 0x4 ;  /* 0x0000000506067211 */ /* 0x000fe400078f20ff */
[----:B------:R-:W-:-:S02]  /*04e0*/  LEA.HI R10, R10, R7, RZ, 0x2 ;  /* 0x000000070a0a7211 */ /* 0x000fc400078f10ff */
[C---:B-1----:R-:W-:Y:S02]  /*04f0*/  LEA R18, R3.reuse, R18, 0x18 ;  /* 0x0000001203127211 */ /* 0x042fe400078ec0ff */
[----:B------:R-:W-:Y:S02]  /*0500*/  LEA R15, R3, R15, 0x18 ;  /* 0x0000000f030f7211 */ /* 0x000fe400078ec0ff */
[----:B------:R-:W-:Y:S02]  /*0510*/  IADD3 R3, R16, 0xf0, RZ ;  /* 0x000000f010037810 */ /* 0x000fe40007ffe0ff */
[----:B------:R-:W-:Y:S02]  /*0520*/  IADD3 R8, R5, -R8, RZ ;  /* 0x8000000805087210 */ /* 0x000fe40007ffe0ff */
[----:B------:R-:W-:Y:S02]  /*0530*/  SHF.R.U32.HI R5, RZ, 0x4, R6 ;  /* 0x00000004ff057819 */ /* 0x000fe40000011606 */
[----:B------:R-:W-:-:S02]  /*0540*/  SHF.R.U32.HI R9, RZ, 0x2, R10 ;  /* 0x00000002ff097819 */ /* 0x000fc4000001160a */
[----:B------:R-:W-:Y:S02]  /*0550*/  SHF.R.S32.HI R4, RZ, 0x1f, R3 ;  /* 0x0000001fff047819 */ /* 0x000fe40000011403 */
[----:B------:R-:W-:Y:S02]  /*0560*/  LEA.HI R0, R0, R19, RZ, 0x4 ;  /* 0x0000001300007211 */ /* 0x000fe400078f20ff */
[----:B------:R-:W-:Y:S02]  /*0570*/  LOP3.LUT R2, R2, 0xfffffffc, RZ, 0xc0, !PT ;  /* 0xfffffffc02027812 */ /* 0x000fe400078ec0ff */
[C---:B------:R-:W-:Y:S02]  /*0580*/  LOP3.LUT R10, R8.reuse, 0x3, R5, 0x78, !PT ;  /* 0x00000003080a7812 */ /* 0x040fe400078e7805 */
[----:B------:R-:W-:Y:S02]  /*0590*/  LOP3.LUT R9, R8, 0x3, R9, 0x78, !PT ;  /* 0x0000000308097812 */ /* 0x000fe400078e7809 */
[----:B------:R-:W-:-:S02]  /*05a0*/  SHF.L.U32 R8, R19, 0x1, RZ ;  /* 0x0000000113087819 */ /* 0x000fc400000006ff */
[----:B------:R-:W-:Y:S02]  /*05b0*/  LEA.HI R4, R4, R3, RZ, 0x2 ;  /* 0x0000000304047211 */ /* 0x000fe400078f10ff */
[----:B------:R-:W-:Y:S02]  /*05c0*/  SHF.R.U32.HI R3, RZ, 0x4, R0 ;  /* 0x00000004ff037819 */ /* 0x000fe40000011600 */
[----:B------:R-:W-:Y:S02]  /*05d0*/  IADD3 R2, -R2, R19, RZ ;  /* 0x0000001302027210 */ /* 0x000fe40007ffe1ff */
[----:B------:R-:W-:Y:S02]  /*05e0*/  LOP3.LUT R7, R8, 0x18, RZ, 0xc0, !PT ;  /* 0x0000001808077812 */ /* 0x000fe400078ec0ff */
[----:B------:R-:W-:Y:S02]  /*05f0*/  LOP3.LUT R12, R2, 0x3, R3, 0x78, !PT ;  /* 0x00000003020c7812 */ /* 0x000fe400078e7803 */
[----:B------:R-:W-:-:S02]  /*0600*/  SHF.R.U32.HI R11, RZ, 0x2, R4 ;  /* 0x00000002ff0b7819 */ /* 0x000fc40000011604 */
[----:B------:R-:W-:Y:S02]  /*0610*/  LEA R6, R19, R18, 0x5 ;  /* 0x0000001213067211 */ /* 0x000fe400078e28ff */
[----:B------:R-:W-:Y:S02]  /*0620*/  LOP3.LUT R5, R8, 0x18, RZ, 0xc, !PT ;  /* 0x0000001808057812 */ /* 0x000fe400078e0cff */
[----:B------:R-:W-:Y:S02]  /*0630*/  LOP3.LUT R3, R7, 0x10, RZ, 0x3c, !PT ;  /* 0x0000001007037812 */ /* 0x000fe400078e3cff */
[----:B------:R-:W-:Y:S02]  /*0640*/  LOP3.LUT R11, R2, 0x3, R11, 0x78, !PT ;  /* 0x00000003020b7812 */ /* 0x000fe400078e780b */
[C---:B------:R-:W-:Y:S02]  /*0650*/  IADD3 R5, R6.reuse, R5, RZ ;  /* 0x0000000506057210 */ /* 0x040fe40007ffe0ff */
[----:B------:R-:W-:-:S07]  /*0660*/  IADD3 R4, R6, R3, RZ ;  /* 0x0000000306047210 */ /* 0x000fce0007ffe0ff */
.L_x_608:
[----:B------:R-:W-:Y:S01]  /*0670*/  IMAD.WIDE.U32 R82, R19, -0x77777777, RZ ;  /* 0x8888888913527825 */ /* 0x000fe200078e00ff */
[----:B------:R-:W-:Y:S01]  /*0680*/  ULOP3.LUT UR14, UR12, 0x1, URZ, 0xc0, !UPT ;  /* 0x000000010c0e7892 */ /* 0x000fe2000f8ec03f */
[----:B------:R-:W0:Y:S01]  /*0690*/  LDC.64 R70, c[0x0][0x238] ;  /* 0x00008e00ff467b82 */ /* 0x000e220000000a00 */
[----:B------:R-:W-:Y:S02]  /*06a0*/  USHF.R.U64 UR15, UR12, 0x1, UR4 ;  /* 0x000000010c0f7899 */ /* 0x000fe40008001204 */
[----:B------:R-:W-:Y:S01]  /*06b0*/  SHF.R.U32.HI R82, RZ, 0x7, R83 ;  /* 0x00000007ff527819 */ /* 0x000fe20000011653 */
[----:B------:R-:W-:Y:S02]  /*06c0*/  UIMAD UR17, UR14, 0x3c0, URZ ;  /* 0x000003c00e1178a4 */ /* 0x000fe4000f8e023f */
[----:B------:R-:W-:Y:S01]  /*06d0*/  USHF.L.U32 UR14, UR22, 0x4, URZ ;  /* 0x00000004160e7899 */ /* 0x000fe2000800063f */
[----:B------:R-:W-:Y:S01]  /*06e0*/  MOV R27, UR15 ;  /* 0x0000000f001b7c02 */ /* 0x000fe20008000f00 */
[----:B--2---:R-:W-:Y:S01]  /*06f0*/  IMAD R26, R82, -0xf0, R19 ;  /* 0xffffff10521a7824 */ /* 0x004fe200078e0213 */
[----:B------:R-:W-:Y:S01]  /*0700*/  USHF.R.U32.HI UR16, URZ, 0x1, UR4 ;  /* 0x000000013f107899 */ /* 0x000fe20008011604 */
[----:B------:R-:W1:Y:S01]  /*0710*/  LDC.64 R28, c[0x0][0x240] ;  /* 0x00009000ff1c7b82 */ /* 0x000e620000000a00 */
[----:B------:R-:W-:-:S02]  /*0720*/  ULOP3.LUT UR14, UR14, 0x3f0, URZ, 0xc0, !UPT ;  /* 0x000003f00e0e7892 */ /* 0x000fc4000f8ec03f */
[----:B------:R-:W-:Y:S01]  /*0730*/  LEA R68, R26, UR17, 0x2 ;  /* 0x000000111a447c11 */ /* 0x000fe2000f8e10ff */
[----:B------:R-:W-:Y:S02]  /*0740*/  UIMAD UR24, UR16, 0x1e0000, URZ ;  /* 0x001e0000101878a4 */ /* 0x000fe4000f8e023f */
[----:B------:R-:W-:Y:S02]  /*0750*/  MOV R0, UR16 ;  /* 0x0000001000007c02 */ /* 0x000fe40008000f00 */
[--C-:B------:R-:W-:Y:S01]  /*0760*/  SHF.R.S32.HI R69, RZ, 0x1f, R68.reuse ;  /* 0x0000001fff457819 */ /* 0x100fe20000011444 */
[----:B------:R-:W-:Y:S01]  /*0770*/  IMAD.WIDE.U32 R2, R68, -0x77777777, RZ ;  /* 0x8888888944027825 */ /* 0x000fe200078e00ff */
[----:B------:R-:W-:Y:S01]  /*0780*/  IADD3 R25, R82, UR14, RZ ;  /* 0x0000000e52197c10 */ /* 0x000fe2000fffe0ff */
[----:B------:R-:W-:Y:S01]  /*0790*/  ULDC.64 UR14, c[0x0][0x248] ;  /* 0x00009200000e7ab9 */ /* 0x000fe20000000a00 */
[----:B------:R-:W-:Y:S01]  /*07a0*/  ULDC UR16, c[0x0][0x250] ;  /* 0x0000940000107ab9 */ /* 0x000fe20000000800 */
[----:B------:R-:W-:Y:S01]  /*07b0*/  IMAD.WIDE.U32 R22, R27, 0x1e0000, R68 ;  /* 0x001e00001b167825 */ /* 0x000fe200078e0044 */
[----:B------:R-:W-:-:S03]  /*07c0*/  SHF.R.U32.HI R3, RZ, 0x6, R3 ;  /* 0x00000006ff037819 */ /* 0x000fc60000011603 */
[----:B------:R-:W-:Y:S01]  /*07d0*/  IMAD R25, R25, 0x780, RZ ;  /* 0x0000078019197824 */ /* 0x000fe200078e02ff */
[----:B------:R-:W-:Y:S01]  /*07e0*/  LEA R2, P0, R27, R3, 0x4 ;  /* 0x000000031b027211 */ /* 0x000fe200078020ff */
[----:B0-----:R-:W-:Y:S01]  /*07f0*/  IMAD.WIDE R70, R68, 0x2, R70 ;  /* 0x0000000244467825 */ /* 0x001fe200078e0246 */
[----:B------:R-:W-:Y:S01]  /*0800*/  IADD3 R21, R23, UR24, RZ ;  /* 0x0000001817157c10 */ /* 0x000fe2000fffe0ff */
[----:B------:R-:W-:Y:S01]  /*0810*/  ULDC.64 UR24, c[0x0][0x228] ;  /* 0x00008a0000187ab9 */ /* 0x000fe20000000a00 */
[----:B------:R-:W-:Y:S02]  /*0820*/  LEA.HI.X R27, R27, RZ, R0, 0x4, P0 ;  /* 0x000000ff1b1b7211 */ /* 0x000fe400000f2400 */
[----:B------:R-:W-:Y:S01]  /*0830*/  LEA R72, P0, R2, UR14, 0x3 ;  /* 0x0000000e02487c11 */ /* 0x000fe2000f8018ff */
[----:B-1----:R-:W-:Y:S01]  /*0840*/  IMAD.WIDE R68, R68, 0x2, R28 ;  /* 0x0000000244447825 */ /* 0x002fe200078e021c */
[----:B------:R-:W-:Y:S01]  /*0850*/  IADD3 R0, P1, R25, R22, RZ ;  /* 0x0000001619007210 */ /* 0x000fe20007f3e0ff */
[----:B------:R-:W2:Y:S01]  /*0860*/  LDG.E.64.CONSTANT R70, desc[UR18][R70.64] ;  /* 0x0000001246467981 */ /* 0x000ea2000c1e9b00 */
[----:B------:R-:W-:Y:S01]  /*0870*/  LEA.HI.X R73, R2, UR15, R27, 0x3, P0 ;  /* 0x0000000f02497c11 */ /* 0x000fe200080f1c1b */
[----:B------:R-:W-:Y:S01]  /*0880*/  ULDC.64 UR14, c[0x0][0x230] ;  /* 0x00008c00000e7ab9 */ /* 0x000fe20000000a00 */
[----:B------:R-:W-:Y:S01]  /*0890*/  IADD3.X R23, RZ, R21, RZ, P1, !PT ;  /* 0x00000015ff177210 */ /* 0x000fe20000ffe4ff */
[----:B------:R-:W3:Y:S03]  /*08a0*/  LDG.E.64.CONSTANT R68, desc[UR18][R68.64] ;  /* 0x0000001244447981 */ /* 0x000ee6000c1e9b00 */
[C---:B------:R-:W-:Y:S01]  /*08b0*/  SHF.L.U64.HI R2, R0.reuse, 0x1, R23 ;  /* 0x0000000100027819 */ /* 0x040fe20000010217 */
[----:B------:R-:W4:Y:S01]  /*08c0*/  LDG.E.64.CONSTANT R72, desc[UR18][R72.64] ;  /* 0x0000001248487981 */ /* 0x000f22000c1e9b00 */
[----:B------:R-:W-:-:S04]  /*08d0*/  SHF.L.U32 R0, R0, 0x1, RZ ;  /* 0x0000000100007819 */ /* 0x000fc800000006ff */
[----:B------:R-:W-:-:S04]  /*08e0*/  IADD3 R66, P0, R0, UR14, RZ ;  /* 0x0000000e00427c10 */ /* 0x000fc8000ff1e0ff */
[----:B------:R-:W-:-:S06]  /*08f0*/  IADD3.X R67, R2, UR15, RZ, P0, !PT ;  /* 0x0000000f02437c10 */ /* 0x000fcc00087fe4ff */
[----:B------:R-:W5:Y:S01]  /*0900*/  LDG.E.64.CONSTANT R66, desc[UR18][R66.64] ;  /* 0x0000001242427981 */ /* 0x000f62000c1e9b00 */
[----:B------:R-:W-:-:S04]  /*0910*/  IADD3 R23, R25, 0xf00, RZ ;  /* 0x00000f0019177810 */ /* 0x000fc80007ffe0ff */
[----:B------:R-:W-:-:S04]  /*0920*/  IADD3 R23, P0, R23, R22, RZ ;  /* 0x0000001617177210 */ /* 0x000fc80007f1e0ff */
[----:B------:R-:W-:Y:S02]  /*0930*/  IADD3.X R20, RZ, R21, RZ, P0, !PT ;  /* 0x00000015ff147210 */ /* 0x000fe400007fe4ff */
[C---:B------:R-:W-:Y:S02]  /*0940*/  SHF.L.U32 R58, R23.reuse, 0x1, RZ ;  /* 0x00000001173a7819 */ /* 0x040fe400000006ff */
[----:B------:R-:W-:Y:S02]  /*0950*/  SHF.L.U64.HI R24, R23, 0x1, R20 ;  /* 0x0000000117187819 */ /* 0x000fe40000010214 */
[----:B------:R-:W-:-:S04]  /*0960*/  IADD3 R64, P0, R58, UR14, RZ ;  /* 0x0000000e3a407c10 */ /* 0x000fc8000ff1e0ff */
[----:B------:R-:W-:-:S06]  /*0970*/  IADD3.X R65, R24, UR15, RZ, P0, !PT ;  /* 0x0000000f18417c10 */ /* 0x000fcc00087fe4ff */
[----:B------:R-:W3:Y:S01]  /*0980*/  LDG.E.64.CONSTANT R64, desc[UR18][R64.64] ;  /* 0x0000001240407981 */ /* 0x000ee2000c1e9b00 */
[----:B------:R-:W-:-:S04]  /*0990*/  IADD3 R62, P0, R0, UR24, RZ ;  /* 0x00000018003e7c10 */ /* 0x000fc8000ff1e0ff */
[----:B------:R-:W-:-:S06]  /*09a0*/  IADD3.X R63, R2, UR25, RZ, P0, !PT ;  /* 0x00000019023f7c10 */ /* 0x000fcc00087fe4ff */
[----:B------:R-:W3:Y:S01]  /*09b0*/  LDG.E.64.CONSTANT R62, desc[UR18][R62.64] ;  /* 0x000000123e3e7981 */ /* 0x000ee2000c1e9b00 */
        /* <DEDUP_REMOVED lines=9> */
[----:B------:R-:W-:Y:S02]  /*0a50*/  IADD3.X R59, R24, UR25, RZ, P0, !PT ;  /* 0x00000019183b7c10 */ /* 0x000fe400087fe4ff */
[----:B------:R-:W-:-:S04]  /*0a60*/  IADD3 R23, R25, 0x2d00, RZ ;  /* 0x00002d0019177810 */ /* 0x000fc80007ffe0ff */
[----:B------:R-:W3:Y:S01]  /*0a70*/  LDG.E.64.CONSTANT R58, desc[UR18][R58.64] ;  /* 0x000000123a3a7981 */ /* 0x000ee2000c1e9b00 */
        /* <DEDUP_REMOVED lines=22> */
[----:B------:R-:W-:Y:S01]  /*0be0*/  IADD3 R37, P0, R37, R22, RZ ;  /* 0x0000001625257210 */ /* 0x000fe20007f1e0ff */
[----:B------:R-:W-:-:S03]  /*0bf0*/  IMAD R45, R26, 0x18, R15 ;  /* 0x000000181a2d7824 */ /* 0x000fc600078e020f */
[----:B------:R-:W-:Y:S02]  /*0c00*/  IADD3.X R26, RZ, R21, RZ, P0, !PT ;  /* 0x00000015ff1a7210 */ /* 0x000fe400007fe4ff */
[C---:B------:R-:W-:Y:S02]  /*0c10*/  SHF.L.U32 R42, R37.reuse, 0x1, RZ ;  /* 0x00000001252a7819 */ /* 0x040fe400000006ff */
[----:B------:R-:W-:Y:S02]  /*0c20*/  SHF.L.U64.HI R26, R37, 0x1, R26 ;  /* 0x00000001251a7819 */ /* 0x000fe4000001021a */
[C---:B------:R-:W-:Y:S02]  /*0c30*/  IADD3 R37, R25.reuse, 0x5a00, RZ ;  /* 0x00005a0019257810 */ /* 0x040fe40007ffe0ff */
[----:B------:R-:W-:Y:S02]  /*0c40*/  IADD3 R25, R25, 0x6900, RZ ;  /* 0x0000690019197810 */ /* 0x000fe40007ffe0ff */
[----:B------:R-:W-:-:S02]  /*0c50*/  IADD3 R48, P0, R42, UR14, RZ ;  /* 0x0000000e2a307c10 */ /* 0x000fc4000ff1e0ff */
[----:B------:R-:W-:Y:S02]  /*0c60*/  LEA R82, R82, R45, 0x3 ;  /* 0x0000002d52527211 */ /* 0x000fe400078e18ff */
[----:B------:R-:W-:-:S06]  /*0c70*/  IADD3.X R49, R26, UR15, RZ, P0, !PT ;  /* 0x0000000f1a317c10 */ /* 0x000fcc00087fe4ff */
[----:B------:R-:W3:Y:S01]  /*0c80*/  LDG.E.64.CONSTANT R48, desc[UR18][R48.64] ;  /* 0x0000001230307981 */ /* 0x000ee2000c1e9b00 */
[----:B------:R-:W-:Y:S01]  /*0c90*/  IADD3 R46, P0, R46, UR24, RZ ;  /* 0x000000182e2e7c10 */ /* 0x000fe2000ff1e0ff */
[----:B----4-:R-:W-:-:S06]  /*0ca0*/  FADD.FTZ R20, R73, UR16 ;  /* 0x0000001049147e21 */ /* 0x010fcc0008010000 */
[----:B------:R-:W0:Y:S01]  /*0cb0*/  MUFU.RSQ R20, R20 ;  /* 0x0000001400147308 */ /* 0x000e220000001400 */
[----:B-----5:R-:W-:Y:S02]  /*0cc0*/  SHF.L.U32 R23, R66, 0x10, RZ ;  /* 0x0000001042177819 */ /* 0x020fe400000006ff */
[----:B------:R-:W-:-:S03]  /*0cd0*/  SHF.L.U32 R27, R67, 0x10, RZ ;  /* 0x00000010431b7819 */ /* 0x000fc600000006ff */
[----:B------:R-:W-:-:S04]  /*0ce0*/  FADD.FTZ R23, -R72, R23 ;  /* 0x0000001748177221 */ /* 0x000fc80000010100 */
[----:B0-----:R-:W-:Y:S01]  /*0cf0*/  FMUL.FTZ R117, R20, R23 ;  /* 0x0000001714757220 */ /* 0x001fe20000410000 */
[----:B------:R-:W-:Y:S01]  /*0d00*/  PRMT R23, R66, 0x7632, R23 ;  /* 0x0000763242177816 */ /* 0x000fe20000000017 */
[----:B------:R-:W-:Y:S01]  /*0d10*/  FADD.FTZ R27, -R72, R27 ;  /* 0x0000001b481b7221 */ /* 0x000fe20000010100 */
[----:B--2---:R-:W-:Y:S02]  /*0d20*/  SHF.L.U32 R116, R70, 0x10, RZ ;  /* 0x0000001046747819 */ /* 0x004fe400000006ff */
[----:B---3--:R-:W-:Y:S02]  /*0d30*/  SHF.L.U32 R31, R68, 0x10, RZ ;  /* 0x00000010441f7819 */ /* 0x008fe400000006ff */
[----:B------:R-:W-:Y:S01]  /*0d40*/  SHF.L.U32 R23, R23, 0x10, RZ ;  /* 0x0000001017177819 */ /* 0x000fe200000006ff */
[----:B------:R-:W-:Y:S01]  /*0d50*/  FMUL.FTZ R113, R20, R27 ;  /* 0x0000001b14717220 */ /* 0x000fe20000410000 */
[----:B------:R-:W-:Y:S02]  /*0d60*/  SHF.L.U32 R114, R71, 0x10, RZ ;  /* 0x0000001047727819 */ /* 0x000fe400000006ff */
[----:B------:R-:W-:-:S02]  /*0d70*/  SHF.L.U32 R29, R69, 0x10, RZ ;  /* 0x00000010451d7819 */ /* 0x000fc400000006ff */
[----:B------:R-:W-:Y:S01]  /*0d80*/  PRMT R33, R67, 0x7632, R33 ;  /* 0x0000763243217816 */ /* 0x000fe20000000021 */
[----:B------:R-:W-:Y:S01]  /*0d90*/  FFMA.FTZ R32, R117, R116, R31 ;  /* 0x0000007475207223 */ /* 0x000fe2000001001f */
[----:B------:R-:W-:Y:S01]  /*0da0*/  PRMT R84, R70, 0x7632, R84 ;  /* 0x0000763246547816 */ /* 0x000fe20000000054 */
[----:B------:R-:W-:Y:S01]  /*0db0*/  FADD.FTZ R35, -R72, R23 ;  /* 0x0000001748237221 */ /* 0x000fe20000010100 */
[----:B------:R-:W-:Y:S01]  /*0dc0*/  PRMT R34, R68, 0x7632, R34 ;  /* 0x0000763244227816 */ /* 0x000fe20000000022 */
[----:B------:R-:W-:Y:S01]  /*0dd0*/  FFMA.FTZ R23, R113, R114, R29 ;  /* 0x0000007271177223 */ /* 0x000fe2000001001d */
[----:B------:R-:W-:Y:S01]  /*0de0*/  SHF.L.U32 R33, R33, 0x10, RZ ;  /* 0x0000001021217819 */ /* 0x000fe200000006ff */
[----:B------:R-:W-:Y:S01]  /*0df0*/  FMUL.FTZ R28, R32, -1.4426950216293334961 ;  /* 0xbfb8aa3b201c7820 */ /* 0x000fe20000410000 */
[----:B------:R-:W-:Y:S01]  /*0e00*/  SHF.L.U32 R84, R84, 0x10, RZ ;  /* 0x0000001054547819 */ /* 0x000fe200000006ff */
[----:B------:R-:W-:Y:S01]  /*0e10*/  FMUL.FTZ R35, R20, R35 ;  /* 0x0000002314237220 */ /* 0x000fe20000410000 */
[----:B------:R-:W-:Y:S01]  /*0e20*/  SHF.L.U32 R27, R34, 0x10, RZ ;  /* 0x00000010221b7819 */ /* 0x000fe200000006ff */
[----:B------:R-:W-:Y:S01]  /*0e30*/  FMUL.FTZ R38, R23, -1.4426950216293334961 ;  /* 0xbfb8aa3b17267820 */ /* 0x000fe20000410000 */
[----:B------:R-:W-:Y:S01]  /*0e40*/  PRMT R83, R71, 0x7632, R83 ;  /* 0x0000763247537816 */ /* 0x000fe20000000053 */
[----:B------:R-:W-:Y:S01]  /*0e50*/  FADD.FTZ R33, -R72, R33 ;  /* 0x0000002148217221 */ /* 0x000fe20000010100 */
[----:B------:R-:W-:Y:S01]  /*0e60*/  PRMT R86, R69, 0x7632, R86 ;  /* 0x0000763245567816 */ /* 0x000fe20000000056 */
[----:B------:R-:W-:Y:S01]  /*0e70*/  FFMA.FTZ R34, R35, R84, R27 ;  /* 0x0000005423227223 */ /* 0x000fe2000001001b */
[----:B------:R-:W-:Y:S01]  /*0e80*/  SHF.L.U32 R83, R83, 0x10, RZ ;  /* 0x0000001053537819 */ /* 0x000fe200000006ff */
[----:B------:R-:W0:Y:S01]  /*0e90*/  MUFU.EX2 R28, R28 ;  /* 0x0000001c001c7308 */ /* 0x000e220000000800 */
[----:B------:R-:W-:Y:S01]  /*0ea0*/  SHF.L.U32 R86, R86, 0x10, RZ ;  /* 0x0000001056567819 */ /* 0x000fe200000006ff */
[----:B------:R-:W-:Y:S01]  /*0eb0*/  FMUL.FTZ R33, R20, R33 ;  /* 0x0000002114217220 */ /* 0x000fe20000410000 */
[----:B------:R-:W-:-:S03]  /*0ec0*/  FMUL.FTZ R30, R34, -1.4426950216293334961 ;  /* 0xbfb8aa3b221e7820 */ /* 0x000fc60000410000 */
[----:B------:R-:W-:Y:S02]  /*0ed0*/  FFMA.FTZ R36, R33, R83, R86 ;  /* 0x0000005321247223 */ /* 0x000fe40000010056 */
[----:B------:R-:W1:Y:S02]  /*0ee0*/  MUFU.EX2 R38, R38 ;  /* 0x0000002600267308 */ /* 0x000e640000000800 */
[----:B------:R-:W-:-:S06]  /*0ef0*/  FMUL.FTZ R41, R36, -1.4426950216293334961 ;  /* 0xbfb8aa3b24297820 */ /* 0x000fcc0000410000 */
[----:B------:R-:W2:Y:S01]  /*0f00*/  MUFU.EX2 R30, R30 ;  /* 0x0000001e001e7308 */ /* 0x000ea20000000800 */
[----:B0-----:R-:W-:-:S07]  /*0f10*/  FADD.FTZ R28, R28, 1 ;  /* 0x3f8000001c1c7421 */ /* 0x001fce0000010000 */
[----:B------:R-:W0:Y:S01]  /*0f20*/  MUFU.EX2 R43, R41 ;  /* 0x00000029002b7308 */ /* 0x000e220000000800 */
[----:B-1----:R-:W-:Y:S01]  /*0f30*/  FADD.FTZ R40, R38, 1 ;  /* 0x3f80000026287421 */ /* 0x002fe20000010000 */
[----:B------:R-:W-:Y:S02]  /*0f40*/  IADD3 R38, P1, R37, R22, RZ ;  /* 0x0000001625267210 */ /* 0x000fe40007f3e0ff */
[----:B------:R-:W-:-:S04]  /*0f50*/  SHF.L.U32 R37, R64, 0x10, RZ ;  /* 0x0000001040257819 */ /* 0x000fc800000006ff */
[----:B------:R1:W3:Y:S01]  /*0f60*/  MUFU.RCP R39, R28 ;  /* 0x0000001c00277308 */ /* 0x0002e20000001000 */
[----:B------:R-:W-:Y:S01]  /*0f70*/  IADD3 R22, P2, R25, R22, RZ ;  /* 0x0000001619167210 */ /* 0x000fe20007f5e0ff */
[----:B--2---:R-:W-:Y:S01]  /*0f80*/  FADD.FTZ R30, R30, 1 ;  /* 0x3f8000001e1e7421 */ /* 0x004fe20000010000 */
[----:B------:R-:W-:Y:S01]  /*0f90*/  FADD.FTZ R25, -R72, R37 ;  /* 0x0000002548197221 */ /* 0x000fe20000010100 */
[----:B------:R-:W-:-:S04]  /*0fa0*/  SHF.L.U32 R45, R65, 0x10, RZ ;  /* 0x00000010412d7819 */ /* 0x000fc800000006ff */
[----:B------:R2:W4:Y:S01]  /*0fb0*/  MUFU.RCP R41, R40 ;  /* 0x0000002800297308 */ /* 0x0005220000001000 */
[----:B-1----:R-:W-:Y:S01]  /*0fc0*/  PRMT R28, R64, 0x7632, R28 ;  /* 0x00007632401c7816 */ /* 0x002fe2000000001c */
[----:B0-----:R-:W-:Y:S01]  /*0fd0*/  FADD.FTZ R43, R43, 1 ;  /* 0x3f8000002b2b7421 */ /* 0x001fe20000010000 */
[----:B------:R-:W-:Y:S02]  /*0fe0*/  FMUL.FTZ R112, R20, R25 ;  /* 0x0000001914707220 */ /* 0x000fe40000410000 */
[----:B------:R-:W-:-:S03]  /*0ff0*/  SHF.L.U32 R25, R28, 0x10, RZ ;  /* 0x000000101c197819 */ /* 0x000fc600000006ff */
[----:B------:R-:W0:Y:S01]  /*1000*/  MUFU.RCP R37, R30 ;  /* 0x0000001e00257308 */ /* 0x000e220000001000 */
[----:B------:R-:W-:Y:S01]  /*1010*/  FADD.FTZ R45, -R72, R45 ;  /* 0x0000002d482d7221 */ /* 0x000fe20000010100 */
[----:B------:R-:W-:Y:S01]  /*1020*/  FFMA.FTZ R28, R116, R112, R31 ;  /* 0x00000070741c7223 */ /* 0x000fe2000001001f */
[----:B------:R-:W-:Y:S01]  /*1030*/  FADD.FTZ R73, -R72, R25 ;  /* 0x0000001948497221 */ /* 0x000fe20000010100 */
[----:B---3--:R-:W-:-:S04]  /*1040*/  FADD.FTZ R25, -R39, 1 ;  /* 0x3f80000027197421 */ /* 0x008fc80000010100 */
[----:B------:R-:W1:Y:S01]  /*1050*/  MUFU.RCP R43, R43 ;  /* 0x0000002b002b7308 */ /* 0x000e620000001000 */
[----:B------:R-:W-:Y:S01]  /*1060*/  FMUL.FTZ R110, R20, R45 ;  /* 0x0000002d146e7220 */ /* 0x000fe20000410000 */
[----:B------:R-:W-:Y:S01]  /*1070*/  FMUL.FTZ R45, R28, -1.4426950216293334961 ;  /* 0xbfb8aa3b1c2d7820 */ /* 0x000fe20000410000 */
[----:B--2---:R-:W-:Y:S01]  /*1080*/  FFMA.FTZ R40, R32, R25, 1 ;  /* 0x3f80000020287423 */ /* 0x004fe20000010019 */
[----:B------:R-:W-:Y:S01]  /*1090*/  PRMT R87, R65, 0x7632, R87 ;  /* 0x0000763241577816 */ /* 0x000fe20000000057 */
[----:B----4-:R-:W-:Y:S02]  /*10a0*/  FADD.FTZ R44, -R41, 1 ;  /* 0x3f800000292c7421 */ /* 0x010fe40000010100 */
[----:B------:R-:W-:Y:S01]  /*10b0*/  FMUL.FTZ R40, R39, R40 ;  /* 0x0000002827287220 */ /* 0x000fe20000410000 */
[----:B------:R1:W2:Y:S01]  /*10c0*/  MUFU.EX2 R47, R45 ;  /* 0x0000002d002f7308 */ /* 0x0002a20000000800 */
[----:B------:R-:W-:Y:S01]  /*10d0*/  SHF.L.U32 R87, R87, 0x10, RZ ;  /* 0x0000001057577819 */ /* 0x000fe200000006ff */
[----:B0-----:R-:W-:Y:S01]  /*10e0*/  FADD.FTZ R39, -R37, 1 ;  /* 0x3f80000025277421 */ /* 0x001fe20000010100 */
[----:B------:R-:W-:-:S03]  /*10f0*/  FFMA.FTZ R88, R23, R44, 1 ;  /* 0x3f80000017587423 */ /* 0x000fc6000001002c */
[----:B------:R-:W-:Y:S01]  /*1100*/  FFMA.FTZ R44, R34, R39, 1 ;  /* 0x3f800000222c7423 */ /* 0x000fe20000010027 */
[----:B------:R-:W-:Y:S01]  /*1110*/  FADD.FTZ R23, -R72, R87 ;  /* 0x0000005748177221 */ /* 0x000fe20000010100 */
[----:B-1----:R-:W-:Y:S02]  /*1120*/  FADD.FTZ R45, -R43, 1 ;  /* 0x3f8000002b2d7421 */ /* 0x002fe40000010100 */
[----:B------:R-:W-:Y:S01]  /*1130*/  FMUL.FTZ R44, R37, R44 ;  /* 0x0000002c252c7220 */ /* 0x000fe20000410000 */
[----:B------:R-:W-:Y:S01]  /*1140*/  FMUL.FTZ R23, R20, R23 ;  /* 0x0000001714177220 */ /* 0x000fe20000410000 */
[----:B------:R-:W-:Y:S01]  /*1150*/  SHF.L.U32 R115, R62, 0x10, RZ ;  /* 0x000000103e737819 */ /* 0x000fe200000006ff */
[----:B------:R-:W-:Y:S01]  /*1160*/  FFMA.FTZ R36, R36, R45, 1 ;  /* 0x3f80000024247423 */ /* 0x000fe2000001002d */
[----:B------:R-:W-:Y:S01]  /*1170*/  PRMT R37, R62, 0x7632, R37 ;  /* 0x000076323e257816 */ /* 0x000fe20000000025 */
[----:B------:R-:W-:Y:S02]  /*1180*/  FFMA.FTZ R34, R83, R23, R86 ;  /* 0x0000001753227223 */ /* 0x000fe40000010056 */
[----:B------:R-:W-:Y:S01]  /*1190*/  FMUL.FTZ R43, R43, R36 ;  /* 0x000000242b2b7220 */ /* 0x000fe20000410000 */
[----:B------:R-:W-:Y:S01]  /*11a0*/  SHF.L.U32 R37, R37, 0x10, RZ ;  /* 0x0000001025257819 */ /* 0x000fe200000006ff */
[----:B------:R-:W-:Y:S01]  /*11b0*/  FMUL.FTZ R115, R115, R40 ;  /* 0x0000002873737220 */ /* 0x000fe20000410000 */
[----:B--2---:R-:W-:Y:S01]  /*11c0*/  FADD.FTZ R36, R47, 1 ;  /* 0x3f8000002f247421 */ /* 0x004fe20000010000 */
[----:B------:R-:W-:Y:S01]  /*11d0*/  IADD3.X R47, R24, UR25, RZ, P0, !PT ;  /* 0x00000019182f7c10 */ /* 0x000fe200087fe4ff */
[----:B------:R-:W-:Y:S01]  /*11e0*/  FMUL.FTZ R39, R34, -1.4426950216293334961 ;  /* 0xbfb8aa3b22277820 */ /* 0x000fe20000410000 */
[----:B------:R-:W-:Y:S01]  /*11f0*/  FFMA.FTZ R30, R114, R110, R29 ;  /* 0x0000006e721e7223 */ /* 0x000fe2000001001d */
[----:B------:R-:W-:Y:S01]  /*1200*/  SHF.L.U32 R111, R63, 0x10, RZ ;  /* 0x000000103f6f7819 */ /* 0x000fe200000006ff */
[----:B------:R-:W-:Y:S01]  /*1210*/  FMUL.FTZ R37, R37, R44 ;  /* 0x0000002c25257220 */ /* 0x000fe20000410000 */
[----:B------:R-:W-:Y:S01]  /*1220*/  PRMT R40, R63, 0x7632, R40 ;  /* 0x000076323f287816 */ /* 0x000fe20000000028 */
[----:B------:R-:W-:Y:S01]  /*1230*/  FMUL.FTZ R24, R116, R115 ;  /* 0x0000007374187220 */ /* 0x000fe20000410000 */
[----:B------:R-:W-:Y:S01]  /*1240*/  FMUL.FTZ R88, R41, R88 ;  /* 0x0000005829587220 */ /* 0x000fe20000410000 */
[----:B------:R-:W-:Y:S01]  /*1250*/  FMUL.FTZ R25, R20, R73 ;  /* 0x0000004914197220 */ /* 0x000fe20000410000 */
[----:B------:R0:W-:Y:S01]  /*1260*/  MUFU.EX2 R41, R39 ;  /* 0x0000002700297308 */ /* 0x0001e20000000800 */
[----:B------:R-:W-:Y:S01]  /*1270*/  FMUL.FTZ R85, R30, -1.4426950216293334961 ;  /* 0xbfb8aa3b1e557820 */ /* 0x000fe20000410000 */
[----:B------:R-:W-:Y:S01]  /*1280*/  SHF.L.U32 R40, R40, 0x10, RZ ;  /* 0x0000001028287819 */ /* 0x000fe200000006ff */
[----:B------:R-:W2:Y:S01]  /*1290*/  LDG.E.64.CONSTANT R46, desc[UR18][R46.64] ;  /* 0x000000122e2e7981 */ /* 0x000ea2000c1e9b00 */
[----:B------:R-:W-:Y:S01]  /*12a0*/  FFMA.FTZ R24, R117, R24, RZ ;  /* 0x0000001875187223 */ /* 0x000fe200000100ff */
[----:B------:R-:W-:Y:S01]  /*12b0*/  FMUL.FTZ R111, R111, R88 ;  /* 0x000000586f6f7220 */ /* 0x000fe20000410000 */
[C---:B0-----:R-:W-:Y:S01]  /*12c0*/  FMUL.FTZ R39, R84.reuse, R37 ;  /* 0x0000002554277220 */ /* 0x041fe20000410000 */
[----:B------:R-:W-:Y:S01]  /*12d0*/  FFMA.FTZ R32, R84, R25, R27 ;  /* 0x0000001954207223 */ /* 0x000fe2000001001b */
[----:B------:R-:W-:-:S02]  /*12e0*/  FMUL.FTZ R90, R40, R43 ;  /* 0x0000002b285a7220 */ /* 0x000fc40000410000 */
[----:B------:R-:W-:Y:S01]  /*12f0*/  FFMA.FTZ R24, R35, R39, R24 ;  /* 0x0000002723187223 */ /* 0x000fe20000010018 */
[----:B------:R-:W-:Y:S01]  /*1300*/  FMUL.FTZ R39, R114, R111 ;  /* 0x0000006f72277220 */ /* 0x000fe20000410000 */
[----:B------:R-:W0:Y:S01]  /*1310*/  MUFU.EX2 R85, R85 ;  /* 0x0000005500557308 */ /* 0x000e220000000800 */
[----:B------:R-:W-:Y:S01]  /*1320*/  IADD3.X R43, RZ, R21, RZ, P1, !PT ;  /* 0x00000015ff2b7210 */ /* 0x000fe20000ffe4ff */
[----:B------:R-:W-:Y:S01]  /*1330*/  FMUL.FTZ R73, R32, -1.4426950216293334961 ;  /* 0xbfb8aa3b20497820 */ /* 0x000fe20000410000 */
[----:B------:R-:W-:Y:S02]  /*1340*/  FFMA.FTZ R88, R113, R39, R24 ;  /* 0x0000002771587223 */ /* 0x000fe40000010018 */
[C---:B------:R-:W-:Y:S02]  /*1350*/  SHF.L.U64.HI R24, R38.reuse, 0x1, R43 ;  /* 0x0000000126187819 */ /* 0x040fe4000001022b */
[----:B------:R-:W-:Y:S01]  /*1360*/  SHF.L.U32 R38, R38, 0x1, RZ ;  /* 0x0000000126267819 */ /* 0x000fe200000006ff */
[----:B------:R-:W1:Y:S03]  /*1370*/  MUFU.EX2 R73, R73 ;  /* 0x0000004900497308 */ /* 0x000e660000000800 */
[----:B------:R-:W-:-:S04]  /*1380*/  IADD3 R44, P0, R38, UR14, RZ ;  /* 0x0000000e262c7c10 */ /* 0x000fc8000ff1e0ff */
[----:B------:R-:W-:Y:S01]  /*1390*/  IADD3.X R45, R24, UR15, RZ, P0, !PT ;  /* 0x0000000f182d7c10 */ /* 0x000fe200087fe4ff */
[----:B0-----:R-:W-:Y:S01]  /*13a0*/  FADD.FTZ R85, R85, 1 ;  /* 0x3f80000055557421 */ /* 0x001fe20000010000 */
[----:B------:R-:W0:Y:S04]  /*13b0*/  MUFU.RCP R36, R36 ;  /* 0x0000002400247308 */ /* 0x000e280000001000 */
[----:B------:R-:W3:Y:S04]  /*13c0*/  LDG.E.64.CONSTANT R44, desc[UR18][R44.64] ;  /* 0x000000122c2c7981 */ /* 0x000ee8000c1e9b00 */
[----:B------:R-:W4:Y:S01]  /*13d0*/  MUFU.RCP R107, R85 ;  /* 0x00000055006b7308 */ /* 0x000f220000001000 */
[----:B-1----:R-:W-:Y:S01]  /*13e0*/  FADD.FTZ R73, R73, 1 ;  /* 0x3f80000049497421 */ /* 0x002fe20000010000 */
[----:B------:R-:W-:Y:S01]  /*13f0*/  FFMA.FTZ R78, R35, R37, R78 ;  /* 0x00000025234e7223 */ /* 0x000fe2000001004e */
[----:B------:R-:W-:Y:S01]  /*1400*/  FFMA.FTZ R35, R116, R115, RZ ;  /* 0x0000007374237223 */ /* 0x000fe200000100ff */
[----:B------:R-:W-:-:S03]  /*1410*/  FADD.FTZ R41, R41, 1 ;  /* 0x3f80000029297421 */ /* 0x000fc60000010000 */
[----:B------:R-:W-:Y:S01]  /*1420*/  FFMA.FTZ R35, R84, R37, R35 ;  /* 0x0000002554237223 */ /* 0x000fe20000010023 */
[----:B------:R-:W1:Y:S03]  /*1430*/  MUFU.RCP R73, R73 ;  /* 0x0000004900497308 */ /* 0x000e660000001000 */
[----:B------:R-:W-:Y:S01]  /*1440*/  FFMA.FTZ R40, R114, R111, R35 ;  /* 0x0000006f72287223 */ /* 0x000fe20000010023 */
[----:B0-----:R-:W-:Y:S01]  /*1450*/  FADD.FTZ R35, -R36, 1 ;  /* 0x3f80000024237421 */ /* 0x001fe20000010100 */
[----:B------:R-:W-:-:S03]  /*1460*/  IADD3 R42, P0, R42, UR24, RZ ;  /* 0x000000182a2a7c10 */ /* 0x000fc6000ff1e0ff */
[----:B------:R-:W0:Y:S01]  /*1470*/  MUFU.RCP R41, R41 ;  /* 0x0000002900297308 */ /* 0x000e220000001000 */
[----:B----4-:R-:W-:Y:S01]  /*1480*/  FADD.FTZ R43, -R107, 1 ;  /* 0x3f8000006b2b7421 */ /* 0x010fe20000010100 */
[----:B------:R-:W-:Y:S01]  /*1490*/  FFMA.FTZ R35, R28, R35, 1 ;  /* 0x3f8000001c237423 */ /* 0x000fe20000010023 */
[-C--:B------:R-:W-:Y:S02]  /*14a0*/  FMUL.FTZ R39, R83, R90.reuse ;  /* 0x0000005a53277220 */ /* 0x080fe40000410000 */
[----:B------:R-:W-:Y:S01]  /*14b0*/  FFMA.FTZ R28, R30, R43, 1 ;  /* 0x3f8000001e1c7423 */ /* 0x000fe2000001002b */
[----:B------:R-:W-:Y:S01]  /*14c0*/  IADD3.X R43, R26, UR25, RZ, P0, !PT ;  /* 0x000000191a2b7c10 */ /* 0x000fe200087fe4ff */
[C---:B------:R-:W-:Y:S01]  /*14d0*/  FFMA.FTZ R74, R33.reuse, R90, R74 ;  /* 0x0000005a214a7223 */ /* 0x040fe2000001004a */
[----:B------:R-:W-:Y:S01]  /*14e0*/  FFMA.FTZ R39, R33, R39, R88 ;  /* 0x0000002721277223 */ /* 0x000fe20000010058 */
[----:B-1----:R-:W-:Y:S01]  /*14f0*/  FADD.FTZ R33, -R73, 1 ;  /* 0x3f80000049217421 */ /* 0x002fe20000010100 */
[----:B------:R-:W-:Y:S01]  /*1500*/  FMUL.FTZ R109, R36, R35 ;  /* 0x00000023246d7220 */ /* 0x000fe20000410000 */
[----:B------:R-:W-:Y:S01]  /*1510*/  IADD3.X R21, RZ, R21, RZ, P2, !PT ;  /* 0x00000015ff157210 */ /* 0x000fe200017fe4ff */
[----:B------:R-:W4:Y:S01]  /*1520*/  LDG.E.64.CONSTANT R42, desc[UR18][R42.64] ;  /* 0x000000122a2a7981 */ /* 0x000f22000c1e9b00 */
[----:B------:R-:W-:Y:S01]  /*1530*/  SHF.L.U32 R35, R60, 0x10, RZ ;  /* 0x000000103c237819 */ /* 0x000fe200000006ff */
[----:B------:R-:W-:Y:S01]  /*1540*/  FFMA.FTZ R30, R32, R33, 1 ;  /* 0x3f800000201e7423 */ /* 0x000fe20000010021 */
[----:B------:R-:W-:Y:S01]  /*1550*/  SHF.L.U64.HI R21, R22, 0x1, R21 ;  /* 0x0000000116157819 */ /* 0x000fe20000010215 */
[----:B0-----:R-:W-:-:S02]  /*1560*/  FADD.FTZ R33, -R41, 1 ;  /* 0x3f80000029217421 */ /* 0x001fc40000010100 */
[----:B------:R-:W-:Y:S01]  /*1570*/  FADD.FTZ R35, -R72, R35 ;  /* 0x0000002348237221 */ /* 0x000fe20000010100 */
[----:B------:R-:W-:Y:S01]  /*1580*/  SHF.L.U32 R22, R22, 0x1, RZ ;  /* 0x0000000116167819 */ /* 0x000fe200000006ff */
[----:B------:R-:W-:Y:S01]  /*1590*/  FADD.FTZ R79, R37, R79 ;  /* 0x0000004f254f7221 */ /* 0x000fe20000010000 */
[----:B------:R-:W-:Y:S01]  /*15a0*/  FFMA.FTZ R37, R83, R90, R40 ;  /* 0x0000005a53257223 */ /* 0x000fe20000010028 */
[----:B------:R-:W-:Y:S01]  /*15b0*/  FFMA.FTZ R36, R34, R33, 1 ;  /* 0x3f80000022247423 */ /* 0x000fe20000010021 */
[----:B------:R-:W-:Y:S01]  /*15c0*/  FMUL.FTZ R30, R73, R30 ;  /* 0x0000001e491e7220 */ /* 0x000fe20000410000 */
[----:B------:R-:W-:Y:S01]  /*15d0*/  FMUL.FTZ R108, R20, R35 ;  /* 0x00000023146c7220 */ /* 0x000fe20000410000 */
[C---:B------:R-:W-:Y:S02]  /*15e0*/  PRMT R73, R61.reuse, 0x7632, R73 ;  /* 0x000076323d497816 */ /* 0x040fe40000000049 */
[----:B------:R-:W-:Y:S01]  /*15f0*/  IADD3 R40, P0, R22, UR14, RZ ;  /* 0x0000000e16287c10 */ /* 0x000fe2000ff1e0ff */
[----:B------:R-:W-:Y:S01]  /*1600*/  FADD.FTZ R75, R90, R75 ;  /* 0x0000004b5a4b7221 */ /* 0x000fe20000010000 */
[----:B------:R-:W-:Y:S01]  /*1610*/  SHF.L.U32 R33, R61, 0x10, RZ ;  /* 0x000000103d217819 */ /* 0x000fe200000006ff */
[----:B------:R-:W-:Y:S01]  /*1620*/  FMUL.FTZ R90, R41, R36 ;  /* 0x00000024295a7220 */ /* 0x000fe20000410000 */
[----:B------:R-:W-:Y:S01]  /*1630*/  PRMT R26, R60, 0x7632, R26 ;  /* 0x000076323c1a7816 */ /* 0x000fe2000000001a */
[----:B------:R-:W-:Y:S01]  /*1640*/  FFMA.FTZ R32, R116, R108, R31 ;  /* 0x0000006c74207223 */ /* 0x000fe2000001001f */
[----:B------:R-:W-:-:S02]  /*1650*/  SHF.L.U32 R73, R73, 0x10, RZ ;  /* 0x0000001049497819 */ /* 0x000fc400000006ff */
[----:B------:R-:W-:Y:S01]  /*1660*/  IADD3.X R41, R21, UR15, RZ, P0, !PT ;  /* 0x0000000f15297c10 */ /* 0x000fe200087fe4ff */
[----:B------:R-:W-:Y:S01]  /*1670*/  FADD.FTZ R35, -R72, R33 ;  /* 0x0000002148237221 */ /* 0x000fe20000010100 */
[----:B------:R-:W-:Y:S01]  /*1680*/  SHF.L.U32 R33, R26, 0x10, RZ ;  /* 0x000000101a217819 */ /* 0x000fe200000006ff */
[----:B------:R-:W-:Y:S01]  /*1690*/  FMUL.FTZ R26, R32, -1.4426950216293334961 ;  /* 0xbfb8aa3b201a7820 */ /* 0x000fe20000410000 */
[----:B------:R-:W-:Y:S02]  /*16a0*/  FADD.FTZ R73, -R72, R73 ;  /* 0x0000004948497221 */ /* 0x000fe40000010100 */
[----:B------:R-:W5:Y:S01]  /*16b0*/  LDG.E.64.CONSTANT R40, desc[UR18][R40.64] ;  /* 0x0000001228287981 */ /* 0x000f62000c1e9b00 */
[----:B------:R-:W-:Y:S01]  /*16c0*/  FMUL.FTZ R106, R20, R35 ;  /* 0x00000023146a7220 */ /* 0x000fe20000410000 */
[----:B------:R0:W1:Y:S01]  /*16d0*/  MUFU.EX2 R91, R26 ;  /* 0x0000001a005b7308 */ /* 0x0000620000000800 */
[----:B------:R-:W-:Y:S01]  /*16e0*/  FADD.FTZ R35, -R72, R33 ;  /* 0x0000002148237221 */ /* 0x000fe20000010100 */
[----:B------:R-:W-:Y:S01]  /*16f0*/  SHF.L.U32 R34, R58, 0x10, RZ ;  /* 0x000000103a227819 */ /* 0x000fe200000006ff */
[----:B------:R-:W-:Y:S01]  /*1700*/  FFMA.FTZ R33, R114, R106, R29 ;  /* 0x0000006a72217223 */ /* 0x000fe2000001001d */
[----:B------:R-:W-:Y:S01]  /*1710*/  FMUL.FTZ R107, R107, R28 ;  /* 0x0000001c6b6b7220 */ /* 0x000fe20000410000 */
[----:B0-----:R-:W-:Y:S01]  /*1720*/  FMUL.FTZ R26, R20, R73 ;  /* 0x00000049141a7220 */ /* 0x001fe20000410000 */
[----:B------:R-:W-:Y:S01]  /*1730*/  PRMT R73, R58, 0x7632, R73 ;  /* 0x000076323a497816 */ /* 0x000fe20000000049 */
[----:B------:R-:W-:-:S02]  /*1740*/  FMUL.FTZ R28, R20, R35 ;  /* 0x00000023141c7220 */ /* 0x000fc40000410000 */
[----:B------:R-:W-:Y:S01]  /*1750*/  FFMA.FTZ R36, R83, R26, R86 ;  /* 0x0000001a53247223 */ /* 0x000fe20000010056 */
[----:B------:R-:W-:Y:S01]  /*1760*/  FMUL.FTZ R87, R33, -1.4426950216293334961 ;  /* 0xbfb8aa3b21577820 */ /* 0x000fe20000410000 */
[----:B------:R-:W-:Y:S01]  /*1770*/  FMUL.FTZ R109, R34, R109 ;  /* 0x0000006d226d7220 */ /* 0x000fe20000410000 */
[----:B------:R-:W-:Y:S01]  /*1780*/  SHF.L.U32 R73, R73, 0x10, RZ ;  /* 0x0000001049497819 */ /* 0x000fe200000006ff */
[----:B------:R-:W-:Y:S01]  /*1790*/  FMUL.FTZ R34, R36, -1.4426950216293334961 ;  /* 0xbfb8aa3b24227820 */ /* 0x000fe20000410000 */
[----:B------:R-:W-:Y:S01]  /*17a0*/  FFMA.FTZ R35, R84, R28, R27 ;  /* 0x0000001c54237223 */ /* 0x000fe2000001001b */
[----:B------:R-:W-:Y:S01]  /*17b0*/  SHF.L.U32 R88, R59, 0x10, RZ ;  /* 0x000000103b587819 */ /* 0x000fe200000006ff */
[----:B------:R-:W0:Y:S01]  /*17c0*/  MUFU.EX2 R87, R87 ;  /* 0x0000005700577308 */ /* 0x000e220000000800 */
[----:B------:R-:W-:Y:S01]  /*17d0*/  FMUL.FTZ R89, R73, R30 ;  /* 0x0000001e49597220 */ /* 0x000fe20000410000 */
[----:B------:R-:W-:Y:S01]  /*17e0*/  FMUL.FTZ R85, R35, -1.4426950216293334961 ;  /* 0xbfb8aa3b23557820 */ /* 0x000fe20000410000 */
[----:B------:R-:W-:Y:S01]  /*17f0*/  FMUL.FTZ R30, R116, R109 ;  /* 0x0000006d741e7220 */ /* 0x000fe20000410000 */
[----:B------:R-:W-:Y:S01]  /*1800*/  FMUL.FTZ R107, R88, R107 ;  /* 0x0000006b586b7220 */ /* 0x000fe20000410000 */
[----:B-1----:R-:W-:-:S03]  /*1810*/  FADD.FTZ R93, R91, 1 ;  /* 0x3f8000005b5d7421 */ /* 0x002fc60000010000 */
[----:B------:R-:W1:Y:S01]  /*1820*/  MUFU.EX2 R34, R34 ;  /* 0x0000002200227308 */ /* 0x000e620000000800 */
[----:B------:R-:W-:Y:S01]  /*1830*/  FFMA.FTZ R88, R112, R30, R39 ;  /* 0x0000001e70587223 */ /* 0x000fe20000010027 */
[-C--:B------:R-:W-:Y:S01]  /*1840*/  FMUL.FTZ R91, R84, R89.reuse ;  /* 0x00000059545b7220 */ /* 0x080fe20000410000 */
[----:B------:R-:W-:Y:S01]  /*1850*/  PRMT R92, R59, 0x7632, R92 ;  /* 0x000076323b5c7816 */ /* 0x000fe2000000005c */
[C---:B------:R-:W-:Y:S02]  /*1860*/  FFMA.FTZ R39, R25.reuse, R89, R78 ;  /* 0x0000005919277223 */ /* 0x040fe4000001004e */
[----:B------:R-:W-:Y:S02]  /*1870*/  FFMA.FTZ R91, R25, R91, R88 ;  /* 0x0000005b195b7223 */ /* 0x000fe40000010058 */
[----:B------:R-:W1:Y:S01]  /*1880*/  MUFU.EX2 R85, R85 ;  /* 0x0000005500557308 */ /* 0x000e620000000800 */
[----:B------:R-:W-:Y:S01]  /*1890*/  FMUL.FTZ R25, R114, R107 ;  /* 0x0000006b72197220 */ /* 0x000fe20000410000 */
[----:B------:R-:W-:-:S03]  /*18a0*/  SHF.L.U32 R73, R92, 0x10, RZ ;  /* 0x000000105c497819 */ /* 0x000fc600000006ff */
[--C-:B------:R-:W-:Y:S01]  /*18b0*/  FFMA.FTZ R92, R110, R25, R91.reuse ;  /* 0x000000196e5c7223 */ /* 0x100fe2000001005b */
[C---:B------:R-:W-:Y:S01]  /*18c0*/  SHF.L.U32 R25, R56.reuse, 0x10, RZ ;  /* 0x0000001038197819 */ /* 0x040fe200000006ff */
[----:B------:R-:W-:Y:S01]  /*18d0*/  FMUL.FTZ R30, R73, R90 ;  /* 0x0000005a491e7220 */ /* 0x000fe20000410000 */
[----:B0-----:R-:W-:Y:S01]  /*18e0*/  FADD.FTZ R87, R87, 1 ;  /* 0x3f80000057577421 */ /* 0x001fe20000010000 */
[----:B------:R0:W0:Y:S01]  /*18f0*/  MUFU.RCP R73, R93 ;  /* 0x0000005d00497308 */ /* 0x0000220000001000 */
[----:B------:R-:W-:Y:S01]  /*1900*/  PRMT R91, R56, 0x7632, R91 ;  /* 0x00007632385b7816 */ /* 0x000fe2000000005b */
[----:B-1----:R-:W-:Y:S01]  /*1910*/  FADD.FTZ R90, R34, 1 ;  /* 0x3f800000225a7421 */ /* 0x002fe20000010000 */
[----:B------:R-:W-:Y:S01]  /*1920*/  FFMA.FTZ R37, R116, R109, R37 ;  /* 0x0000006d74257223 */ /* 0x000fe20000010025 */
[----:B------:R-:W-:Y:S01]  /*1930*/  FADD.FTZ R25, -R72, R25 ;  /* 0x0000001948197221 */ /* 0x000fe20000010100 */
[----:B------:R-:W-:Y:S02]  /*1940*/  SHF.L.U32 R91, R91, 0x10, RZ ;  /* 0x000000105b5b7819 */ /* 0x000fe400000006ff */
[----:B0-----:R-:W-:Y:S01]  /*1950*/  SHF.L.U32 R93, R57, 0x10, RZ ;  /* 0x00000010395d7819 */ /* 0x001fe200000006ff */
[----:B------:R0:W1:Y:S01]  /*1960*/  MUFU.RCP R88, R87 ;  /* 0x0000005700587308 */ /* 0x0000620000001000 */
[----:B------:R-:W-:Y:S01]  /*1970*/  FFMA.FTZ R37, R84, R89, R37 ;  /* 0x0000005954257223 */ /* 0x000fe20000010025 */
[----:B------:R-:W-:Y:S01]  /*1980*/  FADD.FTZ R85, R85, 1 ;  /* 0x3f80000055557421 */ /* 0x000fe20000010000 */
[----:B------:R-:W-:Y:S01]  /*1990*/  FMUL.FTZ R104, R20, R25 ;  /* 0x0000001914687220 */ /* 0x000fe20000410000 */
[C---:B------:R-:W-:Y:S01]  /*19a0*/  FADD.FTZ R93, -R72.reuse, R93 ;  /* 0x0000005d485d7221 */ /* 0x040fe20000010100 */
[----:B------:R-:W-:Y:S01]  /*19b0*/  FADD.FTZ R79, R79, R89 ;  /* 0x000000594f4f7221 */ /* 0x000fe20000010000 */
[----:B------:R-:W-:-:S02]  /*19c0*/  FADD.FTZ R25, -R72, R91 ;  /* 0x0000005b48197221 */ /* 0x000fc40000010100 */
[----:B------:R-:W1:Y:S01]  /*19d0*/  MUFU.RCP R90, R90 ;  /* 0x0000005a005a7308 */ /* 0x000e620000001000 */
[----:B------:R-:W-:Y:S01]  /*19e0*/  FFMA.FTZ R78, R116, R104, R31 ;  /* 0x00000068744e7223 */ /* 0x000fe2000001001f */
[----:B------:R-:W-:Y:S01]  /*19f0*/  FFMA.FTZ R34, R114, R107, R37 ;  /* 0x0000006b72227223 */ /* 0x000fe20000010025 */
[C---:B------:R-:W-:Y:S01]  /*1a00*/  FMUL.FTZ R102, R20.reuse, R93 ;  /* 0x0000005d14667220 */ /* 0x040fe20000410000 */
[----:B------:R-:W-:-:S04]  /*1a10*/  FMUL.FTZ R25, R20, R25 ;  /* 0x0000001914197220 */ /* 0x000fc80000410000 */
[----:B------:R1:W1:Y:S01]  /*1a20*/  MUFU.RCP R89, R85 ;  /* 0x0000005500597308 */ /* 0x0002620000001000 */
[----:B------:R-:W-:Y:S01]  /*1a30*/  PRMT R95, R57, 0x7632, R95 ;  /* 0x00007632395f7816 */ /* 0x000fe2000000005f */
[----:B------:R-:W-:Y:S01]  /*1a40*/  FMUL.FTZ R91, R78, -1.4426950216293334961 ;  /* 0xbfb8aa3b4e5b7820 */ /* 0x000fe20000410000 */
[-C--:B------:R-:W-:Y:S01]  /*1a50*/  FFMA.FTZ R37, R23, R30.reuse, R74 ;  /* 0x0000001e17257223 */ /* 0x080fe2000001004a */
[----:B------:R-:W-:Y:S01]  /*1a60*/  FADD.FTZ R75, R75, R30 ;  /* 0x0000001e4b4b7221 */ /* 0x000fe20000010000 */
[-C--:B0-----:R-:W-:Y:S01]  /*1a70*/  FMUL.FTZ R87, R83, R30.reuse ;  /* 0x0000001e53577220 */ /* 0x081fe20000410000 */
[----:B------:R-:W-:Y:S01]  /*1a80*/  FADD.FTZ R93, -R73, 1 ;  /* 0x3f800000495d7421 */ /* 0x000fe20000010100 */
[----:B-1----:R-:W-:Y:S01]  /*1a90*/  FFMA.FTZ R85, R83, R30, R34 ;  /* 0x0000001e53557223 */ /* 0x002fe20000010022 */
[----:B------:R-:W-:Y:S01]  /*1aa0*/  FFMA.FTZ R30, R114, R102, R29 ;  /* 0x00000066721e7223 */ /* 0x000fe2000001001d */
[----:B------:R-:W-:Y:S01]  /*1ab0*/  FFMA.FTZ R34, R84, R25, R27 ;  /* 0x0000001954227223 */ /* 0x000fe2000001001b */
[----:B------:R-:W-:Y:S01]  /*1ac0*/  SHF.L.U32 R95, R95, 0x10, RZ ;  /* 0x000000105f5f7819 */ /* 0x000fe200000006ff */
[----:B------:R-:W-:Y:S01]  /*1ad0*/  FFMA.FTZ R87, R23, R87, R92 ;  /* 0x0000005717577223 */ /* 0x000fe2000001005c */
[----:B------:R-:W-:Y:S01]  /*1ae0*/  FMUL.FTZ R74, R30, -1.4426950216293334961 ;  /* 0xbfb8aa3b1e4a7820 */ /* 0x000fe20000410000 */
[----:B------:R-:W0:Y:S01]  /*1af0*/  MUFU.EX2 R91, R91 ;  /* 0x0000005b005b7308 */ /* 0x000e220000000800 */
[----:B------:R-:W-:Y:S01]  /*1b00*/  FFMA.FTZ R92, R32, R93, 1 ;  /* 0x3f800000205c7423 */ /* 0x000fe2000001005d */
[----:B------:R-:W-:Y:S01]  /*1b10*/  FADD.FTZ R94, -R88, 1 ;  /* 0x3f800000585e7421 */ /* 0x000fe20000010100 */
[----:B------:R-:W-:Y:S01]  /*1b20*/  FMUL.FTZ R32, R34, -1.4426950216293334961 ;  /* 0xbfb8aa3b22207820 */ /* 0x000fe20000410000 */
[----:B------:R-:W-:Y:S01]  /*1b30*/  FADD.FTZ R23, -R72, R95 ;  /* 0x0000005f48177221 */ /* 0x000fe20000010100 */
[----:B------:R-:W-:Y:S01]  /*1b40*/  FADD.FTZ R95, -R90, 1 ;  /* 0x3f8000005a5f7421 */ /* 0x000fe20000010100 */
[----:B------:R-:W-:-:S02]  /*1b50*/  FFMA.FTZ R93, R33, R94, 1 ;  /* 0x3f800000215d7423 */ /* 0x000fc4000001005e */
[----:B------:R-:W1:Y:S01]  /*1b60*/  MUFU.EX2 R74, R74 ;  /* 0x0000004a004a7308 */ /* 0x000e620000000800 */
[----:B------:R-:W-:Y:S01]  /*1b70*/  FADD.FTZ R94, -R89, 1 ;  /* 0x3f800000595e7421 */ /* 0x000fe20000010100 */
[----:B------:R-:W-:Y:S01]  /*1b80*/  FFMA.FTZ R95, R36, R95, 1 ;  /* 0x3f800000245f7423 */ /* 0x000fe2000001005f */
[----:B------:R-:W-:Y:S01]  /*1b90*/  FMUL.FTZ R36, R88, R93 ;  /* 0x0000005d58247220 */ /* 0x000fe20000410000 */
[----:B------:R-:W-:Y:S01]  /*1ba0*/  FMUL.FTZ R23, R20, R23 ;  /* 0x0000001714177220 */ /* 0x000fe20000410000 */
[----:B------:R-:W-:-:S03]  /*1bb0*/  SHF.L.U32 R105, R54, 0x10, RZ ;  /* 0x0000001036697819 */ /* 0x000fc600000006ff */
[----:B------:R-:W1:Y:S01]  /*1bc0*/  MUFU.EX2 R32, R32 ;  /* 0x0000002000207308 */ /* 0x000e620000000800 */
[----:B------:R-:W-:Y:S01]  /*1bd0*/  PRMT R88, R54, 0x7632, R88 ;  /* 0x0000763236587816 */ /* 0x000fe20000000058 */
[----:B------:R-:W-:Y:S01]  /*1be0*/  FMUL.FTZ R92, R73, R92 ;  /* 0x0000005c495c7220 */ /* 0x000fe20000410000 */
[----:B------:R-:W-:Y:S01]  /*1bf0*/  FFMA.FTZ R94, R35, R94, 1 ;  /* 0x3f800000235e7423 */ /* 0x000fe2000001005e */
[----:B------:R-:W-:Y:S01]  /*1c00*/  SHF.L.U32 R103, R55, 0x10, RZ ;  /* 0x0000001037677819 */ /* 0x000fe200000006ff */
[----:B------:R-:W-:Y:S01]  /*1c10*/  FFMA.FTZ R33, R83, R23, R86 ;  /* 0x0000001753217223 */ /* 0x000fe20000010056 */
[----:B------:R-:W-:Y:S01]  /*1c20*/  SHF.L.U32 R88, R88, 0x10, RZ ;  /* 0x0000001058587819 */ /* 0x000fe200000006ff */
[----:B------:R-:W-:Y:S01]  /*1c30*/  FMUL.FTZ R89, R89, R94 ;  /* 0x0000005e59597220 */ /* 0x000fe20000410000 */
[----:B------:R-:W-:Y:S01]  /*1c40*/  FMUL.FTZ R105, R105, R92 ;  /* 0x0000005c69697220 */ /* 0x000fe20000410000 */
[----:B0-----:R-:W-:Y:S01]  /*1c50*/  FADD.FTZ R35, R91, 1 ;  /* 0x3f8000005b237421 */ /* 0x001fe20000010000 */
[----:B------:R-:W-:Y:S01]  /*1c60*/  FMUL.FTZ R73, R33, -1.4426950216293334961 ;  /* 0xbfb8aa3b21497820 */ /* 0x000fe20000410000 */
[----:B------:R-:W-:Y:S01]  /*1c70*/  FMUL.FTZ R103, R103, R36 ;  /* 0x0000002467677220 */ /* 0x000fe20000410000 */
[----:B------:R-:W-:Y:S01]  /*1c80*/  FMUL.FTZ R36, R116, R105 ;  /* 0x0000006974247220 */ /* 0x000fe20000410000 */
[----:B------:R-:W-:Y:S01]  /*1c90*/  FMUL.FTZ R89, R88, R89 ;  /* 0x0000005958597220 */ /* 0x000fe20000410000 */
[----:B-1----:R-:W-:Y:S01]  /*1ca0*/  FADD.FTZ R91, R74, 1 ;  /* 0x3f8000004a5b7421 */ /* 0x002fe20000010000 */
[----:B------:R-:W-:Y:S01]  /*1cb0*/  MUFU.RCP R35, R35 ;  /* 0x0000002300237308 */ /* 0x000fe20000001000 */
[----:B------:R-:W-:Y:S01]  /*1cc0*/  FFMA.FTZ R87, R108, R36, R87 ;  /* 0x000000246c577223 */ /* 0x000fe20000010057 */
[-C--:B------:R-:W-:Y:S01]  /*1cd0*/  FMUL.FTZ R74, R84, R89.reuse ;  /* 0x00000059544a7220 */ /* 0x080fe20000410000 */
[----:B------:R-:W-:Y:S01]  /*1ce0*/  FADD.FTZ R92, R32, 1 ;  /* 0x3f800000205c7421 */ /* 0x000fe20000010000 */
[----:B------:R-:W-:Y:S01]  /*1cf0*/  IADD3 R38, P0, R38, UR24, RZ ;  /* 0x0000001826267c10 */ /* 0x000fe2000ff1e0ff */
[----:B------:R-:W-:-:S03]  /*1d00*/  FFMA.FTZ R32, R28, R89, R39 ;  /* 0x000000591c207223 */ /* 0x000fc60000010027 */
[----:B------:R-:W0:Y:S01]  /*1d10*/  MUFU.EX2 R73, R73 ;  /* 0x0000004900497308 */ /* 0x000e220000000800 */
[----:B------:R-:W-:Y:S01]  /*1d20*/  FFMA.FTZ R87, R28, R74, R87 ;  /* 0x0000004a1c577223 */ /* 0x000fe20000010057 */
[----:B------:R-:W-:Y:S01]  /*1d30*/  FMUL.FTZ R95, R90, R95 ;  /* 0x0000005f5a5f7220 */ /* 0x000fe20000410000 */
[----:B------:R-:W-:Y:S02]  /*1d40*/  IADD3.X R39, R24, UR25, RZ, P0, !PT ;  /* 0x0000001918277c10 */ /* 0x000fe400087fe4ff */
[----:B------:R-:W-:-:S03]  /*1d50*/  PRMT R90, R55, 0x7632, R90 ;  /* 0x00007632375a7816 */ /* 0x000fc6000000005a */
[----:B------:R-:W1:Y:S01]  /*1d60*/  MUFU.RCP R28, R92 ;  /* 0x0000005c001c7308 */ /* 0x000e620000001000 */
[----:B------:R-:W-:Y:S01]  /*1d70*/  SHF.L.U32 R90, R90, 0x10, RZ ;  /* 0x000000105a5a7819 */ /* 0x000fe200000006ff */
[----:B------:R-:W5:Y:S06]  /*1d80*/  LDG.E.64.CONSTANT R38, desc[UR18][R38.64] ;  /* 0x0000001226267981 */ /* 0x000f6c000c1e9b00 */
[----:B------:R1:W1:Y:S01]  /*1d90*/  MUFU.RCP R36, R91 ;  /* 0x0000005b00247308 */ /* 0x0002620000001000 */
[----:B------:R-:W-:Y:S01]  /*1da0*/  FMUL.FTZ R88, R90, R95 ;  /* 0x0000005f5a587220 */ /* 0x000fe20000410000 */
[----:B0-----:R-:W-:Y:S01]  /*1db0*/  FADD.FTZ R93, R73, 1 ;  /* 0x3f800000495d7421 */ /* 0x001fe20000010000 */
[----:B------:R-:W-:Y:S01]  /*1dc0*/  FMUL.FTZ R73, R114, R103 ;  /* 0x0000006772497220 */ /* 0x000fe20000410000 */
[----:B------:R-:W-:Y:S01]  /*1dd0*/  FADD.FTZ R24, R79, R89 ;  /* 0x000000594f187221 */ /* 0x000fe20000010000 */
[----:B------:R-:W-:Y:S01]  /*1de0*/  FFMA.FTZ R74, R26, R88, R37 ;  /* 0x000000581a4a7223 */ /* 0x000fe20000010025 */
[----:B-1----:R-:W-:Y:S01]  /*1df0*/  FADD.FTZ R91, -R35, 1 ;  /* 0x3f800000235b7421 */ /* 0x002fe20000010100 */
[----:B------:R-:W-:Y:S01]  /*1e00*/  FADD.FTZ R37, -R28, 1 ;  /* 0x3f8000001c257421 */ /* 0x000fe20000010100 */
[----:B------:R-:W-:-:S02]  /*1e10*/  FFMA.FTZ R79, R106, R73, R87 ;  /* 0x000000496a4f7223 */ /* 0x000fc40000010057 */
[----:B------:R-:W-:Y:S01]  /*1e20*/  FFMA.FTZ R90, R78, R91, 1 ;  /* 0x3f8000004e5a7423 */ /* 0x000fe2000001005b */
[----:B------:R-:W-:-:S03]  /*1e30*/  FADD.FTZ R87, -R36, 1 ;  /* 0x3f80000024577421 */ /* 0x000fc60000010100 */
[----:B------:R-:W-:Y:S01]  /*1e40*/  FMUL.FTZ R101, R35, R90 ;  /* 0x0000005a23657220 */ /* 0x000fe20000410000 */
[----:B------:R-:W-:Y:S01]  /*1e50*/  FFMA.FTZ R35, R34, R37, 1 ;  /* 0x3f80000022237423 */ /* 0x000fe20000010025 */
[----:B------:R-:W-:Y:S01]  /*1e60*/  SHF.L.U32 R37, R53, 0x10, RZ ;  /* 0x0000001035257819 */ /* 0x000fe200000006ff */
[----:B------:R-:W-:-:S04]  /*1e70*/  FFMA.FTZ R87, R30, R87, 1 ;  /* 0x3f8000001e577423 */ /* 0x000fc80000010057 */
[----:B------:R-:W-:Y:S01]  /*1e80*/  FMUL.FTZ R99, R36, R87 ;  /* 0x0000005724637220 */ /* 0x000fe20000410000 */
[----:B------:R-:W-:Y:S01]  /*1e90*/  FADD.FTZ R37, -R72, R37 ;  /* 0x0000002548257221 */ /* 0x000fe20000010100 */
[----:B------:R-:W-:-:S03]  /*1ea0*/  IADD3 R36, P0, R22, UR24, RZ ;  /* 0x0000001816247c10 */ /* 0x000fc6000ff1e0ff */
[----:B------:R-:W-:Y:S01]  /*1eb0*/  FMUL.FTZ R98, R20, R37 ;  /* 0x0000002514627220 */ /* 0x000fe20000410000 */
[----:B------:R-:W-:Y:S01]  /*1ec0*/  IADD3.X R37, R21, UR25, RZ, P0, !PT ;  /* 0x0000001915257c10 */ /* 0x000fe200087fe4ff */
[----:B------:R-:W-:-:S05]  /*1ed0*/  FFMA.FTZ R85, R116, R105, R85 ;  /* 0x0000006974557223 */ /* 0x000fca0000010055 */
[----:B------:R-:W5:Y:S01]  /*1ee0*/  LDG.E.64.CONSTANT R36, desc[UR18][R36.64] ;  /* 0x0000001224247981 */ /* 0x000f62000c1e9b00 */
[----:B------:R-:W-:Y:S02]  /*1ef0*/  FFMA.FTZ R89, R84, R89, R85 ;  /* 0x0000005954597223 */ /* 0x000fe40000010055 */
[----:B------:R-:W0:Y:S02]  /*1f00*/  MUFU.RCP R85, R93 ;  /* 0x0000005d00557308 */ /* 0x000e240000001000 */
[----:B------:R-:W-:Y:S01]  /*1f10*/  FFMA.FTZ R78, R114, R103, R89 ;  /* 0x00000067724e7223 */ /* 0x000fe20000010059 */
[----:B------:R-:W-:Y:S01]  /*1f20*/  SHF.L.U32 R89, R52, 0x10, RZ ;  /* 0x0000001034597819 */ /* 0x000fe200000006ff */
[----:B------:R-:W-:-:S04]  /*1f30*/  FADD.FTZ R73, R75, R88 ;  /* 0x000000584b497221 */ /* 0x000fc80000010000 */
[----:B------:R-:W-:Y:S01]  /*1f40*/  FADD.FTZ R89, -R72, R89 ;  /* 0x0000005948597221 */ /* 0x000fe20000010100 */
[CC--:B------:R-:W-:Y:S01]  /*1f50*/  FFMA.FTZ R75, R83.reuse, R88.reuse, R78 ;  /* 0x00000058534b7223 */ /* 0x0c0fe2000001004e */
[----:B------:R-:W-:Y:S02]  /*1f60*/  FMUL.FTZ R88, R83, R88 ;  /* 0x0000005853587220 */ /* 0x000fe40000410000 */
[----:B------:R-:W-:Y:S02]  /*1f70*/  FMUL.FTZ R100, R20, R89 ;  /* 0x0000005914647220 */ /* 0x000fe40000410000 */
[----:B------:R-:W-:Y:S02]  /*1f80*/  FFMA.FTZ R79, R26, R88, R79 ;  /* 0x000000581a4f7223 */ /* 0x000fe4000001004f */
[----:B------:R-:W-:Y:S01]  /*1f90*/  FFMA.FTZ R78, R116, R100, R31 ;  /* 0x00000064744e7223 */ /* 0x000fe2000001001f */
[----:B0-----:R-:W-:Y:S01]  /*1fa0*/  FADD.FTZ R26, -R85, 1 ;  /* 0x3f800000551a7421 */ /* 0x001fe20000010100 */
[----:B------:R-:W-:-:S02]  /*1fb0*/  PRMT R30, R52, 0x7632, R30 ;  /* 0x00007632341e7816 */ /* 0x000fc4000000001e */
[----:B------:R-:W-:Y:S01]  /*1fc0*/  FMUL.FTZ R34, R78, -1.4426950216293334961 ;  /* 0xbfb8aa3b4e227820 */ /* 0x000fe20000410000 */
[----:B------:R-:W-:Y:S01]  /*1fd0*/  FFMA.FTZ R26, R33, R26, 1 ;  /* 0x3f800000211a7423 */ /* 0x000fe2000001001a */
[----:B------:R-:W-:-:S03]  /*1fe0*/  SHF.L.U32 R33, R30, 0x10, RZ ;  /* 0x000000101e217819 */ /* 0x000fc600000006ff */
[----:B------:R-:W-:Y:S01]  /*1ff0*/  FMUL.FTZ R89, R85, R26 ;  /* 0x0000001a55597220 */ /* 0x000fe20000410000 */
[----:B------:R-:W0:Y:S01]  /*2000*/  MUFU.EX2 R34, R34 ;  /* 0x0000002200227308 */ /* 0x000e220000000800 */
[----:B------:R-:W-:Y:S01]  /*2010*/  PRMT R85, R53, 0x7632, R85 ;  /* 0x0000763235557816 */ /* 0x000fe20000000055 */
[----:B------:R-:W-:Y:S01]  /*2020*/  FFMA.FTZ R26, R114, R98, R29 ;  /* 0x00000062721a7223 */ /* 0x000fe2000001001d */
[----:B------:R-:W-:Y:S01]  /*2030*/  FADD.FTZ R33, -R72, R33 ;  /* 0x0000002148217221 */ /* 0x000fe20000010100 */
[----:B------:R-:W-:Y:S01]  /*2040*/  FMUL.FTZ R35, R28, R35 ;  /* 0x000000231c237220 */ /* 0x000fe20000410000 */
[----:B------:R-:W-:Y:S01]  /*2050*/  SHF.L.U32 R85, R85, 0x10, RZ ;  /* 0x0000001055557819 */ /* 0x000fe200000006ff */
[----:B------:R-:W-:Y:S01]  /*2060*/  FMUL.FTZ R87, R26, -1.4426950216293334961 ;  /* 0xbfb8aa3b1a577820 */ /* 0x000fe20000410000 */
[----:B------:R-:W-:Y:S01]  /*2070*/  FMUL.FTZ R28, R20, R33 ;  /* 0x00000021141c7220 */ /* 0x000fe20000410000 */
[----:B------:R-:W-:Y:S02]  /*2080*/  SHF.L.U32 R30, R50, 0x10, RZ ;  /* 0x00000010321e7819 */ /* 0x000fe400000006ff */
[----:B------:R-:W-:Y:S01]  /*2090*/  FADD.FTZ R85, -R72, R85 ;  /* 0x0000005548557221 */ /* 0x000fe20000010100 */
[----:B------:R-:W-:Y:S01]  /*20a0*/  FFMA.FTZ R33, R84, R28, R27 ;  /* 0x0000001c54217223 */ /* 0x000fe2000001001b */
[----:B------:R-:W-:Y:S01]  /*20b0*/  PRMT R90, R50, 0x7632, R90 ;  /* 0x00007632325a7816 */ /* 0x000fe2000000005a */
[----:B------:R-:W1:Y:S01]  /*20c0*/  MUFU.EX2 R87, R87 ;  /* 0x0000005700577308 */ /* 0x000e620000000800 */
[----:B------:R-:W-:Y:S01]  /*20d0*/  FMUL.FTZ R101, R30, R101 ;  /* 0x000000651e657220 */ /* 0x000fe20000410000 */
[----:B------:R-:W-:Y:S01]  /*20e0*/  FMUL.FTZ R30, R20, R85 ;  /* 0x00000055141e7220 */ /* 0x000fe20000410000 */
[----:B------:R-:W-:Y:S01]  /*20f0*/  FMUL.FTZ R88, R33, -1.4426950216293334961 ;  /* 0xbfb8aa3b21587820 */ /* 0x000fe20000410000 */
[----:B------:R-:W-:Y:S01]  /*2100*/  SHF.L.U32 R90, R90, 0x10, RZ ;  /* 0x000000105a5a7819 */ /* 0x000fe200000006ff */
[----:B0-----:R-:W-:Y:S01]  /*2110*/  FADD.FTZ R85, R34, 1 ;  /* 0x3f80000022557421 */ /* 0x001fe20000010000 */
[----:B------:R-:W-:Y:S01]  /*2120*/  PRMT R94, R51, 0x7632, R94 ;  /* 0x00007632335e7816 */ /* 0x000fe2000000005e */
[----:B------:R-:W-:Y:S01]  /*2130*/  FFMA.FTZ R34, R83, R30, R86 ;  /* 0x0000001e53227223 */ /* 0x000fe20000010056 */
[----:B------:R-:W-:Y:S01]  /*2140*/  SHF.L.U32 R92, R51, 0x10, RZ ;  /* 0x00000010335c7819 */ /* 0x000fe200000006ff */
[----:B------:R-:W-:Y:S01]  /*2150*/  FMUL.FTZ R91, R116, R101 ;  /* 0x00000065745b7220 */ /* 0x000fe20000410000 */
[----:B------:R-:W-:Y:S01]  /*2160*/  SHF.L.U32 R94, R94, 0x10, RZ ;  /* 0x000000105e5e7819 */ /* 0x000fe200000006ff */
[----:B------:R-:W-:Y:S01]  /*2170*/  FMUL.FTZ R93, R90, R35 ;  /* 0x000000235a5d7220 */ /* 0x000fe20000410000 */
[----:B------:R-:W0:Y:S01]  /*2180*/  MUFU.EX2 R88, R88 ;  /* 0x0000005800587308 */ /* 0x000e220000000800 */
[----:B------:R-:W-:Y:S01]  /*2190*/  FMUL.FTZ R99, R92, R99 ;  /* 0x000000635c637220 */ /* 0x000fe20000410000 */
[----:B------:R-:W-:Y:S01]  /*21a0*/  FMUL.FTZ R95, R34, -1.4426950216293334961 ;  /* 0xbfb8aa3b225f7820 */ /* 0x000fe20000410000 */
[----:B------:R-:W-:Y:S01]  /*21b0*/  FFMA.FTZ R92, R104, R91, R79 ;  /* 0x0000005b685c7223 */ /* 0x000fe2000001004f */
[----:B------:R-:W-:Y:S01]  /*21c0*/  FMUL.FTZ R79, R84, R93 ;  /* 0x0000005d544f7220 */ /* 0x000fe20000410000 */
[----:B------:R-:W-:Y:S01]  /*21d0*/  FMUL.FTZ R90, R94, R89 ;  /* 0x000000595e5a7220 */ /* 0x000fe20000410000 */
[----:B------:R-:W-:Y:S01]  /*21e0*/  FFMA.FTZ R75, R116, R101, R75 ;  /* 0x00000065744b7223 */ /* 0x000fe2000001004b */
[C---:B------:R-:W-:Y:S01]  /*21f0*/  FFMA.FTZ R35, R25.reuse, R93, R32 ;  /* 0x0000005d19237223 */ /* 0x040fe20000010020 */
[----:B------:R-:W2:Y:S01]  /*2200*/  MUFU.EX2 R89, R95 ;  /* 0x0000005f00597308 */ /* 0x000ea20000000800 */
[----:B------:R-:W-:Y:S01]  /*2210*/  FMUL.FTZ R32, R114, R99 ;  /* 0x0000006372207220 */ /* 0x000fe20000410000 */
[----:B------:R-:W-:Y:S01]  /*2220*/  FFMA.FTZ R79, R25, R79, R92 ;  /* 0x0000004f194f7223 */ /* 0x000fe2000001005c */
[----:B-1----:R-:W-:Y:S01]  /*2230*/  FADD.FTZ R91, R87, 1 ;  /* 0x3f800000575b7421 */ /* 0x002fe20000010000 */
[----:B------:R-:W-:-:S04]  /*2240*/  FFMA.FTZ R25, R84, R93, R75 ;  /* 0x0000005d54197223 */ /* 0x000fc8000001004b */
[----:B------:R-:W1:Y:S01]  /*2250*/  MUFU.RCP R85, R85 ;  /* 0x0000005500557308 */ /* 0x000e620000001000 */
[----:B------:R-:W-:Y:S01]  /*2260*/  FADD.FTZ R75, R24, R93 ;  /* 0x0000005d184b7221 */ /* 0x000fe20000010000 */
[----:B------:R-:W-:Y:S01]  /*2270*/  FFMA.FTZ R92, R102, R32, R79 ;  /* 0x00000020665c7223 */ /* 0x000fe2000001004f */
[----:B------:R-:W-:Y:S01]  /*2280*/  FFMA.FTZ R24, R114, R99, R25 ;  /* 0x0000006372187223 */ /* 0x000fe20000010019 */
[----:B------:R-:W-:-:S04]  /*2290*/  FFMA.FTZ R25, R23, R90, R74 ;  /* 0x0000005a17197223 */ /* 0x000fc8000001004a */
[----:B------:R3:W4:Y:S01]  /*22a0*/  MUFU.RCP R32, R91 ;  /* 0x0000005b00207308 */ /* 0x0007220000001000 */
[-C--:B------:R-:W-:Y:S01]  /*22b0*/  FMUL.FTZ R87, R83, R90.reuse ;  /* 0x0000005a53577220 */ /* 0x080fe20000410000 */
[----:B------:R-:W-:Y:S01]  /*22c0*/  FADD.FTZ R74, R73, R90 ;  /* 0x0000005a494a7221 */ /* 0x000fe20000010000 */
[----:B------:R-:W-:Y:S01]  /*22d0*/  FFMA.FTZ R79, R83, R90, R24 ;  /* 0x0000005a534f7223 */ /* 0x000fe20000010018 */
[----:B0-----:R-:W-:Y:S01]  /*22e0*/  FADD.FTZ R90, R88, 1 ;  /* 0x3f800000585a7421 */ /* 0x001fe20000010000 */
[----:B------:R-:W-:Y:S01]  /*22f0*/  SHF.L.U32 R93, R48, 0x10, RZ ;  /* 0x00000010305d7819 */ /* 0x000fe200000006ff */
[----:B--2---:R-:W-:Y:S01]  /*2300*/  FADD.FTZ R88, R89, 1 ;  /* 0x3f80000059587421 */ /* 0x004fe20000010000 */
[----:B------:R-:W-:Y:S01]  /*2310*/  FFMA.FTZ R87, R23, R87, R92 ;  /* 0x0000005717577223 */ /* 0x000fe2000001005c */
[----:B------:R-:W-:Y:S01]  /*2320*/  SHF.L.U32 R23, R49, 0x10, RZ ;  /* 0x0000001031177819 */ /* 0x000fe200000006ff */
[----:B-1----:R-:W-:Y:S01]  /*2330*/  FADD.FTZ R73, -R85, 1 ;  /* 0x3f80000055497421 */ /* 0x002fe20000010100 */
[----:B------:R-:W-:Y:S01]  /*2340*/  FADD.FTZ R93, -R72, R93 ;  /* 0x0000005d485d7221 */ /* 0x000fe20000010100 */
[----:B------:R-:W0:Y:S01]  /*2350*/  MUFU.RCP R90, R90 ;  /* 0x0000005a005a7308 */ /* 0x000e220000001000 */
[----:B---3--:R-:W-:Y:S01]  /*2360*/  PRMT R91, R48, 0x7632, R91 ;  /* 0x00007632305b7816 */ /* 0x008fe2000000005b */
[----:B------:R-:W-:Y:S01]  /*2370*/  FFMA.FTZ R92, R78, R73, 1 ;  /* 0x3f8000004e5c7423 */ /* 0x000fe20000010049 */
[----:B------:R-:W-:Y:S01]  /*2380*/  FMUL.FTZ R24, R20, R93 ;  /* 0x0000005d14187220 */ /* 0x000fe20000410000 */
[----:B------:R-:W-:Y:S01]  /*2390*/  FADD.FTZ R93, -R72, R23 ;  /* 0x00000017485d7221 */ /* 0x000fe20000010100 */
[----:B------:R-:W-:Y:S01]  /*23a0*/  SHF.L.U32 R91, R91, 0x10, RZ ;  /* 0x000000105b5b7819 */ /* 0x000fe200000006ff */
[----:B----4-:R-:W-:-:S02]  /*23b0*/  FADD.FTZ R73, -R32, 1 ;  /* 0x3f80000020497421 */ /* 0x010fc40000010100 */
[----:B------:R-:W1:Y:S01]  /*23c0*/  MUFU.RCP R88, R88 ;  /* 0x0000005800587308 */ /* 0x000e620000001000 */
[----:B------:R-:W-:Y:S01]  /*23d0*/  FFMA.FTZ R23, R116, R24, R31 ;  /* 0x0000001874177223 */ /* 0x000fe2000001001f */
[----:B------:R-:W-:Y:S01]  /*23e0*/  FFMA.FTZ R89, R26, R73, 1 ;  /* 0x3f8000001a597423 */ /* 0x000fe20000010049 */
[----:B------:R-:W-:Y:S01]  /*23f0*/  FADD.FTZ R91, -R72, R91 ;  /* 0x0000005b485b7221 */ /* 0x000fe20000010100 */
[----:B------:R-:W-:Y:S01]  /*2400*/  PRMT R95, R49, 0x7632, R95 ;  /* 0x00007632315f7816 */ /* 0x000fe2000000005f */
[----:B------:R-:W-:Y:S01]  /*2410*/  FMUL.FTZ R26, R20, R93 ;  /* 0x0000005d141a7220 */ /* 0x000fe20000410000 */
[----:B------:R-:W-:Y:S01]  /*2420*/  FMUL.FTZ R73, R23, -1.4426950216293334961 ;  /* 0xbfb8aa3b17497820 */ /* 0x000fe20000410000 */
[----:B------:R-:W-:Y:S01]  /*2430*/  FMUL.FTZ R89, R32, R89 ;  /* 0x0000005920597220 */ /* 0x000fe20000410000 */
[----:B------:R-:W-:Y:S01]  /*2440*/  FMUL.FTZ R32, R20, R91 ;  /* 0x0000005b14207220 */ /* 0x000fe20000410000 */
[----:B------:R-:W-:Y:S01]  /*2450*/  SHF.L.U32 R95, R95, 0x10, RZ ;  /* 0x000000105f5f7819 */ /* 0x000fe200000006ff */
[----:B------:R-:W-:Y:S01]  /*2460*/  FFMA.FTZ R78, R114, R26, R29 ;  /* 0x0000001a724e7223 */ /* 0x000fe2000001001d */
[----:B0-----:R-:W-:Y:S01]  /*2470*/  FADD.FTZ R94, -R90, 1 ;  /* 0x3f8000005a5e7421 */ /* 0x001fe20000010100 */
[----:B------:R-:W0:Y:S01]  /*2480*/  MUFU.EX2 R73, R73 ;  /* 0x0000004900497308 */ /* 0x000e220000000800 */
[----:B------:R-:W-:Y:S01]  /*2490*/  FMUL.FTZ R92, R85, R92 ;  /* 0x0000005c555c7220 */ /* 0x000fe20000410000 */
[----:B------:R-:W-:Y:S01]  /*24a0*/  FFMA.FTZ R85, R84, R32, R27 ;  /* 0x0000002054557223 */ /* 0x000fe2000001001b */
[----:B------:R-:W-:Y:S01]  /*24b0*/  FMUL.FTZ R93, R78, -1.4426950216293334961 ;  /* 0xbfb8aa3b4e5d7820 */ /* 0x000fe20000410000 */
[----:B------:R-:W-:Y:S01]  /*24c0*/  FADD.FTZ R97, -R72, R95 ;  /* 0x0000005f48617221 */ /* 0x000fe20000010100 */
[----:B------:R-:W-:Y:S01]  /*24d0*/  FFMA.FTZ R91, R33, R94, 1 ;  /* 0x3f800000215b7423 */ /* 0x000fe2000001005e */
[----:B-1----:R-:W-:Y:S01]  /*24e0*/  FADD.FTZ R95, -R88, 1 ;  /* 0x3f800000585f7421 */ /* 0x002fe20000010100 */
[----:B------:R-:W-:Y:S01]  /*24f0*/  FMUL.FTZ R118, R85, -1.4426950216293334961 ;  /* 0xbfb8aa3b55767820 */ /* 0x000fe20000410000 */
[----:B------:R-:W-:Y:S01]  /*2500*/  FMUL.FTZ R33, R20, R97 ;  /* 0x0000006114217220 */ /* 0x000fe20000410000 */
[----:B------:R-:W1:Y:S01]  /*2510*/  MUFU.EX2 R93, R93 ;  /* 0x0000005d005d7308 */ /* 0x000e620000000800 */
[----:B------:R-:W-:Y:S01]  /*2520*/  FFMA.FTZ R95, R34, R95, 1 ;  /* 0x3f800000225f7423 */ /* 0x000fe2000001005f */
[----:B------:R-:W-:Y:S01]  /*2530*/  FMUL.FTZ R97, R90, R91 ;  /* 0x0000005b5a617220 */ /* 0x000fe20000410000 */
[----:B------:R-:W-:-:S02]  /*2540*/  PRMT R94, R47, 0x7632, R94 ;  /* 0x000076322f5e7816 */ /* 0x000fc4000000005e */
[----:B------:R-:W-:-:S03]  /*2550*/  FMUL.FTZ R119, R88, R95 ;  /* 0x0000005f58777220 */ /* 0x000fc60000410000 */
[----:B------:R1:W2:Y:S01]  /*2560*/  MUFU.EX2 R91, R118 ;  /* 0x00000076005b7308 */ /* 0x0002a20000000800 */
[C---:B------:R-:W-:Y:S01]  /*2570*/  SHF.L.U32 R95, R46.reuse, 0x10, RZ ;  /* 0x000000102e5f7819 */ /* 0x040fe200000006ff */
[----:B------:R-:W-:Y:S01]  /*2580*/  FFMA.FTZ R34, R83, R33, R86 ;  /* 0x0000002153227223 */ /* 0x000fe20000010056 */
[----:B------:R-:W-:Y:S01]  /*2590*/  PRMT R88, R46, 0x7632, R88 ;  /* 0x000076322e587816 */ /* 0x000fe20000000058 */
[----:B0-----:R-:W-:Y:S01]  /*25a0*/  FADD.FTZ R96, R73, 1 ;  /* 0x3f80000049607421 */ /* 0x001fe20000010000 */
[----:B------:R-:W-:Y:S01]  /*25b0*/  SHF.L.U32 R94, R94, 0x10, RZ ;  /* 0x000000105e5e7819 */ /* 0x000fe200000006ff */
[----:B------:R-:W-:Y:S01]  /*25c0*/  FMUL.FTZ R90, R34, -1.4426950216293334961 ;  /* 0xbfb8aa3b225a7820 */ /* 0x000fe20000410000 */
[----:B------:R-:W-:Y:S01]  /*25d0*/  FMUL.FTZ R73, R95, R92 ;  /* 0x0000005c5f497220 */ /* 0x000fe20000410000 */
[----:B------:R-:W-:Y:S02]  /*25e0*/  SHF.L.U32 R88, R88, 0x10, RZ ;  /* 0x0000001058587819 */ /* 0x000fe400000006ff */
[----:B------:R-:W-:Y:S01]  /*25f0*/  FMUL.FTZ R92, R94, R119 ;  /* 0x000000775e5c7220 */ /* 0x000fe20000410000 */
[----:B------:R-:W-:Y:S01]  /*2600*/  FMUL.FTZ R94, R116, R73 ;  /* 0x00000049745e7220 */ /* 0x000fe20000410000 */
[----:B------:R-:W0:Y:S01]  /*2610*/  MUFU.EX2 R90, R90 ;  /* 0x0000005a005a7308 */ /* 0x000e220000000800 */
[----:B------:R-:W-:Y:S01]  /*2620*/  FMUL.FTZ R95, R88, R97 ;  /* 0x00000061585f7220 */ /* 0x000fe20000410000 */
[----:B-1----:R-:W-:Y:S01]  /*2630*/  FADD.FTZ R118, R93, 1 ;  /* 0x3f8000005d767421 */ /* 0x002fe20000010000 */
[----:B------:R-:W-:Y:S01]  /*2640*/  FFMA.FTZ R97, R100, R94, R87 ;  /* 0x0000005e64617223 */ /* 0x000fe20000010057 */
[----:B------:R-:W-:Y:S01]  /*2650*/  FFMA.FTZ R93, R116, R73, R79 ;  /* 0x00000049745d7223 */ /* 0x000fe2000001004f */
[----:B--2---:R-:W-:Y:S01]  /*2660*/  FADD.FTZ R91, R91, 1 ;  /* 0x3f8000005b5b7421 */ /* 0x004fe20000010000 */
[----:B------:R-:W-:Y:S01]  /*2670*/  SHF.L.U32 R94, R47, 0x10, RZ ;  /* 0x000000102f5e7819 */ /* 0x000fe200000006ff */
[-C--:B------:R-:W-:Y:S01]  /*2680*/  FFMA.FTZ R79, R28, R95.reuse, R35 ;  /* 0x0000005f1c4f7223 */ /* 0x080fe20000010023 */
[----:B------:R-:W1:Y:S01]  /*2690*/  MUFU.RCP R88, R96 ;  /* 0x0000006000587308 */ /* 0x000e620000001000 */
[----:B------:R-:W-:Y:S01]  /*26a0*/  FADD.FTZ R75, R75, R95 ;  /* 0x0000005f4b4b7221 */ /* 0x000fe20000010000 */
[CC--:B------:R-:W-:Y:S01]  /*26b0*/  FFMA.FTZ R93, R84.reuse, R95.reuse, R93 ;  /* 0x0000005f545d7223 */ /* 0x0c0fe2000001005d */
[----:B------:R-:W-:Y:S01]  /*26c0*/  FMUL.FTZ R95, R84, R95 ;  /* 0x0000005f545f7220 */ /* 0x000fe20000410000 */
[----:B------:R-:W-:-:S04]  /*26d0*/  FMUL.FTZ R35, R94, R89 ;  /* 0x000000595e237220 */ /* 0x000fc80000410000 */
[----:B------:R-:W2:Y:S01]  /*26e0*/  MUFU.RCP R87, R118 ;  /* 0x0000007600577308 */ /* 0x000ea20000001000 */
[----:B------:R-:W-:Y:S01]  /*26f0*/  FFMA.FTZ R95, R28, R95, R97 ;  /* 0x0000005f1c5f7223 */ /* 0x000fe20000010061 */
[----:B------:R-:W-:Y:S01]  /*2700*/  FMUL.FTZ R28, R114, R35 ;  /* 0x00000023721c7220 */ /* 0x000fe20000410000 */
[----:B------:R-:W-:-:S05]  /*2710*/  SHF.L.U32 R89, R44, 0x10, RZ ;  /* 0x000000102c597819 */ /* 0x000fca00000006ff */
[----:B------:R-:W3:Y:S01]  /*2720*/  MUFU.RCP R91, R91 ;  /* 0x0000005b005b7308 */ /* 0x000ee20000001000 */
[----:B------:R-:W-:Y:S01]  /*2730*/  FFMA.FTZ R95, R98, R28, R95 ;  /* 0x0000001c625f7223 */ /* 0x000fe2000001005f */
[----:B0-----:R-:W-:Y:S01]  /*2740*/  FADD.FTZ R94, R90, 1 ;  /* 0x3f8000005a5e7421 */ /* 0x001fe20000010000 */
[----:B------:R-:W-:Y:S01]  /*2750*/  FFMA.FTZ R28, R114, R35, R93 ;  /* 0x00000023721c7223 */ /* 0x000fe2000001005d */
[----:B------:R-:W-:Y:S01]  /*2760*/  FADD.FTZ R97, -R72, R89 ;  /* 0x0000005948617221 */ /* 0x000fe20000010100 */
[CC--:B------:R-:W-:Y:S01]  /*2770*/  FMUL.FTZ R89, R83.reuse, R92.reuse ;  /* 0x0000005c53597220 */ /* 0x0c0fe20000410000 */
[-C--:B------:R-:W-:Y:S01]  /*2780*/  FFMA.FTZ R90, R30, R92.reuse, R25 ;  /* 0x0000005c1e5a7223 */ /* 0x080fe20000010019 */
[----:B------:R-:W-:Y:S01]  /*2790*/  FFMA.FTZ R93, R83, R92, R28 ;  /* 0x0000005c535d7223 */ /* 0x000fe2000001001c */
[----:B------:R-:W-:Y:S01]  /*27a0*/  FADD.FTZ R74, R74, R92 ;  /* 0x0000005c4a4a7221 */ /* 0x000fe20000010000 */
[----:B------:R-:W-:Y:S01]  /*27b0*/  FMUL.FTZ R28, R20, R97 ;  /* 0x00000061141c7220 */ /* 0x000fe20000410000 */
[----:B------:R-:W0:Y:S01]  /*27c0*/  MUFU.RCP R94, R94 ;  /* 0x0000005e005e7308 */ /* 0x000e220000001000 */
[----:B-1----:R-:W-:Y:S01]  /*27d0*/  FADD.FTZ R92, -R88, 1 ;  /* 0x3f800000585c7421 */ /* 0x002fe20000010100 */
[----:B------:R-:W-:Y:S01]  /*27e0*/  FFMA.FTZ R95, R30, R89, R95 ;  /* 0x000000591e5f7223 */ /* 0x000fe2000001005f */
[----:B--2---:R-:W-:Y:S01]  /*27f0*/  FADD.FTZ R25, -R87, 1 ;  /* 0x3f80000057197421 */ /* 0x004fe20000010100 */
[----:B------:R-:W-:Y:S01]  /*2800*/  FFMA.FTZ R89, R116, R28, R31 ;  /* 0x0000001c74597223 */ /* 0x000fe2000001001f */
[----:B------:R-:W-:Y:S01]  /*2810*/  FFMA.FTZ R23, R23, R92, 1 ;  /* 0x3f80000017177423 */ /* 0x000fe2000001005c */
[----:B---3--:R-:W-:Y:S01]  /*2820*/  FADD.FTZ R30, -R91, 1 ;  /* 0x3f8000005b1e7421 */ /* 0x008fe20000010100 */
[----:B------:R-:W-:-:S03]  /*2830*/  FFMA.FTZ R92, R78, R25, 1 ;  /* 0x3f8000004e5c7423 */ /* 0x000fc60000010019 */
[----:B------:R-:W-:Y:S01]  /*2840*/  FFMA.FTZ R78, R85, R30, 1 ;  /* 0x3f800000554e7423 */ /* 0x000fe2000001001e */
[----:B------:R-:W-:-:S06]  /*2850*/  FMUL.FTZ R30, R89, -1.4426950216293334961 ;  /* 0xbfb8aa3b591e7820 */ /* 0x000fcc0000410000 */
[----:B------:R-:W1:Y:S01]  /*2860*/  MUFU.EX2 R30, R30 ;  /* 0x0000001e001e7308 */ /* 0x000e620000000800 */
[----:B0-----:R-:W-:Y:S01]  /*2870*/  FADD.FTZ R25, -R94, 1 ;  /* 0x3f8000005e197421 */ /* 0x001fe20000010100 */
[----:B------:R-:W-:Y:S01]  /*2880*/  FMUL.FTZ R88, R88, R23 ;  /* 0x0000001758587220 */ /* 0x000fe20000410000 */
[----:B------:R-:W-:Y:S01]  /*2890*/  FMUL.FTZ R92, R87, R92 ;  /* 0x0000005c575c7220 */ /* 0x000fe20000410000 */
[----:B------:R-:W-:Y:S01]  /*28a0*/  SHF.L.U32 R23, R42, 0x10, RZ ;  /* 0x000000102a177819 */ /* 0x000fe200000006ff */
[----:B------:R-:W-:Y:S01]  /*28b0*/  FFMA.FTZ R87, R34, R25, 1 ;  /* 0x3f80000022577423 */ /* 0x000fe20000010019 */
[----:B------:R-:W-:Y:S02]  /*28c0*/  PRMT R34, R43, 0x7632, R34 ;  /* 0x000076322b227816 */ /* 0x000fe40000000022 */
[----:B------:R-:W-:Y:S01]  /*28d0*/  PRMT R85, R42, 0x7632, R85 ;  /* 0x000076322a557816 */ /* 0x000fe20000000055 */
[----:B------:R-:W-:Y:S01]  /*28e0*/  FMUL.FTZ R23, R23, R88 ;  /* 0x0000005817177220 */ /* 0x000fe20000410000 */
[----:B------:R-:W-:Y:S01]  /*28f0*/  SHF.L.U32 R25, R43, 0x10, RZ ;  /* 0x000000102b197819 */ /* 0x000fe200000006ff */
[----:B------:R-:W-:Y:S01]  /*2900*/  FMUL.FTZ R87, R94, R87 ;  /* 0x000000575e577220 */ /* 0x000fe20000410000 */
[----:B------:R-:W-:Y:S01]  /*2910*/  SHF.L.U32 R88, R34, 0x10, RZ ;  /* 0x0000001022587819 */ /* 0x000fe200000006ff */
[----:B------:R-:W-:Y:S01]  /*2920*/  FMUL.FTZ R78, R91, R78 ;  /* 0x0000004e5b4e7220 */ /* 0x000fe20000410000 */
[----:B------:R-:W-:Y:S01]  /*2930*/  SHF.L.U32 R85, R85, 0x10, RZ ;  /* 0x0000001055557819 */ /* 0x000fe200000006ff */
[----:B------:R-:W-:Y:S01]  /*2940*/  FMUL.FTZ R25, R25, R92 ;  /* 0x0000005c19197220 */ /* 0x000fe20000410000 */
[----:B-1----:R-:W-:Y:S01]  /*2950*/  FADD.FTZ R92, R30, 1 ;  /* 0x3f8000001e5c7421 */ /* 0x002fe20000010000 */
[----:B------:R-:W-:Y:S01]  /*2960*/  FMUL.FTZ R88, R88, R87 ;  /* 0x0000005758587220 */ /* 0x000fe20000410000 */
[----:B------:R-:W-:Y:S01]  /*2970*/  FMUL.FTZ R34, R116, R23 ;  /* 0x0000001774227220 */ /* 0x000fe20000410000 */
[----:B------:R-:W-:Y:S01]  /*2980*/  FMUL.FTZ R85, R85, R78 ;  /* 0x0000004e55557220 */ /* 0x000fe20000410000 */
[----:B------:R-:W-:-:S02]  /*2990*/  SHF.L.U32 R87, R45, 0x10, RZ ;  /* 0x000000102d577819 */ /* 0x000fc400000006ff */
[----:B------:R-:W-:Y:S01]  /*29a0*/  FFMA.FTZ R95, R24, R34, R95 ;  /* 0x00000022185f7223 */ /* 0x000fe2000001005f */
[----:B------:R-:W-:Y:S01]  /*29b0*/  FMUL.FTZ R30, R84, R85 ;  /* 0x00000055541e7220 */ /* 0x000fe20000410000 */
[----:B------:R-:W0:Y:S01]  /*29c0*/  MUFU.RCP R92, R92 ;  /* 0x0000005c005c7308 */ /* 0x000e220000001000 */
[----:B------:R-:W-:Y:S01]  /*29d0*/  FADD.FTZ R87, -R72, R87 ;  /* 0x0000005748577221 */ /* 0x000fe20000010100 */
[----:B-----5:R-:W-:Y:S01]  /*29e0*/  SHF.L.U32 R91, R40, 0x10, RZ ;  /* 0x00000010285b7819 */ /* 0x020fe200000006ff */
[----:B------:R-:W-:Y:S01]  /*29f0*/  FFMA.FTZ R95, R32, R30, R95 ;  /* 0x0000001e205f7223 */ /* 0x000fe2000001005f */
[----:B------:R-:W-:Y:S01]  /*2a00*/  PRMT R34, R44, 0x7632, R34 ;  /* 0x000076322c227816 */ /* 0x000fe20000000022 */
[----:B------:R-:W-:Y:S01]  /*2a10*/  FMUL.FTZ R30, R20, R87 ;  /* 0x00000057141e7220 */ /* 0x000fe20000410000 */
[----:B------:R-:W-:Y:S01]  /*2a20*/  FFMA.FTZ R93, R116, R23, R93 ;  /* 0x00000017745d7223 */ /* 0x000fe2000001005d */
[----:B------:R-:W-:Y:S01]  /*2a30*/  FADD.FTZ R97, -R72, R91 ;  /* 0x0000005b48617221 */ /* 0x000fe20000010100 */
[----:B------:R-:W-:Y:S01]  /*2a40*/  SHF.L.U32 R87, R34, 0x10, RZ ;  /* 0x0000001022577819 */ /* 0x000fe200000006ff */
[C---:B------:R-:W-:Y:S01]  /*2a50*/  FFMA.FTZ R91, R114.reuse, R30, R29 ;  /* 0x0000001e725b7223 */ /* 0x040fe2000001001d */
[----:B------:R-:W-:Y:S01]  /*2a60*/  FMUL.FTZ R34, R114, R25 ;  /* 0x0000001972227220 */ /* 0x000fe20000410000 */
[-C--:B------:R-:W-:Y:S01]  /*2a70*/  FFMA.FTZ R78, R32, R85.reuse, R79 ;  /* 0x00000055204e7223 */ /* 0x080fe2000001004f */
[----:B------:R-:W-:Y:S01]  /*2a80*/  FADD.FTZ R79, R75, R85 ;  /* 0x000000554b4f7221 */ /* 0x000fe20000010000 */
[----:B------:R-:W-:Y:S01]  /*2a90*/  FFMA.FTZ R75, R84, R85, R93 ;  /* 0x00000055544b7223 */ /* 0x000fe2000001005d */
[----:B------:R-:W-:Y:S01]  /*2aa0*/  FFMA.FTZ R34, R26, R34, R95 ;  /* 0x000000221a227223 */ /* 0x000fe2000001005f */
[----:B------:R-:W-:Y:S01]  /*2ab0*/  FMUL.FTZ R93, R91, -1.4426950216293334961 ;  /* 0xbfb8aa3b5b5d7820 */ /* 0x000fe20000410000 */
[----:B------:R-:W-:Y:S01]  /*2ac0*/  FADD.FTZ R95, -R72, R87 ;  /* 0x00000057485f7221 */ /* 0x000fe20000010100 */
[-C--:B------:R-:W-:Y:S01]  /*2ad0*/  FMUL.FTZ R87, R83, R88.reuse ;  /* 0x0000005853577220 */ /* 0x080fe20000410000 */
[----:B0-----:R-:W-:Y:S01]  /*2ae0*/  FADD.FTZ R94, -R92, 1 ;  /* 0x3f8000005c5e7421 */ /* 0x001fe20000010100 */
[----:B------:R-:W-:-:S02]  /*2af0*/  FFMA.FTZ R85, R33, R88, R90 ;  /* 0x0000005821557223 */ /* 0x000fc4000001005a */
[----:B------:R-:W0:Y:S01]  /*2b00*/  MUFU.EX2 R93, R93 ;  /* 0x0000005d005d7308 */ /* 0x000e220000000800 */
[----:B------:R-:W-:Y:S01]  /*2b10*/  FFMA.FTZ R33, R33, R87, R34 ;  /* 0x0000005721217223 */ /* 0x000fe20000010022 */
[----:B------:R-:W-:Y:S01]  /*2b20*/  FMUL.FTZ R87, R20, R95 ;  /* 0x0000005f14577220 */ /* 0x000fe20000410000 */
[----:B------:R-:W-:-:S03]  /*2b30*/  FFMA.FTZ R89, R89, R94, 1 ;  /* 0x3f80000059597423 */ /* 0x000fc6000001005e */
[----:B------:R-:W-:Y:S01]  /*2b40*/  FFMA.FTZ R94, R84, R87, R27 ;  /* 0x00000057545e7223 */ /* 0x000fe2000001001b */
[----:B------:R-:W-:Y:S01]  /*2b50*/  FMUL.FTZ R92, R92, R89 ;  /* 0x000000595c5c7220 */ /* 0x000fe20000410000 */
[----:B------:R-:W-:Y:S02]  /*2b60*/  PRMT R89, R45, 0x7632, R89 ;  /* 0x000076322d597816 */ /* 0x000fe40000000059 */
[----:B------:R-:W-:Y:S02]  /*2b70*/  FMUL.FTZ R118, R94, -1.4426950216293334961 ;  /* 0xbfb8aa3b5e767820 */ /* 0x000fe40000410000 */
[----:B------:R-:W-:Y:S01]  /*2b80*/  SHF.L.U32 R89, R89, 0x10, RZ ;  /* 0x0000001059597819 */ /* 0x000fe200000006ff */
[----:B------:R-:W-:-:S03]  /*2b90*/  FMUL.FTZ R32, R20, R97 ;  /* 0x0000006114207220 */ /* 0x000fc60000410000 */
[----:B------:R-:W1:Y:S01]  /*2ba0*/  MUFU.EX2 R118, R118 ;  /* 0x0000007600767308 */ /* 0x000e620000000800 */
[----:B------:R-:W-:Y:S01]  /*2bb0*/  FADD.FTZ R89, -R72, R89 ;  /* 0x0000005948597221 */ /* 0x000fe20000010100 */
[----:B0-----:R-:W-:Y:S01]  /*2bc0*/  FADD.FTZ R119, R93, 1 ;  /* 0x3f8000005d777421 */ /* 0x001fe20000010000 */
[----:B------:R-:W-:Y:S02]  /*2bd0*/  SHF.L.U32 R97, R41, 0x10, RZ ;  /* 0x0000001029617819 */ /* 0x000fe400000006ff */
[----:B------:R-:W-:Y:S01]  /*2be0*/  FMUL.FTZ R90, R20, R89 ;  /* 0x00000059145a7220 */ /* 0x000fe20000410000 */
[----:B------:R-:W-:Y:S02]  /*2bf0*/  PRMT R89, R40, 0x7632, R89 ;  /* 0x0000763228597816 */ /* 0x000fe40000000059 */
[----:B------:R-:W0:Y:S01]  /*2c00*/  MUFU.RCP R119, R119 ;  /* 0x0000007700777308 */ /* 0x000e220000001000 */
[----:B------:R-:W-:Y:S01]  /*2c10*/  FADD.FTZ R97, -R72, R97 ;  /* 0x0000006148617221 */ /* 0x000fe20000010100 */
[----:B------:R-:W-:Y:S01]  /*2c20*/  SHF.L.U32 R89, R89, 0x10, RZ ;  /* 0x0000001059597819 */ /* 0x000fe200000006ff */
[----:B------:R-:W-:-:S02]  /*2c30*/  FFMA.FTZ R96, R83, R90, R86 ;  /* 0x0000005a53607223 */ /* 0x000fc40000010056 */
[----:B------:R-:W-:Y:S02]  /*2c40*/  FMUL.FTZ R34, R20, R97 ;  /* 0x0000006114227220 */ /* 0x000fe40000410000 */
[----:B------:R-:W-:Y:S01]  /*2c50*/  FMUL.FTZ R97, R96, -1.4426950216293334961 ;  /* 0xbfb8aa3b60617820 */ /* 0x000fe20000410000 */
[----:B------:R-:W-:Y:S01]  /*2c60*/  FADD.FTZ R89, -R72, R89 ;  /* 0x0000005948597221 */ /* 0x000fe20000010100 */
[----:B-1----:R-:W-:Y:S01]  /*2c70*/  FADD.FTZ R120, R118, 1 ;  /* 0x3f80000076787421 */ /* 0x002fe20000010000 */
[----:B------:R-:W-:Y:S02]  /*2c80*/  FFMA.FTZ R31, R116, R32, R31 ;  /* 0x00000020741f7223 */ /* 0x000fe4000001001f */
[----:B------:R-:W-:Y:S01]  /*2c90*/  FMUL.FTZ R89, R20, R89 ;  /* 0x0000005914597220 */ /* 0x000fe20000410000 */
[----:B------:R-:W1:Y:S01]  /*2ca0*/  MUFU.EX2 R97, R97 ;  /* 0x0000006100617308 */ /* 0x000e620000000800 */
[----:B------:R-:W-:Y:S01]  /*2cb0*/  PRMT R121, R41, 0x7632, R121 ;  /* 0x0000763229797816 */ /* 0x000fe20000000079 */
[----:B------:R-:W-:Y:S01]  /*2cc0*/  FMUL.FTZ R95, R31, -1.4426950216293334961 ;  /* 0xbfb8aa3b1f5f7820 */ /* 0x000fe20000410000 */
[----:B------:R-:W-:Y:S01]  /*2cd0*/  FFMA.FTZ R27, R84, R89, R27 ;  /* 0x00000059541b7223 */ /* 0x000fe2000001001b */
[----:B0-----:R-:W-:Y:S01]  /*2ce0*/  FADD.FTZ R122, -R119, 1 ;  /* 0x3f800000777a7421 */ /* 0x001fe20000010100 */
[----:B------:R-:W-:-:S03]  /*2cf0*/  SHF.L.U32 R121, R121, 0x10, RZ ;  /* 0x0000001079797819 */ /* 0x000fc600000006ff */
[----:B------:R-:W0:Y:S01]  /*2d00*/  MUFU.RCP R120, R120 ;  /* 0x0000007800787308 */ /* 0x000e220000001000 */
[----:B------:R-:W-:Y:S01]  /*2d10*/  FMUL.FTZ R118, R27, -1.4426950216293334961 ;  /* 0xbfb8aa3b1b767820 */ /* 0x000fe20000410000 */
[----:B------:R-:W-:Y:S01]  /*2d20*/  FFMA.FTZ R122, R91, R122, 1 ;  /* 0x3f8000005b7a7423 */ /* 0x000fe2000001007a */
[----:B------:R-:W-:-:S05]  /*2d30*/  FADD.FTZ R91, -R72, R121 ;  /* 0x00000079485b7221 */ /* 0x000fca0000010100 */
[----:B------:R-:W2:Y:S01]  /*2d40*/  MUFU.EX2 R95, R95 ;  /* 0x0000005f005f7308 */ /* 0x000ea20000000800 */
[----:B------:R-:W-:Y:S01]  /*2d50*/  FMUL.FTZ R91, R20, R91 ;  /* 0x0000005b145b7220 */ /* 0x000fe20000410000 */
[----:B------:R-:W-:Y:S01]  /*2d60*/  FFMA.FTZ R29, R114, R34, R29 ;  /* 0x00000022721d7223 */ /* 0x000fe2000001001d */
[----:B-1----:R-:W-:-:S05]  /*2d70*/  FADD.FTZ R121, R97, 1 ;  /* 0x3f80000061797421 */ /* 0x002fca0000010000 */
[----:B------:R-:W1:Y:S01]  /*2d80*/  MUFU.EX2 R118, R118 ;  /* 0x0000007600767308 */ /* 0x000e620000000800 */
[----:B------:R-:W-:Y:S01]  /*2d90*/  FFMA.FTZ R97, R83, R91, R86 ;  /* 0x0000005b53617223 */ /* 0x000fe20000010056 */
[----:B------:R-:W-:Y:S01]  /*2da0*/  FMUL.FTZ R93, R29, -1.4426950216293334961 ;  /* 0xbfb8aa3b1d5d7820 */ /* 0x000fe20000410000 */
[----:B0-----:R-:W-:Y:S01]  /*2db0*/  FADD.FTZ R123, -R120, 1 ;  /* 0x3f800000787b7421 */ /* 0x001fe20000010100 */
[----:B------:R-:W-:Y:S01]  /*2dc0*/  FMUL.FTZ R86, R119, R122 ;  /* 0x0000007a77567220 */ /* 0x000fe20000410000 */
[----:B------:R-:W-:Y:S02]  /*2dd0*/  FMUL.FTZ R119, R97, -1.4426950216293334961 ;  /* 0xbfb8aa3b61777820 */ /* 0x000fe40000410000 */
[----:B------:R-:W-:Y:S01]  /*2de0*/  FFMA.FTZ R123, R94, R123, 1 ;  /* 0x3f8000005e7b7423 */ /* 0x000fe2000001007b */
[----:B------:R-:W0:Y:S01]  /*2df0*/  MUFU.EX2 R93, R93 ;  /* 0x0000005d005d7308 */ /* 0x000e220000000800 */
[----:B--2---:R-:W-:-:S07]  /*2e00*/  FADD.FTZ R94, R95, 1 ;  /* 0x3f8000005f5e7421 */ /* 0x004fce0000010000 */
[----:B------:R-:W2:Y:S01]  /*2e10*/  MUFU.EX2 R119, R119 ;  /* 0x0000007700777308 */ /* 0x000ea20000000800 */
[----:B-1----:R-:W-:Y:S01]  /*2e20*/  FADD.FTZ R118, R118, 1 ;  /* 0x3f80000076767421 */ /* 0x002fe20000010000 */
[----:B------:R-:W-:-:S06]  /*2e30*/  FMUL.FTZ R95, R120, R123 ;  /* 0x0000007b785f7220 */ /* 0x000fcc0000410000 */
[----:B------:R-:W1:Y:S01]  /*2e40*/  MUFU.RCP R121, R121 ;  /* 0x0000007900797308 */ /* 0x000e620000001000 */
[----:B------:R-:W-:-:S07]  /*2e50*/  PRMT R120, R38, 0x7632, R120 ;  /* 0x0000763226787816 */ /* 0x000fce0000000078 */
[----:B------:R-:W3:Y:S01]  /*2e60*/  MUFU.RCP R94, R94 ;  /* 0x0000005e005e7308 */ /* 0x000ee20000001000 */
[----:B------:R-:W-:-:S07]  /*2e70*/  SHF.L.U32 R120, R120, 0x10, RZ ;  /* 0x0000001078787819 */ /* 0x000fce00000006ff */
[----:B------:R-:W4:Y:S01]  /*2e80*/  MUFU.RCP R118, R118 ;  /* 0x0000007600767308 */ /* 0x000f220000001000 */
[----:B0-----:R-:W-:Y:S01]  /*2e90*/  FADD.FTZ R93, R93, 1 ;  /* 0x3f8000005d5d7421 */ /* 0x001fe20000010000 */
[----:B--2---:R-:W-:Y:S01]  /*2ea0*/  FADD.FTZ R119, R119, 1 ;  /* 0x3f80000077777421 */ /* 0x004fe20000010000 */
[----:B------:R-:W-:Y:S01]  /*2eb0*/  FMUL.FTZ R95, R120, R95 ;  /* 0x0000005f785f7220 */ /* 0x000fe20000410000 */
[----:B-1----:R-:W-:-:S04]  /*2ec0*/  FADD.FTZ R123, -R121, 1 ;  /* 0x3f800000797b7421 */ /* 0x002fc80000010100 */
[----:B------:R-:W0:Y:S01]  /*2ed0*/  MUFU.RCP R93, R93 ;  /* 0x0000005d005d7308 */ /* 0x000e220000001000 */
[----:B---3--:R-:W-:Y:S01]  /*2ee0*/  FADD.FTZ R120, -R94, 1 ;  /* 0x3f8000005e787421 */ /* 0x008fe20000010100 */
[----:B------:R-:W-:-:S03]  /*2ef0*/  FFMA.FTZ R96, R96, R123, 1 ;  /* 0x3f80000060607423 */ /* 0x000fc6000001007b */
[----:B------:R-:W-:-:S03]  /*2f00*/  FFMA.FTZ R31, R31, R120, 1 ;  /* 0x3f8000001f1f7423 */ /* 0x000fc60000010078 */
[----:B------:R-:W1:Y:S01]  /*2f10*/  MUFU.RCP R119, R119 ;  /* 0x0000007700777308 */ /* 0x000e620000001000 */
[----:B----4-:R-:W-:Y:S01]  /*2f20*/  FADD.FTZ R120, -R118, 1 ;  /* 0x3f80000076787421 */ /* 0x010fe20000010100 */
[----:B------:R-:W-:-:S03]  /*2f30*/  FMUL.FTZ R96, R121, R96 ;  /* 0x0000006079607220 */ /* 0x000fc60000410000 */
[----:B------:R-:W-:Y:S01]  /*2f40*/  FFMA.FTZ R121, R27, R120, 1 ;  /* 0x3f8000001b797423 */ /* 0x000fe20000010078 */
[----:B------:R-:W-:Y:S01]  /*2f50*/  PRMT R27, R39, 0x7632, R27 ;  /* 0x00007632271b7816 */ /* 0x000fe2000000001b */
[----:B------:R-:W-:-:S03]  /*2f60*/  FMUL.FTZ R31, R94, R31 ;  /* 0x0000001f5e1f7220 */ /* 0x000fc60000410000 */
[----:B------:R-:W-:Y:S01]  /*2f70*/  SHF.L.U32 R27, R27, 0x10, RZ ;  /* 0x000000101b1b7819 */ /* 0x000fe200000006ff */
[----:B0-----:R-:W-:-:S04]  /*2f80*/  FADD.FTZ R94, -R93, 1 ;  /* 0x3f8000005d5e7421 */ /* 0x001fc80000010100 */
[----:B------:R-:W-:Y:S01]  /*2f90*/  FMUL.FTZ R96, R27, R96 ;  /* 0x000000601b607220 */ /* 0x000fe20000410000 */
[----:B------:R-:W-:Y:S01]  /*2fa0*/  PRMT R27, R36, 0x7632, R27 ;  /* 0x00007632241b7816 */ /* 0x000fe2000000001b */
[----:B-1----:R-:W-:Y:S01]  /*2fb0*/  FADD.FTZ R120, -R119, 1 ;  /* 0x3f80000077787421 */ /* 0x002fe20000010100 */
[----:B------:R-:W-:Y:S01]  /*2fc0*/  FFMA.FTZ R94, R29, R94, 1 ;  /* 0x3f8000001d5e7423 */ /* 0x000fe2000001005e */
[----:B------:R-:W-:Y:S01]  /*2fd0*/  PRMT R29, R37, 0x7632, R29 ;  /* 0x00007632251d7816 */ /* 0x000fe2000000001d */
[----:B------:R-:W-:Y:S01]  /*2fe0*/  FMUL.FTZ R118, R118, R121 ;  /* 0x0000007976767220 */ /* 0x000fe20000410000 */
[----:B------:R-:W-:Y:S01]  /*2ff0*/  FFMA.FTZ R120, R97, R120, 1 ;  /* 0x3f80000061787423 */ /* 0x000fe20000010078 */
[----:B------:R-:W-:Y:S01]  /*3000*/  SHF.L.U32 R27, R27, 0x10, RZ ;  /* 0x000000101b1b7819 */ /* 0x000fe200000006ff */
[----:B------:R-:W-:Y:S01]  /*3010*/  FMUL.FTZ R97, R93, R94 ;  /* 0x0000005e5d617220 */ /* 0x000fe20000410000 */
[----:B------:R-:W-:Y:S01]  /*3020*/  SHF.L.U32 R29, R29, 0x10, RZ ;  /* 0x000000101d1d7819 */ /* 0x000fe200000006ff */
[----:B------:R-:W-:-:S02]  /*3030*/  FMUL.FTZ R120, R119, R120 ;  /* 0x0000007877787220 */ /* 0x000fc40000410000 */
[----:B------:R-:W-:Y:S01]  /*3040*/  FMUL.FTZ R93, R27, R118 ;  /* 0x000000761b5d7220 */ /* 0x000fe20000410000 */
[----:B------:R-:W-:Y:S01]  /*3050*/  SHF.L.U32 R27, R38, 0x10, RZ ;  /* 0x00000010261b7819 */ /* 0x000fe200000006ff */
[----:B------:R-:W-:Y:S01]  /*3060*/  FMUL.FTZ R94, R29, R120 ;  /* 0x000000781d5e7220 */ /* 0x000fe20000410000 */
[----:B------:R-:W-:-:S03]  /*3070*/  SHF.L.U32 R29, R39, 0x10, RZ ;  /* 0x00000010271d7819 */ /* 0x000fc600000006ff */
[----:B------:R-:W-:Y:S02]  /*3080*/  FMUL.FTZ R27, R27, R92 ;  /* 0x0000005c1b1b7220 */ /* 0x000fe40000410000 */
[----:B------:R-:W-:Y:S02]  /*3090*/  FMUL.FTZ R29, R29, R86 ;  /* 0x000000561d1d7220 */ /* 0x000fe40000410000 */
[----:B------:R-:W-:-:S04]  /*30a0*/  FMUL.FTZ R86, R116, R27 ;  /* 0x0000001b74567220 */ /* 0x000fc80000410000 */
[----:B------:R-:W-:Y:S01]  /*30b0*/  FFMA.FTZ R92, R28, R86, R33 ;  /* 0x000000561c5c7223 */ /* 0x000fe20000010021 */
[----:B------:R-:W-:Y:S01]  /*30c0*/  FMUL.FTZ R33, R84, R95 ;  /* 0x0000005f54217220 */ /* 0x000fe20000410000 */
[----:B------:R-:W-:-:S03]  /*30d0*/  FFMA.FTZ R86, R114, R25, R75 ;  /* 0x0000001972567223 */ /* 0x000fc6000001004b */
[----:B------:R-:W-:Y:S01]  /*30e0*/  FFMA.FTZ R75, R87, R33, R92 ;  /* 0x00000021574b7223 */ /* 0x000fe2000001005c */
[----:B------:R-:W-:Y:S01]  /*30f0*/  FFMA.FTZ R33, R83, R88, R86 ;  /* 0x0000005853217223 */ /* 0x000fe20000010056 */
[----:B------:R-:W-:-:S03]  /*3100*/  SHF.L.U32 R92, R36, 0x10, RZ ;  /* 0x00000010245c7819 */ /* 0x000fc600000006ff */
[----:B------:R-:W-:Y:S01]  /*3110*/  FFMA.FTZ R33, R116, R27, R33 ;  /* 0x0000001b74217223 */ /* 0x000fe20000010021 */
[----:B------:R-:W-:Y:S01]  /*3120*/  FMUL.FTZ R86, R114, R29 ;  /* 0x0000001d72567220 */ /* 0x000fe20000410000 */
[----:B------:R-:W-:Y:S02]  /*3130*/  FMUL.FTZ R31, R92, R31 ;  /* 0x0000001f5c1f7220 */ /* 0x000fe40000410000 */
[----:B------:R-:W-:Y:S01]  /*3140*/  FFMA.FTZ R33, R84, R95, R33 ;  /* 0x0000005f54217223 */ /* 0x000fe20000010021 */
[----:B------:R-:W-:Y:S01]  /*3150*/  FFMA.FTZ R75, R30, R86, R75 ;  /* 0x000000561e4b7223 */ /* 0x000fe2000001004b */
[----:B------:R-:W-:Y:S02]  /*3160*/  FMUL.FTZ R92, R83, R96 ;  /* 0x00000060535c7220 */ /* 0x000fe40000410000 */
[----:B------:R-:W-:Y:S01]  /*3170*/  FFMA.FTZ R86, R114, R29, R33 ;  /* 0x0000001d72567223 */ /* 0x000fe20000010021 */
[----:B------:R-:W-:Y:S01]  /*3180*/  SHF.L.U32 R118, R37, 0x10, RZ ;  /* 0x0000001025767819 */ /* 0x000fe200000006ff */
[----:B------:R-:W-:-:S02]  /*3190*/  FFMA.FTZ R119, R90, R92, R75 ;  /* 0x0000005c5a777223 */ /* 0x000fc4000001004b */
[----:B------:R-:W-:Y:S01]  /*31a0*/  FFMA.FTZ R75, R83, R96, R86 ;  /* 0x00000060534b7223 */ /* 0x000fe20000010056 */
[----:B------:R-:W-:Y:S01]  /*31b0*/  FMUL.FTZ R86, R116, R31 ;  /* 0x0000001f74567220 */ /* 0x000fe20000410000 */
[----:B------:R-:W-:Y:S01]  /*31c0*/  FMUL.FTZ R33, R118, R97 ;  /* 0x0000006176217220 */ /* 0x000fe20000410000 */
[----:B------:R-:W-:Y:S01]  /*31d0*/  FMUL.FTZ R92, R84, R93 ;  /* 0x0000005d545c7220 */ /* 0x000fe20000410000 */
[----:B------:R-:W-:Y:S01]  /*31e0*/  FFMA.FTZ R75, R116, R31, R75 ;  /* 0x0000001f744b7223 */ /* 0x000fe2000001004b */
[----:B------:R-:W-:-:S03]  /*31f0*/  FFMA.FTZ R86, R32, R86, R119 ;  /* 0x0000005620567223 */ /* 0x000fc60000010077 */
[----:B------:R-:W-:Y:S01]  /*3200*/  FFMA.FTZ R75, R84, R93, R75 ;  /* 0x0000005d544b7223 */ /* 0x000fe2000001004b */
[----:B------:R-:W-:Y:S01]  /*3210*/  FFMA.FTZ R97, R89, R92, R86 ;  /* 0x0000005c59617223 */ /* 0x000fe20000010056 */
[----:B------:R-:W-:-:S04]  /*3220*/  FMUL.FTZ R84, R114, R33 ;  /* 0x0000002172547220 */ /* 0x000fc80000410000 */
[----:B------:R-:W-:Y:S01]  /*3230*/  FFMA.FTZ R86, R34, R84, R97 ;  /* 0x0000005422567223 */ /* 0x000fe20000010061 */
[----:B------:R-:W-:Y:S01]  /*3240*/  FFMA.FTZ R84, R114, R33, R75 ;  /* 0x0000002172547223 */ /* 0x000fe2000001004b */
[----:B------:R-:W-:Y:S01]  /*3250*/  FADD.FTZ R97, R74, R88 ;  /* 0x000000584a617221 */ /* 0x000fe20000010000 */
[----:B------:R-:W-:Y:S01]  /*3260*/  LOP3.LUT P1, RZ, R19, 0xfffffff1, RZ, 0xc0, !PT ;  /* 0xfffffff113ff7812 */ /* 0x000fe2000782c0ff */
[CC--:B------:R-:W-:Y:S01]  /*3270*/  FMUL.FTZ R75, R83.reuse, R94.reuse ;  /* 0x0000005e534b7220 */ /* 0x0c0fe20000410000 */
[----:B------:R-:W-:Y:S01]  /*3280*/  FFMA.FTZ R74, R83, R94, R84 ;  /* 0x0000005e534a7223 */ /* 0x000fe20000010054 */
[----:B------:R-:W-:Y:S01]  /*3290*/  FFMA.FTZ R83, R117, R115, R80 ;  /* 0x0000007375537223 */ /* 0x000fe20000010050 */
[----:B------:R-:W-:Y:S01]  /*32a0*/  UIADD3 UR15, UP0, UR12, 0x2, URZ ;  /* 0x000000020c0f7890 */ /* 0x000fe2000ff1e03f */
[----:B------:R-:W-:Y:S01]  /*32b0*/  FADD.FTZ R80, R115, R81 ;  /* 0x0000005173507221 */ /* 0x000fe20000010000 */
[----:B------:R-:W-:Y:S01]  /*32c0*/  FFMA.FTZ R81, R113, R111, R76 ;  /* 0x0000006f71517223 */ /* 0x000fe2000001004c */
[----:B------:R-:W-:Y:S01]  /*32d0*/  FADD.FTZ R76, R111, R77 ;  /* 0x0000004d6f4c7221 */ /* 0x000fe20000010000 */
[----:B------:R-:W-:Y:S01]  /*32e0*/  UIADD3.X UR16, URZ, UR4, URZ, UP0, !UPT ;  /* 0x000000043f107290 */ /* 0x000fe200087fe43f */
[----:B------:R-:W-:Y:S01]  /*32f0*/  FFMA.FTZ R83, R112, R109, R83 ;  /* 0x0000006d70537223 */ /* 0x000fe20000010053 */
[----:B------:R-:W-:Y:S01]  /*3300*/  UISETP.GE.U32.AND UP0, UPT, UR15, UR21, UPT ;  /* 0x000000150f00728c */ /* 0x000fe2000bf06070 */
[----:B------:R-:W-:Y:S01]  /*3310*/  FFMA.FTZ R81, R110, R107, R81 ;  /* 0x0000006b6e517223 */ /* 0x000fe20000010051 */
[----:B------:R-:W-:Y:S01]  /*3320*/  FADD.FTZ R80, R80, R109 ;  /* 0x0000006d50507221 */ /* 0x000fe20000010000 */
[----:B------:R-:W-:Y:S01]  /*3330*/  FADD.FTZ R76, R76, R107 ;  /* 0x0000006b4c4c7221 */ /* 0x000fe20000010000 */
[----:B------:R-:W-:Y:S01]  /*3340*/  UISETP.GE.AND.EX UP0, UPT, UR16, UR11, UPT, UP0 ;  /* 0x0000000b1000728c */ /* 0x000fe2000bf06300 */
[----:B------:R-:W-:Y:S01]  /*3350*/  FFMA.FTZ R81, R106, R103, R81 ;  /* 0x000000676a517223 */ /* 0x000fe20000010051 */
[----:B------:R-:W0:Y:S01]  /*3360*/  @!P1 LDC R118, c[0x0][0x10] ;  /* 0x00000400ff769b82 */ /* 0x000e220000000800 */
[----:B------:R-:W-:Y:S01]  /*3370*/  FFMA.FTZ R83, R108, R105, R83 ;  /* 0x000000696c537223 */ /* 0x000fe20000010053 */
[----:B------:R-:W-:Y:S01]  /*3380*/  FADD.FTZ R80, R80, R105 ;  /* 0x0000006950507221 */ /* 0x000fe20000010000 */
[----:B------:R-:W-:Y:S01]  /*3390*/  FADD.FTZ R76, R76, R103 ;  /* 0x000000674c4c7221 */ /* 0x000fe20000010000 */
[----:B------:R-:W-:-:S04]  /*33a0*/  FFMA.FTZ R81, R102, R99, R81 ;  /* 0x0000006366517223 */ /* 0x000fc80000010051 */
[----:B------:R-:W1:Y:S01]  /*33b0*/  @!P1 LDC.64 R120, c[0x0][0x260] ;  /* 0x00009800ff789b82 */ /* 0x000e620000000a00 */
[----:B------:R-:W-:Y:S01]  /*33c0*/  FFMA.FTZ R83, R104, R101, R83 ;  /* 0x0000006568537223 */ /* 0x000fe20000010053 */
[----:B------:R-:W-:Y:S01]  /*33d0*/  FADD.FTZ R80, R80, R101 ;  /* 0x0000006550507221 */ /* 0x000fe20000010000 */
[----:B------:R-:W-:Y:S01]  /*33e0*/  FADD.FTZ R76, R76, R99 ;  /* 0x000000634c4c7221 */ /* 0x000fe20000010000 */
[----:B------:R-:W-:Y:S01]  /*33f0*/  PLOP3.LUT P0, PT, PT, PT, UP0, 0x80, 0x0 ;  /* 0x000000000000781c */ /* 0x000fe20003f0f008 */
[----:B------:R-:W-:Y:S01]  /*3400*/  FFMA.FTZ R81, R98, R35, R81 ;  /* 0x0000002362517223 */ /* 0x000fe20000010051 */
[----:B------:R-:W-:Y:S01]  /*3410*/  FFMA.FTZ R83, R100, R73, R83 ;  /* 0x0000004964537223 */ /* 0x000fe20000010053 */
[----:B------:R-:W-:Y:S01]  /*3420*/  FADD.FTZ R80, R80, R73 ;  /* 0x0000004950507221 */ /* 0x000fe20000010000 */
[----:B------:R-:W-:Y:S01]  /*3430*/  FADD.FTZ R76, R76, R35 ;  /* 0x000000234c4c7221 */ /* 0x000fe20000010000 */
[----:B------:R-:W-:Y:S01]  /*3440*/  FFMA.FTZ R75, R91, R75, R86 ;  /* 0x0000004b5b4b7223 */ /* 0x000fe20000010056 */
[----:B------:R-:W-:Y:S01]  /*3450*/  FADD.FTZ R84, R79, R95 ;  /* 0x0000005f4f547221 */ /* 0x000fe20000010000 */
[----:B------:R-:W-:Y:S01]  /*3460*/  FFMA.FTZ R81, R26, R25, R81 ;  /* 0x000000191a517223 */ /* 0x000fe20000010051 */
[----:B------:R-:W-:Y:S01]  /*3470*/  FFMA.FTZ R83, R24, R23, R83 ;  /* 0x0000001718537223 */ /* 0x000fe20000010053 */
[----:B------:R-:W-:Y:S01]  /*3480*/  FADD.FTZ R80, R80, R23 ;  /* 0x0000001750507221 */ /* 0x000fe20000010000 */
[----:B------:R-:W-:Y:S01]  /*3490*/  FADD.FTZ R76, R76, R25 ;  /* 0x000000194c4c7221 */ /* 0x000fe20000010000 */
[----:B------:R2:W-:Y:S01]  /*34a0*/  STS.64 [R82], R74 ;  /* 0x0000004a52007388 */ /* 0x0005e20000000a00 */
[----:B------:R-:W-:Y:S01]  /*34b0*/  FADD.FTZ R79, R84, R93 ;  /* 0x0000005d544f7221 */ /* 0x000fe20000010000 */
[----:B------:R-:W-:Y:S01]  /*34c0*/  FFMA.FTZ R77, R30, R29, R81 ;  /* 0x0000001d1e4d7223 */ /* 0x000fe20000010051 */
[----:B------:R-:W-:Y:S01]  /*34d0*/  FFMA.FTZ R78, R87, R95, R78 ;  /* 0x0000005f574e7223 */ /* 0x000fe2000001004e */
[----:B------:R-:W-:Y:S01]  /*34e0*/  FFMA.FTZ R90, R90, R96, R85 ;  /* 0x000000605a5a7223 */ /* 0x000fe20000010055 */
[----:B------:R-:W-:Y:S01]  /*34f0*/  FADD.FTZ R97, R97, R96 ;  /* 0x0000006061617221 */ /* 0x000fe20000010000 */
[----:B------:R-:W-:Y:S01]  /*3500*/  FFMA.FTZ R83, R28, R27, R83 ;  /* 0x0000001b1c537223 */ /* 0x000fe20000010053 */
[----:B------:R-:W-:Y:S01]  /*3510*/  FADD.FTZ R84, R76, R29 ;  /* 0x0000001d4c547221 */ /* 0x000fe20000010000 */
[----:B------:R-:W-:Y:S01]  /*3520*/  HFMA2.MMA R96, -RZ, RZ, 0, 0 ;  /* 0x00000000ff607435 */ /* 0x000fe200000001ff */
[----:B------:R-:W-:Y:S01]  /*3530*/  FFMA.FTZ R76, R34, R33, R77 ;  /* 0x00000021224c7223 */ /* 0x000fe2000001004d */
[----:B--2---:R-:W-:Y:S01]  /*3540*/  FADD.FTZ R82, R80, R27 ;  /* 0x0000001b50527221 */ /* 0x004fe20000010000 */
[----:B------:R-:W-:Y:S01]  /*3550*/  FFMA.FTZ R78, R89, R93, R78 ;  /* 0x0000005d594e7223 */ /* 0x000fe2000001004e */
[----:B------:R-:W-:Y:S01]  /*3560*/  FFMA.FTZ R74, R91, R94, R90 ;  /* 0x0000005e5b4a7223 */ /* 0x000fe2000001005a */
[----:B------:R-:W-:Y:S01]  /*3570*/  FADD.FTZ R75, R97, R94 ;  /* 0x0000005e614b7221 */ /* 0x000fe20000010000 */
[----:B------:R-:W-:Y:S01]  /*3580*/  BAR.SYNC.DEFER_BLOCKING 0x0 ;  /* 0x0000000000007b1d */ /* 0x000fe20000010000 */
[----:B------:R-:W-:Y:S01]  /*3590*/  ISETP.GT.U32.AND P2, PT, R19, 0xf, PT ;  /* 0x0000000f1300780c */ /* 0x000fe20003f44070 */
[----:B------:R-:W-:Y:S01]  /*35a0*/  FFMA.FTZ R80, R32, R31, R83 ;  /* 0x0000001f20507223 */ /* 0x000fe20000010053 */
[----:B------:R-:W-:Y:S01]  /*35b0*/  FADD.FTZ R81, R82, R31 ;  /* 0x0000001f52517221 */ /* 0x000fe20000010000 */
[----:B------:R-:W-:-:S02]  /*35c0*/  FADD.FTZ R77, R84, R33 ;  /* 0x00000021544d7221 */ /* 0x000fc40000010000 */
[----:B------:R-:W-:Y:S08]  /*35d0*/  @!P0 BRA `(.L_x_599) ;  /* 0x00000000008c8947 */ /* 0x000ff00003800000 */
[----:B------:R-:W-:Y:S01]  /*35e0*/  LOP3.LUT R83, R7, 0x8, RZ, 0x3c, !PT ;  /* 0x0000000807537812 */ /* 0x000fe200078e3cff */
[----:B------:R-:W-:Y:S01]  /*35f0*/  UIMAD UR14, UR13, 0x780, UR17 ;  /* 0x000007800d0e78a4 */ /* 0x000fe2000f8e0211 */
[C---:B------:R-:W-:Y:S02]  /*3600*/  IADD3 R86, R6.reuse, R7, RZ ;  /* 0x0000000706567210 */ /* 0x040fe40007ffe0ff */
[----:B------:R-:W-:Y:S02]  /*3610*/  IADD3 R90, R6, R83, RZ ;  /* 0x00000053065a7210 */ /* 0x000fe40007ffe0ff */
[-C--:B------:R-:W-:Y:S01]  /*3620*/  LEA R82, R16, R18.reuse, 0x5 ;  /* 0x0000001210527211 */ /* 0x080fe200078e28ff */
[----:B------:R-:W-:Y:S01]  /*3630*/  STS.64 [R86], R80 ;  /* 0x0000005056007388 */ /* 0x000fe20000000a00 */
[----:B------:R-:W-:Y:S02]  /*3640*/  LEA R87, R13, R18, 0x5 ;  /* 0x000000120d577211 */ /* 0x000fe400078e28ff */
[-C--:B------:R-:W-:Y:S01]  /*3650*/  LEA R83, R12, R82.reuse, 0x3 ;  /* 0x000000520c537211 */ /* 0x080fe200078e18ff */
[----:B------:R2:W-:Y:S01]  /*3660*/  STS.64 [R90], R78 ;  /* 0x0000004e5a007388 */ /* 0x0005e20000000a00 */
[----:B------:R-:W-:-:S02]  /*3670*/  LEA R84, R11, R82, 0x3 ;  /* 0x000000520b547211 */ /* 0x000fc400078e18ff */
[-C--:B------:R-:W-:Y:S01]  /*3680*/  LEA R94, R10, R87.reuse, 0x3 ;  /* 0x000000570a5e7211 */ /* 0x080fe200078e18ff */
[----:B------:R-:W-:Y:S01]  /*3690*/  STS.64 [R4], R76 ;  /* 0x0000004c04007388 */ /* 0x000fe20000000a00 */
[----:B------:R-:W-:Y:S02]  /*36a0*/  LEA R88, R9, R87, 0x3 ;  /* 0x0000005709587211 */ /* 0x000fe400078e18ff */
[----:B------:R-:W-:Y:S01]  /*36b0*/  IADD3 R93, R19, UR14, RZ ;  /* 0x0000000e135d7c10 */ /* 0x000fe2000fffe0ff */
[----:B------:R-:W-:Y:S03]  /*36c0*/  STS.64 [R5], R74 ;  /* 0x0000004a05007388 */ /* 0x000fe60000000a00 */
[----:B------:R-:W-:Y:S01]  /*36d0*/  SHF.L.U32 R93, R93, 0x1, RZ ;  /* 0x000000015d5d7819 */ /* 0x000fe200000006ff */
[----:B------:R-:W-:Y:S03]  /*36e0*/  BAR.SYNC.DEFER_BLOCKING 0x0 ;  /* 0x0000000000007b1d */ /* 0x000fe60000010000 */
[----:B------:R-:W-:-:S05]  /*36f0*/  IADD3 R95, R93, 0x3c0, RZ ;  /* 0x000003c05d5f7810 */ /* 0x000fca0007ffe0ff */
[----:B--2---:R-:W2:Y:S01]  /*3700*/  LDC.64 R90, c[0x0][0x260] ;  /* 0x00009800ff5a7b82 */ /* 0x004ea20000000a00 */
[----:B------:R-:W3:Y:S04]  /*3710*/  LDS.64 R82, [R83] ;  /* 0x0000000053527984 */ /* 0x000ee80000000a00 */
[----:B------:R-:W4:Y:S04]  /*3720*/  LDS.64 R84, [R84+0x1e00] ;  /* 0x001e000054547984 */ /* 0x000f280000000a00 */
[----:B------:R-:W5:Y:S04]  /*3730*/  LDS.64 R86, [R94] ;  /* 0x000000005e567984 */ /* 0x000f680000000a00 */
[----:B------:R-:W0:Y:S01]  /*3740*/  LDS.64 R88, [R88+0x1e00] ;  /* 0x001e000058587984 */ /* 0x000e220000000a00 */
[----:B---3--:R-:W-:Y:S01]  /*3750*/  FADD.FTZ R92, RZ, R83 ;  /* 0x00000053ff5c7221 */ /* 0x008fe20000010000 */
[----:B------:R-:W-:-:S03]  /*3760*/  FADD.FTZ R83, RZ, R82 ;  /* 0x00000052ff537221 */ /* 0x000fc60000010000 */
[----:B----4-:R-:W-:Y:S01]  /*3770*/  FADD.FTZ R85, R92, R85 ;  /* 0x000000555c557221 */ /* 0x010fe20000010000 */
[----:B------:R-:W-:Y:S01]  /*3780*/  FADD.FTZ R84, R83, R84 ;  /* 0x0000005453547221 */ /* 0x000fe20000010000 */
[----:B--2---:R-:W-:-:S04]  /*3790*/  IMAD.WIDE.U32 R82, R93, 0x4, R90 ;  /* 0x000000045d527825 */ /* 0x004fc800078e005a */
[----:B-----5:R-:W-:Y:S01]  /*37a0*/  FADD.FTZ R92, RZ, R87 ;  /* 0x00000057ff5c7221 */ /* 0x020fe20000010000 */
[----:B------:R-:W-:Y:S01]  /*37b0*/  FADD.FTZ R87, RZ, R86 ;  /* 0x00000056ff577221 */ /* 0x000fe20000010000 */
[----:B------:R-:W-:Y:S01]  /*37c0*/  IMAD.WIDE.U32 R90, R95, 0x4, R90 ;  /* 0x000000045f5a7825 */ /* 0x000fe200078e005a */
[----:B------:R2:W-:Y:S03]  /*37d0*/  STG.E.64 desc[UR18][R82.64+0x4000], R84 ;  /* 0x0040005452007986 */ /* 0x0005e6000c101b12 */
[----:B0-----:R-:W-:Y:S01]  /*37e0*/  FADD.FTZ R89, R92, R89 ;  /* 0x000000595c597221 */ /* 0x001fe20000010000 */
[----:B------:R-:W-:-:S05]  /*37f0*/  FADD.FTZ R88, R87, R88 ;  /* 0x0000005857587221 */ /* 0x000fca0000010000 */
[----:B------:R2:W-:Y:S02]  /*3800*/  STG.E.64 desc[UR18][R90.64+0x4000], R88 ;  /* 0x004000585a007986 */ /* 0x0005e4000c101b12 */
.L_x_599:
[----:B------:R-:W-:Y:S01]  /*3810*/  BSSY B0, `(.L_x_600) ;  /* 0x0000117000007945 */ /* 0x000fe20003800000 */
[----:B------:R-:W-:-:S03]  /*3820*/  MOV R97, RZ ;  /* 0x000000ff00617202 */ /* 0x000fc60000000f00 */
[----:B------:R-:W-:Y:S05]  /*3830*/  @P2 BRA `(.L_x_601) ;  /* 0x0000001000502947 */ /* 0x000fea0003800000 */
[----:B------:R-:W-:Y:S01]  /*3840*/  USHF.L.U32 UR14, UR12, 0x3, URZ ;  /* 0x000000030c0e7899 */ /* 0x000fe2000800063f */
[----:B--2---:R-:W-:Y:S02]  /*3850*/  MOV R82, 0x78 ;  /* 0x0000007800527802 */ /* 0x004fe40000000f00 */
[----:B------:R-:W-:Y:S01]  /*3860*/  SHF.L.U32 R96, R19, 0x3, RZ ;  /* 0x0000000313607819 */ /* 0x000fe200000006ff */
[----:B------:R-:W-:-:S03]  /*3870*/  ULOP3.LUT UR14, UR14, 0x8, URZ, 0xc0, !UPT ;  /* 0x000000080e0e7892 */ /* 0x000fc6000f8ec03f */
[----:B------:R-:W-:-:S03]  /*3880*/  LOP3.LUT R96, R96, 0x8, RZ, 0xc0, !PT ;  /* 0x0000000860607812 */ /* 0x000fc600078ec0ff */
[----:B------:R-:W-:-:S05]  /*3890*/  IADD3 R97, R17, UR14, RZ ;  /* 0x0000000e11617c10 */ /* 0x000fca000fffe0ff */
[----:B------:R-:W-:-:S05]  /*38a0*/  IMAD R97, R97, R82, -UR17 ;  /* 0x8000001161617e24 */ /* 0x000fca000f8e0252 */
[----:B------:R-:W-:Y:S02]  /*38b0*/  SHF.R.S32.HI R82, RZ, 0x1f, R97 ;  /* 0x0000001fff527819 */ /* 0x000fe40000011461 */
[C---:B------:R-:W-:Y:S02]  /*38c0*/  IADD3 R83, R97.reuse, 0x4, RZ ;  /* 0x0000000461537810 */ /* 0x040fe40007ffe0ff */
[----:B------:R-:W-:Y:S02]  /*38d0*/  IADD3 R85, R97, 0x8, RZ ;  /* 0x0000000861557810 */ /* 0x000fe40007ffe0ff */
[----:B------:R-:W-:Y:S02]  /*38e0*/  LEA.HI R82, R82, R97, RZ, 0x2 ;  /* 0x0000006152527211 */ /* 0x000fe400078f10ff */
[----:B------:R-:W-:Y:S02]  /*38f0*/  SHF.R.S32.HI R84, RZ, 0x1f, R83 ;  /* 0x0000001fff547819 */ /* 0x000fe40000011453 */
[----:B------:R-:W-:-:S02]  /*3900*/  SHF.R.S32.HI R86, RZ, 0x1f, R85 ;  /* 0x0000001fff567819 */ /* 0x000fc40000011455 */
[----:B------:R-:W-:Y:S02]  /*3910*/  IADD3 R87, R97, 0xc, RZ ;  /* 0x0000000c61577810 */ /* 0x000fe40007ffe0ff */
[----:B------:R-:W-:Y:S02]  /*3920*/  SHF.R.S32.HI R82, RZ, 0x2, R82 ;  /* 0x00000002ff527819 */ /* 0x000fe40000011452 */
[----:B------:R-:W-:Y:S02]  /*3930*/  LEA.HI R84, R84, R83, RZ, 0x2 ;  /* 0x0000005354547211 */ /* 0x000fe400078f10ff */
[----:B------:R-:W-:Y:S01]  /*3940*/  LEA.HI R86, R86, R85, RZ, 0x2 ;  /* 0x0000005556567211 */ /* 0x000fe200078f10ff */
[----:B------:R-:W-:Y:S01]  /*3950*/  IMAD R83, R82, 0x18, R15 ;  /* 0x0000001852537824 */ /* 0x000fe200078e020f */
[----:B------:R-:W-:Y:S02]  /*3960*/  SHF.R.S32.HI R88, RZ, 0x1f, R87 ;  /* 0x0000001fff587819 */ /* 0x000fe40000011457 */
[----:B------:R-:W-:-:S02]  /*3970*/  SHF.R.S32.HI R84, RZ, 0x2, R84 ;  /* 0x00000002ff547819 */ /* 0x000fc40000011454 */
[----:B------:R-:W-:Y:S02]  /*3980*/  LEA.HI R88, R88, R87, RZ, 0x2 ;  /* 0x0000005758587211 */ /* 0x000fe400078f10ff */
[----:B------:R-:W-:Y:S01]  /*3990*/  SHF.R.S32.HI R86, RZ, 0x2, R86 ;  /* 0x00000002ff567819 */ /* 0x000fe20000011456 */
[--C-:B------:R-:W-:Y:S01]  /*39a0*/  IMAD R85, R84, 0x18, R15.reuse ;  /* 0x0000001854557824 */ /* 0x100fe200078e020f */
[----:B------:R-:W-:Y:S02]  /*39b0*/  IADD3 R83, R83, R96, RZ ;  /* 0x0000006053537210 */ /* 0x000fe40007ffe0ff */
[----:B------:R-:W-:Y:S01]  /*39c0*/  SHF.R.S32.HI R88, RZ, 0x2, R88 ;  /* 0x00000002ff587819 */ /* 0x000fe20000011458 */
[--C-:B------:R-:W-:Y:S01]  /*39d0*/  IMAD R87, R86, 0x18, R15.reuse ;  /* 0x0000001856577824 */ /* 0x100fe200078e020f */
[----:B------:R-:W-:Y:S02]  /*39e0*/  IADD3 R90, R97, 0x10, RZ ;  /* 0x00000010615a7810 */ /* 0x000fe40007ffe0ff */
[----:B------:R-:W-:Y:S01]  /*39f0*/  IADD3 R85, R96, R85, RZ ;  /* 0x0000005560557210 */ /* 0x000fe20007ffe0ff */
[----:B------:R-:W2:Y:S01]  /*3a00*/  LDS.64 R82, [R83] ;  /* 0x0000000053527984 */ /* 0x000ea20000000a00 */
[----:B------:R-:W-:Y:S01]  /*3a10*/  IMAD R89, R88, 0x18, R15 ;  /* 0x0000001858597824 */ /* 0x000fe200078e020f */
[----:B------:R-:W-:-:S02]  /*3a20*/  SHF.R.S32.HI R91, RZ, 0x1f, R90 ;  /* 0x0000001fff5b7819 */ /* 0x000fc4000001145a */
[C---:B------:R-:W-:Y:S01]  /*3a30*/  IADD3 R87, R96.reuse, R87, RZ ;  /* 0x0000005760577210 */ /* 0x040fe20007ffe0ff */
[----:B------:R-:W3:Y:S01]  /*3a40*/  LDS.64 R84, [R85] ;  /* 0x0000000055547984 */ /* 0x000ee20000000a00 */
[----:B------:R-:W-:Y:S02]  /*3a50*/  LEA.HI R91, R91, R90, RZ, 0x2 ;  /* 0x0000005a5b5b7211 */ /* 0x000fe400078f10ff */
[----:B------:R-:W-:Y:S02]  /*3a60*/  IADD3 R89, R96, R89, RZ ;  /* 0x0000005960597210 */ /* 0x000fe40007ffe0ff */
[----:B------:R-:W-:Y:S01]  /*3a70*/  IADD3 R90, R97, 0x14, RZ ;  /* 0x00000014615a7810 */ /* 0x000fe20007ffe0ff */
[----:B------:R-:W4:Y:S03]  /*3a80*/  LDS.64 R86, [R87] ;  /* 0x0000000057567984 */ /* 0x000f260000000a00 */
[----:B------:R-:W-:Y:S01]  /*3a90*/  SHF.R.S32.HI R93, RZ, 0x1f, R90 ;  /* 0x0000001fff5d7819 */ /* 0x000fe2000001145a */
[----:B------:R-:W5:Y:S03]  /*3aa0*/  LDS.64 R88, [R89] ;  /* 0x0000000059587984 */ /* 0x000f660000000a00 */
[----:B------:R-:W-:-:S02]  /*3ab0*/  LEA.HI R93, R93, R90, RZ, 0x2 ;  /* 0x0000005a5d5d7211 */ /* 0x000fc400078f10ff */
[----:B------:R-:W-:Y:S02]  /*3ac0*/  SHF.R.S32.HI R90, RZ, 0x2, R91 ;  /* 0x00000002ff5a7819 */ /* 0x000fe4000001145b */
[----:B------:R-:W-:-:S03]  /*3ad0*/  SHF.R.S32.HI R92, RZ, 0x2, R93 ;  /* 0x00000002ff5c7819 */ /* 0x000fc6000001145d */
[--C-:B------:R-:W-:Y:S02]  /*3ae0*/  IMAD R91, R90, 0x18, R15.reuse ;  /* 0x000000185a5b7824 */ /* 0x100fe400078e020f */
[----:B------:R-:W-:-:S03]  /*3af0*/  IMAD R93, R92, 0x18, R15 ;  /* 0x000000185c5d7824 */ /* 0x000fc600078e020f */
[C---:B------:R-:W-:Y:S02]  /*3b00*/  IADD3 R91, R96.reuse, R91, RZ ;  /* 0x0000005b605b7210 */ /* 0x040fe40007ffe0ff */
[----:B------:R-:W-:-:S04]  /*3b10*/  IADD3 R94, R96, R93, RZ ;  /* 0x0000005d605e7210 */ /* 0x000fc80007ffe0ff */
[----:B------:R-:W0:Y:S01]  /*3b20*/  LDS.64 R90, [R91] ;  /* 0x000000005b5a7984 */ /* 0x000e220000000a00 */
[----:B--2---:R-:W-:Y:S01]  /*3b30*/  FADD.FTZ R93, RZ, R82 ;  /* 0x00000052ff5d7221 */ /* 0x004fe20000010000 */
[----:B------:R-:W-:Y:S02]  /*3b40*/  FADD.FTZ R92, RZ, R83 ;  /* 0x00000053ff5c7221 */ /* 0x000fe40000010000 */
[----:B------:R0:W2:Y:S01]  /*3b50*/  LDS.64 R82, [R94] ;  /* 0x000000005e527984 */ /* 0x0000a20000000a00 */
[----:B---3--:R-:W-:Y:S01]  /*3b60*/  FADD.FTZ R93, R93, R84 ;  /* 0x000000545d5d7221 */ /* 0x008fe20000010000 */
[----:B------:R-:W-:Y:S01]  /*3b70*/  IADD3 R84, R97, 0x18, RZ ;  /* 0x0000001861547810 */ /* 0x000fe20007ffe0ff */
[----:B------:R-:W-:-:S03]  /*3b80*/  FADD.FTZ R92, R92, R85 ;  /* 0x000000555c5c7221 */ /* 0x000fc60000010000 */
[----:B------:R-:W-:Y:S01]  /*3b90*/  SHF.R.S32.HI R85, RZ, 0x1f, R84 ;  /* 0x0000001fff557819 */ /* 0x000fe20000011454 */
[----:B----4-:R-:W-:Y:S01]  /*3ba0*/  FADD.FTZ R93, R93, R86 ;  /* 0x000000565d5d7221 */ /* 0x010fe20000010000 */
[----:B------:R-:W-:Y:S02]  /*3bb0*/  FADD.FTZ R92, R92, R87 ;  /* 0x000000575c5c7221 */ /* 0x000fe40000010000 */
[----:B------:R-:W-:Y:S01]  /*3bc0*/  LEA.HI R85, R85, R84, RZ, 0x2 ;  /* 0x0000005455557211 */ /* 0x000fe200078f10ff */
[----:B-----5:R-:W-:Y:S01]  /*3bd0*/  FADD.FTZ R87, R93, R88 ;  /* 0x000000585d577221 */ /* 0x020fe20000010000 */
[----:B------:R-:W-:Y:S01]  /*3be0*/  IADD3 R88, R97, 0x1c, RZ ;  /* 0x0000001c61587810 */ /* 0x000fe20007ffe0ff */
[----:B------:R-:W-:Y:S01]  /*3bf0*/  FADD.FTZ R92, R92, R89 ;  /* 0x000000595c5c7221 */ /* 0x000fe20000010000 */
[----:B------:R-:W-:Y:S02]  /*3c00*/  SHF.R.S32.HI R86, RZ, 0x2, R85 ;  /* 0x00000002ff567819 */ /* 0x000fe40000011455 */
[----:B------:R-:W-:-:S02]  /*3c10*/  SHF.R.S32.HI R89, RZ, 0x1f, R88 ;  /* 0x0000001fff597819 */ /* 0x000fc40000011458 */
[----:B------:R-:W-:Y:S02]  /*3c20*/  IADD3 R85, R97, 0x20, RZ ;  /* 0x0000002061557810 */ /* 0x000fe40007ffe0ff */
[----:B------:R-:W-:Y:S01]  /*3c30*/  LEA.HI R84, R89, R88, RZ, 0x2 ;  /* 0x0000005859547211 */ /* 0x000fe200078f10ff */
[----:B------:R-:W-:Y:S01]  /*3c40*/  IMAD R89, R86, 0x18, R15 ;  /* 0x0000001856597824 */ /* 0x000fe200078e020f */
[----:B------:R-:W-:Y:S02]  /*3c50*/  SHF.R.S32.HI R86, RZ, 0x1f, R85 ;  /* 0x0000001fff567819 */ /* 0x000fe40000011455 */
[----:B------:R-:W-:Y:S02]  /*3c60*/  SHF.R.S32.HI R84, RZ, 0x2, R84 ;  /* 0x00000002ff547819 */ /* 0x000fe40000011454 */
[----:B------:R-:W-:Y:S02]  /*3c70*/  IADD3 R89, R96, R89, RZ ;  /* 0x0000005960597210 */ /* 0x000fe40007ffe0ff */
[----:B------:R-:W-:-:S02]  /*3c80*/  LEA.HI R85, R86, R85, RZ, 0x2 ;  /* 0x0000005556557211 */ /* 0x000fc400078f10ff */
[----:B------:R-:W-:Y:S01]  /*3c90*/  IADD3 R86, R97, 0x24, RZ ;  /* 0x0000002461567810 */ /* 0x000fe20007ffe0ff */
[----:B0-----:R-:W-:Y:S01]  /*3ca0*/  FADD.FTZ R94, R92, R91 ;  /* 0x0000005b5c5e7221 */ /* 0x001fe20000010000 */
[----:B------:R-:W-:Y:S01]  /*3cb0*/  FADD.FTZ R87, R87, R90 ;  /* 0x0000005a57577221 */ /* 0x000fe20000010000 */
[----:B------:R-:W0:Y:S01]  /*3cc0*/  LDS.64 R92, [R89] ;  /* 0x00000000595c7984 */ /* 0x000e220000000a00 */
[----:B------:R-:W-:Y:S02]  /*3cd0*/  IADD3 R90, R97, 0x34, RZ ;  /* 0x00000034615a7810 */ /* 0x000fe40007ffe0ff */
[----:B------:R-:W-:Y:S01]  /*3ce0*/  SHF.R.S32.HI R122, RZ, 0x2, R85 ;  /* 0x00000002ff7a7819 */ /* 0x000fe20000011455 */
[----:B------:R-:W-:Y:S02]  /*3cf0*/  IMAD R85, R84, 0x18, R15 ;  /* 0x0000001854557824 */ /* 0x000fe400078e020f */
[----:B--2---:R-:W-:Y:S01]  /*3d00*/  FADD.FTZ R94, R94, R83 ;  /* 0x000000535e5e7221 */ /* 0x004fe20000010000 */
[----:B------:R-:W-:Y:S01]  /*3d10*/  FADD.FTZ R119, R87, R82 ;  /* 0x0000005257777221 */ /* 0x000fe20000010000 */
[----:B------:R-:W-:-:S02]  /*3d20*/  SHF.R.S32.HI R83, RZ, 0x1f, R86 ;  /* 0x0000001fff537819 */ /* 0x000fc40000011456 */
[C---:B------:R-:W-:Y:S02]  /*3d30*/  IADD3 R82, R97.reuse, 0x28, RZ ;  /* 0x0000002861527810 */ /* 0x040fe40007ffe0ff */
[----:B------:R-:W-:Y:S02]  /*3d40*/  IADD3 R87, R97, 0x2c, RZ ;  /* 0x0000002c61577810 */ /* 0x000fe40007ffe0ff */
[----:B------:R-:W-:Y:S02]  /*3d50*/  LEA.HI R86, R83, R86, RZ, 0x2 ;  /* 0x0000005653567211 */ /* 0x000fe400078f10ff */
[----:B------:R-:W-:Y:S02]  /*3d60*/  SHF.R.S32.HI R83, RZ, 0x1f, R82 ;  /* 0x0000001fff537819 */ /* 0x000fe40000011452 */
[----:B------:R-:W-:Y:S02]  /*3d70*/  SHF.R.S32.HI R88, RZ, 0x1f, R87 ;  /* 0x0000001fff587819 */ /* 0x000fe40000011457 */
[----:B------:R-:W-:-:S02]  /*3d80*/  LEA.HI R82, R83, R82, RZ, 0x2 ;  /* 0x0000005253527211 */ /* 0x000fc400078f10ff */
[----:B------:R-:W-:Y:S02]  /*3d90*/  LEA.HI R83, R88, R87, RZ, 0x2 ;  /* 0x0000005758537211 */ /* 0x000fe400078f10ff */
[----:B------:R-:W-:Y:S02]  /*3da0*/  IADD3 R88, R97, 0x30, RZ ;  /* 0x0000003061587810 */ /* 0x000fe40007ffe0ff */
[----:B------:R-:W-:Y:S02]  /*3db0*/  SHF.R.S32.HI R86, RZ, 0x2, R86 ;  /* 0x00000002ff567819 */ /* 0x000fe40000011456 */
[----:B------:R-:W-:Y:S02]  /*3dc0*/  SHF.R.S32.HI R87, RZ, 0x1f, R88 ;  /* 0x0000001fff577819 */ /* 0x000fe40000011458 */
[----:B------:R-:W-:Y:S01]  /*3dd0*/  IADD3 R91, R96, R85, RZ ;  /* 0x00000055605b7210 */ /* 0x000fe20007ffe0ff */
[----:B------:R-:W-:Y:S01]  /*3de0*/  IMAD R85, R86, 0x18, R15 ;  /* 0x0000001856557824 */ /* 0x000fe200078e020f */
[----:B------:R-:W-:-:S02]  /*3df0*/  LEA.HI R88, R87, R88, RZ, 0x2 ;  /* 0x0000005857587211 */ /* 0x000fc400078f10ff */
[----:B------:R-:W-:Y:S02]  /*3e00*/  SHF.R.S32.HI R87, RZ, 0x1f, R90 ;  /* 0x0000001fff577819 */ /* 0x000fe4000001145a */
[----:B------:R-:W-:Y:S02]  /*3e10*/  IADD3 R86, R96, R85, RZ ;  /* 0x0000005560567210 */ /* 0x000fe40007ffe0ff */
[----:B------:R-:W-:Y:S01]  /*3e20*/  LEA.HI R90, R87, R90, RZ, 0x2 ;  /* 0x0000005a575a7211 */ /* 0x000fe200078f10ff */
[----:B------:R-:W-:Y:S01]  /*3e30*/  IMAD R87, R122, 0x18, R15 ;  /* 0x000000187a577824 */ /* 0x000fe200078e020f */
[----:B------:R-:W-:Y:S01]  /*3e40*/  SHF.R.S32.HI R122, RZ, 0x2, R83 ;  /* 0x00000002ff7a7819 */ /* 0x000fe20000011453 */
[----:B0-----:R-:W-:Y:S01]  /*3e50*/  FADD.FTZ R119, R119, R92 ;  /* 0x0000005c77777221 */ /* 0x001fe20000010000 */
[----:B------:R-:W-:Y:S02]  /*3e60*/  SHF.R.S32.HI R92, RZ, 0x2, R82 ;  /* 0x00000002ff5c7819 */ /* 0x000fe40000011452 */
[----:B------:R-:W-:Y:S01]  /*3e70*/  IADD3 R84, R96, R87, RZ ;  /* 0x0000005760547210 */ /* 0x000fe20007ffe0ff */
[----:B------:R-:W0:Y:S01]  /*3e80*/  LDS.64 R82, [R91] ;  /* 0x000000005b527984 */ /* 0x000e220000000a00 */
[--C-:B------:R-:W-:Y:S01]  /*3e90*/  IMAD R95, R122, 0x18, R15.reuse ;  /* 0x000000187a5f7824 */ /* 0x100fe200078e020f */
[----:B------:R-:W-:Y:S01]  /*3ea0*/  SHF.R.S32.HI R122, RZ, 0x2, R90 ;  /* 0x00000002ff7a7819 */ /* 0x000fe2000001145a */
[--C-:B------:R-:W-:Y:S01]  /*3eb0*/  IMAD R87, R92, 0x18, R15.reuse ;  /* 0x000000185c577824 */ /* 0x100fe200078e020f */
[----:B------:R-:W-:Y:S01]  /*3ec0*/  SHF.R.S32.HI R92, RZ, 0x2, R88 ;  /* 0x00000002ff5c7819 */ /* 0x000fe20000011458 */
[----:B------:R-:W2:Y:S01]  /*3ed0*/  LDS.64 R84, [R84] ;  /* 0x0000000054547984 */ /* 0x000ea20000000a00 */
[----:B------:R-:W-:Y:S01]  /*3ee0*/  IADD3 R123, R96, R95, RZ ;  /* 0x0000005f607b7210 */ /* 0x000fe20007ffe0ff */
[--C-:B------:R-:W-:Y:S01]  /*3ef0*/  IMAD R125, R122, 0x18, R15.reuse ;  /* 0x000000187a7d7824 */ /* 0x100fe200078e020f */
[----:B------:R-:W-:Y:S01]  /*3f00*/  IADD3 R89, R96, R87, RZ ;  /* 0x0000005760597210 */ /* 0x000fe20007ffe0ff */
[----:B------:R-:W-:Y:S01]  /*3f10*/  IMAD R95, R92, 0x18, R15 ;  /* 0x000000185c5f7824 */ /* 0x000fe200078e020f */
[----:B------:R-:W3:Y:S01]  /*3f20*/  LDS.64 R86, [R86] ;  /* 0x0000000056567984 */ /* 0x000ee20000000a00 */
[----:B------:R-:W-:Y:S01]  /*3f30*/  FADD.FTZ R122, R94, R93 ;  /* 0x0000005d5e7a7221 */ /* 0x000fe20000010000 */
[----:B------:R-:W-:-:S02]  /*3f40*/  IADD3 R94, R96, R125, RZ ;  /* 0x0000007d605e7210 */ /* 0x000fc40007ffe0ff */
[----:B------:R-:W4:Y:S01]  /*3f50*/  LDS.64 R88, [R89] ;  /* 0x0000000059587984 */ /* 0x000f220000000a00 */
[----:B------:R-:W-:-:S03]  /*3f60*/  IADD3 R92, R96, R95, RZ ;  /* 0x0000005f605c7210 */ /* 0x000fc60007ffe0ff */
[----:B------:R-:W5:Y:S04]  /*3f70*/  LDS.64 R90, [R123] ;  /* 0x000000007b5a7984 */ /* 0x000f680000000a00 */
[----:B------:R-:W1:Y:S04]  /*3f80*/  LDS.64 R92, [R92] ;  /* 0x000000005c5c7984 */ /* 0x000e680000000a00 */
[----:B------:R-:W1:Y:S01]  /*3f90*/  LDS.64 R94, [R94] ;  /* 0x000000005e5e7984 */ /* 0x000e620000000a00 */
[----:B0-----:R-:W-:Y:S01]  /*3fa0*/  FADD.FTZ R119, R119, R82 ;  /* 0x0000005277777221 */ /* 0x001fe20000010000 */
[----:B------:R-:W-:Y:S01]  /*3fb0*/  FADD.FTZ R122, R122, R83 ;  /* 0x000000537a7a7221 */ /* 0x000fe20000010000 */
[----:B------:R-:W-:-:S02]  /*3fc0*/  IADD3 R83, R97, 0x38, RZ ;  /* 0x0000003861537810 */ /* 0x000fc40007ffe0ff */
[----:B--2---:R-:W-:Y:S01]  /*3fd0*/  FADD.FTZ R119, R119, R84 ;  /* 0x0000005477777221 */ /* 0x004fe20000010000 */
[----:B------:R-:W-:Y:S01]  /*3fe0*/  IADD3 R84, R97, 0x3c, RZ ;  /* 0x0000003c61547810 */ /* 0x000fe20007ffe0ff */
[----:B------:R-:W-:Y:S01]  /*3ff0*/  FADD.FTZ R122, R122, R85 ;  /* 0x000000557a7a7221 */ /* 0x000fe20000010000 */
[----:B------:R-:W-:Y:S01]  /*4000*/  SHF.R.S32.HI R82, RZ, 0x1f, R83 ;  /* 0x0000001fff527819 */ /* 0x000fe20000011453 */
[----:B---3--:R-:W-:Y:S01]  /*4010*/  FADD.FTZ R119, R119, R86 ;  /* 0x0000005677777221 */ /* 0x008fe20000010000 */
[----:B------:R-:W-:Y:S01]  /*4020*/  SHF.R.S32.HI R85, RZ, 0x1f, R84 ;  /* 0x0000001fff557819 */ /* 0x000fe20000011454 */
[----:B------:R-:W-:Y:S01]  /*4030*/  FADD.FTZ R122, R122, R87 ;  /* 0x000000577a7a7221 */ /* 0x000fe20000010000 */
[----:B------:R-:W-:Y:S01]  /*4040*/  IADD3 R86, R97, 0x40, RZ ;  /* 0x0000004061567810 */ /* 0x000fe20007ffe0ff */
[----:B----4-:R-:W-:Y:S01]  /*4050*/  FADD.FTZ R119, R119, R88 ;  /* 0x0000005877777221 */ /* 0x010fe20000010000 */
[----:B------:R-:W-:Y:S01]  /*4060*/  LEA.HI R83, R82, R83, RZ, 0x2 ;  /* 0x0000005352537211 */ /* 0x000fe200078f10ff */
[----:B------:R-:W-:Y:S01]  /*4070*/  FADD.FTZ R122, R122, R89 ;  /* 0x000000597a7a7221 */ /* 0x000fe20000010000 */
[----:B------:R-:W-:Y:S01]  /*4080*/  LEA.HI R82, R85, R84, RZ, 0x2 ;  /* 0x0000005455527211 */ /* 0x000fe200078f10ff */
[----:B-----5:R-:W-:Y:S01]  /*4090*/  FADD.FTZ R119, R119, R90 ;  /* 0x0000005a77777221 */ /* 0x020fe20000010000 */
[----:B------:R-:W-:Y:S01]  /*40a0*/  SHF.R.S32.HI R85, RZ, 0x1f, R86 ;  /* 0x0000001fff557819 */ /* 0x000fe20000011456 */
[----:B------:R-:W-:Y:S01]  /*40b0*/  FADD.FTZ R122, R122, R91 ;  /* 0x0000005b7a7a7221 */ /* 0x000fe20000010000 */
[----:B------:R-:W-:Y:S01]  /*40c0*/  IADD3 R87, R97, 0x44, RZ ;  /* 0x0000004461577810 */ /* 0x000fe20007ffe0ff */
[----:B-1----:R-:W-:Y:S01]  /*40d0*/  FADD.FTZ R119, R119, R92 ;  /* 0x0000005c77777221 */ /* 0x002fe20000010000 */
[----:B------:R-:W-:Y:S01]  /*40e0*/  IADD3 R88, R97, 0x48, RZ ;  /* 0x0000004861587810 */ /* 0x000fe20007ffe0ff */
[----:B------:R-:W-:Y:S01]  /*40f0*/  FADD.FTZ R122, R122, R93 ;  /* 0x0000005d7a7a7221 */ /* 0x000fe20000010000 */
[----:B------:R-:W-:Y:S01]  /*4100*/  LEA.HI R86, R85, R86, RZ, 0x2 ;  /* 0x0000005655567211 */ /* 0x000fe200078f10ff */
[----:B------:R-:W-:Y:S01]  /*4110*/  FADD.FTZ R119, R119, R94 ;  /* 0x0000005e77777221 */ /* 0x000fe20000010000 */
[----:B------:R-:W-:Y:S01]  /*4120*/  SHF.R.S32.HI R84, RZ, 0x1f, R87 ;  /* 0x0000001fff547819 */ /* 0x000fe20000011457 */
[----:B------:R-:W-:Y:S01]  /*4130*/  FADD.FTZ R94, R122, R95 ;  /* 0x0000005f7a5e7221 */ /* 0x000fe20000010000 */
[----:B------:R-:W-:-:S02]  /*4140*/  SHF.R.S32.HI R85, RZ, 0x1f, R88 ;  /* 0x0000001fff557819 */ /* 0x000fc40000011458 */
[----:B------:R-:W-:Y:S02]  /*4150*/  IADD3 R89, R97, 0x4c, RZ ;  /* 0x0000004c61597810 */ /* 0x000fe40007ffe0ff */
[----:B------:R-:W-:Y:S02]  /*4160*/  LEA.HI R87, R84, R87, RZ, 0x2 ;  /* 0x0000005754577211 */ /* 0x000fe400078f10ff */
[----:B------:R-:W-:Y:S02]  /*4170*/  LEA.HI R85, R85, R88, RZ, 0x2 ;  /* 0x0000005855557211 */ /* 0x000fe400078f10ff */
[----:B------:R-:W-:Y:S02]  /*4180*/  SHF.R.S32.HI R84, RZ, 0x2, R83 ;  /* 0x00000002ff547819 */ /* 0x000fe40000011453 */
[----:B------:R-:W-:Y:S02]  /*4190*/  SHF.R.S32.HI R88, RZ, 0x1f, R89 ;  /* 0x0000001fff587819 */ /* 0x000fe40000011459 */
[----:B------:R-:W-:-:S02]  /*41a0*/  SHF.R.S32.HI R82, RZ, 0x2, R82 ;  /* 0x00000002ff527819 */ /* 0x000fc40000011452 */
[----:B------:R-:W-:Y:S01]  /*41b0*/  LEA.HI R83, R88, R89, RZ, 0x2 ;  /* 0x0000005958537211 */ /* 0x000fe200078f10ff */
[--C-:B------:R-:W-:Y:S01]  /*41c0*/  IMAD R89, R84, 0x18, R15.reuse ;  /* 0x0000001854597824 */ /* 0x100fe200078e020f */
[----:B------:R-:W-:Y:S02]  /*41d0*/  IADD3 R90, R97, 0x50, RZ ;  /* 0x00000050615a7810 */ /* 0x000fe40007ffe0ff */
[----:B------:R-:W-:Y:S02]  /*41e0*/  SHF.R.S32.HI R86, RZ, 0x2, R86 ;  /* 0x00000002ff567819 */ /* 0x000fe40000011456 */
[----:B------:R-:W-:Y:S01]  /*41f0*/  IADD3 R92, R96, R89, RZ ;  /* 0x00000059605c7210 */ /* 0x000fe20007ffe0ff */
[----:B------:R-:W-:Y:S01]  /*4200*/  IMAD R89, R82, 0x18, R15 ;  /* 0x0000001852597824 */ /* 0x000fe200078e020f */
[----:B------:R-:W-:Y:S02]  /*4210*/  SHF.R.S32.HI R91, RZ, 0x1f, R90 ;  /* 0x0000001fff5b7819 */ /* 0x000fe4000001145a */
[----:B------:R-:W-:Y:S01]  /*4220*/  SHF.R.S32.HI R82, RZ, 0x2, R87 ;  /* 0x00000002ff527819 */ /* 0x000fe20000011457 */
[----:B------:R-:W-:Y:S01]  /*4230*/  IMAD R87, R86, 0x18, R15 ;  /* 0x0000001856577824 */ /* 0x000fe200078e020f */
[----:B------:R-:W-:Y:S01]  /*4240*/  LEA.HI R84, R91, R90, RZ, 0x2 ;  /* 0x0000005a5b547211 */ /* 0x000fe200078f10ff */
[----:B------:R-:W0:Y:S01]  /*4250*/  LDS.64 R92, [R92] ;  /* 0x000000005c5c7984 */ /* 0x000e220000000a00 */
[----:B------:R-:W-:-:S02]  /*4260*/  IADD3 R90, R96, R89, RZ ;  /* 0x00000059605a7210 */ /* 0x000fc40007ffe0ff */
[----:B------:R-:W-:Y:S02]  /*4270*/  SHF.R.S32.HI R86, RZ, 0x2, R85 ;  /* 0x00000002ff567819 */ /* 0x000fe40000011455 */
[----:B------:R-:W-:Y:S01]  /*4280*/  SHF.R.S32.HI R122, RZ, 0x2, R83 ;  /* 0x00000002ff7a7819 */ /* 0x000fe20000011453 */
[--C-:B------:R-:W-:Y:S01]  /*4290*/  IMAD R83, R82, 0x18, R15.reuse ;  /* 0x0000001852537824 */ /* 0x100fe200078e020f */
[----:B------:R-:W-:Y:S01]  /*42a0*/  IADD3 R88, R96, R87, RZ ;  /* 0x0000005760587210 */ /* 0x000fe20007ffe0ff */
[----:B------:R-:W1:Y:S01]  /*42b0*/  LDS.64 R90, [R90] ;  /* 0x000000005a5a7984 */ /* 0x000e620000000a00 */
[--C-:B------:R-:W-:Y:S02]  /*42c0*/  IMAD R85, R86, 0x18, R15.reuse ;  /* 0x0000001856557824 */ /* 0x100fe400078e020f */
[----:B------:R-:W-:Y:S01]  /*42d0*/  IADD3 R86, R96, R83, RZ ;  /* 0x0000005360567210 */ /* 0x000fe20007ffe0ff */
[----:B------:R-:W-:Y:S01]  /*42e0*/  IMAD R83, R122, 0x18, R15 ;  /* 0x000000187a537824 */ /* 0x000fe200078e020f */
[----:B------:R-:W2:Y:S01]  /*42f0*/  LDS.64 R88, [R88] ;  /* 0x0000000058587984 */ /* 0x000ea20000000a00 */
[----:B------:R-:W-:-:S02]  /*4300*/  IADD3 R82, R96, R85, RZ ;  /* 0x0000005560527210 */ /* 0x000fc40007ffe0ff */
[----:B------:R-:W-:Y:S01]  /*4310*/  SHF.R.S32.HI R122, RZ, 0x2, R84 ;  /* 0x00000002ff7a7819 */ /* 0x000fe20000011454 */
[----:B------:R-:W3:Y:S01]  /*4320*/  LDS.64 R86, [R86] ;  /* 0x0000000056567984 */ /* 0x000ee20000000a00 */
[----:B------:R-:W-:-:S03]  /*4330*/  IADD3 R85, R96, R83, RZ ;  /* 0x0000005360557210 */ /* 0x000fc60007ffe0ff */
[----:B------:R-:W4:Y:S01]  /*4340*/  LDS.64 R82, [R82] ;  /* 0x0000000052527984 */ /* 0x000f220000000a00 */
[----:B------:R-:W-:-:S03]  /*4350*/  IMAD R95, R122, 0x18, R15 ;  /* 0x000000187a5f7824 */ /* 0x000fc600078e020f */
[----:B------:R-:W5:Y:S02]  /*4360*/  LDS.64 R84, [R85] ;  /* 0x0000000055547984 */ /* 0x000f640000000a00 */
[----:B------:R-:W-:Y:S01]  /*4370*/  IADD3 R95, R96, R95, RZ ;  /* 0x0000005f605f7210 */ /* 0x000fe20007ffe0ff */
[----:B0-----:R-:W-:Y:S01]  /*4380*/  FADD.FTZ R119, R119, R92 ;  /* 0x0000005c77777221 */ /* 0x001fe20000010000 */
[----:B------:R-:W-:-:S03]  /*4390*/  FADD.FTZ R94, R94, R93 ;  /* 0x0000005d5e5e7221 */ /* 0x000fc60000010000 */
[----:B------:R-:W0:Y:S01]  /*43a0*/  LDS.64 R92, [R95] ;  /* 0x000000005f5c7984 */ /* 0x000e220000000a00 */
[----:B-1----:R-:W-:Y:S01]  /*43b0*/  FADD.FTZ R119, R119, R90 ;  /* 0x0000005a77777221 */ /* 0x002fe20000010000 */
[----:B------:R-:W-:Y:S01]  /*43c0*/  FADD.FTZ R94, R94, R91 ;  /* 0x0000005b5e5e7221 */ /* 0x000fe20000010000 */
[C---:B------:R-:W-:Y:S02]  /*43d0*/  IADD3 R90, R97.reuse, 0x68, RZ ;  /* 0x00000068615a7810 */ /* 0x040fe40007ffe0ff */
[----:B------:R-:W-:Y:S01]  /*43e0*/  IADD3 R91, R97, 0x6c, RZ ;  /* 0x0000006c615b7810 */ /* 0x000fe20007ffe0ff */
[----:B--2---:R-:W-:Y:S01]  /*43f0*/  FADD.FTZ R119, R119, R88 ;  /* 0x0000005877777221 */ /* 0x004fe20000010000 */
[----:B------:R-:W-:Y:S01]  /*4400*/  FADD.FTZ R94, R94, R89 ;  /* 0x000000595e5e7221 */ /* 0x000fe20000010000 */
[----:B------:R-:W-:Y:S02]  /*4410*/  IADD3 R88, R97, 0x5c, RZ ;  /* 0x0000005c61587810 */ /* 0x000fe40007ffe0ff */
[----:B---3--:R-:W-:Y:S01]  /*4420*/  FADD.FTZ R119, R119, R86 ;  /* 0x0000005677777221 */ /* 0x008fe20000010000 */
[----:B------:R-:W-:Y:S01]  /*4430*/  IADD3 R86, R97, 0x54, RZ ;  /* 0x0000005461567810 */ /* 0x000fe20007ffe0ff */
[----:B------:R-:W-:-:S02]  /*4440*/  FADD.FTZ R94, R94, R87 ;  /* 0x000000575e5e7221 */ /* 0x000fc40000010000 */
[----:B----4-:R-:W-:Y:S01]  /*4450*/  FADD.FTZ R119, R119, R82 ;  /* 0x0000005277777221 */ /* 0x010fe20000010000 */
[----:B------:R-:W-:Y:S01]  /*4460*/  SHF.R.S32.HI R87, RZ, 0x1f, R86 ;  /* 0x0000001fff577819 */ /* 0x000fe20000011456 */
[----:B------:R-:W-:Y:S01]  /*4470*/  FADD.FTZ R94, R94, R83 ;  /* 0x000000535e5e7221 */ /* 0x000fe20000010000 */
[----:B------:R-:W-:Y:S02]  /*4480*/  IADD3 R83, R97, 0x58, RZ ;  /* 0x0000005861537810 */ /* 0x000fe40007ffe0ff */
[----:B------:R-:W-:Y:S01]  /*4490*/  LEA.HI R82, R87, R86, RZ, 0x2 ;  /* 0x0000005657527211 */ /* 0x000fe200078f10ff */
[----:B-----5:R-:W-:Y:S01]  /*44a0*/  FADD.FTZ R87, R119, R84 ;  /* 0x0000005477577221 */ /* 0x020fe20000010000 */
[----:B------:R-:W-:Y:S01]  /*44b0*/  IADD3 R86, R97, 0x60, RZ ;  /* 0x0000006061567810 */ /* 0x000fe20007ffe0ff */
[----:B------:R-:W-:Y:S01]  /*44c0*/  FADD.FTZ R94, R94, R85 ;  /* 0x000000555e5e7221 */ /* 0x000fe20000010000 */
[----:B------:R-:W-:Y:S02]  /*44d0*/  SHF.R.S32.HI R84, RZ, 0x1f, R83 ;  /* 0x0000001fff547819 */ /* 0x000fe40000011453 */
[----:B------:R-:W-:-:S02]  /*44e0*/  SHF.R.S32.HI R89, RZ, 0x1f, R86 ;  /* 0x0000001fff597819 */ /* 0x000fc40000011456 */
[----:B------:R-:W-:Y:S02]  /*44f0*/  LEA.HI R83, R84, R83, RZ, 0x2 ;  /* 0x0000005354537211 */ /* 0x000fe400078f10ff */
[----:B------:R-:W-:Y:S02]  /*4500*/  LEA.HI R86, R89, R86, RZ, 0x2 ;  /* 0x0000005659567211 */ /* 0x000fe400078f10ff */
[----:B------:R-:W-:Y:S02]  /*4510*/  IADD3 R89, R97, 0x64, RZ ;  /* 0x0000006461597810 */ /* 0x000fe40007ffe0ff */
[----:B------:R-:W-:Y:S02]  /*4520*/  SHF.R.S32.HI R85, RZ, 0x1f, R88 ;  /* 0x0000001fff557819 */ /* 0x000fe40000011458 */
[----:B------:R-:W-:Y:S01]  /*4530*/  SHF.R.S32.HI R84, RZ, 0x1f, R89 ;  /* 0x0000001fff547819 */ /* 0x000fe20000011459 */
[----:B0-----:R-:W-:Y:S01]  /*4540*/  FADD.FTZ R87, R87, R92 ;  /* 0x0000005c57577221 */ /* 0x001fe20000010000 */
[----:B------:R-:W-:Y:S01]  /*4550*/  SHF.R.S32.HI R82, RZ, 0x2, R82 ;  /* 0x00000002ff527819 */ /* 0x000fe20000011452 */
[----:B------:R-:W-:Y:S01]  /*4560*/  FADD.FTZ R122, R94, R93 ;  /* 0x0000005d5e7a7221 */ /* 0x000fe20000010000 */
[----:B------:R-:W-:-:S02]  /*4570*/  LEA.HI R88, R85, R88, RZ, 0x2 ;  /* 0x0000005855587211 */ /* 0x000fc400078f10ff */
[----:B------:R-:W-:Y:S02]  /*4580*/  LEA.HI R89, R84, R89, RZ, 0x2 ;  /* 0x0000005954597211 */ /* 0x000fe400078f10ff */
[----:B------:R-:W-:Y:S02]  /*4590*/  SHF.R.S32.HI R85, RZ, 0x1f, R90 ;  /* 0x0000001fff557819 */ /* 0x000fe4000001145a */
[----:B------:R-:W-:Y:S01]  /*45a0*/  SHF.R.S32.HI R84, RZ, 0x2, R83 ;  /* 0x00000002ff547819 */ /* 0x000fe20000011453 */
[----:B------:R-:W-:Y:S01]  /*45b0*/  IMAD R83, R82, 0x18, R15 ;  /* 0x0000001852537824 */ /* 0x000fe200078e020f */
[----:B------:R-:W-:Y:S02]  /*45c0*/  LEA.HI R90, R85, R90, RZ, 0x2 ;  /* 0x0000005a555a7211 */ /* 0x000fe400078f10ff */
[----:B------:R-:W-:Y:S01]  /*45d0*/  SHF.R.S32.HI R82, RZ, 0x1f, R91 ;  /* 0x0000001fff527819 */ /* 0x000fe2000001145b */
[----:B------:R-:W-:Y:S01]  /*45e0*/  IMAD R85, R84, 0x18, R15 ;  /* 0x0000001854557824 */ /* 0x000fe200078e020f */
[----:B------:R-:W-:-:S02]  /*45f0*/  IADD3 R84, R96, R83, RZ ;  /* 0x0000005360547210 */ /* 0x000fc40007ffe0ff */
[----:B------:R-:W-:Y:S02]  /*4600*/  LEA.HI R91, R82, R91, RZ, 0x2 ;  /* 0x0000005b525b7211 */ /* 0x000fe400078f10ff */
[----:B------:R-:W-:Y:S02]  /*4610*/  IADD3 R82, R96, R85, RZ ;  /* 0x0000005560527210 */ /* 0x000fe40007ffe0ff */
[----:B------:R-:W0:Y:S01]  /*4620*/  LDS.64 R84, [R84] ;  /* 0x0000000054547984 */ /* 0x000e220000000a00 */
[C---:B------:R-:W-:Y:S01]  /*4630*/  IADD3 R92, R97.reuse, 0x70, RZ ;  /* 0x00000070615c7810 */ /* 0x040fe20007ffe0ff */
[----:B------:R-:W-:Y:S01]  /*4640*/  VIADD R97, R97, 0x74 ;  /* 0x0000007461617836 */ /* 0x000fe20000000000 */
[----:B------:R-:W-:Y:S01]  /*4650*/  SHF.R.S32.HI R88, RZ, 0x2, R88 ;  /* 0x00000002ff587819 */ /* 0x000fe20000011458 */
[----:B------:R-:W1:Y:S01]  /*4660*/  LDS.64 R82, [R82] ;  /* 0x0000000052527984 */ /* 0x000e620000000a00 */
[----:B------:R-:W-:Y:S02]  /*4670*/  SHF.R.S32.HI R93, RZ, 0x1f, R92 ;  /* 0x0000001fff5d7819 */ /* 0x000fe4000001145c */
[----:B------:R-:W-:Y:S01]  /*4680*/  SHF.R.S32.HI R86, RZ, 0x2, R86 ;  /* 0x00000002ff567819 */ /* 0x000fe20000011456 */
[----:B------:R-:W-:Y:S01]  /*4690*/  IMAD R123, R88, 0x18, R15 ;  /* 0x00000018587b7824 */ /* 0x000fe200078e020f */
[----:B------:R-:W-:-:S02]  /*46a0*/  LEA.HI R93, R93, R92, RZ, 0x2 ;  /* 0x0000005c5d5d7211 */ /* 0x000fc400078f10ff */
[----:B------:R-:W-:Y:S02]  /*46b0*/  SHF.R.S32.HI R92, RZ, 0x1f, R97 ;  /* 0x0000001fff5c7819 */ /* 0x000fe40000011461 */
[----:B------:R-:W-:Y:S02]  /*46c0*/  SHF.R.S32.HI R90, RZ, 0x2, R90 ;  /* 0x00000002ff5a7819 */ /* 0x000fe4000001145a */
[----:B------:R-:W-:Y:S02]  /*46d0*/  LEA.HI R97, R92, R97, RZ, 0x2 ;  /* 0x000000615c617211 */ /* 0x000fe400078f10ff */
[----:B------:R-:W-:Y:S01]  /*46e0*/  SHF.R.S32.HI R92, RZ, 0x2, R89 ;  /* 0x00000002ff5c7819 */ /* 0x000fe20000011459 */
[----:B------:R-:W-:Y:S01]  /*46f0*/  IMAD R89, R86, 0x18, R15 ;  /* 0x0000001856597824 */ /* 0x000fe200078e020f */
[----:B------:R-:W-:Y:S02]  /*4700*/  SHF.R.S32.HI R94, RZ, 0x2, R91 ;  /* 0x00000002ff5e7819 */ /* 0x000fe4000001145b */
[----:B------:R-:W-:Y:S01]  /*4710*/  SHF.R.S32.HI R124, RZ, 0x2, R93 ;  /* 0x00000002ff7c7819 */ /* 0x000fe2000001145d */
[----:B------:R-:W-:Y:S01]  /*4720*/  IMAD R91, R92, 0x18, R15 ;  /* 0x000000185c5b7824 */ /* 0x000fe200078e020f */
[----:B------:R-:W-:Y:S01]  /*4730*/  SHF.R.S32.HI R119, RZ, 0x2, R97 ;  /* 0x00000002ff777819 */ /* 0x000fe20000011461 */
[--C-:B------:R-:W-:Y:S01]  /*4740*/  IMAD R93, R90, 0x18, R15.reuse ;  /* 0x000000185a5d7824 */ /* 0x100fe200078e020f */
[----:B------:R-:W-:Y:S01]  /*4750*/  IADD3 R123, R96, R123, RZ ;  /* 0x0000007b607b7210 */ /* 0x000fe20007ffe0ff */
[--C-:B------:R-:W-:Y:S01]  /*4760*/  IMAD R95, R94, 0x18, R15.reuse ;  /* 0x000000185e5f7824 */ /* 0x100fe200078e020f */
[----:B------:R-:W-:Y:S01]  /*4770*/  IADD3 R86, R96, R89, RZ ;  /* 0x0000005960567210 */ /* 0x000fe20007ffe0ff */
[--C-:B------:R-:W-:Y:S01]  /*4780*/  IMAD R97, R124, 0x18, R15.reuse ;  /* 0x000000187c617824 */ /* 0x100fe200078e020f */
[C---:B------:R-:W-:Y:S01]  /*4790*/  IADD3 R88, R96.reuse, R91, RZ ;  /* 0x0000005b60587210 */ /* 0x040fe20007ffe0ff */
[----:B------:R-:W-:Y:S01]  /*47a0*/  IMAD R119, R119, 0x18, R15 ;  /* 0x0000001877777824 */ /* 0x000fe200078e020f */
[----:B------:R-:W-:-:S02]  /*47b0*/  IADD3 R90, R96, R93, RZ ;  /* 0x0000005d605a7210 */ /* 0x000fc40007ffe0ff */
[C---:B------:R-:W-:Y:S02]  /*47c0*/  IADD3 R92, R96.reuse, R95, RZ ;  /* 0x0000005f605c7210 */ /* 0x040fe40007ffe0ff */
[C---:B------:R-:W-:Y:S01]  /*47d0*/  IADD3 R94, R96.reuse, R97, RZ ;  /* 0x00000061605e7210 */ /* 0x040fe20007ffe0ff */
[----:B------:R-:W-:Y:S01]  /*47e0*/  LDS.64 R88, [R88] ;  /* 0x0000000058587984 */ /* 0x000fe20000000a00 */
[----:B------:R-:W-:Y:S01]  /*47f0*/  IADD3 R96, R96, R119, RZ ;  /* 0x0000007760607210 */ /* 0x000fe20007ffe0ff */
[----:B0-----:R-:W-:Y:S01]  /*4800*/  FADD.FTZ R87, R87, R84 ;  /* 0x0000005457577221 */ /* 0x001fe20000010000 */
[----:B------:R-:W-:Y:S01]  /*4810*/  FADD.FTZ R122, R122, R85 ;  /* 0x000000557a7a7221 */ /* 0x000fe20000010000 */
[----:B------:R-:W-:Y:S02]  /*4820*/  LDS.64 R90, [R90] ;  /* 0x000000005a5a7984 */ /* 0x000fe40000000a00 */
[----:B-1----:R-:W-:Y:S01]  /*4830*/  FADD.FTZ R119, R87, R82 ;  /* 0x0000005257777221 */ /* 0x002fe20000010000 */
[----:B------:R-:W-:Y:S01]  /*4840*/  FADD.FTZ R122, R122, R83 ;  /* 0x000000537a7a7221 */ /* 0x000fe20000010000 */
[----:B------:R-:W0:Y:S04]  /*4850*/  LDS.64 R84, [R123] ;  /* 0x000000007b547984 */ /* 0x000e280000000a00 */
[----:B------:R-:W1:Y:S04]  /*4860*/  LDS.64 R86, [R86] ;  /* 0x0000000056567984 */ /* 0x000e680000000a00 */
[----:B------:R-:W2:Y:S04]  /*4870*/  LDS.64 R92, [R92] ;  /* 0x000000005c5c7984 */ /* 0x000ea80000000a00 */
[----:B------:R-:W3:Y:S04]  /*4880*/  LDS.64 R94, [R94] ;  /* 0x000000005e5e7984 */ /* 0x000ee80000000a00 */
[----:B------:R-:W4:Y:S01]  /*4890*/  LDS.64 R96, [R96] ;  /* 0x0000000060607984 */ /* 0x000f220000000a00 */
[----:B0-----:R-:W-:Y:S01]  /*48a0*/  FADD.FTZ R119, R119, R84 ;  /* 0x0000005477777221 */ /* 0x001fe20000010000 */
[----:B------:R-:W-:-:S03]  /*48b0*/  FADD.FTZ R122, R122, R85 ;  /* 0x000000557a7a7221 */ /* 0x000fc60000010000 */
[----:B-1----:R-:W-:Y:S01]  /*48c0*/  FADD.FTZ R119, R119, R86 ;  /* 0x0000005677777221 */ /* 0x002fe20000010000 */
[----:B------:R-:W-:-:S03]  /*48d0*/  FADD.FTZ R122, R122, R87 ;  /* 0x000000577a7a7221 */ /* 0x000fc60000010000 */
[----:B------:R-:W-:Y:S01]  /*48e0*/  FADD.FTZ R119, R119, R88 ;  /* 0x0000005877777221 */ /* 0x000fe20000010000 */
[----:B------:R-:W-:-:S03]  /*48f0*/  FADD.FTZ R122, R122, R89 ;  /* 0x000000597a7a7221 */ /* 0x000fc60000010000 */
[----:B------:R-:W-:Y:S01]  /*4900*/  FADD.FTZ R119, R119, R90 ;  /* 0x0000005a77777221 */ /* 0x000fe20000010000 */
[----:B------:R-:W-:-:S03]  /*4910*/  FADD.FTZ R122, R122, R91 ;  /* 0x0000005b7a7a7221 */ /* 0x000fc60000010000 */
[----:B--2---:R-:W-:Y:S01]  /*4920*/  FADD.FTZ R119, R119, R92 ;  /* 0x0000005c77777221 */ /* 0x004fe20000010000 */
[----:B------:R-:W-:-:S03]  /*4930*/  FADD.FTZ R122, R122, R93 ;  /* 0x0000005d7a7a7221 */ /* 0x000fc60000010000 */
[----:B---3--:R-:W-:Y:S01]  /*4940*/  FADD.FTZ R119, R119, R94 ;  /* 0x0000005e77777221 */ /* 0x008fe20000010000 */
[----:B------:R-:W-:-:S03]  /*4950*/  FADD.FTZ R122, R122, R95 ;  /* 0x0000005f7a7a7221 */ /* 0x000fc60000010000 */
[----:B----4-:R-:W-:Y:S01]  /*4960*/  FADD.FTZ R96, R119, R96 ;  /* 0x0000006077607221 */ /* 0x010fe20000010000 */
[----:B------:R-:W-:-:S07]  /*4970*/  FADD.FTZ R97, R122, R97 ;  /* 0x000000617a617221 */ /* 0x000fce0000010000 */
.L_x_601:
[----:B------:R-:W-:Y:S05]  /*4980*/  BSYNC B0 ;  /* 0x0000000000007941 */ /* 0x000fea0003800000 */
.L_x_600:
[----:B--2---:R-:W2:Y:S01]  /*4990*/  SHFL.BFLY PT, R83, R96, 0x1, 0x1f ;  /* 0x0c201f0060537f89 */ /* 0x004ea200000e0000 */
[----:B------:R-:W-:Y:S01]  /*49a0*/  MOV R85, UR5 ;  /* 0x0000000500557c02 */ /* 0x000fe20008000f00 */
[----:B------:R-:W-:Y:S01]  /*49b0*/  UISETP.GE.U32.AND UP0, UPT, UR15, UR21, UPT ;  /* 0x000000150f00728c */ /* 0x000fe2000bf06070 */
[----:B------:R-:W-:Y:S01]  /*49c0*/  PRMT R69, R70, 0x7632, R69 ;  /* 0x0000763246457816 */ /* 0x000fe20000000045 */
[----:B------:R-:W3:Y:S01]  /*49d0*/  SHFL.BFLY PT, R84, R97, 0x1, 0x1f ;  /* 0x0c201f0061547f89 */ /* 0x000ee200000e0000 */
[----:B------:R-:W-:Y:S01]  /*49e0*/  PRMT R67, R71, 0x7632, R67 ;  /* 0x0000763247437816 */ /* 0x000fe20000000043 */
[----:B0-----:R-:W-:Y:S01]  /*49f0*/  @!P1 IMAD R85, R118, R85, UR10 ;  /* 0x0000000a76559e24 */ /* 0x001fe2000f8e0255 */
[----:B------:R-:W-:Y:S01]  /*4a00*/  UISETP.GE.AND.EX UP0, UPT, UR16, UR11, UPT, UP0 ;  /* 0x0000000b1000728c */ /* 0x000fe2000bf06300 */
[----:B------:R-:W-:Y:S02]  /*4a10*/  PRMT R64, R62, 0x7632, R64 ;  /* 0x000076323e407816 */ /* 0x000fe40000000040 */
[----:B------:R-:W-:-:S02]  /*4a20*/  PRMT R61, R58, 0x7632, R61 ;  /* 0x000076323a3d7816 */ /* 0x000fc4000000003d */
[----:B------:R-:W-:Y:S02]  /*4a30*/  @!P1 LEA R85, R85, R14, 0x9 ;  /* 0x0000000e55559211 */ /* 0x000fe400078e48ff */
[----:B------:R-:W-:Y:S02]  /*4a40*/  PRMT R41, R39, 0x7632, R41 ;  /* 0x0000763227297816 */ /* 0x000fe40000000029 */
[----:B------:R-:W-:Y:S02]  /*4a50*/  @!P1 SHF.L.U32 R85, R85, 0x1, RZ ;  /* 0x0000000155559819 */ /* 0x000fe400000006ff */
[----:B------:R-:W-:Y:S02]  /*4a60*/  PRMT R62, R52, 0x7632, R62 ;  /* 0x00007632343e7816 */ /* 0x000fe4000000003e */
[----:B------:R-:W-:Y:S01]  /*4a70*/  PRMT R52, R48, 0x7632, R52 ;  /* 0x0000763230347816 */ /* 0x000fe20000000034 */
[----:B-1----:R-:W-:Y:S01]  /*4a80*/  @!P1 IMAD.WIDE.U32 R120, R85, 0x4, R120 ;  /* 0x0000000455789825 */ /* 0x002fe200078e0078 */
[----:B------:R-:W-:-:S03]  /*4a90*/  PRMT R86, R66, 0x7632, R86 ;  /* 0x0000763242567816 */ /* 0x000fc60000000056 */
[----:B--2---:R-:W-:Y:S01]  /*4aa0*/  FADD.FTZ R82, R83, R96 ;  /* 0x0000006053527221 */ /* 0x004fe20000010000 */
[----:B------:R-:W-:Y:S02]  /*4ab0*/  PRMT R48, R44, 0x7632, R48 ;  /* 0x000076322c307816 */ /* 0x000fe40000000030 */
[----:B------:R-:W-:Y:S01]  /*4ac0*/  PRMT R58, R40, 0x7632, R58 ;  /* 0x00007632283a7816 */ /* 0x000fe2000000003a */
[----:B---3--:R-:W-:Y:S01]  /*4ad0*/  FADD.FTZ R83, R84, R97 ;  /* 0x0000006154537221 */ /* 0x008fe20000010000 */
[----:B------:R-:W-:Y:S02]  /*4ae0*/  PRMT R84, R65, 0x7632, R84 ;  /* 0x0000763241547816 */ /* 0x000fe40000000054 */
[----:B------:R-:W-:Y:S02]  /*4af0*/  PRMT R65, R56, 0x7632, R65 ;  /* 0x0000763238417816 */ /* 0x000fe40000000041 */
[----:B------:R0:W-:Y:S01]  /*4b00*/  @!P1 STG.E.64 desc[UR18][R120.64], R82 ;  /* 0x0000005278009986 */ /* 0x0001e2000c101b12 */
[----:B------:R-:W-:-:S02]  /*4b10*/  PLOP3.LUT P1, PT, PT, PT, UP0, 0x80, 0x0 ;  /* 0x000000000000781c */ /* 0x000fc40003f2f008 */
[----:B------:R-:W-:Y:S02]  /*4b20*/  PRMT R56, R49, 0x7632, R56 ;  /* 0x0000763231387816 */ /* 0x000fe40000000038 */
[----:B------:R-:W-:Y:S02]  /*4b30*/  PRMT R68, R68, 0x7632, R68 ;  /* 0x0000763244447816 */ /* 0x000fe40000000044 */
[----:B------:R-:W-:Y:S02]  /*4b40*/  PRMT R70, R69, 0x7632, R70 ;  /* 0x0000763245467816 */ /* 0x000fe40000000046 */
[----:B------:R-:W-:Y:S02]  /*4b50*/  PRMT R66, R67, 0x7632, R66 ;  /* 0x0000763243427816 */ /* 0x000fe40000000042 */
[----:B------:R-:W-:Y:S02]  /*4b60*/  PRMT R63, R63, 0x7632, R63 ;  /* 0x000076323f3f7816 */ /* 0x000fe4000000003f */
[----:B------:R-:W-:-:S02]  /*4b70*/  PRMT R85, R64, 0x7632, R85 ;  /* 0x0000763240557816 */ /* 0x000fc40000000055 */
[----:B0-----:R-:W-:Y:S02]  /*4b80*/  PRMT R83, R60, 0x7632, R83 ;  /* 0x000076323c537816 */ /* 0x001fe40000000053 */
        /* <DEDUP_REMOVED lines=30> */
.L_x_604:
        /* <DEDUP_REMOVED lines=8> */
.L_x_603:
[----:B------:R-:W-:Y:S05]  /*4df0*/  WARPSYNC.ALL ;  /* 0x0000000000007948 */ /* 0x000fea0003800000 */
[----:B------:R-:W-:Y:S06]  /*4e00*/  BAR.SYNC.DEFER_BLOCKING 0x0 ;  /* 0x0000000000007b1d */ /* 0x000fec0000010000 */
[----:B------:R-:W-:Y:S05]  /*4e10*/  BRA `(.L_x_605) ;  /* 0x0000000000507947 */ /* 0x000fea0003800000 */
.L_x_602:
[----:B------:R-:W-:Y:S01]  /*4e20*/  BAR.SYNC.DEFER_BLOCKING 0x0 ;  /* 0x0000000000007b1d */ /* 0x000fe20000010000 */
[----:B------:R-:W-:-:S13]  /*4e30*/  ISETP.NE.AND P1, PT, R19, RZ, PT ;  /* 0x000000ff1300720c */ /* 0x000fda0003f25270 */
        /* <DEDUP_REMOVED lines=8> */
.L_x_607:
        /* <DEDUP_REMOVED lines=8> */
.L_x_606:
[----:B------:R-:W-:Y:S05]  /*4f40*/  WARPSYNC.ALL ;  /* 0x0000000000007948 */ /* 0x000fea0003800000 */
[----:B------:R-:W-:Y:S06]  /*4f50*/  BAR.SYNC.DEFER_BLOCKING 0x0 ;  /* 0x0000000000007b1d */ /* 0x000fec0000010000 */
.L_x_605:
[----:B------:R-:W-:Y:S02]  /*4f60*/  ISETP.GT.U32.AND P1, PT, R19, 0xff, PT ;  /* 0x000000ff1300780c */ /* 0x000fe40003f24070 */
[----:B------:R-:W-:-:S11]  /*4f70*/  MOV R37, UR5 ;  /* 0x0000000500257c02 */ /* 0x000fd60008000f00 */
[----:B------:R-:W0:Y:S01]  /*4f80*/  @!P1 LDC R36, c[0x0][0x10] ;  /* 0x00000400ff249b82 */ /* 0x000e220000000800 */
[----:B------:R-:W-:-:S07]  /*4f90*/  @!P1 LOP3.LUT R87, R19, 0x1f, RZ, 0xc0, !PT ;  /* 0x0000001f13579812 */ /* 0x000fce00078ec0ff */
[----:B------:R-:W1:Y:S01]  /*4fa0*/  @!P1 LDC.64 R38, c[0x0][0x260] ;  /* 0x00009800ff269b82 */ /* 0x000e620000000a00 */
[----:B0-----:R-:W-:Y:S01]  /*4fb0*/  @!P1 IMAD R36, R36, R37, UR10 ;  /* 0x0000000a24249e24 */ /* 0x001fe2000f8e0225 */
[----:B------:R-:W-:-:S04]  /*4fc0*/  @!P1 LOP3.LUT R37, R8, 0x7fffffc0, RZ, 0xc0, !PT ;  /* 0x7fffffc008259812 */ /* 0x000fc800078ec0ff */
[----:B------:R-:W-:-:S04]  /*4fd0*/  @!P1 LEA R36, R36, R37, 0x9 ;  /* 0x0000002524249211 */ /* 0x000fc800078e48ff */
[----:B------:R-:W-:-:S04]  /*4fe0*/  @!P1 IADD3 R36, R36, R87, RZ ;  /* 0x0000005724249210 */ /* 0x000fc80007ffe0ff */
[----:B------:R-:W-:-:S04]  /*4ff0*/  @!P1 SHF.L.U32 R37, R36, 0x1, RZ ;  /* 0x0000000124259819 */ /* 0x000fc800000006ff */
[C---:B------:R-:W-:Y:S01]  /*5000*/  @!P1 IADD3 R87, R37.reuse, 0x40, RZ ;  /* 0x0000004025579810 */ /* 0x040fe20007ffe0ff */
[----:B-1----:R-:W-:-:S04]  /*5010*/  @!P1 IMAD.WIDE.U32 R36, R37, 0x4, R38 ;  /* 0x0000000425249825 */ /* 0x002fc800078e0026 */
[----:B------:R-:W-:Y:S02]  /*5020*/  @!P1 IMAD.WIDE.U32 R38, R87, 0x4, R38 ;  /* 0x0000000457269825 */ /* 0x000fe400078e0026 */
[----:B------:R-:W2:Y:S04]  /*5030*/  @!P1 LDG.E.64 R36, desc[UR18][R36.64] ;  /* 0x0000001224249981 */ /* 0x000ea8000c1e1b00 */
[----:B------:R-:W3:Y:S01]  /*5040*/  @!P1 LDG.E.64 R38, desc[UR18][R38.64] ;  /* 0x0000001226269981 */ /* 0x000ee2000c1e1b00 */
[----:B------:R-:W-:Y:S01]  /*5050*/  HFMA2.MMA R87, -RZ, RZ, 0, 0 ;  /* 0x00000000ff577435 */ /* 0x000fe200000001ff */
[----:B------:R-:W-:Y:S01]  /*5060*/  MOV R82, RZ ;  /* 0x000000ff00527202 */ /* 0x000fe20000000f00 */
[----:B------:R-:W0:Y:S01]  /*5070*/  S2UR UR17, SR_CgaCtaId ;  /* 0x00000000001179c3 */ /* 0x000e220000008800 */
[----:B------:R-:W-:Y:S01]  /*5080*/  SHF.L.U32 R69, R69, 0x10, RZ ;  /* 0x0000001045457819 */ /* 0x000fe200000006ff */
[----:B------:R-:W-:Y:S01]  /*5090*/  UMOV UR14, 0x400 ;  /* 0x00000400000e7882 */ /* 0x000fe20000000000 */
[----:B------:R-:W-:Y:S01]  /*50a0*/  SHF.L.U32 R67, R67, 0x10, RZ ;  /* 0x0000001043437819 */ /* 0x000fe200000006ff */
[----:B------:R-:W-:Y:S01]  /*50b0*/  UIADD3 UR14, UR14, 0x5280, URZ ;  /* 0x000052800e0e7890 */ /* 0x000fe2000fffe03f */
[----:B------:R-:W-:Y:S01]  /*50c0*/  SHF.L.U32 R70, R70, 0x10, RZ ;  /* 0x0000001046467819 */ /* 0x000fe200000006ff */
[----:B------:R-:W-:Y:S01]  /*50d0*/  USHF.R.U64 UR24, UR12, 0x1, UR4 ;  /* 0x000000010c187899 */ /* 0x000fe20008001204 */
[----:B------:R-:W-:Y:S01]  /*50e0*/  SHF.L.U32 R83, R83, 0x10, RZ ;  /* 0x0000001053537819 */ /* 0x000fe200000006ff */
[----:B------:R-:W-:Y:S01]  /*50f0*/  USHF.R.U32.HI UR4, URZ, 0x1, UR4 ;  /* 0x000000013f047899 */ /* 0x000fe20008011604 */
[----:B------:R-:W-:Y:S01]  /*5100*/  SHF.L.U32 R95, R71, 0x10, RZ ;  /* 0x00000010475f7819 */ /* 0x000fe200000006ff */
[----:B------:R-:W-:Y:S01]  /*5110*/  ULOP3.LUT UR5, UR5, 0x1, URZ, 0x3c, !UPT ;  /* 0x0000000105057892 */ /* 0x000fe2000f8e3c3f */
[----:B------:R-:W-:Y:S01]  /*5120*/  SHF.L.U32 R65, R65, 0x10, RZ ;  /* 0x0000001041417819 */ /* 0x000fe200000006ff */
[C---:B------:R-:W-:Y:S01]  /*5130*/  FADD.FTZ R83, -R72.reuse, R83 ;  /* 0x0000005348537221 */ /* 0x040fe20000010100 */
[----:B------:R-:W-:Y:S01]  /*5140*/  MOV R93, UR24 ;  /* 0x00000018005d7c02 */ /* 0x000fe20008000f00 */
[C---:B------:R-:W-:Y:S01]  /*5150*/  FADD.FTZ R95, -R72.reuse, R95 ;  /* 0x0000005f485f7221 */ /* 0x040fe20000010100 */
[----:B------:R-:W-:Y:S01]  /*5160*/  ULDC.64 UR24, c[0x0][0x210] ;  /* 0x0000840000187ab9 */ /* 0x000fe20000000a00 */
[----:B------:R-:W-:Y:S01]  /*5170*/  FADD.FTZ R65, -R72, R65 ;  /* 0x0000004148417221 */ /* 0x000fe20000010100 */
[----:B------:R-:W-:Y:S01]  /*5180*/  SHF.L.U32 R57, R57, 0x10, RZ ;  /* 0x0000001039397819 */ /* 0x000fe200000006ff */
[----:B------:R-:W-:Y:S01]  /*5190*/  FMUL.FTZ R92, R20, R95 ;  /* 0x0000005f145c7220 */ /* 0x000fe20000410000 */
[----:B------:R-:W-:Y:S01]  /*51a0*/  SHF.L.U32 R64, R64, 0x10, RZ ;  /* 0x0000001040407819 */ /* 0x000fe200000006ff */
[----:B------:R-:W-:Y:S01]  /*51b0*/  UIMAD UR4, UR4, 0x1e0000, URZ ;  /* 0x001e0000040478a4 */ /* 0x000fe2000f8e023f */
[----:B------:R-:W-:Y:S01]  /*51c0*/  SHF.L.U32 R40, R40, 0x10, RZ ;  /* 0x0000001028287819 */ /* 0x000fe200000006ff */
[----:B------:R-:W-:Y:S01]  /*51d0*/  FFMA.FTZ R96, R67, R92, R70 ;  /* 0x0000005c43607223 */ /* 0x000fe20000010046 */
[----:B------:R-:W-:Y:S01]  /*51e0*/  SHF.L.U32 R54, R54, 0x10, RZ ;  /* 0x0000001036367819 */ /* 0x000fe200000006ff */
[----:B0-----:R-:W-:-:S02]  /*51f0*/  ULEA UR14, UR17, UR14, 0x18 ;  /* 0x0000000e110e7291 */ /* 0x001fc4000f8ec03f */
[----:B------:R-:W-:Y:S01]  /*5200*/  ULOP3.LUT UR17, UR12, 0x1, URZ, 0xc0, !UPT ;  /* 0x000000010c117892 */ /* 0x000fe2000f8ec03f */
[----:B------:R-:W-:-:S03]  /*5210*/  FMUL.FTZ R118, R96, -1.4426950216293334961 ;  /* 0xbfb8aa3b60767820 */ /* 0x000fc60000410000 */
[----:B------:R-:W-:-:S03]  /*5220*/  UIMAD UR17, UR17, 0x3c0, URZ ;  /* 0x000003c0111178a4 */ /* 0x000fc6000f8e023f */
[----:B------:R-:W0:Y:S02]  /*5230*/  MUFU.EX2 R118, R118 ;  /* 0x0000007600767308 */ /* 0x000e240000000800 */
[----:B0-----:R-:W-:-:S06]  /*5240*/  FADD.FTZ R118, R118, 1 ;  /* 0x3f80000076767421 */ /* 0x001fcc0000010000 */
[----:B------:R-:W-:Y:S01]  /*5250*/  MUFU.RCP R118, R118 ;  /* 0x0000007600767308 */ /* 0x000fe20000001000 */
[----:B--2---:R-:W-:Y:S01]  /*5260*/  @!P1 FADD.FTZ R89, RZ, R36 ;  /* 0x00000024ff599221 */ /* 0x004fe20000010000 */
[----:B------:R-:W-:-:S03]  /*5270*/  @!P1 FADD.FTZ R88, RZ, R37 ;  /* 0x00000025ff589221 */ /* 0x000fc60000010000 */
[----:B---3--:R-:W-:Y:S01]  /*5280*/  @!P1 FADD.FTZ R87, R38, R89 ;  /* 0x0000005926579221 */ /* 0x008fe20000010000 */
[----:B------:R-:W-:Y:S01]  /*5290*/  @!P1 FADD.FTZ R82, R39, R88 ;  /* 0x0000005827529221 */ /* 0x000fe20000010000 */
[----:B------:R-:W-:-:S03]  /*52a0*/  LOP3.LUT P1, RZ, R19, 0xffffff1f, RZ, 0xc0, !PT ;  /* 0xffffff1f13ff7812 */ /* 0x000fc6000782c0ff */
        /* <DEDUP_REMOVED lines=11> */
[----:B------:R-:W-:Y:S01]  /*5360*/  SHF.L.U32 R37, R66, 0x10, RZ ;  /* 0x0000001042257819 */ /* 0x000fe200000006ff */
[----:B-1----:R-:W-:-:S03]  /*5370*/  FADD.FTZ R39, R36, R39 ;  /* 0x0000002724277221 */ /* 0x002fc60000010000 */
[----:B------:R-:W0:Y:S01]  /*5380*/  SHFL.BFLY PT, R87, R38, 0x2, 0x1f ;  /* 0x0c401f0026577f89 */ /* 0x000e2200000e0000 */
[----:B------:R-:W-:Y:S01]  /*5390*/  FADD.FTZ R37, -R72, R37 ;  /* 0x0000002548257221 */ /* 0x000fe20000010100 */
[----:B------:R-:W-:Y:S02]  /*53a0*/  @!P1 SHF.R.U32.HI R36, RZ, 0x2, R19 ;  /* 0x00000002ff249819 */ /* 0x000fe40000011613 */
[----:B------:R-:W1:Y:S01]  /*53b0*/  SHFL.BFLY PT, R82, R39, 0x2, 0x1f ;  /* 0x0c401f0027527f89 */ /* 0x000e6200000e0000 */
[----:B------:R-:W-:-:S04]  /*53c0*/  FMUL.FTZ R66, R20, R37 ;  /* 0x0000002514427220 */ /* 0x000fc80000410000 */
[----:B------:R-:W-:Y:S01]  /*53d0*/  FFMA.FTZ R121, R66, R67, R70 ;  /* 0x0000004342797223 */ /* 0x000fe20000010046 */
[----:B0-----:R-:W-:Y:S01]  /*53e0*/  FADD.FTZ R90, R38, R87 ;  /* 0x00000057265a7221 */ /* 0x001fe20000010000 */
[----:B------:R-:W-:Y:S01]  /*53f0*/  SHF.L.U32 R87, R86, 0x10, RZ ;  /* 0x0000001056577819 */ /* 0x000fe200000006ff */
[----:B-1----:R-:W-:-:S03]  /*5400*/  FADD.FTZ R88, R39, R82 ;  /* 0x0000005227587221 */ /* 0x002fc60000010000 */
[----:B------:R-:W0:Y:S01]  /*5410*/  SHFL.BFLY PT, R89, R90, 0x1, 0x1f ;  /* 0x0c201f005a597f89 */ /* 0x000e2200000e0000 */
[----:B------:R-:W-:Y:S01]  /*5420*/  FADD.FTZ R87, -R72, R87 ;  /* 0x0000005748577221 */ /* 0x000fe20000010100 */
[----:B------:R-:W-:Y:S01]  /*5430*/  SHF.L.U32 R82, R68, 0x10, RZ ;  /* 0x0000001044527819 */ /* 0x000fe200000006ff */
[----:B------:R-:W-:Y:S01]  /*5440*/  IMAD.WIDE.U32 R38, R19, -0x77777777, RZ ;  /* 0x8888888913267825 */ /* 0x000fe200078e00ff */
[----:B------:R-:W1:Y:S03]  /*5450*/  SHFL.BFLY PT, R91, R88, 0x1, 0x1f ;  /* 0x0c201f00585b7f89 */ /* 0x000e6600000e0000 */
[----:B------:R-:W-:Y:S01]  /*5460*/  FMUL.FTZ R68, R20, R87 ;  /* 0x0000005714447220 */ /* 0x000fe20000410000 */
[----:B------:R-:W-:-:S03]  /*5470*/  SHF.R.U32.HI R38, RZ, 0x7, R39 ;  /* 0x00000007ff267819 */ /* 0x000fc60000011627 */
[----:B------:R-:W-:Y:S01]  /*5480*/  FFMA.FTZ R87, R68, R69, R82 ;  /* 0x0000004544577223 */ /* 0x000fe20000010052 */
[----:B------:R-:W-:-:S03]  /*5490*/  SHF.L.U32 R39, R85, 0x10, RZ ;  /* 0x0000001055277819 */ /* 0x000fc600000006ff */
[----:B------:R-:W-:Y:S02]  /*54a0*/  FMUL.FTZ R86, R87, -1.4426950216293334961 ;  /* 0xbfb8aa3b57567820 */ /* 0x000fe40000410000 */
[----:B------:R-:W-:-:S04]  /*54b0*/  FADD.FTZ R39, -R72, R39 ;  /* 0x0000002748277221 */ /* 0x000fc80000010100 */
[----:B------:R-:W2:Y:S01]  /*54c0*/  MUFU.EX2 R86, R86 ;  /* 0x0000005600567308 */ /* 0x000ea20000000800 */
[----:B0-----:R-:W-:Y:S01]  /*54d0*/  FADD.FTZ R90, R90, R89 ;  /* 0x000000595a5a7221 */ /* 0x001fe20000010000 */
[----:B------:R-:W-:Y:S01]  /*54e0*/  FMUL.FTZ R89, R121, -1.4426950216293334961 ;  /* 0xbfb8aa3b79597820 */ /* 0x000fe20000410000 */
[----:B-1----:R-:W-:Y:S01]  /*54f0*/  FADD.FTZ R37, R88, R91 ;  /* 0x0000005b58257221 */ /* 0x002fe20000010000 */
[----:B------:R-:W-:Y:S01]  /*5500*/  @!P1 LOP3.LUT R88, R36, 0x3ffffff8, RZ, 0xc0, !PT ;  /* 0x3ffffff824589812 */ /* 0x000fe200078ec0ff */
[----:B------:R-:W-:-:S03]  /*5510*/  @!P1 FMUL.FTZ R36, R90, 8.1380212577641941607e-06 ;  /* 0x370888895a249820 */ /* 0x000fc60000410000 */
[----:B------:R-:W0:Y:S01]  /*5520*/  MUFU.EX2 R89, R89 ;  /* 0x0000005900597308 */ /* 0x000e220000000800 */
[----:B------:R-:W-:Y:S01]  /*5530*/  @!P1 FMUL.FTZ R37, R37, 8.1380212577641941607e-06 ;  /* 0x3708888925259820 */ /* 0x000fe20000410000 */
[----:B------:R-:W-:Y:S01]  /*5540*/  SHF.L.U32 R91, R84, 0x10, RZ ;  /* 0x00000010545b7819 */ /* 0x000fe200000006ff */
[----:B--2---:R-:W-:-:S03]  /*5550*/  FADD.FTZ R85, R86, 1 ;  /* 0x3f80000056557421 */ /* 0x004fc60000010000 */
[----:B------:R1:W-:Y:S01]  /*5560*/  @!P1 STS.64 [R88+UR14], R36 ;  /* 0x0000002458009988 */ /* 0x0003e20008000a0e */
[----:B------:R-:W-:Y:S02]  /*5570*/  FMUL.FTZ R86, R20, R39 ;  /* 0x0000002714567220 */ /* 0x000fe40000410000 */
[----:B------:R-:W2:Y:S01]  /*5580*/  MUFU.RCP R85, R85 ;  /* 0x0000005500557308 */ /* 0x000ea20000001000 */
[----:B0-----:R-:W-:Y:S01]  /*5590*/  FADD.FTZ R94, R89, 1 ;  /* 0x3f800000595e7421 */ /* 0x001fe20000010000 */
[----:B-1----:R-:W-:Y:S01]  /*55a0*/  FADD.FTZ R37, -R72, R91 ;  /* 0x0000005b48257221 */ /* 0x002fe20000010100 */
[----:B------:R-:W-:Y:S02]  /*55b0*/  IMAD R36, R38, -0xf0, R19 ;  /* 0xffffff1026247824 */ /* 0x000fe400078e0213 */
[----:B------:R-:W-:Y:S01]  /*55c0*/  FFMA.FTZ R91, R69, R86, R82 ;  /* 0x00000056455b7223 */ /* 0x000fe20000010052 */
[C---:B------:R-:W-:Y:S01]  /*55d0*/  FMUL.FTZ R88, R20.reuse, R83 ;  /* 0x0000005314587220 */ /* 0x040fe20000410000 */
[----:B------:R-:W-:Y:S01]  /*55e0*/  FMUL.FTZ R84, R20, R37 ;  /* 0x0000002514547220 */ /* 0x000fe20000410000 */
[----:B------:R-:W0:Y:S01]  /*55f0*/  MUFU.RCP R94, R94 ;  /* 0x0000005e005e7308 */ /* 0x000e220000001000 */
[----:B------:R-:W-:Y:S01]  /*5600*/  LEA R36, R36, UR17, 0x2 ;  /* 0x0000001124247c11 */ /* 0x000fe2000f8e10ff */
[----:B------:R-:W-:Y:S01]  /*5610*/  FMUL.FTZ R39, R91, -1.4426950216293334961 ;  /* 0xbfb8aa3b5b277820 */ /* 0x000fe20000410000 */
[----:B------:R-:W-:Y:S01]  /*5620*/  FFMA.FTZ R89, R67, R84, R70 ;  /* 0x0000005443597223 */ /* 0x000fe20000010046 */
[----:B------:R-:W-:Y:S01]  /*5630*/  USHF.L.U32 UR17, UR22, 0x4, URZ ;  /* 0x0000000416117899 */ /* 0x000fe2000800063f */
[----:B--2---:R-:W-:Y:S01]  /*5640*/  FADD.FTZ R90, -R85, 1 ;  /* 0x3f800000555a7421 */ /* 0x004fe20000010100 */
[--C-:B------:R-:W-:Y:S01]  /*5650*/  SHF.R.S32.HI R37, RZ, 0x1f, R36.reuse ;  /* 0x0000001fff257819 */ /* 0x100fe20000011424 */
[----:B------:R-:W-:Y:S01]  /*5660*/  FMUL.FTZ R71, R89, -1.4426950216293334961 ;  /* 0xbfb8aa3b59477820 */ /* 0x000fe20000410000 */
[----:B------:R-:W1:Y:S01]  /*5670*/  MUFU.EX2 R39, R39 ;  /* 0x0000002700277308 */ /* 0x000e620000000800 */
[----:B------:R-:W-:Y:S01]  /*5680*/  FFMA.FTZ R90, R87, R90, 1 ;  /* 0x3f800000575a7423 */ /* 0x000fe2000001005a */
[----:B------:R-:W-:Y:S01]  /*5690*/  ULOP3.LUT UR17, UR17, 0x3f0, URZ, 0xc0, !UPT ;  /* 0x000003f011117892 */ /* 0x000fe2000f8ec03f */
[----:B------:R-:W-:-:S04]  /*56a0*/  IMAD.WIDE.U32 R36, R93, 0x1e0000, R36 ;  /* 0x001e00005d247825 */ /* 0x000fc800078e0024 */
[--C-:B------:R-:W-:Y:S01]  /*56b0*/  FFMA.FTZ R93, R69, R88, R82.reuse ;  /* 0x00000058455d7223 */ /* 0x100fe20000010052 */
[----:B------:R-:W-:Y:S01]  /*56c0*/  FMUL.FTZ R87, R85, R90 ;  /* 0x0000005a55577220 */ /* 0x000fe20000410000 */
[----:B------:R-:W2:Y:S01]  /*56d0*/  MUFU.EX2 R71, R71 ;  /* 0x0000004700477308 */ /* 0x000ea20000000800 */
[----:B0-----:R-:W-:Y:S01]  /*56e0*/  FADD.FTZ R90, -R94, 1 ;  /* 0x3f8000005e5a7421 */ /* 0x001fe20000010100 */
[----:B------:R-:W-:Y:S01]  /*56f0*/  FMUL.FTZ R120, R93, -1.4426950216293334961 ;  /* 0xbfb8aa3b5d787820 */ /* 0x000fe20000410000 */
[----:B------:R-:W-:Y:S01]  /*5700*/  FMUL.FTZ R87, R64, R87 ;  /* 0x0000005740577220 */ /* 0x000fe20000410000 */
[----:B------:R-:W-:Y:S01]  /*5710*/  IADD3 R37, R37, UR4, RZ ;  /* 0x0000000425257c10 */ /* 0x000fe2000fffe0ff */
[----:B------:R-:W-:Y:S01]  /*5720*/  FFMA.FTZ R121, R121, R90, 1 ;  /* 0x3f80000079797423 */ /* 0x000fe2000001005a */
[----:B------:R-:W-:Y:S01]  /*5730*/  FMUL.FTZ R90, R20, R65 ;  /* 0x00000041145a7220 */ /* 0x000fe20000410000 */
[----:B------:R-:W-:Y:S01]  /*5740*/  IADD3 R65, R38, UR17, RZ ;  /* 0x0000001126417c10 */ /* 0x000fe2000fffe0ff */
[----:B------:R-:W0:Y:S01]  /*5750*/  MUFU.EX2 R120, R120 ;  /* 0x0000007800787308 */ /* 0x000e220000000800 */
[----:B-1----:R-:W-:Y:S01]  /*5760*/  FADD.FTZ R122, R39, 1 ;  /* 0x3f800000277a7421 */ /* 0x002fe20000010000 */
[----:B------:R-:W-:Y:S01]  /*5770*/  FFMA.FTZ R95, R69, R90, R82 ;  /* 0x0000005a455f7223 */ /* 0x000fe20000010052 */
[----:B------:R-:W-:Y:S01]  /*5780*/  BAR.SYNC.DEFER_BLOCKING 0x0 ;  /* 0x0000000000007b1d */ /* 0x000fe20000010000 */
[----:B------:R-:W-:Y:S01]  /*5790*/  IADD3 R38, P1, R0, UR24, RZ ;  /* 0x0000001800267c10 */ /* 0x000fe2000ff3e0ff */
[----:B------:R-:W-:-:S02]  /*57a0*/  IMAD R65, R65, 0x780, RZ ;  /* 0x0000078041417824 */ /* 0x000fc400078e02ff */
[----:B------:R-:W-:Y:S01]  /*57b0*/  FMUL.FTZ R97, R95, -1.4426950216293334961 ;  /* 0xbfb8aa3b5f617820 */ /* 0x000fe20000410000 */
[----:B------:R-:W-:Y:S01]  /*57c0*/  USHF.L.U32 UR4, UR12, 0x3, URZ ;  /* 0x000000030c047899 */ /* 0x000fe2000800063f */
[----:B------:R-:W-:Y:S01]  /*57d0*/  IADD3.X R39, R2, UR25, RZ, P1, !PT ;  /* 0x0000001902277c10 */ /* 0x000fe20008ffe4ff */
[----:B--2---:R-:W-:Y:S01]  /*57e0*/  FADD.FTZ R119, R71, 1 ;  /* 0x3f80000047777421 */ /* 0x004fe20000010000 */
[----:B------:R-:W1:Y:S01]  /*57f0*/  MUFU.RCP R122, R122 ;  /* 0x0000007a007a7308 */ /* 0x000e620000001000 */
[----:B------:R-:W-:Y:S01]  /*5800*/  FMUL.FTZ R2, R94, R121 ;  /* 0x000000795e027220 */ /* 0x000fe20000410000 */
[C---:B------:R-:W-:Y:S01]  /*5810*/  IADD3 R0, R65.reuse, 0x4b00, RZ ;  /* 0x00004b0041007810 */ /* 0x040fe20007ffe0ff */
[----:B------:R-:W-:Y:S01]  /*5820*/  ULOP3.LUT UR4, UR4, 0x8, URZ, 0xc0, !UPT ;  /* 0x0000000804047892 */ /* 0x000fe2000f8ec03f */
[C---:B------:R-:W-:Y:S01]  /*5830*/  IADD3 R83, R65.reuse, 0x3c00, RZ ;  /* 0x00003c0041537810 */ /* 0x040fe20007ffe0ff */
[----:B------:R-:W-:Y:S01]  /*5840*/  UMOV UR12, UR15 ;  /* 0x0000000f000c7c82 */ /* 0x000fe20008000000 */
[C---:B------:R-:W-:Y:S01]  /*5850*/  IADD3 R125, R65.reuse, 0x5a00, RZ ;  /* 0x00005a00417d7810 */ /* 0x040fe20007ffe0ff */
[----:B0-----:R-:W-:Y:S01]  /*5860*/  FADD.FTZ R120, R120, 1 ;  /* 0x3f80000078787421 */ /* 0x001fe20000010000 */
[----:B------:R-:W0:Y:S01]  /*5870*/  MUFU.EX2 R97, R97 ;  /* 0x0000006100617308 */ /* 0x000e220000000800 */
[----:B------:R-:W-:-:S02]  /*5880*/  IADD3 R71, R65, 0x2d00, RZ ;  /* 0x00002d0041477810 */ /* 0x000fc40007ffe0ff */
[C---:B------:R-:W-:Y:S02]  /*5890*/  IADD3 R85, R65.reuse, 0xf00, RZ ;  /* 0x00000f0041557810 */ /* 0x040fe40007ffe0ff */
[----:B------:R-:W-:Y:S02]  /*58a0*/  IADD3 R123, R65, 0x1e00, RZ ;  /* 0x00001e00417b7810 */ /* 0x000fe40007ffe0ff */
[-C--:B------:R-:W-:Y:S01]  /*58b0*/  IADD3 R65, P2, R0, R36.reuse, RZ ;  /* 0x0000002400417210 */ /* 0x080fe20007f5e0ff */
[----:B------:R-:W2:Y:S01]  /*58c0*/  MUFU.RCP R119, R119 ;  /* 0x0000007700777308 */ /* 0x000ea20000001000 */
[----:B-1----:R-:W-:Y:S01]  /*58d0*/  FADD.FTZ R94, -R122, 1 ;  /* 0x3f8000007a5e7421 */ /* 0x002fe20000010100 */
[-C--:B------:R-:W-:Y:S02]  /*58e0*/  IADD3 R83, P3, R83, R36.reuse, RZ ;  /* 0x0000002453537210 */ /* 0x080fe40007f7e0ff */
[----:B------:R-:W-:Y:S01]  /*58f0*/  IADD3 R0, P1, R125, R36, RZ ;  /* 0x000000247d007210 */ /* 0x000fe20007f3e0ff */
[----:B------:R-:W-:Y:S01]  /*5900*/  FFMA.FTZ R91, R91, R94, 1 ;  /* 0x3f8000005b5b7423 */ /* 0x000fe2000001005e */
[----:B------:R-:W-:-:S02]  /*5910*/  IADD3 R71, P4, R71, R36, RZ ;  /* 0x0000002447477210 */ /* 0x000fc40007f9e0ff */
[----:B------:R-:W1:Y:S01]  /*5920*/  MUFU.RCP R120, R120 ;  /* 0x0000007800787308 */ /* 0x000e620000001000 */
[----:B0-----:R-:W-:Y:S01]  /*5930*/  FADD.FTZ R97, R97, 1 ;  /* 0x3f80000061617421 */ /* 0x001fe20000010000 */
[-C--:B------:R-:W-:Y:S01]  /*5940*/  IADD3 R85, P6, R85, R36.reuse, RZ ;  /* 0x0000002455557210 */ /* 0x080fe20007fde0ff */
[----:B------:R-:W-:Y:S01]  /*5950*/  FMUL.FTZ R91, R122, R91 ;  /* 0x0000005b7a5b7220 */ /* 0x000fe20000410000 */
[----:B------:R-:W-:Y:S02]  /*5960*/  IADD3 R36, P5, R123, R36, RZ ;  /* 0x000000247b247210 */ /* 0x000fe40007fbe0ff */
[----:B------:R-:W-:Y:S01]  /*5970*/  IADD3 R3, R3, -UR4, RZ ;  /* 0x8000000403037c10 */ /* 0x000fe2000fffe0ff */
[----:B------:R-:W-:Y:S01]  /*5980*/  UMOV UR4, UR16 ;  /* 0x0000001000047c82 */ /* 0x000fe20008000000 */
[----:B------:R-:W0:Y:S01]  /*5990*/  MUFU.RCP R97, R97 ;  /* 0x0000006100617308 */ /* 0x000e220000001000 */
[----:B--2---:R-:W-:Y:S01]  /*59a0*/  FADD.FTZ R94, -R119, 1 ;  /* 0x3f800000775e7421 */ /* 0x004fe20000010100 */
[----:B------:R-:W-:-:S03]  /*59b0*/  LEA R3, R3, UR14, 0x3 ;  /* 0x0000000e03037c11 */ /* 0x000fc6000f8e18ff */
[----:B------:R-:W-:-:S04]  /*59c0*/  FFMA.FTZ R94, R89, R94, 1 ;  /* 0x3f800000595e7423 */ /* 0x000fc8000001005e */
[----:B------:R-:W-:Y:S01]  /*59d0*/  FMUL.FTZ R89, R119, R94 ;  /* 0x0000005e77597220 */ /* 0x000fe20000410000 */
[----:B-1----:R-:W-:Y:S01]  /*59e0*/  FADD.FTZ R94, -R120, 1 ;  /* 0x3f800000785e7421 */ /* 0x002fe20000010100 */
[----:B------:R-:W-:Y:S01]  /*59f0*/  FADD.FTZ R119, -R72, R57 ;  /* 0x0000003948777221 */ /* 0x000fe20000010100 */
[----:B------:R-:W-:Y:S02]  /*5a00*/  FADD.FTZ R57, -R118, 1 ;  /* 0x3f80000076397421 */ /* 0x000fe40000010100 */
[----:B------:R-:W-:Y:S01]  /*5a10*/  FFMA.FTZ R93, R93, R94, 1 ;  /* 0x3f8000005d5d7423 */ /* 0x000fe2000001005e */
[----:B------:R-:W-:Y:S01]  /*5a20*/  FMUL.FTZ R94, R20, R119 ;  /* 0x00000077145e7220 */ /* 0x000fe20000410000 */
[----:B------:R-:W-:Y:S01]  /*5a30*/  SHF.L.U32 R119, R62, 0x10, RZ ;  /* 0x000000103e777819 */ /* 0x000fe200000006ff */
[----:B------:R-:W-:Y:S01]  /*5a40*/  FFMA.FTZ R57, R96, R57, 1 ;  /* 0x3f80000060397423 */ /* 0x000fe20000010039 */
[----:B0-----:R-:W-:Y:S01]  /*5a50*/  FADD.FTZ R96, -R97, 1 ;  /* 0x3f80000061607421 */ /* 0x001fe20000010100 */
[----:B------:R-:W-:Y:S01]  /*5a60*/  FFMA.FTZ R121, R67, R94, R70 ;  /* 0x0000005e43797223 */ /* 0x000fe20000010046 */
[----:B------:R-:W-:Y:S01]  /*5a70*/  FMUL.FTZ R93, R120, R93 ;  /* 0x0000005d785d7220 */ /* 0x000fe20000410000 */
[----:B------:R-:W-:Y:S01]  /*5a80*/  FADD.FTZ R119, -R72, R119 ;  /* 0x0000007748777221 */ /* 0x000fe20000010100 */
[----:B------:R-:W-:Y:S01]  /*5a90*/  FFMA.FTZ R62, R95, R96, 1 ;  /* 0x3f8000005f3e7423 */ /* 0x000fe20000010060 */
[----:B------:R-:W-:Y:S01]  /*5aa0*/  FMUL.FTZ R123, R121, -1.4426950216293334961 ;  /* 0xbfb8aa3b797b7820 */ /* 0x000fe20000410000 */
[----:B------:R-:W-:Y:S01]  /*5ab0*/  FMUL.FTZ R57, R118, R57 ;  /* 0x0000003976397220 */ /* 0x000fe20000410000 */
[----:B------:R-:W-:Y:S01]  /*5ac0*/  FMUL.FTZ R96, R20, R119 ;  /* 0x0000007714607220 */ /* 0x000fe20000410000 */
[----:B------:R-:W-:Y:S01]  /*5ad0*/  FMUL.FTZ R62, R97, R62 ;  /* 0x0000003e613e7220 */ /* 0x000fe20000410000 */
[----:B------:R-:W-:Y:S01]  /*5ae0*/  SHF.L.U32 R97, R53, 0x10, RZ ;  /* 0x0000001035617819 */ /* 0x000fe200000006ff */
[----:B------:R-:W-:Y:S01]  /*5af0*/  FMUL.FTZ R93, R54, R93 ;  /* 0x0000005d365d7220 */ /* 0x000fe20000410000 */
[----:B------:R-:W0:Y:S01]  /*5b00*/  MUFU.EX2 R123, R123 ;  /* 0x0000007b007b7308 */ /* 0x000e220000000800 */
[----:B------:R-:W-:-:S02]  /*5b10*/  FFMA.FTZ R119, R69, R96, R82 ;  /* 0x0000006045777223 */ /* 0x000fc40000010052 */
[----:B------:R-:W-:Y:S02]  /*5b20*/  FADD.FTZ R97, -R72, R97 ;  /* 0x0000006148617221 */ /* 0x000fe40000010100 */
[----:B------:R-:W-:-:S06]  /*5b30*/  FMUL.FTZ R124, R119, -1.4426950216293334961 ;  /* 0xbfb8aa3b777c7820 */ /* 0x000fcc0000410000 */
[----:B------:R-:W1:Y:S01]  /*5b40*/  MUFU.EX2 R124, R124 ;  /* 0x0000007c007c7308 */ /* 0x000e620000000800 */
[----:B0-----:R-:W-:-:S07]  /*5b50*/  FADD.FTZ R122, R123, 1 ;  /* 0x3f8000007b7a7421 */ /* 0x001fce0000010000 */
[----:B------:R-:W0:Y:S01]  /*5b60*/  MUFU.RCP R122, R122 ;  /* 0x0000007a007a7308 */ /* 0x000e220000001000 */
[----:B-1----:R-:W-:-:S07]  /*5b70*/  FADD.FTZ R95, R124, 1 ;  /* 0x3f8000007c5f7421 */ /* 0x002fce0000010000 */
[----:B------:R-:W1:Y:S01]  /*5b80*/  MUFU.RCP R95, R95 ;  /* 0x0000005f005f7308 */ /* 0x000e620000001000 */
[----:B0-----:R-:W-:-:S04]  /*5b90*/  FADD.FTZ R118, -R122, 1 ;  /* 0x3f8000007a767421 */ /* 0x001fc80000010100 */
[----:B------:R-:W-:Y:S01]  /*5ba0*/  FFMA.FTZ R53, R121, R118, 1 ;  /* 0x3f80000079357423 */ /* 0x000fe20000010076 */
[----:B------:R-:W-:Y:S01]  /*5bb0*/  FMUL.FTZ R118, R20, R97 ;  /* 0x0000006114767220 */ /* 0x000fe20000410000 */
[----:B------:R-:W-:Y:S02]  /*5bc0*/  SHF.L.U32 R97, R52, 0x10, RZ ;  /* 0x0000001034617819 */ /* 0x000fe400000006ff */
[----:B------:R-:W-:Y:S01]  /*5bd0*/  FMUL.FTZ R53, R122, R53 ;  /* 0x000000357a357220 */ /* 0x000fe20000410000 */
[----:B------:R-:W-:Y:S01]  /*5be0*/  FFMA.FTZ R121, R67, R118, R70 ;  /* 0x0000007643797223 */ /* 0x000fe20000010046 */
[----:B-1----:R-:W-:Y:S01]  /*5bf0*/  FADD.FTZ R120, -R95, 1 ;  /* 0x3f8000005f787421 */ /* 0x002fe20000010100 */
[----:B------:R-:W-:Y:S02]  /*5c00*/  FADD.FTZ R97, -R72, R97 ;  /* 0x0000006148617221 */ /* 0x000fe40000010100 */
[----:B------:R-:W-:Y:S01]  /*5c10*/  FMUL.FTZ R123, R121, -1.4426950216293334961 ;  /* 0xbfb8aa3b797b7820 */ /* 0x000fe20000410000 */
[----:B------:R-:W-:Y:S01]  /*5c20*/  FFMA.FTZ R52, R119, R120, 1 ;  /* 0x3f80000077347423 */ /* 0x000fe20000010078 */
[----:B------:R-:W-:-:S04]  /*5c30*/  FMUL.FTZ R120, R20, R97 ;  /* 0x0000006114787220 */ /* 0x000fc80000410000 */
[----:B------:R-:W0:Y:S01]  /*5c40*/  MUFU.EX2 R123, R123 ;  /* 0x0000007b007b7308 */ /* 0x000e220000000800 */
[----:B------:R-:W-:Y:S01]  /*5c50*/  FFMA.FTZ R119, R69, R120, R82 ;  /* 0x0000007845777223 */ /* 0x000fe20000010052 */
[----:B------:R-:W-:Y:S01]  /*5c60*/  FMUL.FTZ R52, R95, R52 ;  /* 0x000000345f347220 */ /* 0x000fe20000410000 */
[----:B------:R-:W-:Y:S02]  /*5c70*/  SHF.L.U32 R95, R56, 0x10, RZ ;  /* 0x00000010385f7819 */ /* 0x000fe400000006ff */
[----:B------:R-:W-:-:S03]  /*5c80*/  FMUL.FTZ R125, R119, -1.4426950216293334961 ;  /* 0xbfb8aa3b777d7820 */ /* 0x000fc60000410000 */
[----:B------:R-:W-:-:S03]  /*5c90*/  FADD.FTZ R95, -R72, R95 ;  /* 0x0000005f485f7221 */ /* 0x000fc60000010100 */
[----:B------:R-:W1:Y:S01]  /*5ca0*/  MUFU.EX2 R125, R125 ;  /* 0x0000007d007d7308 */ /* 0x000e620000000800 */
[----:B0-----:R-:W-:Y:S01]  /*5cb0*/  FADD.FTZ R124, R123, 1 ;  /* 0x3f8000007b7c7421 */ /* 0x001fe20000010000 */
[----:B------:R-:W-:-:S06]  /*5cc0*/  SHF.L.U32 R123, R48, 0x10, RZ ;  /* 0x00000010307b7819 */ /* 0x000fcc00000006ff */
[----:B------:R-:W0:Y:S01]  /*5cd0*/  MUFU.RCP R122, R124 ;  /* 0x0000007c007a7308 */ /* 0x000e220000001000 */
[----:B------:R-:W-:Y:S01]  /*5ce0*/  FADD.FTZ R123, -R72, R123 ;  /* 0x0000007b487b7221 */ /* 0x000fe20000010100 */
[----:B-1----:R-:W-:Y:S01]  /*5cf0*/  FADD.FTZ R97, R125, 1 ;  /* 0x3f8000007d617421 */ /* 0x002fe20000010000 */
[----:B------:R-:W-:-:S05]  /*5d00*/  SHF.L.U32 R125, R60, 0x10, RZ ;  /* 0x000000103c7d7819 */ /* 0x000fca00000006ff */
[----:B------:R-:W1:Y:S01]  /*5d10*/  MUFU.RCP R97, R97 ;  /* 0x0000006100617308 */ /* 0x000e620000001000 */
[----:B------:R-:W-:Y:S01]  /*5d20*/  FADD.FTZ R125, -R72, R125 ;  /* 0x0000007d487d7221 */ /* 0x000fe20000010100 */
[----:B0-----:R-:W-:-:S03]  /*5d30*/  FADD.FTZ R56, -R122, 1 ;  /* 0x3f8000007a387421 */ /* 0x001fc60000010100 */
[----:B------:R-:W-:Y:S01]  /*5d40*/  FMUL.FTZ R64, R20, R125 ;  /* 0x0000007d14407220 */ /* 0x000fe20000410000 */
[----:B------:R-:W-:Y:S01]  /*5d50*/  SHF.L.U32 R125, R49, 0x10, RZ ;  /* 0x00000010317d7819 */ /* 0x000fe200000006ff */
[----:B------:R-:W-:Y:S01]  /*5d60*/  FFMA.FTZ R121, R121, R56, 1 ;  /* 0x3f80000079797423 */ /* 0x000fe20000010038 */
[----:B------:R-:W-:-:S03]  /*5d70*/  SHF.L.U32 R49, R63, 0x10, RZ ;  /* 0x000000103f317819 */ /* 0x000fc600000006ff */
[----:B------:R-:W-:Y:S01]  /*5d80*/  FADD.FTZ R63, -R72, R125 ;  /* 0x0000007d483f7221 */ /* 0x000fe20000010100 */
[----:B------:R-:W-:Y:S01]  /*5d90*/  FMUL.FTZ R56, R122, R121 ;  /* 0x000000797a387220 */ /* 0x000fe20000410000 */
[----:B------:R-:W-:Y:S01]  /*5da0*/  FMUL.FTZ R122, R20, R95 ;  /* 0x0000005f147a7220 */ /* 0x000fe20000410000 */
[----:B------:R-:W-:Y:S01]  /*5db0*/  FMUL.FTZ R49, R49, R2 ;  /* 0x0000000231317220 */ /* 0x000fe20000410000 */
[----:B-1----:R-:W-:-:S04]  /*5dc0*/  FADD.FTZ R95, -R97, 1 ;  /* 0x3f800000615f7421 */ /* 0x002fc80000010100 */
[----:B------:R-:W-:Y:S01]  /*5dd0*/  FFMA.FTZ R124, R119, R95, 1 ;  /* 0x3f800000777c7423 */ /* 0x000fe2000001005f */
[----:B------:R-:W-:-:S03]  /*5de0*/  FFMA.FTZ R95, R67, R122, R70 ;  /* 0x0000007a435f7223 */ /* 0x000fc60000010046 */
[----:B------:R-:W-:Y:S01]  /*5df0*/  FMUL.FTZ R48, R97, R124 ;  /* 0x0000007c61307220 */ /* 0x000fe20000410000 */
[----:B------:R-:W-:-:S06]  /*5e00*/  FMUL.FTZ R121, R95, -1.4426950216293334961 ;  /* 0xbfb8aa3b5f797820 */ /* 0x000fcc0000410000 */
        /* <DEDUP_REMOVED lines=11> */
[----:B------:R0:W1:Y:S02]  /*5ec0*/  MUFU.RCP R119, R123 ;  /* 0x0000007b00777308 */ /* 0x0000640000001000 */
[----:B0-----:R-:W-:-:S05]  /*5ed0*/  SHF.L.U32 R123, R58, 0x10, RZ ;  /* 0x000000103a7b7819 */ /* 0x001fca00000006ff */
[----:B------:R-:W-:Y:S01]  /*5ee0*/  FADD.FTZ R123, -R72, R123 ;  /* 0x0000007b487b7221 */ /* 0x000fe20000010100 */
[C---:B------:R-:W-:Y:S01]  /*5ef0*/  FMUL.FTZ R72, R20.reuse, R63 ;  /* 0x0000003f14487220 */ /* 0x040fe20000410000 */
[----:B-1----:R-:W-:Y:S02]  /*5f00*/  FADD.FTZ R60, -R119, 1 ;  /* 0x3f800000773c7421 */ /* 0x002fe40000010100 */
[----:B------:R-:W-:Y:S02]  /*5f10*/  FMUL.FTZ R58, R20, R123 ;  /* 0x0000007b143a7220 */ /* 0x000fe40000410000 */
[----:B------:R-:W-:Y:S02]  /*5f20*/  FFMA.FTZ R60, R97, R60, 1 ;  /* 0x3f800000613c7423 */ /* 0x000fe4000001003c */
[----:B------:R-:W-:Y:S02]  /*5f30*/  FFMA.FTZ R82, R69, R58, R82 ;  /* 0x0000003a45527223 */ /* 0x000fe40000010052 */
[----:B------:R-:W-:Y:S01]  /*5f40*/  FMUL.FTZ R60, R119, R60 ;  /* 0x0000003c773c7220 */ /* 0x000fe20000410000 */
[C-C-:B------:R-:W-:Y:S01]  /*5f50*/  FFMA.FTZ R119, R67.reuse, R64, R70.reuse ;  /* 0x0000004043777223 */ /* 0x140fe20000010046 */
[----:B------:R-:W-:-:S03]  /*5f60*/  FFMA.FTZ R70, R67, R72, R70 ;  /* 0x0000004843467223 */ /* 0x000fc60000010046 */
[----:B------:R-:W-:Y:S01]  /*5f70*/  FMUL.FTZ R121, R119, -1.4426950216293334961 ;  /* 0xbfb8aa3b77797820 */ /* 0x000fe20000410000 */
[----:B------:R-:W-:-:S05]  /*5f80*/  FMUL.FTZ R123, R70, -1.4426950216293334961 ;  /* 0xbfb8aa3b467b7820 */ /* 0x000fca0000410000 */
[----:B------:R-:W0:Y:S08]  /*5f90*/  MUFU.EX2 R121, R121 ;  /* 0x0000007900797308 */ /* 0x000e300000000800 */
[----:B------:R-:W-:Y:S01]  /*5fa0*/  MUFU.EX2 R123, R123 ;  /* 0x0000007b007b7308 */ /* 0x000fe20000000800 */
[----:B0-----:R-:W-:Y:S01]  /*5fb0*/  FADD.FTZ R97, R121, 1 ;  /* 0x3f80000079617421 */ /* 0x001fe20000010000 */
[----:B------:R-:W-:-:S06]  /*5fc0*/  FMUL.FTZ R121, R82, -1.4426950216293334961 ;  /* 0xbfb8aa3b52797820 */ /* 0x000fcc0000410000 */
[----:B------:R-:W0:Y:S08]  /*5fd0*/  MUFU.RCP R97, R97 ;  /* 0x0000006100617308 */ /* 0x000e300000001000 */
[----:B------:R-:W1:Y:S01]  /*5fe0*/  MUFU.EX2 R121, R121 ;  /* 0x0000007900797308 */ /* 0x000e620000000800 */
[----:B0-----:R-:W-:-:S04]  /*5ff0*/  FADD.FTZ R2, -R97, 1 ;  /* 0x3f80000061027421 */ /* 0x001fc80000010100 */
[----:B------:R-:W-:-:S04]  /*6000*/  FFMA.FTZ R2, R119, R2, 1 ;  /* 0x3f80000077027423 */ /* 0x000fc80000010002 */
[----:B------:R-:W-:Y:S01]  /*6010*/  FMUL.FTZ R63, R97, R2 ;  /* 0x00000002613f7220 */ /* 0x000fe20000410000 */
[----:B-1----:R-:W-:Y:S01]  /*6020*/  FADD.FTZ R119, R121, 1 ;  /* 0x3f80000079777421 */ /* 0x002fe20000010000 */
[----:B------:R-:W-:Y:S01]  /*6030*/  SHF.L.U32 R2, R61, 0x10, RZ ;  /* 0x000000103d027819 */ /* 0x000fe200000006ff */
[----:B------:R-:W-:-:S04]  /*6040*/  FADD.FTZ R97, R123, 1 ;  /* 0x3f8000007b617421 */ /* 0x000fc80000010000 */
[----:B------:R-:W-:Y:S01]  /*6050*/  FMUL.FTZ R91, R2, R91 ;  /* 0x0000005b025b7220 */ /* 0x000fe20000410000 */
[----:B------:R-:W0:Y:S01]  /*6060*/  MUFU.RCP R119, R119 ;  /* 0x0000007700777308 */ /* 0x000e220000001000 */
[----:B------:R-:W1:Y:S07]  /*6070*/  LDS.64 R2, [R3] ;  /* 0x0000000003027984 */ /* 0x000e6e0000000a00 */
[----:B------:R-:W2:Y:S01]  /*6080*/  MUFU.RCP R97, R97 ;  /* 0x0000006100617308 */ /* 0x000ea20000001000 */
[----:B0-----:R-:W-:-:S04]  /*6090*/  FADD.FTZ R61, -R119, 1 ;  /* 0x3f800000773d7421 */ /* 0x001fc80000010100 */
[----:B------:R-:W-:Y:S01]  /*60a0*/  FFMA.FTZ R82, R82, R61, 1 ;  /* 0x3f80000052527423 */ /* 0x000fe2000001003d */
[----:B--2---:R-:W-:-:S04]  /*60b0*/  FADD.FTZ R61, -R97, 1 ;  /* 0x3f800000613d7421 */ /* 0x004fc80000010100 */
[----:B------:R-:W-:Y:S01]  /*60c0*/  FFMA.FTZ R121, R70, R61, 1 ;  /* 0x3f80000046797423 */ /* 0x000fe2000001003d */
[----:B------:R-:W-:Y:S01]  /*60d0*/  SHF.L.U32 R70, R59, 0x10, RZ ;  /* 0x000000103b467819 */ /* 0x000fe200000006ff */
[----:B------:R-:W-:Y:S01]  /*60e0*/  FMUL.FTZ R61, R119, R82 ;  /* 0x00000052773d7220 */ /* 0x000fe20000410000 */
        /* <DEDUP_REMOVED lines=9> */
[--C-:B-1----:R-:W-:Y:S01]  /*6180*/  FFMA.FTZ R40, R116, R115, -R2.reuse ;  /* 0x0000007374287223 */ /* 0x102fe20000010802 */
[----:B------:R-:W-:Y:S01]  /*6190*/  SHF.L.U32 R44, R41, 0x10, RZ ;  /* 0x00000010292c7819 */ /* 0x000fe200000006ff */
[----:B------:R-:W-:Y:S01]  /*61a0*/  FMUL.FTZ R57, R70, R57 ;  /* 0x0000003946397220 */ /* 0x000fe20000410000 */
[----:B------:R-:W-:Y:S01]  /*61b0*/  SHF.L.U32 R50, R51, 0x10, RZ ;  /* 0x0000001033327819 */ /* 0x000fe200000006ff */
[----:B------:R-:W-:Y:S01]  /*61c0*/  FMUL.FTZ R55, R55, R62 ;  /* 0x0000003e37377220 */ /* 0x000fe20000410000 */
[----:B------:R-:W-:Y:S01]  /*61d0*/  SHF.L.U32 R51, R46, 0x10, RZ ;  /* 0x000000102e337819 */ /* 0x000fe200000006ff */
[----:B------:R-:W-:Y:S01]  /*61e0*/  FMUL.FTZ R63, R44, R63 ;  /* 0x0000003f2c3f7220 */ /* 0x000fe20000410000 */
[----:B------:R-:W-:Y:S01]  /*61f0*/  SHF.L.U32 R97, R47, 0x10, RZ ;  /* 0x000000102f617819 */ /* 0x000fe200000006ff */
[----:B------:R-:W-:Y:S01]  /*6200*/  FFMA.FTZ R44, R69, R87, -R2 ;  /* 0x00000057452c7223 */ /* 0x000fe20000010802 */
[----:B------:R-:W-:Y:S01]  /*6210*/  SHF.L.U32 R46, R45, 0x10, RZ ;  /* 0x000000102d2e7819 */ /* 0x000fe200000006ff */
[----:B------:R-:W-:Y:S01]  /*6220*/  FMUL.FTZ R47, R51, R52 ;  /* 0x00000034332f7220 */ /* 0x000fe20000410000 */
[----:B------:R-:W-:Y:S01]  /*6230*/  FMUL.FTZ R53, R50, R53 ;  /* 0x0000003532357220 */ /* 0x000fe20000410000 */
[----:B------:R-:W-:Y:S01]  /*6240*/  FMUL.FTZ R51, R97, R56 ;  /* 0x0000003861337220 */ /* 0x000fe20000410000 */
[----:B------:R-:W-:Y:S01]  /*6250*/  FMUL.FTZ R97, R119, R48 ;  /* 0x0000003077617220 */ /* 0x000fe20000410000 */
[----:B------:R-:W-:Y:S01]  /*6260*/  FMUL.FTZ R41, R43, R60 ;  /* 0x0000003c2b297220 */ /* 0x000fe20000410000 */
[----:B------:R-:W-:Y:S01]  /*6270*/  FMUL.FTZ R61, R46, R61 ;  /* 0x0000003d2e3d7220 */ /* 0x000fe20000410000 */
[----:B------:R-:W-:Y:S01]  /*6280*/  FFMA.FTZ R117, R117, -R3, R40 ;  /* 0x8000000375757223 */ /* 0x000fe20000010028 */
[----:B------:R-:W-:Y:S01]  /*6290*/  FFMA.FTZ R43, -R3, R68, R44 ;  /* 0x00000044032b7223 */ /* 0x000fe2000001012c */
        /* <DEDUP_REMOVED lines=30> */
[C---:B------:R-:W-:Y:S01]  /*6480*/  FMUL.FTZ R117, R20.reuse, R117 ;  /* 0x0000007514757220 */ /* 0x040fe20000410000 */
[----:B------:R-:W-:Y:S01]  /*6490*/  FMUL.FTZ R2, R20, R43 ;  /* 0x0000002b14027220 */ /* 0x000fe20000410000 */
[-C--:B------:R-:W-:Y:S01]  /*64a0*/  FFMA.FTZ R113, R113, -R3.reuse, R46 ;  /* 0x8000000371717223 */ /* 0x080fe2000001002e */
[C---:B------:R-:W-:Y:S01]  /*64b0*/  FFMA.FTZ R45, -R3.reuse, R66, R45 ;  /* 0x00000042032d7223 */ /* 0x040fe2000001012d */
[----:B------:R-:W-:Y:S01]  /*64c0*/  FFMA.FTZ R109, R112, -R3, R109 ;  /* 0x80000003706d7223 */ /* 0x000fe2000001006d */
[C---:B------:R-:W-:Y:S01]  /*64d0*/  FFMA.FTZ R91, -R3.reuse, R86, R91 ;  /* 0x00000056035b7223 */ /* 0x040fe2000001015b */
[----:B------:R-:W-:Y:S01]  /*64e0*/  F2FP.BF16.F32.PACK_AB R117, R2, R117 ;  /* 0x000000750275723e */ /* 0x000fe200000010ff */
[C---:B------:R-:W-:Y:S01]  /*64f0*/  FMUL.FTZ R113, R20.reuse, R113 ;  /* 0x0000007114717220 */ /* 0x040fe20000410000 */
[----:B------:R-:W-:Y:S01]  /*6500*/  FMUL.FTZ R2, R20, R45 ;  /* 0x0000002d14027220 */ /* 0x000fe20000410000 */
[-C--:B------:R-:W-:Y:S01]  /*6510*/  FFMA.FTZ R49, R110, -R3.reuse, R107 ;  /* 0x800000036e317223 */ /* 0x080fe2000001006b */
[C---:B------:R-:W-:Y:S01]  /*6520*/  FFMA.FTZ R89, -R3.reuse, R84, R89 ;  /* 0x0000005403597223 */ /* 0x040fe20000010159 */
[-C--:B------:R-:W-:Y:S01]  /*6530*/  FFMA.FTZ R23, R24, -R3.reuse, R23 ;  /* 0x8000000318177223 */ /* 0x080fe20000010017 */
[----:B------:R-:W-:Y:S01]  /*6540*/  FFMA.FTZ R25, R26, -R3, R25 ;  /* 0x800000031a197223 */ /* 0x000fe20000010019 */
[----:B------:R-:W-:Y:S01]  /*6550*/  F2FP.BF16.F32.PACK_AB R113, R2, R113 ;  /* 0x000000710271723e */ /* 0x000fe200000010ff */
[----:B------:R-:W-:Y:S01]  /*6560*/  FFMA.FTZ R43, R32, -R3, R31 ;  /* 0x80000003202b7223 */ /* 0x000fe2000001001f */
[----:B------:R-:W-:Y:S01]  /*6570*/  IADD3.X R2, RZ, R37, RZ, P6, !PT ;  /* 0x00000025ff027210 */ /* 0x000fe200037fe4ff */
[-C--:B------:R-:W-:Y:S01]  /*6580*/  FFMA.FTZ R105, R108, -R3.reuse, R105 ;  /* 0x800000036c697223 */ /* 0x080fe20000010069 */
[C---:B------:R-:W-:Y:S01]  /*6590*/  FFMA.FTZ R93, -R3.reuse, R88, R93 ;  /* 0x00000058035d7223 */ /* 0x040fe2000001015d */
        /* <DEDUP_REMOVED lines=10> */
[C---:B------:R-:W-:Y:S01]  /*6640*/  FFMA.FTZ R97, -R3.reuse, R120, R97 ;  /* 0x0000007803617223 */ /* 0x040fe20000010161 */
[C---:B------:R-:W-:Y:S01]  /*6650*/  FFMA.FTZ R95, -R3.reuse, R122, R95 ;  /* 0x0000007a035f7223 */ /* 0x040fe2000001015f */
[-C--:B------:R-:W-:Y:S01]  /*6660*/  FFMA.FTZ R27, R28, -R3.reuse, R27 ;  /* 0x800000031c1b7223 */ /* 0x080fe2000001001b */
[C---:B------:R-:W-:Y:S01]  /*6670*/  FFMA.FTZ R61, -R3.reuse, R124, R41 ;  /* 0x0000007c033d7223 */ /* 0x040fe20000010129 */
[-C--:B------:R-:W-:Y:S01]  /*6680*/  FFMA.FTZ R29, R30, -R3.reuse, R29 ;  /* 0x800000031e1d7223 */ /* 0x080fe2000001001d */
[C---:B------:R-:W-:Y:S01]  /*6690*/  FFMA.FTZ R63, -R3.reuse, R64, R63 ;  /* 0x00000040033f7223 */ /* 0x040fe2000001013f */
[C---:B------:R-:W-:Y:S01]  /*66a0*/  FFMA.FTZ R67, -R3.reuse, R58, R42 ;  /* 0x0000003a03437223 */ /* 0x040fe2000001012a */
[----:B------:R-:W-:Y:S01]  /*66b0*/  FFMA.FTZ R69, R34, -R3, R33 ;  /* 0x8000000322457223 */ /* 0x000fe20000010021 */
[----:B------:R-:W-:Y:S01]  /*66c0*/  FFMA.FTZ R59, -R3, R72, R59 ;  /* 0x00000048033b7223 */ /* 0x000fe2000001013b */
[C---:B------:R-:W-:Y:S01]  /*66d0*/  FMUL.FTZ R109, R20.reuse, R109 ;  /* 0x0000006d146d7220 */ /* 0x040fe20000410000 */
[C---:B------:R-:W-:Y:S01]  /*66e0*/  FMUL.FTZ R24, R20.reuse, R91 ;  /* 0x0000005b14187220 */ /* 0x040fe20000410000 */
[C---:B------:R-:W-:Y:S01]  /*66f0*/  FMUL.FTZ R49, R20.reuse, R49 ;  /* 0x0000003114317220 */ /* 0x040fe20000410000 */
[C---:B------:R-:W-:Y:S01]  /*6700*/  FMUL.FTZ R40, R20.reuse, R89 ;  /* 0x0000005914287220 */ /* 0x040fe20000410000 */
[C---:B------:R-:W-:Y:S01]  /*6710*/  SHF.L.U64.HI R3, R85.reuse, 0x1, R2 ;  /* 0x0000000155037819 */ /* 0x040fe20000010202 */
[C---:B------:R-:W-:Y:S01]  /*6720*/  FMUL.FTZ R32, R20.reuse, R23 ;  /* 0x0000001714207220 */ /* 0x040fe20000410000 */
[----:B------:R-:W-:Y:S01]  /*6730*/  SHF.L.U32 R2, R85, 0x1, RZ ;  /* 0x0000000155027819 */ /* 0x000fe200000006ff */
[C---:B------:R-:W-:Y:S01]  /*6740*/  FMUL.FTZ R33, R20.reuse, R25 ;  /* 0x0000001914217220 */ /* 0x040fe20000410000 */
[C---:B------:R-:W-:Y:S01]  /*6750*/  FMUL.FTZ R23, R20.reuse, R43 ;  /* 0x0000002b14177220 */ /* 0x040fe20000410000 */
[----:B------:R-:W-:Y:S01]  /*6760*/  PRMT R43, R117, 0x7632, R43 ;  /* 0x00007632752b7816 */ /* 0x000fe2000000002b */
[C---:B------:R-:W-:Y:S01]  /*6770*/  FMUL.FTZ R105, R20.reuse, R105 ;  /* 0x0000006914697220 */ /* 0x040fe20000410000 */
[----:B------:R-:W-:Y:S01]  /*6780*/  PRMT R45, R113, 0x7632, R45 ;  /* 0x00007632712d7816 */ /* 0x000fe2000000002d */
[C---:B------:R-:W-:Y:S01]  /*6790*/  FMUL.FTZ R42, R20.reuse, R93 ;  /* 0x0000005d142a7220 */ /* 0x040fe20000410000 */
[----:B------:R-:W-:Y:S01]  /*67a0*/  IADD3.X R25, RZ, R37, RZ, P5, !PT ;  /* 0x00000025ff197210 */ /* 0x000fe20002ffe4ff */
[----:B------:R-:W-:Y:S01]  /*67b0*/  FMUL.FTZ R103, R20, R103 ;  /* 0x0000006714677220 */ /* 0x000fe20000410000 */
[----:B------:R-:W-:Y:S01]  /*67c0*/  IADD3 R2, P6, R2, UR24, RZ ;  /* 0x0000001802027c10 */ /* 0x000fe2000ffde0ff */
[----:B------:R-:W-:Y:S01]  /*67d0*/  FMUL.FTZ R44, R20, R57 ;  /* 0x00000039142c7220 */ /* 0x000fe20000410000 */
[----:B------:R-:W-:Y:S01]  /*67e0*/  F2FP.BF16.F32.PACK_AB R109, R24, R109 ;  /* 0x0000006d186d723e */ /* 0x000fe200000010ff */
[----:B------:R-:W-:Y:S01]  /*67f0*/  STG.E.U16 desc[UR18][R38.64], R117 ;  /* 0x0000007526007986 */ /* 0x000fe2000c101512 */
[----:B------:R-:W-:Y:S01]  /*6800*/  F2FP.BF16.F32.PACK_AB R49, R40, R49 ;  /* 0x000000312831723e */ /* 0x000fe200000010ff */
[----:B------:R-:W-:Y:S01]  /*6810*/  FMUL.FTZ R101, R20, R101 ;  /* 0x0000006514657220 */ /* 0x000fe20000410000 */
[C---:B------:R-:W-:Y:S01]  /*6820*/  SHF.L.U64.HI R25, R36.reuse, 0x1, R25 ;  /* 0x0000000124197819 */ /* 0x040fe20000010219 */
[----:B------:R-:W-:Y:S01]  /*6830*/  STG.E.U16 desc[UR18][R38.64+0x2], R43 ;  /* 0x0000022b26007986 */ /* 0x000fe2000c101512 */
[----:B------:R-:W-:Y:S01]  /*6840*/  SHF.L.U32 R24, R36, 0x1, RZ ;  /* 0x0000000124187819 */ /* 0x000fe200000006ff */
[C---:B------:R-:W-:Y:S01]  /*6850*/  FMUL.FTZ R46, R20.reuse, R55 ;  /* 0x00000037142e7220 */ /* 0x040fe20000410000 */
[----:B------:R-:W-:Y:S01]  /*6860*/  IADD3.X R36, RZ, R37, RZ, P4, !PT ;  /* 0x00000025ff247210 */ /* 0x000fe200027fe4ff */
[----:B------:R-:W-:Y:S01]  /*6870*/  STG.E.U16 desc[UR18][R38.64+0x4], R113 ;  /* 0x0000047126007986 */ /* 0x000fe2000c101512 */
[----:B------:R-:W-:Y:S01]  /*6880*/  IADD3.X R3, R3, UR25, RZ, P6, !PT ;  /* 0x0000001903037c10 */ /* 0x000fe2000b7fe4ff */
[----:B------:R-:W-:Y:S01]  /*6890*/  FMUL.FTZ R99, R20, R99 ;  /* 0x0000006314637220 */ /* 0x000fe20000410000 */
[----:B------:R-:W-:Y:S01]  /*68a0*/  IADD3 R24, P5, R24, UR24, RZ ;  /* 0x0000001818187c10 */ /* 0x000fe2000ffbe0ff */
[----:B------:R0:W-:Y:S01]  /*68b0*/  STG.E.U16 desc[UR18][R38.64+0x6], R45 ;  /* 0x0000062d26007986 */ /* 0x0001e2000c101512 */
[----:B------:R-:W-:Y:S01]  /*68c0*/  F2FP.BF16.F32.PACK_AB R105, R42, R105 ;  /* 0x000000692a69723e */ /* 0x000fe200000010ff */
[----:B------:R-:W-:Y:S01]  /*68d0*/  FMUL.FTZ R48, R20, R53 ;  /* 0x0000003514307220 */ /* 0x000fe20000410000 */
[----:B------:R-:W-:Y:S01]  /*68e0*/  F2FP.BF16.F32.PACK_AB R103, R44, R103 ;  /* 0x000000672c67723e */ /* 0x000fe200000010ff */
[----:B------:R-:W-:Y:S01]  /*68f0*/  STG.E.U16 desc[UR18][R2.64], R109 ;  /* 0x0000006d02007986 */ /* 0x000fe2000c101512 */
[C---:B------:R-:W-:Y:S01]  /*6900*/  SHF.L.U64.HI R36, R71.reuse, 0x1, R36 ;  /* 0x0000000147247819 */ /* 0x040fe20000010224 */
[C---:B------:R-:W-:Y:S01]  /*6910*/  FMUL.FTZ R73, R20.reuse, R73 ;  /* 0x0000004914497220 */ /* 0x040fe20000410000 */
[----:B------:R-:W-:Y:S01]  /*6920*/  SHF.L.U32 R71, R71, 0x1, RZ ;  /* 0x0000000147477819 */ /* 0x000fe200000006ff */
[----:B------:R-:W-:Y:S01]  /*6930*/  STG.E.U16 desc[UR18][R2.64+0x4], R49 ;  /* 0x0000043102007986 */ /* 0x000fe2000c101512 */
[----:B------:R-:W-:Y:S01]  /*6940*/  IADD3.X R25, R25, UR25, RZ, P5, !PT ;  /* 0x0000001919197c10 */ /* 0x000fe2000affe4ff */
[C---:B------:R-:W-:Y:S01]  /*6950*/  FMUL.FTZ R50, R20.reuse, R47 ;  /* 0x0000002f14327220 */ /* 0x040fe20000410000 */
[----:B------:R-:W-:Y:S01]  /*6960*/  PRMT R40, R103, 0x7632, R40 ;  /* 0x0000763267287816 */ /* 0x000fe20000000028 */
[C---:B------:R-:W-:Y:S01]  /*6970*/  FMUL.FTZ R41, R20.reuse, R35 ;  /* 0x0000002314297220 */ /* 0x040fe20000410000 */
[----:B0-----:R-:W-:Y:S01]  /*6980*/  PRMT R39, R109, 0x7632, R39 ;  /* 0x000076326d277816 */ /* 0x001fe20000000027 */
[C---:B------:R-:W-:Y:S01]  /*6990*/  FMUL.FTZ R52, R20.reuse, R51 ;  /* 0x0000003314347220 */ /* 0x040fe20000410000 */
[----:B------:R-:W-:Y:S01]  /*69a0*/  PRMT R38, R49, 0x7632, R38 ;  /* 0x0000763231267816 */ /* 0x000fe20000000026 */
[----:B------:R-:W-:Y:S01]  /*69b0*/  FMUL.FTZ R35, R20, R97 ;  /* 0x0000006114237220 */ /* 0x000fe20000410000 */
[----:B------:R-:W-:Y:S01]  /*69c0*/  F2FP.BF16.F32.PACK_AB R101, R46, R101 ;  /* 0x000000652e65723e */ /* 0x000fe200000010ff */
[----:B------:R0:W-:Y:S01]  /*69d0*/  STG.E.U16 desc[UR18][R2.64+0x2], R39 ;  /* 0x0000022702007986 */ /* 0x0001e2000c101512 */
[----:B------:R-:W-:Y:S01]  /*69e0*/  F2FP.BF16.F32.PACK_AB R99, R48, R99 ;  /* 0x000000633063723e */ /* 0x000fe200000010ff */
[----:B------:R-:W-:Y:S01]  /*69f0*/  FMUL.FTZ R34, R20, R95 ;  /* 0x0000005f14227220 */ /* 0x000fe20000410000 */
[----:B------:R-:W-:Y:S01]  /*6a00*/  F2FP.BF16.F32.PACK_AB R73, R50, R73 ;  /* 0x000000493249723e */ /* 0x000fe200000010ff */
[----:B------:R1:W-:Y:S01]  /*6a10*/  STG.E.U16 desc[UR18][R2.64+0x6], R38 ;  /* 0x0000062602007986 */ /* 0x0003e2000c101512 */
[----:B------:R-:W-:Y:S01]  /*6a20*/  F2FP.BF16.F32.PACK_AB R41, R52, R41 ;  /* 0x000000293429723e */ /* 0x000fe200000010ff */
[C---:B------:R-:W-:Y:S01]  /*6a30*/  FMUL.FTZ R30, R20.reuse, R27 ;  /* 0x0000001b141e7220 */ /* 0x040fe20000410000 */
[----:B------:R-:W-:Y:S01]  /*6a40*/  F2FP.BF16.F32.PACK_AB R32, R35, R32 ;  /* 0x000000202320723e */ /* 0x000fe200000010ff */
[----:B------:R-:W-:Y:S01]  /*6a50*/  STG.E.U16 desc[UR18][R24.64], R105 ;  /* 0x0000006918007986 */ /* 0x000fe2000c101512 */
[----:B------:R-:W-:Y:S01]  /*6a60*/  FMUL.FTZ R28, R20, R29 ;  /* 0x0000001d141c7220 */ /* 0x000fe20000410000 */
[----:B------:R-:W-:Y:S01]  /*6a70*/  F2FP.BF16.F32.PACK_AB R33, R34, R33 ;  /* 0x000000212221723e */ /* 0x000fe200000010ff */
[C---:B------:R-:W-:Y:S01]  /*6a80*/  FMUL.FTZ R31, R20.reuse, R61 ;  /* 0x0000003d141f7220 */ /* 0x040fe20000410000 */
[----:B------:R-:W-:Y:S01]  /*6a90*/  STG.E.U16 desc[UR18][R24.64+0x4], R103 ;  /* 0x0000046718007986 */ /* 0x000fe2000c101512 */
[----:B0-----:R-:W-:Y:S01]  /*6aa0*/  PRMT R39, R99, 0x7632, R39 ;  /* 0x0000763263277816 */ /* 0x001fe20000000027 */
[C---:B------:R-:W-:Y:S01]  /*6ab0*/  FMUL.FTZ R29, R20.reuse, R63 ;  /* 0x0000003f141d7220 */ /* 0x040fe20000410000 */
[C---:B------:R-:W-:Y:S01]  /*6ac0*/  FMUL.FTZ R26, R20.reuse, R67 ;  /* 0x00000043141a7220 */ /* 0x040fe20000410000 */
[----:B-1----:R-:W-:Y:S01]  /*6ad0*/  PRMT R3, R105, 0x7632, R3 ;  /* 0x0000763269037816 */ /* 0x002fe20000000003 */
[----:B------:R-:W-:Y:S01]  /*6ae0*/  STG.E.U16 desc[UR18][R24.64+0x6], R40 ;  /* 0x0000062818007986 */ /* 0x000fe2000c101512 */
[----:B------:R-:W-:Y:S01]  /*6af0*/  IADD3.X R38, RZ, R37, RZ, P3, !PT ;  /* 0x00000025ff267210 */ /* 0x000fe20001ffe4ff */
[C---:B------:R-:W-:Y:S01]  /*6b00*/  FMUL.FTZ R27, R20.reuse, R69 ;  /* 0x00000045141b7220 */ /* 0x040fe20000410000 */
[----:B------:R-:W-:Y:S01]  /*6b10*/  IADD3 R2, P3, R71, UR24, RZ ;  /* 0x0000001847027c10 */ /* 0x000fe2000ff7e0ff */
[----:B------:R0:W-:Y:S01]  /*6b20*/  STG.E.U16 desc[UR18][R24.64+0x2], R3 ;  /* 0x0000020318007986 */ /* 0x0001e2000c101512 */
[C---:B------:R-:W-:Y:S01]  /*6b30*/  SHF.L.U64.HI R38, R83.reuse, 0x1, R38 ;  /* 0x0000000153267819 */ /* 0x040fe20000010226 */
[----:B------:R-:W-:Y:S01]  /*6b40*/  FMUL.FTZ R20, R20, R59 ;  /* 0x0000003b14147220 */ /* 0x000fe20000410000 */
[----:B------:R-:W-:-:S02]  /*6b50*/  SHF.L.U32 R83, R83, 0x1, RZ ;  /* 0x0000000153537819 */ /* 0x000fc400000006ff */
[----:B------:R-:W-:Y:S02]  /*6b60*/  F2FP.BF16.F32.PACK_AB R30, R31, R30 ;  /* 0x0000001e1f1e723e */ /* 0x000fe400000010ff */
[----:B------:R-:W-:Y:S02]  /*6b70*/  F2FP.BF16.F32.PACK_AB R28, R29, R28 ;  /* 0x0000001c1d1c723e */ /* 0x000fe400000010ff */
[----:B------:R-:W-:Y:S02]  /*6b80*/  F2FP.BF16.F32.PACK_AB R26, R26, R23 ;  /* 0x000000171a1a723e */ /* 0x000fe400000010ff */
[----:B------:R-:W-:Y:S02]  /*6b90*/  F2FP.BF16.F32.PACK_AB R20, R20, R27 ;  /* 0x0000001b1414723e */ /* 0x000fe400000010ff */
[----:B0-----:R-:W-:Y:S02]  /*6ba0*/  IADD3.X R3, R36, UR25, RZ, P3, !PT ;  /* 0x0000001924037c10 */ /* 0x001fe40009ffe4ff */
[----:B------:R-:W-:-:S02]  /*6bb0*/  PRMT R25, R101, 0x7632, R25 ;  /* 0x0000763265197816 */ /* 0x000fc40000000019 */
[-C--:B------:R-:W-:Y:S01]  /*6bc0*/  IADD3.X R36, RZ, R37.reuse, RZ, P2, !PT ;  /* 0x00000025ff247210 */ /* 0x080fe200017fe4ff */
[----:B------:R-:W-:Y:S01]  /*6bd0*/  STG.E.U16 desc[UR18][R2.64], R101 ;  /* 0x0000006502007986 */ /* 0x000fe2000c101512 */
[----:B------:R-:W-:Y:S02]  /*6be0*/  IADD3 R24, P3, R83, UR24, RZ ;  /* 0x0000001853187c10 */ /* 0x000fe4000ff7e0ff */
[C---:B------:R-:W-:Y:S01]  /*6bf0*/  SHF.L.U64.HI R36, R65.reuse, 0x1, R36 ;  /* 0x0000000141247819 */ /* 0x040fe20000010224 */
[----:B------:R0:W-:Y:S01]  /*6c00*/  STG.E.U16 desc[UR18][R2.64+0x2], R25 ;  /* 0x0000021902007986 */ /* 0x0001e2000c101512 */
[----:B------:R-:W-:Y:S02]  /*6c10*/  SHF.L.U32 R65, R65, 0x1, RZ ;  /* 0x0000000141417819 */ /* 0x000fe400000006ff */
[----:B------:R-:W-:Y:S01]  /*6c20*/  IADD3.X R37, RZ, R37, RZ, P1, !PT ;  /* 0x00000025ff257210 */ /* 0x000fe20000ffe4ff */
[----:B------:R-:W-:Y:S01]  /*6c30*/  STG.E.U16 desc[UR18][R2.64+0x4], R99 ;  /* 0x0000046302007986 */ /* 0x000fe2000c101512 */
[----:B------:R-:W-:-:S02]  /*6c40*/  PRMT R29, R28, 0x7632, R29 ;  /* 0x000076321c1d7816 */ /* 0x000fc4000000001d */
[C---:B------:R-:W-:Y:S01]  /*6c50*/  SHF.L.U64.HI R37, R0.reuse, 0x1, R37 ;  /* 0x0000000100257819 */ /* 0x040fe20000010225 */
[----:B------:R1:W-:Y:S01]  /*6c60*/  STG.E.U16 desc[UR18][R2.64+0x6], R39 ;  /* 0x0000062702007986 */ /* 0x0003e2000c101512 */
[----:B------:R-:W-:Y:S02]  /*6c70*/  SHF.L.U32 R0, R0, 0x1, RZ ;  /* 0x0000000100007819 */ /* 0x000fe400000006ff */
[----:B0-----:R-:W-:Y:S02]  /*6c80*/  IADD3.X R25, R38, UR25, RZ, P3, !PT ;  /* 0x0000001926197c10 */ /* 0x001fe40009ffe4ff */
[----:B------:R-:W-:-:S03]  /*6c90*/  PRMT R38, R41, 0x7632, R38 ;  /* 0x0000763229267816 */ /* 0x000fc60000000026 */
[----:B------:R-:W-:Y:S01]  /*6ca0*/  STG.E.U16 desc[UR18][R24.64], R73 ;  /* 0x0000004918007986 */ /* 0x000fe2000c101512 */
[----:B-1----:R-:W-:-:S03]  /*6cb0*/  PRMT R3, R73, 0x7632, R3 ;  /* 0x0000763249037816 */ /* 0x002fc60000000003 */
[----:B------:R-:W-:Y:S01]  /*6cc0*/  STG.E.U16 desc[UR18][R24.64+0x4], R41 ;  /* 0x0000042918007986 */ /* 0x000fe2000c101512 */
[----:B------:R-:W-:-:S03]  /*6cd0*/  IADD3 R2, P2, R65, UR24, RZ ;  /* 0x0000001841027c10 */ /* 0x000fc6000ff5e0ff */
[----:B------:R0:W-:Y:S04]  /*6ce0*/  STG.E.U16 desc[UR18][R24.64+0x2], R3 ;  /* 0x0000020318007986 */ /* 0x0001e8000c101512 */
[----:B------:R1:W-:Y:S01]  /*6cf0*/  STG.E.U16 desc[UR18][R24.64+0x6], R38 ;  /* 0x0000062618007986 */ /* 0x0003e2000c101512 */
[----:B0-----:R-:W-:Y:S02]  /*6d00*/  IADD3.X R3, R36, UR25, RZ, P2, !PT ;  /* 0x0000001924037c10 */ /* 0x001fe400097fe4ff */
[----:B-1----:R-:W-:-:S03]  /*6d10*/  PRMT R25, R32, 0x7632, R25 ;  /* 0x0000763220197816 */ /* 0x002fc60000000019 */
[----:B------:R-:W-:Y:S01]  /*6d20*/  STG.E.U16 desc[UR18][R2.64], R32 ;  /* 0x0000002002007986 */ /* 0x000fe2000c101512 */
[----:B------:R-:W-:Y:S02]  /*6d30*/  IADD3 R24, P1, R0, UR24, RZ ;  /* 0x0000001800187c10 */ /* 0x000fe4000ff3e0ff */
[----:B------:R-:W-:Y:S01]  /*6d40*/  PRMT R0, R33, 0x7632, R0 ;  /* 0x0000763221007816 */ /* 0x000fe20000000000 */
[----:B------:R0:W-:Y:S04]  /*6d50*/  STG.E.U16 desc[UR18][R2.64+0x2], R25 ;  /* 0x0000021902007986 */ /* 0x0001e8000c101512 */
[----:B------:R-:W-:Y:S04]  /*6d60*/  STG.E.U16 desc[UR18][R2.64+0x4], R33 ;  /* 0x0000042102007986 */ /* 0x000fe8000c101512 */
[----:B------:R1:W-:Y:S01]  /*6d70*/  STG.E.U16 desc[UR18][R2.64+0x6], R0 ;  /* 0x0000060002007986 */ /* 0x0003e2000c101512 */
[----:B0-----:R-:W-:-:S02]  /*6d80*/  IADD3.X R25, R37, UR25, RZ, P1, !PT ;  /* 0x0000001925197c10 */ /* 0x001fc40008ffe4ff */
[----:B------:R-:W-:-:S03]  /*6d90*/  IADD3 R22, P1, R22, UR24, RZ ;  /* 0x0000001816167c10 */ /* 0x000fc6000ff3e0ff */
[----:B------:R2:W-:Y:S01]  /*6da0*/  STG.E.U16 desc[UR18][R24.64], R30 ;  /* 0x0000001e18007986 */ /* 0x0005e2000c101512 */
[----:B------:R-:W-:Y:S02]  /*6db0*/  IADD3.X R23, R21, UR25, RZ, P1, !PT ;  /* 0x0000001915177c10 */ /* 0x000fe40008ffe4ff */
[----:B-1----:R-:W-:Y:S01]  /*6dc0*/  PRMT R3, R30, 0x7632, R3 ;  /* 0x000076321e037816 */ /* 0x002fe20000000003 */
[----:B------:R2:W-:Y:S01]  /*6dd0*/  STG.E.U16 desc[UR18][R24.64+0x4], R28 ;  /* 0x0000041c18007986 */ /* 0x0005e2000c101512 */
[----:B------:R-:W-:Y:S02]  /*6de0*/  PRMT R0, R26, 0x7632, R0 ;  /* 0x000076321a007816 */ /* 0x000fe40000000000 */
[----:B------:R-:W-:Y:S01]  /*6df0*/  PRMT R2, R20, 0x7632, R2 ;  /* 0x0000763214027816 */ /* 0x000fe20000000002 */
[----:B------:R2:W-:Y:S04]  /*6e00*/  STG.E.U16 desc[UR18][R24.64+0x2], R3 ;  /* 0x0000020318007986 */ /* 0x0005e8000c101512 */
[----:B------:R2:W-:Y:S04]  /*6e10*/  STG.E.U16 desc[UR18][R24.64+0x6], R29 ;  /* 0x0000061d18007986 */ /* 0x0005e8000c101512 */
[----:B------:R2:W-:Y:S04]  /*6e20*/  STG.E.U16 desc[UR18][R22.64], R26 ;  /* 0x0000001a16007986 */ /* 0x0005e8000c101512 */
[----:B------:R2:W-:Y:S04]  /*6e30*/  STG.E.U16 desc[UR18][R22.64+0x2], R0 ;  /* 0x0000020016007986 */ /* 0x0005e8000c101512 */
[----:B------:R2:W-:Y:S04]  /*6e40*/  STG.E.U16 desc[UR18][R22.64+0x4], R20 ;  /* 0x0000041416007986 */ /* 0x0005e8000c101512 */
[----:B------:R2:W-:Y:S01]  /*6e50*/  STG.E.U16 desc[UR18][R22.64+0x6], R2 ;  /* 0x0000060216007986 */ /* 0x0005e2000c101512 */
[----:B------:R-:W-:Y:S05]  /*6e60*/  @!P0 BRA `(.L_x_608) ;  /* 0xffffff9800008947 */ /* 0x000fea000383ffff */
.L_x_598:
[----:B------:R-:W1:Y:S02]  /*6e70*/  S2UR UR15, SR_CTAID.Y ;  /* 0x00000000000f79c3 */ /* 0x000e640000002600 */
[----:B-1----:R-:W-:Y:S02]  /*6e80*/  USHF.L.U32 UR14, UR15, 0x5, URZ ;  /* 0x000000050f0e7899 */ /* 0x002fe4000800063f */
        /* <DEDUP_REMOVED lines=9> */
[----:B--2---:R-:W1:Y:S01]  /*6f20*/  LDC.64 R20, c[0x0][0x258] ;  /* 0x00009600ff147b82 */ /* 0x004e620000000a00 */
        /* <DEDUP_REMOVED lines=30> */
[----:B------:R-:W-:Y:S02]  /*7110*/  IADD3.X R17, RZ, RZ, RZ, P0, !PT ;  /* 0x000000ffff117210 */ /* 0x000fe400007fe4ff */
[----:B------:R-:W-:-:S02]  /*7120*/  MOV R16, R11 ;  /* 0x0000000b00107202 */ /* 0x000fc40000000f00 */
[----:B------:R-:W-:Y:S02]  /*7130*/  IADD3 RZ, P1, R9, R10, RZ ;  /* 0x0000000a09ff7210 */ /* 0x000fe40007f3e0ff */
[----:B------:R-:W-:Y:S02]  /*7140*/  IADD3 R8, R13, R14, RZ ;  /* 0x0000000e0d087210 */ /* 0x000fe40007ffe0ff */
[----:B------:R-:W-:Y:S01]  /*7150*/  SHF.L.U32 R12, R0, 0x7, RZ ;  /* 0x00000007000c7819 */ /* 0x000fe200000006ff */
[----:B------:R-:W-:Y:S01]  /*7160*/  IMAD.WIDE.U32.X R16, R4, -0x77777778, R16, P1 ;  /* 0x8888888804107825 */ /* 0x000fe200008e0410 */
[----:B------:R-:W-:Y:S02]  /*7170*/  SHF.L.U32 R13, R0, 0x1, RZ ;  /* 0x00000001000d7819 */ /* 0x000fe400000006ff */
[----:B------:R-:W-:Y:S01]  /*7180*/  ISETP.LT.U32.AND P0, PT, R20, 0x1, PT ;  /* 0x000000011400780c */ /* 0x000fe20003f01070 */
[----:B------:R-:W-:Y:S01]  /*7190*/  IMAD.WIDE.U32 R14, R8, -0x77777777, RZ ;  /* 0x88888889080e7825 */ /* 0x000fe200078e00ff */
[----:B------:R-:W-:-:S02]  /*71a0*/  LOP3.LUT R12, R12, 0x780, RZ, 0xc0, !PT ;  /* 0x000007800c0c7812 */ /* 0x000fc400078ec0ff */
[----:B------:R-:W-:Y:S02]  /*71b0*/  LOP3.LUT R10, R13, 0x1e, RZ, 0xc0, !PT ;  /* 0x0000001e0d0a7812 */ /* 0x000fe400078ec0ff */
[----:B------:R-:W-:Y:S02]  /*71c0*/  IADD3 R9, R5, 0x3c, RZ ;  /* 0x0000003c05097810 */ /* 0x000fe40007ffe0ff */
[----:B------:R-:W-:Y:S02]  /*71d0*/  ISETP.LT.AND.EX P0, PT, R21, RZ, PT, P0 ;  /* 0x000000ff1500720c */ /* 0x000fe40003f01300 */
[----:B------:R-:W-:Y:S02]  /*71e0*/  SHF.R.U64 R24, R16, 0x3, R17 ;  /* 0x0000000310187819 */ /* 0x000fe40000001211 */
[----:B------:R-:W-:Y:S02]  /*71f0*/  IADD3 R18, R12, UR6, RZ ;  /* 0x000000060c127c10 */ /* 0x000fe4000fffe0ff */
[----:B------:R-:W-:-:S02]  /*7200*/  LOP3.LUT R13, R6, R10, RZ, 0x3c, !PT ;  /* 0x0000000a060d7212 */ /* 0x000fc400078e3cff */
[-C--:B------:R-:W-:Y:S02]  /*7210*/  LOP3.LUT R11, R5, R10.reuse, RZ, 0x3c, !PT ;  /* 0x0000000a050b7212 */ /* 0x080fe400078e3cff */
[----:B------:R-:W-:Y:S02]  /*7220*/  LOP3.LUT R19, R9, R10, RZ, 0x3c, !PT ;  /* 0x0000000a09137212 */ /* 0x000fe400078e3cff */
[----:B------:R-:W-:Y:S02]  /*7230*/  SEL R23, R20, 0x1, P0 ;  /* 0x0000000114177807 */ /* 0x000fe40000000000 */
[----:B------:R-:W-:Y:S02]  /*7240*/  SEL R26, R21, RZ, P0 ;  /* 0x000000ff151a7207 */ /* 0x000fe40000000000 */
[----:B------:R-:W-:Y:S02]  /*7250*/  LEA.HI R22, R15, 0x1, RZ, 0x1c ;  /* 0x000000010f167811 */ /* 0x000fe400078fe0ff */
[----:B------:R-:W-:-:S02]  /*7260*/  IADD3 R16, P0, R2, 0xf, RZ ;  /* 0x0000000f02107810 */ /* 0x000fc40007f1e0ff */
[C---:B------:R-:W-:Y:S02]  /*7270*/  IADD3 R17, P1, R2.reuse, 0x1e, RZ ;  /* 0x0000001e02117810 */ /* 0x040fe40007f3e0ff */
[----:B------:R-:W-:Y:S02]  /*7280*/  IADD3 R49, P2, R2, 0x2d, RZ ;  /* 0x0000002d02317810 */ /* 0x000fe40007f5e0ff */
[----:B------:R-:W-:Y:S02]  /*7290*/  IADD3 R24, R24, 0x1, RZ ;  /* 0x0000000118187810 */ /* 0x000fe40007ffe0ff */
[-C--:B------:R-:W-:Y:S02]  /*72a0*/  LEA R12, R13, R18.reuse, 0x2 ;  /* 0x000000120d0c7211 */ /* 0x080fe400078e10ff */
[-C--:B------:R-:W-:Y:S02]  /*72b0*/  LEA R11, R11, R18.reuse, 0x2 ;  /* 0x000000120b0b7211 */ /* 0x080fe400078e10ff */
[----:B------:R-:W-:-:S02]  /*72c0*/  LEA R13, R19, R18, 0x2 ;  /* 0x00000012130d7211 */ /* 0x000fc400078e10ff */
[----:B------:R-:W-:Y:S02]  /*72d0*/  SHF.L.U64.HI R21, R23, 0x6, R26 ;  /* 0x0000000617157819 */ /* 0x000fe4000001021a */
[----:B------:R-:W-:Y:S02]  /*72e0*/  MOV R14, UR14 ;  /* 0x0000000e000e7c02 */ /* 0x000fe40008000f00 */
[C---:B------:R-:W-:Y:S02]  /*72f0*/  LOP3.LUT R15, R0.reuse, 0x1f, RZ, 0xc0, !PT ;  /* 0x0000001f000f7812 */ /* 0x040fe400078ec0ff */
[----:B------:R-:W-:Y:S02]  /*7300*/  LOP3.LUT R47, R0, 0xf, RZ, 0xc0, !PT ;  /* 0x0000000f002f7812 */ /* 0x000fe400078ec0ff */
[----:B------:R-:W-:Y:S02]  /*7310*/  IADD3 R18, R5, 0x5a, RZ ;  /* 0x0000005a05127810 */ /* 0x000fe40007ffe0ff */
[----:B------:R-:W-:-:S02]  /*7320*/  IADD3.X R19, RZ, RZ, RZ, P0, !PT ;  /* 0x000000ffff137210 */ /* 0x000fc400007fe4ff */
[----:B------:R-:W-:Y:S02]  /*7330*/  IADD3.X R20, RZ, RZ, RZ, P1, !PT ;  /* 0x000000ffff147210 */ /* 0x000fe40000ffe4ff */
[----:B------:R-:W-:Y:S02]  /*7340*/  IADD3.X R53, RZ, RZ, RZ, P2, !PT ;  /* 0x000000ffff357210 */ /* 0x000fe400017fe4ff */
[----:B------:R-:W-:Y:S02]  /*7350*/  SHF.L.U32 R23, R23, 0x6, RZ ;  /* 0x0000000617177819 */ /* 0x000fe400000006ff */
[----:B------:R-:W-:Y:S02]  /*7360*/  LOP3.LUT R22, R22, 0x3, RZ, 0xc0, !PT ;  /* 0x0000000316167812 */ /* 0x000fe400078ec0ff */
[----:B------:R-:W-:-:S07]  /*7370*/  LOP3.LUT R24, R24, 0x3, RZ, 0xc0, !PT ;  /* 0x0000000318187812 */ /* 0x000fce00078ec0ff */
.L_x_625:
        /* <DEDUP_REMOVED lines=42> */
.L_x_612:
[----:B------:R-:W-:Y:S05]  /*7620*/  BSYNC B1 ;  /* 0x0000000000017941 */ /* 0x000fea0003800000 */
.L_x_611:
        /* <DEDUP_REMOVED lines=8> */
[----:B------:R-:W-:Y:S01]  /*76b0*/  IADD3.X R30, ~R46, R21, RZ, P0, !PT ;  /* 0x000000152e1e7210 */ /* 0x000fe200007fe5ff */
[----:B------:R-:W-:Y:S01]  /*76c0*/  IMAD.IADD R27, R29, 0x1, R27 ;  /* 0x000000011d1b7824 */ /* 0x000fe200078e021b */
        /* <DEDUP_REMOVED lines=8> */
.L_x_615:
        /* <DEDUP_REMOVED lines=55> */
.L_x_614:
[----:B------:R-:W-:Y:S05]  /*7ac0*/  BSYNC B1 ;  /* 0x0000000000017941 */ /* 0x000fea0003800000 */
.L_x_613:
        /* <DEDUP_REMOVED lines=35> */
.L_x_617:
[----:B------:R-:W-:Y:S05]  /*7d00*/  BSYNC B1 ;  /* 0x0000000000017941 */ /* 0x000fea0003800000 */
.L_x_616:
        /* <DEDUP_REMOVED lines=15> */
.L_x_610:
[----:B------:R-:W-:Y:S05]  /*7e00*/  BSYNC B0 ;  /* 0x0000000000007941 */ /* 0x000fea0003800000 */
.L_x_609:
        /* <DEDUP_REMOVED lines=15> */
[----:B0-----:R-:W-:Y:S02]  /*7f00*/  MOV R25, 0xffff ;  /* 0x0000ffff00197802 */ /* 0x001fe40000000f00 */
[----:B------:R-:W-:Y:S02]  /*7f10*/  MOV R30, 0xffff ;  /* 0x0000ffff001e7802 */ /* 0x000fe40000000f00 */
[----:B------:R-:W-:Y:S01]  /*7f20*/  MOV R32, 0xffff ;  /* 0x0000ffff00207802 */ /* 0x000fe20000000f00 */
[----:B--2---:R-:W0:Y:S01]  /*7f30*/  SHFL.BFLY PT, R29, R26, 0x8, 0x101f ;  /* 0x0d101f001a1d7f89 */ /* 0x004e2200000e0000 */
[----:B------:R-:W-:Y:S02]  /*7f40*/  MOV R31, 0xffff ;  /* 0x0000ffff001f7802 */ /* 0x000fe40000000f00 */
[----:B------:R-:W-:Y:S01]  /*7f50*/  MOV R39, 0xffff ;  /* 0x0000ffff00277802 */ /* 0x000fe20000000f00 */
        /* <DEDUP_REMOVED lines=15> */
.L_x_634:
        /* <DEDUP_REMOVED lines=20> */
[----:B---3--:R-:W-:Y:S02]  /*8190*/  MOV R30, 0xffff ;  /* 0x0000ffff001e7802 */ /* 0x008fe40000000f00 */
        /* <DEDUP_REMOVED lines=20> */
.L_x_644:
        /* <DEDUP_REMOVED lines=14> */
[----:B--2---:R-:W-:Y:S02]  /*83c0*/  MOV R30, 0xffff ;  /* 0x0000ffff001e7802 */ /* 0x004fe40000000f00 */
[----:B------:R-:W-:Y:S02]  /*83d0*/  MOV R32, 0xffff ;  /* 0x0000ffff00207802 */ /* 0x000fe40000000f00 */
[----:B------:R-:W-:Y:S01]  /*83e0*/  MOV R25, 0xffff ;  /* 0x0000ffff00197802 */ /* 0x000fe20000000f00 */
[----:B0-----:R-:W0:Y:S01]  /*83f0*/  SHFL.BFLY PT, R36, R33, 0x8, 0x101f ;  /* 0x0d101f0021247f89 */ /* 0x001e2200000e0000 */
[----:B------:R-:W-:Y:S02]  /*8400*/  MOV R31, 0xffff ;  /* 0x0000ffff001f7802 */ /* 0x000fe40000000f00 */
[----:B------:R-:W-:Y:S01]  /*8410*/  MOV R34, 0xffff ;  /* 0x0000ffff00227802 */ /* 0x000fe20000000f00 */
        /* <DEDUP_REMOVED lines=15> */
.L_x_654:
[----:B----4-:R-:W-:Y:S01]  /*8510*/  FADD.FTZ R30, R42, R32 ;  /* 0x000000202a1e7221 */ /* 0x010fe20000010000 */
[----:B------:R-:W-:Y:S02]  /*8520*/  @!P2 F2FP.BF16.F32.PACK_AB R25, RZ, R33 ;  /* 0x00000021ff19a23e */ /* 0x000fe400000010ff */
[----:B------:R-:W-:Y:S02]  /*8530*/  MOV R33, R18 ;  /* 0x0000001200217202 */ /* 0x000fe40000000f00 */
[----:B------:R-:W-:Y:S01]  /*8540*/  @!P2 F2FP.BF16.F32.PACK_AB R30, RZ, R30 ;  /* 0x0000001eff1ea23e */ /* 0x000fe200000010ff */
[----:B------:R4:W-:Y:S04]  /*8550*/  @!P2 STG.E.U16 desc[UR18][R26.64+0x78], R25 ;  /* 0x000078191a00a986 */ /* 0x0009e8000c101512 */
[----:B------:R4:W-:Y:S02]  /*8560*/  @!P2 STG.E.U16 desc[UR18][R28.64+0x78], R30 ;  /* 0x0000781e1c00a986 */ /* 0x0009e4000c101512 */
.L_x_620:
[----:B------:R-:W-:Y:S05]  /*8570*/  BSYNC B0 ;  /* 0x0000000000007941 */ /* 0x000fea0003800000 */
.L_x_619:
        /* <DEDUP_REMOVED lines=11> */
[----:B------:R-:W-:Y:S02]  /*8630*/  @P0 IADD3 R35, R33, 0x1e, RZ ;  /* 0x0000001e21230810 */ /* 0x000fe40007ffe0ff */
[----:B------:R-:W-:Y:S02]  /*8640*/  CS2R R44, SRZ ;  /* 0x00000000002c7805 */ /* 0x000fe4000001ff00 */
[----:B------:R-:W-:Y:S02]  /*8650*/  @P0 LEA R36, R47, UR6, 0x7 ;  /* 0x000000062f240c11 */ /* 0x000fe4000f8e38ff */
[----:B------:R-:W-:Y:S02]  /*8660*/  @P0 LOP3.LUT R35, R35, R10, RZ, 0x3c, !PT ;  /* 0x0000000a23230212 */ /* 0x000fe400078e3cff */
[----:B------:R-:W-:Y:S02]  /*8670*/  @P0 IADD3 R29, R33, 0x3c, RZ ;  /* 0x0000003c211d0810 */ /* 0x000fe40007ffe0ff */
[----:B------:R-:W-:-:S02]  /*8680*/  @P0 LEA R35, R35, R36, 0x2 ;  /* 0x0000002423230211 */ /* 0x000fc400078e10ff */
[----:B------:R-:W-:Y:S02]  /*8690*/  @P0 LEA R28, R47, UR6, 0x7 ;  /* 0x000000062f1c0c11 */ /* 0x000fe4000f8e38ff */
[----:B------:R-:W-:Y:S01]  /*86a0*/  @P0 LOP3.LUT R29, R29, R10, RZ, 0x3c, !PT ;  /* 0x0000000a1d1d0212 */ /* 0x000fe200078e3cff */
[----:B------:R-:W4:Y:S01]  /*86b0*/  @P0 LDS R38, [R35+0x780] ;  /* 0x0007800023260984 */ /* 0x000f220000000800 */
[----:B------:R-:W-:Y:S02]  /*86c0*/  @P0 IADD3 R39, R33, 0x5a, RZ ;  /* 0x0000005a21270810 */ /* 0x000fe40007ffe0ff */
[----:B------:R-:W-:Y:S01]  /*86d0*/  @P0 LEA R29, R29, R28, 0x2 ;  /* 0x0000001c1d1d0211 */ /* 0x000fe200078e10ff */
[----:B------:R5:W1:Y:S01]  /*86e0*/  @P0 LDS R37, [R35] ;  /* 0x0000000023250984 */ /* 0x000a620000000800 */
[----:B------:R-:W-:Y:S02]  /*86f0*/  @P0 LOP3.LUT R39, R39, R10, RZ, 0x3c, !PT ;  /* 0x0000000a27270212 */ /* 0x000fe400078e3cff */
[----:B------:R-:W-:Y:S01]  /*8700*/  MOV R32, 0xffff ;  /* 0x0000ffff00207802 */ /* 0x000fe20000000f00 */
[----:B------:R-:W-:Y:S01]  /*8710*/  @P0 LDS R48, [R29+0x780] ;  /* 0x000780001d300984 */ /* 0x000fe20000000800 */
[----:B------:R-:W-:Y:S01]  /*8720*/  @P0 LEA R28, R39, R28, 0x2 ;  /* 0x0000001c271c0211 */ /* 0x000fe200078e10ff */
[----:B------:R-:W-:Y:S01]  /*8730*/  HFMA2.MMA R39, -RZ, RZ, 0, 0 ;  /* 0x00000000ff277435 */ /* 0x000fe200000001ff */
[----:B0-----:R-:W-:Y:S01]  /*8740*/  MOV R25, 0xffff ;  /* 0x0000ffff00197802 */ /* 0x001fe20000000f00 */
[----:B------:R-:W-:Y:S01]  /*8750*/  @P0 LDS R46, [R29] ;  /* 0x000000001d2e0984 */ /* 0x000fe20000000800 */
[----:B------:R-:W-:-:S02]  /*8760*/  MOV R40, RZ ;  /* 0x000000ff00287202 */ /* 0x000fc40000000f00 */
[----:B------:R-:W-:Y:S01]  /*8770*/  MOV R31, 0xffff ;  /* 0x0000ffff001f7802 */ /* 0x000fe20000000f00 */
[----:B------:R-:W-:Y:S01]  /*8780*/  @P0 LDS R52, [R28] ;  /* 0x000000001c340984 */ /* 0x000fe20000000800 */
[----:B------:R-:W-:Y:S02]  /*8790*/  MOV R30, 0xffff ;  /* 0x0000ffff001e7802 */ /* 0x000fe40000000f00 */
[----:B------:R-:W-:Y:S01]  /*87a0*/  MOV R34, 0xffff ;  /* 0x0000ffff00227802 */ /* 0x000fe20000000f00 */
[----:B---3--:R-:W0:Y:S01]  /*87b0*/  SHFL.BFLY PT, R32, R27, 0x8, 0x101f ;  /* 0x0d101f001b207f89 */ /* 0x008e2200000e0000 */
[----:B-----5:R-:W-:Y:S02]  /*87c0*/  MOV R35, 0xffff ;  /* 0x0000ffff00237802 */ /* 0x020fe40000000f00 */
[----:B------:R-:W-:Y:S01]  /*87d0*/  MOV R36, 0xffff ;  /* 0x0000ffff00247802 */ /* 0x000fe20000000f00 */
[----:B------:R0:W-:Y:S01]  /*87e0*/  @P0 LDS R54, [R28+0x780] ;  /* 0x000780001c360984 */ /* 0x0001e20000000800 */
[----:B------:R-:W-:-:S02]  /*87f0*/  MOV R50, RZ ;  /* 0x000000ff00327202 */ /* 0x000fc40000000f00 */
[----:B------:R-:W-:Y:S01]  /*8800*/  MOV R43, 0xffff ;  /* 0x0000ffff002b7802 */ /* 0x000fe20000000f00 */
[----:B--2---:R-:W2:Y:S01]  /*8810*/  SHFL.BFLY PT, R29, R26, 0x8, 0x101f ;  /* 0x0d101f001a1d7f89 */ /* 0x004ea200000e0000 */
[----:B----4-:R-:W-:Y:S02]  /*8820*/  @P0 MOV R40, R38 ;  /* 0x0000002600280202 */ /* 0x010fe40000000f00 */
[----:B------:R-:W-:Y:S02]  /*8830*/  MOV R38, 0xffff ;  /* 0x0000ffff00267802 */ /* 0x000fe40000000f00 */
[----:B-1----:R-:W-:Y:S01]  /*8840*/  @P0 MOV R39, R37 ;  /* 0x0000002500270202 */ /* 0x002fe20000000f00 */
[----:B------:R-:W1:Y:S01]  /*8850*/  SHFL.BFLY PT, R41, R40, 0x8, 0x101f ;  /* 0x0d101f0028297f89 */ /* 0x000e6200000e0000 */
[----:B0-----:R-:W-:Y:S01]  /*8860*/  FADD.FTZ R28, R32, R27 ;  /* 0x0000001b201c7221 */ /* 0x001fe20000010000 */
[----:B------:R-:W-:Y:S02]  /*8870*/  MOV R37, 0xffff ;  /* 0x0000ffff00257802 */ /* 0x000fe40000000f00 */
[----:B------:R-:W-:Y:S01]  /*8880*/  @P0 MOV R45, R48 ;  /* 0x00000030002d0202 */ /* 0x000fe20000000f00 */
[----:B------:R-:W0:Y:S01]  /*8890*/  SHFL.BFLY PT, R42, R39, 0x8, 0x101f ;  /* 0x0d101f00272a7f89 */ /* 0x000e2200000e0000 */
[----:B------:R-:W-:Y:S01]  /*88a0*/  HFMA2.MMA R48, -RZ, RZ, 0, 0 ;  /* 0x00000000ff307435 */ /* 0x000fe200000001ff */
[----:B------:R-:W-:Y:S01]  /*88b0*/  @P0 MOV R44, R46 ;  /* 0x0000002e002c0202 */ /* 0x000fe20000000f00 */
[----:B--2---:R-:W-:Y:S01]  /*88c0*/  FADD.FTZ R29, R29, R26 ;  /* 0x0000001a1d1d7221 */ /* 0x004fe20000010000 */
[----:B------:R-:W2:Y:S03]  /*88d0*/  SHFL.BFLY PT, R46, R45, 0x8, 0x101f ;  /* 0x0d101f002d2e7f89 */ /* 0x000ea600000e0000 */
[----:B------:R-:W-:Y:S01]  /*88e0*/  @P0 MOV R48, R52 ;  /* 0x0000003400300202 */ /* 0x000fe20000000f00 */
[----:B------:R-:W3:Y:S04]  /*88f0*/  SHFL.BFLY PT, R51, R44, 0x8, 0x101f ;  /* 0x0d101f002c337f89 */ /* 0x000ee800000e0000 */
[----:B------:R-:W4:Y:S01]  /*8900*/  SHFL.BFLY PT, R32, R28, 0x4, 0x101f ;  /* 0x0c901f001c207f89 */ /* 0x000f2200000e0000 */
[----:B------:R-:W-:-:S03]  /*8910*/  @P0 MOV R50, R54 ;  /* 0x0000003600320202 */ /* 0x000fc60000000f00 */
        /* <DEDUP_REMOVED lines=8> */
[----:B---3--:R-:W-:-:S03]  /*89a0*/  FADD.FTZ R51, R51, R44 ;  /* 0x0000002c33337221 */ /* 0x008fc60000010000 */
[----:B------:R-:W3:Y:S01]  /*89b0*/  SHFL.BFLY PT, R45, R46, 0x4, 0x101f ;  /* 0x0c901f002e2d7f89 */ /* 0x000ee200000e0000 */
[----:B----4-:R-:W-:-:S03]  /*89c0*/  FADD.FTZ R27, R28, R32 ;  /* 0x000000201c1b7221 */ /* 0x010fc60000010000 */
[----:B------:R-:W4:Y:S01]  /*89d0*/  SHFL.BFLY PT, R44, R51, 0x4, 0x101f ;  /* 0x0c901f00332c7f89 */ /* 0x000f2200000e0000 */
[----:B------:R-:W-:Y:S01]  /*89e0*/  MOV R32, 0xffff ;  /* 0x0000ffff00207802 */ /* 0x000fe20000000f00 */
[----:B-----5:R-:W-:Y:S02]  /*89f0*/  FADD.FTZ R26, R29, R26 ;  /* 0x0000001a1d1a7221 */ /* 0x020fe40000010000 */
[----:B------:R-:W5:Y:S01]  /*8a00*/  SHFL.BFLY PT, R57, R50, 0x8, 0x101f ;  /* 0x0d101f0032397f89 */ /* 0x000f6200000e0000 */
[----:B------:R-:W-:Y:S02]  /*8a10*/  MOV R29, 0xffff ;  /* 0x0000ffff001d7802 */ /* 0x000fe40000000f00 */
[----:B------:R-:W-:Y:S01]  /*8a20*/  MOV R28, 0xffff ;  /* 0x0000ffff001c7802 */ /* 0x000fe20000000f00 */
[----:B------:R-:W5:Y:S01]  /*8a30*/  SHFL.BFLY PT, R32, R27, 0x2, 0x101f ;  /* 0x0c501f001b207f89 */ /* 0x000f6200000e0000 */
[----:B-1----:R-:W-:Y:S01]  /*8a40*/  FADD.FTZ R55, R55, R48 ;  /* 0x0000003037377221 */ /* 0x002fe20000010000 */
[----:B------:R-:W-:Y:S01]  /*8a50*/  MOV R48, 0xffff ;  /* 0x0000ffff00307802 */ /* 0x000fe20000000f00 */
[----:B0-----:R-:W-:Y:S01]  /*8a60*/  FADD.FTZ R40, R41, R40 ;  /* 0x0000002829287221 */ /* 0x001fe20000010000 */
[----:B------:R-:W0:Y:S01]  /*8a70*/  SHFL.BFLY PT, R29, R26, 0x2, 0x101f ;  /* 0x0c501f001a1d7f89 */ /* 0x000e2200000e0000 */
[----:B--2---:R-:W-:-:S03]  /*8a80*/  FADD.FTZ R39, R42, R39 ;  /* 0x000000272a277221 */ /* 0x004fc60000010000 */
[----:B------:R-:W1:Y:S01]  /*8a90*/  SHFL.BFLY PT, R43, R40, 0x2, 0x101f ;  /* 0x0c501f00282b7f89 */ /* 0x000e6200000e0000 */
[----:B------:R-:W-:Y:S01]  /*8aa0*/  MOV R42, 0xffff ;  /* 0x0000ffff002a7802 */ /* 0x000fe20000000f00 */
[----:B---3--:R-:W-:Y:S01]  /*8ab0*/  FADD.FTZ R45, R46, R45 ;  /* 0x0000002d2e2d7221 */ /* 0x008fe20000010000 */
[----:B------:R-:W-:Y:S01]  /*8ac0*/  MOV R46, 0xffff ;  /* 0x0000ffff002e7802 */ /* 0x000fe20000000f00 */
[----:B------:R-:W2:Y:S01]  /*8ad0*/  SHFL.BFLY PT, R28, R39, 0x2, 0x101f ;  /* 0x0c501f00271c7f89 */ /* 0x000ea200000e0000 */
[----:B----4-:R-:W-:-:S03]  /*8ae0*/  FADD.FTZ R44, R51, R44 ;  /* 0x0000002c332c7221 */ /* 0x010fc60000010000 */
[----:B------:R-:W3:Y:S01]  /*8af0*/  SHFL.BFLY PT, R48, R55, 0x4, 0x101f ;  /* 0x0c901f0037307f89 */ /* 0x000ee200000e0000 */
[----:B------:R-:W-:Y:S01]  /*8b00*/  IADD3 R25, R33, R14, RZ ;  /* 0x0000000e21197210 */ /* 0x000fe20007ffe0ff */
[----:B-----5:R-:W-:Y:S01]  /*8b10*/  FADD.FTZ R57, R57, R50 ;  /* 0x0000003239397221 */ /* 0x020fe20000010000 */
[----:B------:R-:W-:Y:S01]  /*8b20*/  MOV R50, 0xffff ;  /* 0x0000ffff00327802 */ /* 0x000fe20000000f00 */
[----:B------:R-:W4:Y:S01]  /*8b30*/  SHFL.BFLY PT, R51, R44, 0x2, 0x101f ;  /* 0x0c501f002c337f89 */ /* 0x000f2200000e0000 */
[----:B------:R-:W-:-:S03]  /*8b40*/  FADD.FTZ R36, R27, R32 ;  /* 0x000000201b247221 */ /* 0x000fc60000010000 */
[----:B------:R-:W5:Y:S01]  /*8b50*/  SHFL.BFLY PT, R46, R45, 0x2, 0x101f ;  /* 0x0c501f002d2e7f89 */ /* 0x000f6200000e0000 */
[----:B0-----:R-:W-:-:S03]  /*8b60*/  FADD.FTZ R35, R26, R29 ;  /* 0x0000001d1a237221 */ /* 0x001fc60000010000 */
[----:B------:R-:W0:Y:S01]  /*8b70*/  SHFL.BFLY PT, R50, R57, 0x4, 0x101f ;  /* 0x0c901f0039327f89 */ /* 0x000e2200000e0000 */
[----:B------:R-:W0:Y:S01]  /*8b80*/  LDC.64 R26, c[0x0][0x218] ;  /* 0x00008600ff1a7b82 */ /* 0x000e220000000a00 */
[----:B-1----:R-:W-:Y:S02]  /*8b90*/  FADD.FTZ R43, R40, R43 ;  /* 0x0000002b282b7221 */ /* 0x002fe40000010000 */
[----:B------:R-:W1:Y:S01]  /*8ba0*/  SHFL.BFLY PT, R37, R36, 0x1, 0x101f ;  /* 0x0c301f0024257f89 */ /* 0x000e6200000e0000 */
[----:B------:R-:W-:Y:S01]  /*8bb0*/  MOV R40, 0xffff ;  /* 0x0000ffff00287802 */ /* 0x000fe20000000f00 */
[----:B--2---:R-:W-:Y:S02]  /*8bc0*/  FADD.FTZ R41, R39, R28 ;  /* 0x0000001c27297221 */ /* 0x004fe40000010000 */
[----:B------:R-:W2:Y:S01]  /*8bd0*/  SHFL.BFLY PT, R38, R35, 0x1, 0x101f ;  /* 0x0c301f0023267f89 */ /* 0x000ea200000e0000 */
[----:B------:R-:W-:Y:S01]  /*8be0*/  MOV R39, 0xffff ;  /* 0x0000ffff00277802 */ /* 0x000fe20000000f00 */
[----:B------:R-:W2:Y:S01]  /*8bf0*/  LDC.64 R28, c[0x0][0x220] ;  /* 0x00008800ff1c7b82 */ /* 0x000ea20000000a00 */
[----:B---3--:R-:W-:Y:S01]  /*8c00*/  FADD.FTZ R48, R55, R48 ;  /* 0x0000003037307221 */ /* 0x008fe20000010000 */
[----:B------:R-:W3:Y:S01]  /*8c10*/  SHFL.BFLY PT, R40, R41, 0x1, 0x101f ;  /* 0x0c301f0029287f89 */ /* 0x000ee200000e0000 */
[----:B------:R-:W-:Y:S01]  /*8c20*/  MOV R55, 0xffff ;  /* 0x0000ffff00377802 */ /* 0x000fe20000000f00 */
[----:B----4-:R-:W-:Y:S01]  /*8c30*/  FADD.FTZ R51, R44, R51 ;  /* 0x000000332c337221 */ /* 0x010fe20000010000 */
[----:B------:R-:W-:Y:S01]  /*8c40*/  MOV R44, 0xffff ;  /* 0x0000ffff002c7802 */ /* 0x000fe20000000f00 */
[----:B------:R-:W4:Y:S01]  /*8c50*/  SHFL.BFLY PT, R42, R43, 0x1, 0x101f ;  /* 0x0c301f002b2a7f89 */ /* 0x000f2200000e0000 */
[----:B-----5:R-:W-:Y:S01]  /*8c60*/  FADD.FTZ R45, R45, R46 ;  /* 0x0000002e2d2d7221 */ /* 0x020fe20000010000 */
[----:B------:R-:W-:-:S02]  /*8c70*/  MOV R46, 0xffff ;  /* 0x0000ffff002e7802 */ /* 0x000fc40000000f00 */
[----:B------:R-:W5:Y:S01]  /*8c80*/  SHFL.BFLY PT, R39, R48, 0x2, 0x101f ;  /* 0x0c501f0030277f89 */ /* 0x000f6200000e0000 */
[----:B0-----:R-:W-:Y:S01]  /*8c90*/  FADD.FTZ R50, R57, R50 ;  /* 0x0000003239327221 */ /* 0x001fe20000010000 */
[----:B------:R-:W-:Y:S02]  /*8ca0*/  IMAD.WIDE R26, R25, 0x2, R26 ;  /* 0x00000002191a7825 */ /* 0x000fe400078e021a */
[----:B------:R-:W0:Y:S02]  /*8cb0*/  SHFL.BFLY PT, R44, R51, 0x1, 0x101f ;  /* 0x0c301f00332c7f89 */ /* 0x000e2400000e0000 */
[----:B-1----:R-:W-:Y:S02]  /*8cc0*/  FADD.FTZ R36, R36, R37 ;  /* 0x0000002524247221 */ /* 0x002fe40000010000 */
[----:B------:R-:W1:Y:S01]  /*8cd0*/  SHFL.BFLY PT, R46, R45, 0x1, 0x101f ;  /* 0x0c301f002d2e7f89 */ /* 0x000e6200000e0000 */
[----:B--2---:R-:W-:-:S03]  /*8ce0*/  FADD.FTZ R35, R35, R38 ;  /* 0x0000002623237221 */ /* 0x004fc60000010000 */
[----:B------:R-:W2:Y:S01]  /*8cf0*/  SHFL.BFLY PT, R55, R50, 0x2, 0x101f ;  /* 0x0c501f0032377f89 */ /* 0x000ea200000e0000 */
[----:B------:R-:W-:Y:S01]  /*8d00*/  @!P0 F2FP.BF16.F32.PACK_AB R33, RZ, R36 ;  /* 0x00000024ff21823e */ /* 0x000fe200000010ff */
[----:B------:R-:W-:-:S04]  /*8d10*/  IMAD.WIDE R28, R25, 0x2, R28 ;  /* 0x00000002191c7825 */ /* 0x000fc800078e021c */
[----:B---3--:R-:W-:Y:S01]  /*8d20*/  FADD.FTZ R40, R41, R40 ;  /* 0x0000002829287221 */ /* 0x008fe20000010000 */
[----:B------:R-:W-:Y:S02]  /*8d30*/  @!P0 F2FP.BF16.F32.PACK_AB R32, RZ, R35 ;  /* 0x00000023ff20823e */ /* 0x000fe400000010ff */
[----:B------:R-:W-:Y:S01]  /*8d40*/  PRMT R34, R33, 0x7610, R34 ;  /* 0x0000761021227816 */ /* 0x000fe20000000022 */
[----:B----4-:R-:W-:Y:S01]  /*8d50*/  FADD.FTZ R30, R43, R42 ;  /* 0x0000002a2b1e7221 */ /* 0x010fe20000010000 */
[----:B------:R-:W-:Y:S01]  /*8d60*/  @!P0 F2FP.BF16.F32.PACK_AB R25, RZ, R40 ;  /* 0x00000028ff19823e */ /* 0x000fe200000010ff */
[----:B------:R-:W-:Y:S01]  /*8d70*/  @!P0 STG.E.U16 desc[UR18][R26.64], R32 ;  /* 0x000000201a008986 */ /* 0x000fe2000c101512 */
[----:B------:R-:W-:Y:S01]  /*8d80*/  MOV R36, 0xffff ;  /* 0x0000ffff00247802 */ /* 0x000fe20000000f00 */
[----:B-----5:R-:W-:Y:S01]  /*8d90*/  FADD.FTZ R39, R48, R39 ;  /* 0x0000002730277221 */ /* 0x020fe20000010000 */
[----:B------:R-:W-:Y:S01]  /*8da0*/  @!P0 F2FP.BF16.F32.PACK_AB R30, RZ, R30 ;  /* 0x0000001eff1e823e */ /* 0x000fe200000010ff */
[----:B------:R3:W-:Y:S01]  /*8db0*/  @!P0 STG.E.U16 desc[UR18][R28.64], R34 ;  /* 0x000000221c008986 */ /* 0x0007e2000c101512 */
[----:B0-----:R-:W-:-:S03]  /*8dc0*/  FADD.FTZ R31, R51, R44 ;  /* 0x0000002c331f7221 */ /* 0x001fc60000010000 */
[----:B------:R-:W0:Y:S01]  /*8dd0*/  SHFL.BFLY PT, R36, R39, 0x1, 0x101f ;  /* 0x0c301f0027247f89 */ /* 0x000e2200000e0000 */
[----:B-1----:R-:W-:Y:S01]  /*8de0*/  FADD.FTZ R33, R45, R46 ;  /* 0x0000002e2d217221 */ /* 0x002fe20000010000 */
        /* <DEDUP_REMOVED lines=8> */
[----:B0-----:R-:W-:-:S03]  /*8e70*/  FADD.FTZ R36, R39, R36 ;  /* 0x0000002427247221 */ /* 0x001fc60000010000 */
[----:B------:R1:W0:Y:S04]  /*8e80*/  SHFL.BFLY PT, R32, R50, 0x1, 0x101f ;  /* 0x0c301f0032207f89 */ /* 0x00022800000e0000 */
[----:B------:R1:W-:Y:S02]  /*8e90*/  @!P0 STG.E.U16 desc[UR18][R28.64+0x78], R33 ;  /* 0x000078211c008986 */ /* 0x0003e4000c101512 */
.L_x_688:
[----:B01----:R-:W-:Y:S01]  /*8ea0*/  FADD.FTZ R30, R50, R32 ;  /* 0x00000020321e7221 */ /* 0x003fe20000010000 */
[----:B------:R-:W-:-:S04]  /*8eb0*/  @!P0 F2FP.BF16.F32.PACK_AB R25, RZ, R36 ;  /* 0x00000024ff19823e */ /* 0x000fc800000010ff */
[----:B------:R-:W-:Y:S01]  /*8ec0*/  @!P0 F2FP.BF16.F32.PACK_AB R30, RZ, R30 ;  /* 0x0000001eff1e823e */ /* 0x000fe200000010ff */
[----:B------:R0:W-:Y:S04]  /*8ed0*/  @!P0 STG.E.U16 desc[UR18][R26.64+0xb4], R25 ;  /* 0x0000b4191a008986 */ /* 0x0001e8000c101512 */
[----:B------:R0:W-:Y:S02]  /*8ee0*/  @!P0 STG.E.U16 desc[UR18][R28.64+0xb4], R30 ;  /* 0x0000b41e1c008986 */ /* 0x0001e4000c101512 */
.L_x_618:
[----:B------:R-:W-:Y:S05]  /*8ef0*/  WARPSYNC.ALL ;  /* 0x0000000000007948 */ /* 0x000fea0003800000 */
[----:B------:R-:W-:Y:S01]  /*8f00*/  IADD3 R14, R14, 0x800, RZ ;  /* 0x000008000e0e7810 */ /* 0x000fe20007ffe0ff */
[----:B------:R-:W-:Y:S03]  /*8f10*/  BAR.SYNC.DEFER_BLOCKING 0x0 ;  /* 0x0000000000007b1d */ /* 0x000fe60000010000 */
[----:B------:R-:W-:-:S13]  /*8f20*/  ISETP.GE.AND P0, PT, R14, UR16, PT ;  /* 0x000000100e007c0c */ /* 0x000fda000bf06270 */
[----:B------:R-:W-:Y:S05]  /*8f30*/  @!P0 BRA `(.L_x_625) ;  /* 0xffffffe400108947 */ /* 0x000fea000383ffff */
[----:B------:R-:W-:Y:S05]  /*8f40*/  EXIT ;  /* 0x000000000000794d */ /* 0x000fea0003800000 */
.L_x_621:
[----:B------:R-:W-:Y:S01]  /*8f50*/  HFMA2.MMA R31, -RZ, RZ, 0, 4.76837158203125e-07 ;  /* 0x00000008ff1f7435 */ /* 0x000fe200000001ff */
[----:B--2---:R-:W-:Y:S02]  /*8f60*/  MOV R34, R26 ;  /* 0x0000001a00227202 */ /* 0x004fe40000000f00 */
[----:B------:R-:W-:Y:S02]  /*8f70*/  MOV R30, 0x101f ;  /* 0x0000101f001e7802 */ /* 0x000fe40000000f00 */
[----:B0-----:R-:W-:-:S07]  /*8f80*/  MOV R25, 0xffff ;  /* 0x0000ffff00197802 */ /* 0x001fce0000000f00 */
[----:B-1-3--:R-:W-:Y:S05]  /*8f90*/  WARPSYNC.COLLECTIVE R25, `(.L_x_626) ;  /* 0x0000000019087348 */ /* 0x00afea0003c00000 */
[----:B------:R0:W2:Y:S02]  /*8fa0*/  SHFL.BFLY P3, R32, R34, R31, R30 ;  /* 0x0c00001f22207389 */ /* 0x0000a4000006001e */
[----:B0123--:R-:W-:Y:S01]  /*8fb0*/  ENDCOLLECTIVE ;  /* 0x000000000000791b */ /* 0x00ffe20003800000 */
.L_x_626:
[----:B------:R-:W-:Y:S02]  /*8fc0*/  MOV R34, R27 ;  /* 0x0000001b00227202 */ /* 0x000fe40000000f00 */
[----:B------:R-:W-:-:S07]  /*8fd0*/  MOV R29, R32 ;  /* 0x00000020001d7202 */ /* 0x000fce0000000f00 */
[----:B------:R-:W-:Y:S05]  /*8fe0*/  WARPSYNC.COLLECTIVE R25, `(.L_x_627) ;  /* 0x0000000019087348 */ /* 0x000fea0003c00000 */
[----:B------:R0:W1:Y:S02]  /*8ff0*/  SHFL.BFLY P3, R32, R34, R31, R30 ;  /* 0x0c00001f22207389 */ /* 0x000064000006001e */
[----:B01----:R-:W-:Y:S01]  /*9000*/  ENDCOLLECTIVE ;  /* 0x000000000000791b */ /* 0x003fe20003800000 */
.L_x_627:
[----:B------:R-:W-:Y:S01]  /*9010*/  FADD.FTZ R29, R29, R26 ;  /* 0x0000001a1d1d7221 */ /* 0x000fe20000010000 */
[----:B------:R-:W-:-:S04]  /*9020*/  HFMA2.MMA R31, -RZ, RZ, 0, 2.384185791015625e-07 ;  /* 0x00000004ff1f7435 */ /* 0x000fc800000001ff */
[----:B------:R-:W-:Y:S02]  /*9030*/  MOV R34, R29 ;  /* 0x0000001d00227202 */ /* 0x000fe40000000f00 */
[----:B------:R-:W-:-:S07]  /*9040*/  MOV R28, R32 ;  /* 0x00000020001c7202 */ /* 0x000fce0000000f00 */
[----:B------:R-:W-:Y:S05]  /*9050*/  WARPSYNC.COLLECTIVE R25, `(.L_x_628) ;  /* 0x0000000019087348 */ /* 0x000fea0003c00000 */
[----:B------:R0:W1:Y:S02]  /*9060*/  SHFL.BFLY P3, R32, R34, R31, R30 ;  /* 0x0c00001f22207389 */ /* 0x000064000006001e */
[----:B01----:R-:W-:Y:S01]  /*9070*/  ENDCOLLECTIVE ;  /* 0x000000000000791b */ /* 0x003fe20003800000 */
.L_x_628:
[----:B------:R-:W-:-:S05]  /*9080*/  FADD.FTZ R28, R28, R27 ;  /* 0x0000001b1c1c7221 */ /* 0x000fca0000010000 */
[----:B------:R-:W-:Y:S02]  /*9090*/  MOV R34, R28 ;  /* 0x0000001c00227202 */ /* 0x000fe40000000f00 */
[----:B------:R-:W-:-:S07]  /*90a0*/  MOV R36, R32 ;  /* 0x0000002000247202 */ /* 0x000fce0000000f00 */
[----:B------:R-:W-:Y:S05]  /*90b0*/  WARPSYNC.COLLECTIVE R25, `(.L_x_629) ;  /* 0x0000000019087348 */ /* 0x000fea0003c00000 */
[----:B------:R0:W1:Y:S02]  /*90c0*/  SHFL.BFLY P3, R32, R34, R31, R30 ;  /* 0x0c00001f22207389 */ /* 0x000064000006001e */
[----:B01----:R-:W-:Y:S01]  /*90d0*/  ENDCOLLECTIVE ;  /* 0x000000000000791b */ /* 0x003fe20003800000 */
.L_x_629:
[----:B------:R-:W-:Y:S01]  /*90e0*/  FADD.FTZ R36, R29, R36 ;  /* 0x000000241d247221 */ /* 0x000fe20000010000 */
[----:B------:R-:W-:-:S04]  /*90f0*/  HFMA2.MMA R31, -RZ, RZ, 0, 1.1920928955078125e-07 ;  /* 0x00000002ff1f7435 */ /* 0x000fc800000001ff */
[----:B------:R-:W-:Y:S02]  /*9100*/  MOV R34, R36 ;  /* 0x0000002400227202 */ /* 0x000fe40000000f00 */
[----:B------:R-:W-:-:S07]  /*9110*/  MOV R33, R32 ;  /* 0x0000002000217202 */ /* 0x000fce0000000f00 */
[----:B------:R-:W-:Y:S05]  /*9120*/  WARPSYNC.COLLECTIVE R25, `(.L_x_630) ;  /* 0x0000000019087348 */ /* 0x000fea0003c00000 */
[----:B------:R0:W1:Y:S02]  /*9130*/  SHFL.BFLY P3, R32, R34, R31, R30 ;  /* 0x0c00001f22207389 */ /* 0x000064000006001e */
[----:B01----:R-:W-:Y:S01]  /*9140*/  ENDCOLLECTIVE ;  /* 0x000000000000791b */ /* 0x003fe20003800000 */
.L_x_630:
[----:B------:R-:W-:-:S05]  /*9150*/  FADD.FTZ R33, R28, R33 ;  /* 0x000000211c217221 */ /* 0x000fca0000010000 */
[----:B------:R-:W-:Y:S02]  /*9160*/  MOV R34, R33 ;  /* 0x0000002100227202 */ /* 0x000fe40000000f00 */
[----:B------:R-:W-:-:S07]  /*9170*/  MOV R35, R32 ;  /* 0x0000002000237202 */ /* 0x000fce0000000f00 */
[----:B------:R-:W-:Y:S05]  /*9180*/  WARPSYNC.COLLECTIVE R25, `(.L_x_631) ;  /* 0x0000000019087348 */ /* 0x000fea0003c00000 */
[----:B------:R0:W1:Y:S02]  /*9190*/  SHFL.BFLY P3, R32, R34, R31, R30 ;  /* 0x0c00001f22207389 */ /* 0x000064000006001e */
[----:B01----:R-:W-:Y:S01]  /*91a0*/  ENDCOLLECTIVE ;  /* 0x000000000000791b */ /* 0x003fe20003800000 */
.L_x_631:
[----:B------:R-:W-:Y:S01]  /*91b0*/  FADD.FTZ R35, R36, R35 ;  /* 0x0000002324237221 */ /* 0x000fe20000010000 */
[----:B------:R-:W-:-:S04]  /*91c0*/  HFMA2.MMA R31, -RZ, RZ, 0, 5.9604644775390625e-08 ;  /* 0x00000001ff1f7435 */ /* 0x000fc800000001ff */
[----:B------:R-:W-:Y:S02]  /*91d0*/  MOV R34, R35 ;  /* 0x0000002300227202 */ /* 0x000fe40000000f00 */
[----:B------:R-:W-:-:S07]  /*91e0*/  MOV R26, R32 ;  /* 0x00000020001a7202 */ /* 0x000fce0000000f00 */
[----:B------:R-:W-:Y:S05]  /*91f0*/  WARPSYNC.COLLECTIVE R25, `(.L_x_632) ;  /* 0x0000000019087348 */ /* 0x000fea0003c00000 */
[----:B------:R0:W1:Y:S02]  /*9200*/  SHFL.BFLY P3, R32, R34, R31, R30 ;  /* 0x0c00001f22207389 */ /* 0x000064000006001e */
[----:B01----:R-:W-:Y:S01]  /*9210*/  ENDCOLLECTIVE ;  /* 0x000000000000791b */ /* 0x003fe20003800000 */
.L_x_632:
[----:B------:R-:W-:-:S05]  /*9220*/  FADD.FTZ R37, R33, R26 ;  /* 0x0000001a21257221 */ /* 0x000fca0000010000 */
[----:B------:R-:W-:Y:S02]  /*9230*/  MOV R34, R37 ;  /* 0x0000002500227202 */ /* 0x000fe40000000f00 */
[----:B------:R-:W-:-:S07]  /*9240*/  MOV R38, R32 ;  /* 0x0000002000267202 */ /* 0x000fce0000000f00 */
[----:B------:R-:W-:Y:S05]  /*9250*/  WARPSYNC.COLLECTIVE R25, `(.L_x_633) ;  /* 0x0000000019087348 */ /* 0x000fea0003c00000 */
[----:B------:R0:W1:Y:S02]  /*9260*/  SHFL.BFLY P3, R32, R34, R31, R30 ;  /* 0x0c00001f22207389 */ /* 0x000064000006001e */
[----:B01----:R-:W-:Y:S01]  /*9270*/  ENDCOLLECTIVE ;  /* 0x000000000000791b */ /* 0x003fe20003800000 */
.L_x_633:
[----:B------:R-:W-:Y:S01]  /*9280*/  FADD.FTZ R38, R35, R38 ;  /* 0x0000002623267221 */ /* 0x000fe20000010000 */
[----:B------:R-:W-:Y:S06]  /*9290*/  BRA `(.L_x_634) ;  /* 0xffffffec006c7947 */ /* 0x000fec000383ffff */
.L_x_622:
        /* <DEDUP_REMOVED lines=8> */
.L_x_636:
[----:B------:R-:W-:Y:S05]  /*9320*/  BSYNC B1 ;  /* 0x0000000000017941 */ /* 0x000fea0003800000 */
.L_x_635:
[----:B------:R-:W-:Y:S01]  /*9330*/  HFMA2.MMA R31, -RZ, RZ, 0, 4.76837158203125e-07 ;  /* 0x00000008ff1f7435 */ /* 0x000fe200000001ff */
[----:B------:R-:W-:Y:S02]  /*9340*/  MOV R34, R35 ;  /* 0x0000002300227202 */ /* 0x000fe40000000f00 */
[----:B------:R-:W-:Y:S02]  /*9350*/  MOV R30, 0x101f ;  /* 0x0000101f001e7802 */ /* 0x000fe40000000f00 */
[----:B------:R-:W-:Y:S02]  /*9360*/  MOV R25, 0xffff ;  /* 0x0000ffff00197802 */ /* 0x000fe40000000f00 */
[----:B------:R-:W-:-:S07]  /*9370*/  MOV R36, R32 ;  /* 0x0000002000247202 */ /* 0x000fce0000000f00 */
[----:B------:R-:W-:Y:S05]  /*9380*/  WARPSYNC.COLLECTIVE R25, `(.L_x_637) ;  /* 0x0000000019087348 */ /* 0x000fea0003c00000 */
[----:B------:R0:W1:Y:S02]  /*9390*/  SHFL.BFLY P3, R32, R34, R31, R30 ;  /* 0x0c00001f22207389 */ /* 0x000064000006001e */
[----:B01----:R-:W-:Y:S01]  /*93a0*/  ENDCOLLECTIVE ;  /* 0x000000000000791b */ /* 0x003fe20003800000 */
.L_x_637:
[----:B------:R-:W-:Y:S01]  /*93b0*/  FADD.FTZ R36, R36, R33 ;  /* 0x0000002124247221 */ /* 0x000fe20000010000 */
[----:B------:R-:W-:-:S04]  /*93c0*/  HFMA2.MMA R31, -RZ, RZ, 0, 2.384185791015625e-07 ;  /* 0x00000004ff1f7435 */ /* 0x000fc800000001ff */
[----:B------:R-:W-:Y:S02]  /*93d0*/  MOV R34, R36 ;  /* 0x0000002400227202 */ /* 0x000fe40000000f00 */
[----:B------:R-:W-:-:S07]  /*93e0*/  MOV R38, R32 ;  /* 0x0000002000267202 */ /* 0x000fce0000000f00 */
[----:B------:R-:W-:Y:S05]  /*93f0*/  WARPSYNC.COLLECTIVE R25, `(.L_x_638) ;  /* 0x0000000019087348 */ /* 0x000fea0003c00000 */
[----:B------:R0:W1:Y:S02]  /*9400*/  SHFL.BFLY P3, R32, R34, R31, R30 ;  /* 0x0c00001f22207389 */ /* 0x000064000006001e */
[----:B01----:R-:W-:Y:S01]  /*9410*/  ENDCOLLECTIVE ;  /* 0x000000000000791b */ /* 0x003fe20003800000 */
.L_x_638:
[----:B------:R-:W-:-:S05]  /*9420*/  FADD.FTZ R38, R38, R35 ;  /* 0x0000002326267221 */ /* 0x000fca0000010000 */
[----:B------:R-:W-:Y:S02]  /*9430*/  MOV R34, R38 ;  /* 0x0000002600227202 */ /* 0x000fe40000000f00 */
[----:B------:R-:W-:-:S07]  /*9440*/  MOV R37, R32 ;  /* 0x0000002000257202 */ /* 0x000fce0000000f00 */
[----:B------:R-:W-:Y:S05]  /*9450*/  WARPSYNC.COLLECTIVE R25, `(.L_x_639) ;  /* 0x0000000019087348 */ /* 0x000fea0003c00000 */
[----:B------:R0:W1:Y:S02]  /*9460*/  SHFL.BFLY P3, R32, R34, R31, R30 ;  /* 0x0c00001f22207389 */ /* 0x000064000006001e */
[----:B01----:R-:W-:Y:S01]  /*9470*/  ENDCOLLECTIVE ;  /* 0x000000000000791b */ /* 0x003fe20003800000 */
.L_x_639:
[----:B------:R-:W-:Y:S01]  /*9480*/  FADD.FTZ R37, R36, R37 ;  /* 0x0000002524257221 */ /* 0x000fe20000010000 */
[----:B------:R-:W-:-:S04]  /*9490*/  HFMA2.MMA R31, -RZ, RZ, 0, 1.1920928955078125e-07 ;  /* 0x00000002ff1f7435 */ /* 0x000fc800000001ff */
[----:B------:R-:W-:Y:S02]  /*94a0*/  MOV R34, R37 ;  /* 0x0000002500227202 */ /* 0x000fe40000000f00 */
[----:B------:R-:W-:-:S07]  /*94b0*/  MOV R39, R32 ;  /* 0x0000002000277202 */ /* 0x000fce0000000f00 */
[----:B------:R-:W-:Y:S05]  /*94c0*/  WARPSYNC.COLLECTIVE R25, `(.L_x_640) ;  /* 0x0000000019087348 */ /* 0x000fea0003c00000 */
[----:B------:R0:W1:Y:S02]  /*94d0*/  SHFL.BFLY P3, R32, R34, R31, R30 ;  /* 0x0c00001f22207389 */ /* 0x000064000006001e */
[----:B01----:R-:W-:Y:S01]  /*94e0*/  ENDCOLLECTIVE ;  /* 0x000000000000791b */ /* 0x003fe20003800000 */
.L_x_640:
[----:B------:R-:W-:-:S05]  /*94f0*/  FADD.FTZ R39, R38, R39 ;  /* 0x0000002726277221 */ /* 0x000fca0000010000 */
[----:B------:R-:W-:Y:S02]  /*9500*/  MOV R34, R39 ;  /* 0x0000002700227202 */ /* 0x000fe40000000f00 */
[----:B------:R-:W-:-:S07]  /*9510*/  MOV R40, R32 ;  /* 0x0000002000287202 */ /* 0x000fce0000000f00 */
[----:B------:R-:W-:Y:S05]  /*9520*/  WARPSYNC.COLLECTIVE R25, `(.L_x_641) ;  /* 0x0000000019087348 */ /* 0x000fea0003c00000 */
[----:B------:R0:W1:Y:S02]  /*9530*/  SHFL.BFLY P3, R32, R34, R31, R30 ;  /* 0x0c00001f22207389 */ /* 0x000064000006001e */
[----:B01----:R-:W-:Y:S01]  /*9540*/  ENDCOLLECTIVE ;  /* 0x000000000000791b */ /* 0x003fe20003800000 */
.L_x_641:
[----:B------:R-:W-:Y:S01]  /*9550*/  FADD.FTZ R40, R37, R40 ;  /* 0x0000002825287221 */ /* 0x000fe20000010000 */
[----:B------:R-:W-:-:S04]  /*9560*/  HFMA2.MMA R31, -RZ, RZ, 0, 5.9604644775390625e-08 ;  /* 0x00000001ff1f7435 */ /* 0x000fc800000001ff */
[----:B------:R-:W-:Y:S02]  /*9570*/  MOV R34, R40 ;  /* 0x0000002800227202 */ /* 0x000fe40000000f00 */
[----:B------:R-:W-:-:S07]  /*9580*/  MOV R42, R32 ;  /* 0x00000020002a7202 */ /* 0x000fce0000000f00 */
[----:B------:R-:W-:Y:S05]  /*9590*/  WARPSYNC.COLLECTIVE R25, `(.L_x_642) ;  /* 0x0000000019087348 */ /* 0x000fea0003c00000 */
[----:B------:R0:W1:Y:S02]  /*95a0*/  SHFL.BFLY P3, R32, R34, R31, R30 ;  /* 0x0c00001f22207389 */ /* 0x000064000006001e */
[----:B01----:R-:W-:Y:S01]  /*95b0*/  ENDCOLLECTIVE ;  /* 0x000000000000791b */ /* 0x003fe20003800000 */
.L_x_642:
[----:B------:R-:W-:-:S05]  /*95c0*/  FADD.FTZ R42, R39, R42 ;  /* 0x0000002a272a7221 */ /* 0x000fca0000010000 */
[----:B------:R-:W-:Y:S02]  /*95d0*/  MOV R34, R42 ;  /* 0x0000002a00227202 */ /* 0x000fe40000000f00 */
[----:B------:R-:W-:-:S07]  /*95e0*/  MOV R33, R32 ;  /* 0x0000002000217202 */ /* 0x000fce0000000f00 */
[----:B------:R-:W-:Y:S05]  /*95f0*/  WARPSYNC.COLLECTIVE R25, `(.L_x_643) ;  /* 0x0000000019087348 */ /* 0x000fea0003c00000 */
[----:B------:R0:W1:Y:S02]  /*9600*/  SHFL.BFLY P3, R32, R34, R31, R30 ;  /* 0x0c00001f22207389 */ /* 0x000064000006001e */
[----:B01----:R-:W-:Y:S01]  /*9610*/  ENDCOLLECTIVE ;  /* 0x000000000000791b */ /* 0x003fe20003800000 */
.L_x_643:
[----:B------:R-:W-:Y:S01]  /*9620*/  FADD.FTZ R33, R40, R33 ;  /* 0x0000002128217221 */ /* 0x000fe20000010000 */
[----:B------:R-:W-:Y:S06]  /*9630*/  BRA `(.L_x_644) ;  /* 0xffffffec00287947 */ /* 0x000fec000383ffff */
.L_x_623:
[----:B------:R-:W-:Y:S01]  /*9640*/  BSSY B1, `(.L_x_645) ;  /* 0x0000008000017945 */ /* 0x000fe20003800000 */
[----:B0-----:R-:W-:Y:S01]  /*9650*/  MOV R34, R33 ;  /* 0x0000002100227202 */ /* 0x001fe20000000f00 */
[----:B------:R-:W-:Y:S01]  /*9660*/  IMAD.MOV.U32 R31, RZ, RZ, 0x8 ;  /* 0x00000008ff1f7424 */ /* 0x000fe200078e00ff */
[----:B--2---:R-:W-:Y:S02]  /*9670*/  MOV R30, 0x101f ;  /* 0x0000101f001e7802 */ /* 0x004fe40000000f00 */
[----:B------:R-:W-:-:S07]  /*9680*/  MOV R25, 0xffff ;  /* 0x0000ffff00197802 */ /* 0x000fce0000000f00 */
[----:B-1-34-:R-:W-:Y:S05]  /*9690*/  WARPSYNC.COLLECTIVE R25, `(.L_x_646) ;  /* 0x0000000019087348 */ /* 0x01afea0003c00000 */
[----:B------:R0:W2:Y:S02]  /*96a0*/  SHFL.BFLY P3, R32, R34, R31, R30 ;  /* 0x0c00001f22207389 */ /* 0x0000a4000006001e */
[----:B01234-:R-:W-:Y:S01]  /*96b0*/  ENDCOLLECTIVE ;  /* 0x000000000000791b */ /* 0x01ffe20003800000 */
.L_x_646:
[----:B------:R-:W-:Y:S05]  /*96c0*/  BSYNC B1 ;  /* 0x0000000000017941 */ /* 0x000fea0003800000 */
.L_x_645:
        /* <DEDUP_REMOVED lines=8> */
.L_x_647:
[----:B------:R-:W-:Y:S01]  /*9750*/  FADD.FTZ R36, R36, R33 ;  /* 0x0000002124247221 */ /* 0x000fe20000010000 */
[----:B------:R-:W-:-:S04]  /*9760*/  HFMA2.MMA R31, -RZ, RZ, 0, 2.384185791015625e-07 ;  /* 0x00000004ff1f7435 */ /* 0x000fc800000001ff */
[----:B------:R-:W-:Y:S02]  /*9770*/  MOV R34, R36 ;  /* 0x0000002400227202 */ /* 0x000fe40000000f00 */
[----:B------:R-:W-:-:S07]  /*9780*/  MOV R38, R32 ;  /* 0x0000002000267202 */ /* 0x000fce0000000f00 */
[----:B------:R-:W-:Y:S05]  /*9790*/  WARPSYNC.COLLECTIVE R25, `(.L_x_648) ;  /* 0x0000000019087348 */ /* 0x000fea0003c00000 */
[----:B------:R0:W1:Y:S02]  /*97a0*/  SHFL.BFLY P3, R32, R34, R31, R30 ;  /* 0x0c00001f22207389 */ /* 0x000064000006001e */
[----:B01----:R-:W-:Y:S01]  /*97b0*/  ENDCOLLECTIVE ;  /* 0x000000000000791b */ /* 0x003fe20003800000 */
.L_x_648:
[----:B------:R-:W-:-:S05]  /*97c0*/  FADD.FTZ R38, R38, R35 ;  /* 0x0000002326267221 */ /* 0x000fca0000010000 */
[----:B------:R-:W-:Y:S02]  /*97d0*/  MOV R34, R38 ;  /* 0x0000002600227202 */ /* 0x000fe40000000f00 */
[----:B------:R-:W-:-:S07]  /*97e0*/  MOV R37, R32 ;  /* 0x0000002000257202 */ /* 0x000fce0000000f00 */
[----:B------:R-:W-:Y:S05]  /*97f0*/  WARPSYNC.COLLECTIVE R25, `(.L_x_649) ;  /* 0x0000000019087348 */ /* 0x000fea0003c00000 */
[----:B------:R0:W1:Y:S02]  /*9800*/  SHFL.BFLY P3, R32, R34, R31, R30 ;  /* 0x0c00001f22207389 */ /* 0x000064000006001e */
[----:B01----:R-:W-:Y:S01]  /*9810*/  ENDCOLLECTIVE ;  /* 0x000000000000791b */ /* 0x003fe20003800000 */
.L_x_649:
[----:B------:R-:W-:Y:S01]  /*9820*/  FADD.FTZ R37, R36, R37 ;  /* 0x0000002524257221 */ /* 0x000fe20000010000 */
[----:B------:R-:W-:-:S04]  /*9830*/  HFMA2.MMA R31, -RZ, RZ, 0, 1.1920928955078125e-07 ;  /* 0x00000002ff1f7435 */ /* 0x000fc800000001ff */
[----:B------:R-:W-:Y:S02]  /*9840*/  MOV R34, R37 ;  /* 0x0000002500227202 */ /* 0x000fe40000000f00 */
[----:B------:R-:W-:-:S07]  /*9850*/  MOV R39, R32 ;  /* 0x0000002000277202 */ /* 0x000fce0000000f00 */
[----:B------:R-:W-:Y:S05]  /*9860*/  WARPSYNC.COLLECTIVE R25, `(.L_x_650) ;  /* 0x0000000019087348 */ /* 0x000fea0003c00000 */
[----:B------:R0:W1:Y:S02]  /*9870*/  SHFL.BFLY P3, R32, R34, R31, R30 ;  /* 0x0c00001f22207389 */ /* 0x000064000006001e */
[----:B01----:R-:W-:Y:S01]  /*9880*/  ENDCOLLECTIVE ;  /* 0x000000000000791b */ /* 0x003fe20003800000 */
.L_x_650:
[----:B------:R-:W-:-:S05]  /*9890*/  FADD.FTZ R39, R38, R39 ;  /* 0x0000002726277221 */ /* 0x000fca0000010000 */
[----:B------:R-:W-:Y:S02]  /*98a0*/  MOV R34, R39 ;  /* 0x0000002700227202 */ /* 0x000fe40000000f00 */
[----:B------:R-:W-:-:S07]  /*98b0*/  MOV R40, R32 ;  /* 0x0000002000287202 */ /* 0x000fce0000000f00 */
[----:B------:R-:W-:Y:S05]  /*98c0*/  WARPSYNC.COLLECTIVE R25, `(.L_x_651) ;  /* 0x0000000019087348 */ /* 0x000fea0003c00000 */
[----:B------:R0:W1:Y:S02]  /*98d0*/  SHFL.BFLY P3, R32, R34, R31, R30 ;  /* 0x0c00001f22207389 */ /* 0x000064000006001e */
[----:B01----:R-:W-:Y:S01]  /*98e0*/  ENDCOLLECTIVE ;  /* 0x000000000000791b */ /* 0x003fe20003800000 */
.L_x_651:
[----:B------:R-:W-:Y:S01]  /*98f0*/  FADD.FTZ R40, R37, R40 ;  /* 0x0000002825287221 */ /* 0x000fe20000010000 */
[----:B------:R-:W-:-:S04]  /*9900*/  HFMA2.MMA R31, -RZ, RZ, 0, 5.9604644775390625e-08 ;  /* 0x00000001ff1f7435 */ /* 0x000fc800000001ff */
[----:B------:R-:W-:Y:S02]  /*9910*/  MOV R34, R40 ;  /* 0x0000002800227202 */ /* 0x000fe40000000f00 */
[----:B------:R-:W-:-:S07]  /*9920*/  MOV R42, R32 ;  /* 0x00000020002a7202 */ /* 0x000fce0000000f00 */
[----:B------:R-:W-:Y:S05]  /*9930*/  WARPSYNC.COLLECTIVE R25, `(.L_x_652) ;  /* 0x0000000019087348 */ /* 0x000fea0003c00000 */
[----:B------:R0:W1:Y:S02]  /*9940*/  SHFL.BFLY P3, R32, R34, R31, R30 ;  /* 0x0c00001f22207389 */ /* 0x000064000006001e */
[----:B01----:R-:W-:Y:S01]  /*9950*/  ENDCOLLECTIVE ;  /* 0x000000000000791b */ /* 0x003fe20003800000 */
.L_x_652:
[----:B------:R-:W-:-:S05]  /*9960*/  FADD.FTZ R42, R39, R42 ;  /* 0x0000002a272a7221 */ /* 0x000fca0000010000 */
[----:B------:R-:W-:Y:S02]  /*9970*/  MOV R34, R42 ;  /* 0x0000002a00227202 */ /* 0x000fe40000000f00 */
[----:B------:R-:W-:-:S07]  /*9980*/  MOV R33, R32 ;  /* 0x0000002000217202 */ /* 0x000fce0000000f00 */
[----:B------:R-:W-:Y:S05]  /*9990*/  WARPSYNC.COLLECTIVE R25, `(.L_x_653) ;  /* 0x0000000019087348 */ /* 0x000fea0003c00000 */
[----:B------:R0:W1:Y:S02]  /*99a0*/  SHFL.BFLY P3, R32, R34, R31, R30 ;  /* 0x0c00001f22207389 */ /* 0x000064000006001e */
[----:B01----:R-:W-:Y:S01]  /*99b0*/  ENDCOLLECTIVE ;  /* 0x000000000000791b */ /* 0x003fe20003800000 */
.L_x_653:
[----:B------:R-:W-:Y:S01]  /*99c0*/  FADD.FTZ R33, R40, R33 ;  /* 0x0000002128217221 */ /* 0x000fe20000010000 */
[----:B------:R-:W-:Y:S06]  /*99d0*/  BRA `(.L_x_654) ;  /* 0xffffffe800cc7947 */ /* 0x000fec000383ffff */
.L_x_624:
        /* <DEDUP_REMOVED lines=8> */
.L_x_656:
[----:B------:R-:W-:Y:S05]  /*9a60*/  BSYNC B0 ;  /* 0x0000000000007941 */ /* 0x000fea0003800000 */
.L_x_655:
[----:B------:R-:W-:Y:S01]  /*9a70*/  HFMA2.MMA R31, -RZ, RZ, 0, 4.76837158203125e-07 ;  /* 0x00000008ff1f7435 */ /* 0x000fe200000001ff */
[----:B------:R-:W-:Y:S01]  /*9a80*/  MOV R34, R27 ;  /* 0x0000001b00227202 */ /* 0x000fe20000000f00 */
[----:B------:R-:W-:Y:S01]  /*9a90*/  HFMA2.MMA R39, -RZ, RZ, 0, 0 ;  /* 0x00000000ff277435 */ /* 0x000fe200000001ff */
[----:B------:R-:W-:Y:S02]  /*9aa0*/  MOV R30, 0x101f ;  /* 0x0000101f001e7802 */ /* 0x000fe40000000f00 */
[----:B------:R-:W-:Y:S02]  /*9ab0*/  CS2R R44, SRZ ;  /* 0x00000000002c7805 */ /* 0x000fe4000001ff00 */
[----:B------:R-:W-:Y:S01]  /*9ac0*/  MOV R25, 0xffff ;  /* 0x0000ffff00197802 */ /* 0x000fe20000000f00 */
[----:B------:R-:W-:Y:S01]  /*9ad0*/  HFMA2.MMA R50, -RZ, RZ, 0, 0 ;  /* 0x00000000ff327435 */ /* 0x000fe200000001ff */
[----:B------:R-:W-:Y:S02]  /*9ae0*/  MOV R29, R32 ;  /* 0x00000020001d7202 */ /* 0x000fe40000000f00 */
[----:B------:R-:W-:-:S08]  /*9af0*/  @P0 IADD3 R35, R33, 0x1e, RZ ;  /* 0x0000001e21230810 */ /* 0x000fd00007ffe0ff */
[----:B------:R-:W-:Y:S05]  /*9b00*/  WARPSYNC.COLLECTIVE R25, `(.L_x_657) ;  /* 0x0000000019087348 */ /* 0x000fea0003c00000 */
[----:B------:R0:W1:Y:S02]  /*9b10*/  SHFL.BFLY P3, R32, R34, R31, R30 ;  /* 0x0c00001f22207389 */ /* 0x000064000006001e */
[----:B01----:R-:W-:Y:S01]  /*9b20*/  ENDCOLLECTIVE ;  /* 0x000000000000791b */ /* 0x003fe20003800000 */
.L_x_657:
[----:B------:R-:W-:Y:S01]  /*9b30*/  @P0 LEA R36, R47, UR6, 0x7 ;  /* 0x000000062f240c11 */ /* 0x000fe2000f8e38ff */
[----:B------:R-:W-:Y:S01]  /*9b40*/  FADD.FTZ R29, R29, R26 ;  /* 0x0000001a1d1d7221 */ /* 0x000fe20000010000 */
[----:B------:R-:W-:Y:S02]  /*9b50*/  @P0 LOP3.LUT R35, R35, R10, RZ, 0x3c, !PT ;  /* 0x0000000a23230212 */ /* 0x000fe400078e3cff */
[----:B------:R-:W-:Y:S02]  /*9b60*/  MOV R40, RZ ;  /* 0x000000ff00287202 */ /* 0x000fe40000000f00 */
        /* <DEDUP_REMOVED lines=9> */
.L_x_658:
[----:B------:R-:W-:Y:S02]  /*9c00*/  MOV R34, R28 ;  /* 0x0000001c00227202 */ /* 0x000fe40000000f00 */
[----:B------:R-:W-:-:S07]  /*9c10*/  MOV R26, R32 ;  /* 0x00000020001a7202 */ /* 0x000fce0000000f00 */
[----:B------:R-:W-:Y:S05]  /*9c20*/  WARPSYNC.COLLECTIVE R25, `(.L_x_659) ;  /* 0x0000000019087348 */ /* 0x000fea0003c00000 */
[----:B------:R0:W1:Y:S02]  /*9c30*/  SHFL.BFLY P3, R32, R34, R31, R30 ;  /* 0x0c00001f22207389 */ /* 0x000064000006001e */
[----:B01----:R-:W-:Y:S01]  /*9c40*/  ENDCOLLECTIVE ;  /* 0x000000000000791b */ /* 0x003fe20003800000 */
.L_x_659:
[----:B------:R-:W-:Y:S01]  /*9c50*/  @P0 MOV R40, R38 ;  /* 0x0000002600280202 */ /* 0x000fe20000000f00 */
[----:B------:R-:W-:Y:S01]  /*9c60*/  FADD.FTZ R26, R29, R26 ;  /* 0x0000001a1d1a7221 */ /* 0x000fe20000010000 */
[----:B------:R-:W-:Y:S01]  /*9c70*/  @P0 MOV R39, R37 ;  /* 0x0000002500270202 */ /* 0x000fe20000000f00 */
[----:B------:R-:W-:-:S03]  /*9c80*/  HFMA2.MMA R31, -RZ, RZ, 0, 1.1920928955078125e-07 ;  /* 0x00000002ff1f7435 */ /* 0x000fc600000001ff */
[----:B------:R-:W-:Y:S01]  /*9c90*/  MOV R34, R26 ;  /* 0x0000001a00227202 */ /* 0x000fe20000000f00 */
[----:B------:R-:W-:Y:S01]  /*9ca0*/  FADD.FTZ R27, R28, R32 ;  /* 0x000000201c1b7221 */ /* 0x000fe20000010000 */
[----:B------:R-:W-:-:S07]  /*9cb0*/  @P0 LEA R28, R47, UR6, 0x7 ;  /* 0x000000062f1c0c11 */ /* 0x000fce000f8e38ff */
[----:B------:R-:W-:Y:S05]  /*9cc0*/  WARPSYNC.COLLECTIVE R25, `(.L_x_660) ;  /* 0x0000000019087348 */ /* 0x000fea0003c00000 */
[----:B------:R0:W1:Y:S02]  /*9cd0*/  SHFL.BFLY P3, R32, R34, R31, R30 ;  /* 0x0c00001f22207389 */ /* 0x000064000006001e */
[----:B01----:R-:W-:Y:S01]  /*9ce0*/  ENDCOLLECTIVE ;  /* 0x000000000000791b */ /* 0x003fe20003800000 */
.L_x_660:
[----:B------:R-:W-:Y:S02]  /*9cf0*/  MOV R34, R27 ;  /* 0x0000001b00227202 */ /* 0x000fe40000000f00 */
[----:B------:R-:W-:-:S07]  /*9d00*/  MOV R29, R32 ;  /* 0x00000020001d7202 */ /* 0x000fce0000000f00 */
[----:B------:R-:W-:Y:S05]  /*9d10*/  WARPSYNC.COLLECTIVE R25, `(.L_x_661) ;  /* 0x0000000019087348 */ /* 0x000fea0003c00000 */
[----:B------:R0:W1:Y:S02]  /*9d20*/  SHFL.BFLY P3, R32, R34, R31, R30 ;  /* 0x0c00001f22207389 */ /* 0x000064000006001e */
[----:B01----:R-:W-:Y:S01]  /*9d30*/  ENDCOLLECTIVE ;  /* 0x000000000000791b */ /* 0x003fe20003800000 */
.L_x_661:
        /* <DEDUP_REMOVED lines=12> */
.L_x_662:
[----:B------:R-:W0:Y:S01]  /*9e00*/  LDC.64 R26, c[0x0][0x218] ;  /* 0x00008600ff1a7b82 */ /* 0x000e220000000a00 */
[----:B------:R-:W-:Y:S02]  /*9e10*/  MOV R34, R36 ;  /* 0x0000002400227202 */ /* 0x000fe40000000f00 */
[----:B------:R-:W-:-:S07]  /*9e20*/  MOV R38, R32 ;  /* 0x0000002000267202 */ /* 0x000fce0000000f00 */
[----:B0-----:R-:W-:Y:S05]  /*9e30*/  WARPSYNC.COLLECTIVE R25, `(.L_x_663) ;  /* 0x0000000019087348 */ /* 0x001fea0003c00000 */
[----:B------:R1:W2:Y:S02]  /*9e40*/  SHFL.BFLY P3, R32, R34, R31, R30 ;  /* 0x0c00001f22207389 */ /* 0x0002a4000006001e */
[----:B012---:R-:W-:Y:S01]  /*9e50*/  ENDCOLLECTIVE ;  /* 0x000000000000791b */ /* 0x007fe20003800000 */
.L_x_663:
[----:B------:R-:W-:Y:S01]  /*9e60*/  FADD.FTZ R35, R35, R38 ;  /* 0x0000002623237221 */ /* 0x000fe20000010000 */
[----:B------:R-:W-:Y:S02]  /*9e70*/  @P0 MOV R44, R46 ;  /* 0x0000002e002c0202 */ /* 0x000fe40000000f00 */
[----:B------:R-:W-:Y:S01]  /*9e80*/  @P0 MOV R45, R48 ;  /* 0x00000030002d0202 */ /* 0x000fe20000000f00 */
[----:B------:R-:W-:Y:S02]  /*9e90*/  HFMA2.MMA R48, -RZ, RZ, 0, 0 ;  /* 0x00000000ff307435 */ /* 0x000fe400000001ff */
[----:B------:R-:W-:Y:S01]  /*9ea0*/  HFMA2.MMA R31, -RZ, RZ, 0, 4.76837158203125e-07 ;  /* 0x00000008ff1f7435 */ /* 0x000fe200000001ff */
[----:B------:R-:W-:Y:S02]  /*9eb0*/  MOV R34, R39 ;  /* 0x0000002700227202 */ /* 0x000fe40000000f00 */
[----:B------:R-:W-:-:S08]  /*9ec0*/  MOV R37, R32 ;  /* 0x0000002000257202 */ /* 0x000fd00000000f00 */
[----:B------:R-:W-:Y:S05]  /*9ed0*/  WARPSYNC.COLLECTIVE R25, `(.L_x_664) ;  /* 0x0000000019087348 */ /* 0x000fea0003c00000 */
[----:B------:R0:W1:Y:S02]  /*9ee0*/  SHFL.BFLY P3, R32, R34, R31, R30 ;  /* 0x0c00001f22207389 */ /* 0x000064000006001e */
[----:B01----:R-:W-:Y:S01]  /*9ef0*/  ENDCOLLECTIVE ;  /* 0x000000000000791b */ /* 0x003fe20003800000 */
.L_x_664:
        /* <DEDUP_REMOVED lines=8> */
.L_x_665:
[----:B------:R-:W-:Y:S01]  /*9f80*/  FADD.FTZ R42, R42, R39 ;  /* 0x000000272a2a7221 */ /* 0x000fe20000010000 */
[----:B------:R-:W-:-:S04]  /*9f90*/  HFMA2.MMA R31, -RZ, RZ, 0, 2.384185791015625e-07 ;  /* 0x00000004ff1f7435 */ /* 0x000fc800000001ff */
[----:B------:R-:W-:Y:S02]  /*9fa0*/  MOV R34, R42 ;  /* 0x0000002a00227202 */ /* 0x000fe40000000f00 */
[----:B------:R-:W-:-:S07]  /*9fb0*/  MOV R41, R32 ;  /* 0x0000002000297202 */ /* 0x000fce0000000f00 */
[----:B------:R-:W-:Y:S05]  /*9fc0*/  WARPSYNC.COLLECTIVE R25, `(.L_x_666) ;  /* 0x0000000019087348 */ /* 0x000fea0003c00000 */
[----:B------:R0:W1:Y:S02]  /*9fd0*/  SHFL.BFLY P3, R32, R34, R31, R30 ;  /* 0x0c00001f22207389 */ /* 0x000064000006001e */
[----:B01----:R-:W-:Y:S01]  /*9fe0*/  ENDCOLLECTIVE ;  /* 0x000000000000791b */ /* 0x003fe20003800000 */
.L_x_666:
[----:B------:R-:W-:-:S05]  /*9ff0*/  FADD.FTZ R41, R41, R40 ;  /* 0x0000002829297221 */ /* 0x000fca0000010000 */
[----:B------:R-:W-:Y:S02]  /*a000*/  MOV R34, R41 ;  /* 0x0000002900227202 */ /* 0x000fe40000000f00 */
[----:B------:R-:W-:-:S07]  /*a010*/  MOV R39, R32 ;  /* 0x0000002000277202 */ /* 0x000fce0000000f00 */
[----:B------:R-:W-:Y:S05]  /*a020*/  WARPSYNC.COLLECTIVE R25, `(.L_x_667) ;  /* 0x0000000019087348 */ /* 0x000fea0003c00000 */
[----:B------:R0:W1:Y:S02]  /*a030*/  SHFL.BFLY P3, R32, R34, R31, R30 ;  /* 0x0c00001f22207389 */ /* 0x000064000006001e */
[----:B01----:R-:W-:Y:S01]  /*a040*/  ENDCOLLECTIVE ;  /* 0x000000000000791b */ /* 0x003fe20003800000 */
.L_x_667:
[----:B------:R-:W-:Y:S01]  /*a050*/  FADD.FTZ R39, R42, R39 ;  /* 0x000000272a277221 */ /* 0x000fe20000010000 */
[----:B------:R-:W-:-:S04]  /*a060*/  HFMA2.MMA R31, -RZ, RZ, 0, 1.1920928955078125e-07 ;  /* 0x00000002ff1f7435 */ /* 0x000fc800000001ff */
[----:B------:R-:W-:Y:S02]  /*a070*/  MOV R34, R39 ;  /* 0x0000002700227202 */ /* 0x000fe40000000f00 */
[----:B------:R-:W-:-:S07]  /*a080*/  MOV R40, R32 ;  /* 0x0000002000287202 */ /* 0x000fce0000000f00 */
[----:B------:R-:W-:Y:S05]  /*a090*/  WARPSYNC.COLLECTIVE R25, `(.L_x_668) ;  /* 0x0000000019087348 */ /* 0x000fea0003c00000 */
[----:B------:R0:W1:Y:S02]  /*a0a0*/  SHFL.BFLY P3, R32, R34, R31, R30 ;  /* 0x0c00001f22207389 */ /* 0x000064000006001e */
[----:B01----:R-:W-:Y:S01]  /*a0b0*/  ENDCOLLECTIVE ;  /* 0x000000000000791b */ /* 0x003fe20003800000 */
.L_x_668:
[----:B------:R-:W-:-:S05]  /*a0c0*/  FADD.FTZ R40, R41, R40 ;  /* 0x0000002829287221 */ /* 0x000fca0000010000 */
[----:B------:R-:W-:Y:S02]  /*a0d0*/  MOV R34, R40 ;  /* 0x0000002800227202 */ /* 0x000fe40000000f00 */
[----:B------:R-:W-:-:S07]  /*a0e0*/  MOV R28, R32 ;  /* 0x00000020001c7202 */ /* 0x000fce0000000f00 */
[----:B------:R-:W-:Y:S05]  /*a0f0*/  WARPSYNC.COLLECTIVE R25, `(.L_x_669) ;  /* 0x0000000019087348 */ /* 0x000fea0003c00000 */
[----:B------:R0:W1:Y:S02]  /*a100*/  SHFL.BFLY P3, R32, R34, R31, R30 ;  /* 0x0c00001f22207389 */ /* 0x000064000006001e */
[----:B01----:R-:W-:Y:S01]  /*a110*/  ENDCOLLECTIVE ;  /* 0x000000000000791b */ /* 0x003fe20003800000 */
.L_x_669:
        /* <DEDUP_REMOVED lines=13> */
.L_x_670:
[----:B------:R-:W-:Y:S01]  /*a1f0*/  FADD.FTZ R43, R40, R43 ;  /* 0x0000002b282b7221 */ /* 0x000fe20000010000 */
[----:B------:R-:W0:Y:S04]  /*a200*/  LDC.64 R28, c[0x0][0x220] ;  /* 0x00008800ff1c7b82 */ /* 0x000e280000000a00 */
[----:B------:R-:W-:Y:S02]  /*a210*/  MOV R34, R43 ;  /* 0x0000002b00227202 */ /* 0x000fe40000000f00 */
[----:B------:R-:W-:-:S07]  /*a220*/  MOV R40, R32 ;  /* 0x0000002000287202 */ /* 0x000fce0000000f00 */
[----:B0-----:R-:W-:Y:S05]  /*a230*/  WARPSYNC.COLLECTIVE R25, `(.L_x_671) ;  /* 0x0000000019087348 */ /* 0x001fea0003c00000 */
[----:B------:R1:W2:Y:S02]  /*a240*/  SHFL.BFLY P3, R32, R34, R31, R30 ;  /* 0x0c00001f22207389 */ /* 0x0002a4000006001e */
[----:B012---:R-:W-:Y:S01]  /*a250*/  ENDCOLLECTIVE ;  /* 0x000000000000791b */ /* 0x007fe20003800000 */
.L_x_671:
[----:B------:R-:W-:-:S04]  /*a260*/  IMAD.WIDE R28, R37, 0x2, R28 ;  /* 0x00000002251c7825 */ /* 0x000fc800078e021c */
[----:B------:R-:W-:Y:S01]  /*a270*/  FADD.FTZ R40, R41, R40 ;  /* 0x0000002829287221 */ /* 0x000fe20000010000 */
[----:B------:R-:W-:Y:S02]  /*a280*/  @P0 MOV R48, R52 ;  /* 0x0000003400300202 */ /* 0x000fe40000000f00 */
[----:B------:R-:W-:Y:S02]  /*a290*/  @P0 MOV R50, R54 ;  /* 0x0000003600320202 */ /* 0x000fe40000000f00 */
[----:B------:R-:W-:Y:S01]  /*a2a0*/  ISETP.NE.AND P0, PT, R47, RZ, PT ;  /* 0x000000ff2f00720c */ /* 0x000fe20003f05270 */
[----:B------:R-:W-:Y:S01]  /*a2b0*/  HFMA2.MMA R31, -RZ, RZ, 0, 4.76837158203125e-07 ;  /* 0x00000008ff1f7435 */ /* 0x000fe200000001ff */
[----:B------:R-:W-:Y:S02]  /*a2c0*/  MOV R34, R44 ;  /* 0x0000002c00227202 */ /* 0x000fe40000000f00 */
[----:B------:R-:W-:-:S09]  /*a2d0*/  MOV R42, R32 ;  /* 0x00000020002a7202 */ /* 0x000fd20000000f00 */
[----:B------:R-:W-:Y:S05]  /*a2e0*/  WARPSYNC.COLLECTIVE R25, `(.L_x_672) ;  /* 0x0000000019087348 */ /* 0x000fea0003c00000 */
[----:B------:R0:W1:Y:S02]  /*a2f0*/  SHFL.BFLY P3, R32, R34, R31, R30 ;  /* 0x0c00001f22207389 */ /* 0x000064000006001e */
[----:B01----:R-:W-:Y:S01]  /*a300*/  ENDCOLLECTIVE ;  /* 0x000000000000791b */ /* 0x003fe20003800000 */
.L_x_672:
[----:B------:R-:W-:Y:S01]  /*a310*/  @!P0 F2FP.BF16.F32.PACK_AB R33, RZ, R36 ;  /* 0x00000024ff21823e */ /* 0x000fe200000010ff */
[----:B------:R-:W-:Y:S01]  /*a320*/  FADD.FTZ R42, R43, R42 ;  /* 0x0000002a2b2a7221 */ /* 0x000fe20000010000 */
[----:B------:R-:W-:Y:S02]  /*a330*/  MOV R34, R45 ;  /* 0x0000002d00227202 */ /* 0x000fe40000000f00 */
[----:B------:R-:W-:-:S07]  /*a340*/  MOV R51, R32 ;  /* 0x0000002000337202 */ /* 0x000fce0000000f00 */
[----:B------:R-:W-:Y:S05]  /*a350*/  WARPSYNC.COLLECTIVE R25, `(.L_x_673) ;  /* 0x0000000019087348 */ /* 0x000fea0003c00000 */
[----:B------:R0:W1:Y:S02]  /*a360*/  SHFL.BFLY P3, R32, R34, R31, R30 ;  /* 0x0c00001f22207389 */ /* 0x000064000006001e */
[----:B01----:R-:W-:Y:S01]  /*a370*/  ENDCOLLECTIVE ;  /* 0x000000000000791b */ /* 0x003fe20003800000 */
.L_x_673:
[----:B------:R-:W-:Y:S01]  /*a380*/  FADD.FTZ R51, R51, R44 ;  /* 0x0000002c33337221 */ /* 0x000fe20000010000 */
[----:B------:R-:W-:-:S04]  /*a390*/  HFMA2.MMA R31, -RZ, RZ, 0, 2.384185791015625e-07 ;  /* 0x00000004ff1f7435 */ /* 0x000fc800000001ff */
[----:B------:R-:W-:Y:S02]  /*a3a0*/  MOV R34, R51 ;  /* 0x0000003300227202 */ /* 0x000fe40000000f00 */
[----:B------:R-:W-:-:S07]  /*a3b0*/  MOV R46, R32 ;  /* 0x00000020002e7202 */ /* 0x000fce0000000f00 */
[----:B------:R-:W-:Y:S05]  /*a3c0*/  WARPSYNC.COLLECTIVE R25, `(.L_x_674) ;  /* 0x0000000019087348 */ /* 0x000fea0003c00000 */
[----:B------:R0:W1:Y:S02]  /*a3d0*/  SHFL.BFLY P3, R32, R34, R31, R30 ;  /* 0x0c00001f22207389 */ /* 0x000064000006001e */
[----:B01----:R-:W-:Y:S01]  /*a3e0*/  ENDCOLLECTIVE ;  /* 0x000000000000791b */ /* 0x003fe20003800000 */
.L_x_674:
[----:B------:R-:W-:-:S05]  /*a3f0*/  FADD.FTZ R46, R46, R45 ;  /* 0x0000002d2e2e7221 */ /* 0x000fca0000010000 */
[----:B------:R-:W-:Y:S02]  /*a400*/  MOV R34, R46 ;  /* 0x0000002e00227202 */ /* 0x000fe40000000f00 */
[----:B------:R-:W-:-:S07]  /*a410*/  MOV R44, R32 ;  /* 0x00000020002c7202 */ /* 0x000fce0000000f00 */
[----:B------:R-:W-:Y:S05]  /*a420*/  WARPSYNC.COLLECTIVE R25, `(.L_x_675) ;  /* 0x0000000019087348 */ /* 0x000fea0003c00000 */
[----:B------:R0:W1:Y:S02]  /*a430*/  SHFL.BFLY P3, R32, R34, R31, R30 ;  /* 0x0c00001f22207389 */ /* 0x000064000006001e */
[----:B01----:R-:W-:Y:S01]  /*a440*/  ENDCOLLECTIVE ;  /* 0x000000000000791b */ /* 0x003fe20003800000 */
.L_x_675:
[----:B------:R-:W-:Y:S01]  /*a450*/  FADD.FTZ R44, R51, R44 ;  /* 0x0000002c332c7221 */ /* 0x000fe20000010000 */
[----:B------:R-:W-:-:S04]  /*a460*/  HFMA2.MMA R31, -RZ, RZ, 0, 1.1920928955078125e-07 ;  /* 0x00000002ff1f7435 */ /* 0x000fc800000001ff */
[----:B------:R-:W-:Y:S02]  /*a470*/  MOV R34, R44 ;  /* 0x0000002c00227202 */ /* 0x000fe40000000f00 */
[----:B------:R-:W-:-:S07]  /*a480*/  MOV R45, R32 ;  /* 0x00000020002d7202 */ /* 0x000fce0000000f00 */
[----:B------:R-:W-:Y:S05]  /*a490*/  WARPSYNC.COLLECTIVE R25, `(.L_x_676) ;  /* 0x0000000019087348 */ /* 0x000fea0003c00000 */
[----:B------:R0:W1:Y:S02]  /*a4a0*/  SHFL.BFLY P3, R32, R34, R31, R30 ;  /* 0x0c00001f22207389 */ /* 0x000064000006001e */
[----:B01----:R-:W-:Y:S01]  /*a4b0*/  ENDCOLLECTIVE ;  /* 0x000000000000791b */ /* 0x003fe20003800000 */
.L_x_676:
[----:B------:R-:W-:-:S05]  /*a4c0*/  FADD.FTZ R45, R46, R45 ;  /* 0x0000002d2e2d7221 */ /* 0x000fca0000010000 */
[----:B------:R-:W-:Y:S02]  /*a4d0*/  MOV R34, R45 ;  /* 0x0000002d00227202 */ /* 0x000fe40000000f00 */
[----:B------:R-:W-:-:S07]  /*a4e0*/  MOV R51, R32 ;  /* 0x0000002000337202 */ /* 0x000fce0000000f00 */
[----:B------:R-:W-:Y:S05]  /*a4f0*/  WARPSYNC.COLLECTIVE R25, `(.L_x_677) ;  /* 0x0000000019087348 */ /* 0x000fea0003c00000 */
[----:B------:R0:W1:Y:S02]  /*a500*/  SHFL.BFLY P3, R32, R34, R31, R30 ;  /* 0x0c00001f22207389 */ /* 0x000064000006001e */
[----:B01----:R-:W-:Y:S01]  /*a510*/  ENDCOLLECTIVE ;  /* 0x000000000000791b */ /* 0x003fe20003800000 */
.L_x_677:
[----:B------:R-:W-:Y:S01]  /*a520*/  FADD.FTZ R51, R44, R51 ;  /* 0x000000332c337221 */ /* 0x000fe20000010000 */
[----:B------:R-:W-:-:S04]  /*a530*/  HFMA2.MMA R31, -RZ, RZ, 0, 5.9604644775390625e-08 ;  /* 0x00000001ff1f7435 */ /* 0x000fc800000001ff */
[----:B------:R-:W-:Y:S02]  /*a540*/  MOV R34, R51 ;  /* 0x0000003300227202 */ /* 0x000fe40000000f00 */
[----:B------:R-:W-:-:S07]  /*a550*/  MOV R46, R32 ;  /* 0x00000020002e7202 */ /* 0x000fce0000000f00 */
[----:B------:R-:W-:Y:S05]  /*a560*/  WARPSYNC.COLLECTIVE R25, `(.L_x_678) ;  /* 0x0000000019087348 */ /* 0x000fea0003c00000 */
[----:B------:R0:W1:Y:S02]  /*a570*/  SHFL.BFLY P3, R32, R34, R31, R30 ;  /* 0x0c00001f22207389 */ /* 0x000064000006001e */
[----:B01----:R-:W-:Y:S01]  /*a580*/  ENDCOLLECTIVE ;  /* 0x000000000000791b */ /* 0x003fe20003800000 */
.L_x_678:
[----:B------:R-:W-:-:S05]  /*a590*/  FADD.FTZ R45, R45, R46 ;  /* 0x0000002e2d2d7221 */ /* 0x000fca0000010000 */
[----:B------:R-:W-:Y:S02]  /*a5a0*/  MOV R34, R45 ;  /* 0x0000002d00227202 */ /* 0x000fe40000000f00 */
[----:B------:R-:W-:-:S07]  /*a5b0*/  MOV R44, R32 ;  /* 0x00000020002c7202 */ /* 0x000fce0000000f00 */
[----:B------:R-:W-:Y:S05]  /*a5c0*/  WARPSYNC.COLLECTIVE R25, `(.L_x_679) ;  /* 0x0000000019087348 */ /* 0x000fea0003c00000 */
[----:B------:R0:W1:Y:S02]  /*a5d0*/  SHFL.BFLY P3, R32, R34, R31, R30 ;  /* 0x0c00001f22207389 */ /* 0x000064000006001e */
[----:B01----:R-:W-:Y:S01]  /*a5e0*/  ENDCOLLECTIVE ;  /* 0x000000000000791b */ /* 0x003fe20003800000 */
.L_x_679:
[----:B------:R-:W-:Y:S01]  /*a5f0*/  HFMA2.MMA R31, -RZ, RZ, 0, 4.76837158203125e-07 ;  /* 0x00000008ff1f7435 */ /* 0x000fe200000001ff */
[----:B------:R-:W-:Y:S02]  /*a600*/  MOV R34, R48 ;  /* 0x0000003000227202 */ /* 0x000fe40000000f00 */
[----:B------:R-:W-:-:S08]  /*a610*/  MOV R46, R32 ;  /* 0x00000020002e7202 */ /* 0x000fd00000000f00 */
[----:B------:R-:W-:Y:S05]  /*a620*/  WARPSYNC.COLLECTIVE R25, `(.L_x_680) ;  /* 0x0000000019087348 */ /* 0x000fea0003c00000 */
[----:B------:R0:W1:Y:S02]  /*a630*/  SHFL.BFLY P3, R32, R34, R31, R30 ;  /* 0x0c00001f22207389 */ /* 0x000064000006001e */
[----:B01----:R-:W-:Y:S01]  /*a640*/  ENDCOLLECTIVE ;  /* 0x000000000000791b */ /* 0x003fe20003800000 */
.L_x_680:
[----:B------:R-:W-:Y:S02]  /*a650*/  MOV R34, R50 ;  /* 0x0000003200227202 */ /* 0x000fe40000000f00 */
[----:B------:R-:W-:-:S07]  /*a660*/  MOV R55, R32 ;  /* 0x0000002000377202 */ /* 0x000fce0000000f00 */
[----:B------:R-:W-:Y:S05]  /*a670*/  WARPSYNC.COLLECTIVE R25, `(.L_x_681) ;  /* 0x0000000019087348 */ /* 0x000fea0003c00000 */
[----:B------:R0:W1:Y:S02]  /*a680*/  SHFL.BFLY P3, R32, R34, R31, R30 ;  /* 0x0c00001f22207389 */ /* 0x000064000006001e */
[----:B01----:R-:W-:Y:S01]  /*a690*/  ENDCOLLECTIVE ;  /* 0x000000000000791b */ /* 0x003fe20003800000 */
.L_x_681:
[----:B------:R-:W-:Y:S01]  /*a6a0*/  FADD.FTZ R55, R55, R48 ;  /* 0x0000003037377221 */ /* 0x000fe20000010000 */
[----:B------:R-:W-:-:S04]  /*a6b0*/  HFMA2.MMA R31, -RZ, RZ, 0, 2.384185791015625e-07 ;  /* 0x00000004ff1f7435 */ /* 0x000fc800000001ff */
[----:B------:R-:W-:Y:S02]  /*a6c0*/  MOV R34, R55 ;  /* 0x0000003700227202 */ /* 0x000fe40000000f00 */
[----:B------:R-:W-:-:S07]  /*a6d0*/  MOV R57, R32 ;  /* 0x0000002000397202 */ /* 0x000fce0000000f00 */
[----:B------:R-:W-:Y:S05]  /*a6e0*/  WARPSYNC.COLLECTIVE R25, `(.L_x_682) ;  /* 0x0000000019087348 */ /* 0x000fea0003c00000 */
[----:B------:R0:W1:Y:S02]  /*a6f0*/  SHFL.BFLY P3, R32, R34, R31, R30 ;  /* 0x0c00001f22207389 */ /* 0x000064000006001e */
[----:B01----:R-:W-:Y:S01]  /*a700*/  ENDCOLLECTIVE ;  /* 0x000000000000791b */ /* 0x003fe20003800000 */
.L_x_682:
[----:B------:R-:W-:-:S05]  /*a710*/  FADD.FTZ R57, R57, R50 ;  /* 0x0000003239397221 */ /* 0x000fca0000010000 */
[----:B------:R-:W-:Y:S02]  /*a720*/  MOV R34, R57 ;  /* 0x0000003900227202 */ /* 0x000fe40000000f00 */
[----:B------:R-:W-:-:S07]  /*a730*/  MOV R48, R32 ;  /* 0x0000002000307202 */ /* 0x000fce0000000f00 */
[----:B------:R-:W-:Y:S05]  /*a740*/  WARPSYNC.COLLECTIVE R25, `(.L_x_683) ;  /* 0x0000000019087348 */ /* 0x000fea0003c00000 */
[----:B------:R0:W1:Y:S02]  /*a750*/  SHFL.BFLY P3, R32, R34, R31, R30 ;  /* 0x0c00001f22207389 */ /* 0x000064000006001e */
[----:B01----:R-:W-:Y:S01]  /*a760*/  ENDCOLLECTIVE ;  /* 0x000000000000791b */ /* 0x003fe20003800000 */
.L_x_683:
[----:B------:R-:W-:Y:S01]  /*a770*/  FADD.FTZ R48, R55, R48 ;  /* 0x0000003037307221 */ /* 0x000fe20000010000 */
[----:B------:R-:W-:-:S04]  /*a780*/  HFMA2.MMA R31, -RZ, RZ, 0, 1.1920928955078125e-07 ;  /* 0x00000002ff1f7435 */ /* 0x000fc800000001ff */
[----:B------:R-:W-:Y:S02]  /*a790*/  MOV R34, R48 ;  /* 0x0000003000227202 */ /* 0x000fe40000000f00 */
[----:B------:R-:W-:-:S07]  /*a7a0*/  MOV R50, R32 ;  /* 0x0000002000327202 */ /* 0x000fce0000000f00 */
[----:B------:R-:W-:Y:S05]  /*a7b0*/  WARPSYNC.COLLECTIVE R25, `(.L_x_684) ;  /* 0x0000000019087348 */ /* 0x000fea0003c00000 */
[----:B------:R0:W1:Y:S02]  /*a7c0*/  SHFL.BFLY P3, R32, R34, R31, R30 ;  /* 0x0c00001f22207389 */ /* 0x000064000006001e */
[----:B01----:R-:W-:Y:S01]  /*a7d0*/  ENDCOLLECTIVE ;  /* 0x000000000000791b */ /* 0x003fe20003800000 */
.L_x_684:
[----:B------:R-:W-:-:S05]  /*a7e0*/  FADD.FTZ R50, R57, R50 ;  /* 0x0000003239327221 */ /* 0x000fca0000010000 */
[----:B------:R-:W-:Y:S02]  /*a7f0*/  MOV R34, R50 ;  /* 0x0000003200227202 */ /* 0x000fe40000000f00 */
[----:B------:R-:W-:-:S07]  /*a800*/  MOV R39, R32 ;  /* 0x0000002000277202 */ /* 0x000fce0000000f00 */
[----:B------:R-:W-:Y:S05]  /*a810*/  WARPSYNC.COLLECTIVE R25, `(.L_x_685) ;  /* 0x0000000019087348 */ /* 0x000fea0003c00000 */
[----:B------:R0:W1:Y:S02]  /*a820*/  SHFL.BFLY P3, R32, R34, R31, R30 ;  /* 0x0c00001f22207389 */ /* 0x000064000006001e */
[----:B01----:R-:W-:Y:S01]  /*a830*/  ENDCOLLECTIVE ;  /* 0x000000000000791b */ /* 0x003fe20003800000 */
.L_x_685:
        /* <DEDUP_REMOVED lines=12> */
[----:B------:R-:W-:Y:S01]  /*a900*/  MOV R34, R39 ;  /* 0x0000002700227202 */ /* 0x000fe20000000f00 */
[----:B------:R0:W-:Y:S01]  /*a910*/  @!P0 STG.E.U16 desc[UR18][R26.64], R32 ;  /* 0x000000201a008986 */ /* 0x0001e2000c101512 */
[----:B------:R-:W-:Y:S02]  /*a920*/  MOV R30, 0x101f ;  /* 0x0000101f001e7802 */ /* 0x000fe40000000f00 */
[----:B------:R-:W-:Y:S02]  /*a930*/  MOV R25, 0xffff ;  /* 0x0000ffff00197802 */ /* 0x000fe40000000f00 */
[----:B------:R-:W-:Y:S01]  /*a940*/  PRMT R35, R33, 0x7610, R35 ;  /* 0x0000761021237816 */ /* 0x000fe20000000023 */
[----:B------:R-:W-:-:S07]  /*a950*/  FADD.FTZ R33, R45, R46 ;  /* 0x0000002e2d217221 */ /* 0x000fce0000010000 */
[----:B0-----:R-:W-:Y:S05]  /*a960*/  WARPSYNC.COLLECTIVE R25, `(.L_x_686) ;  /* 0x0000000019087348 */ /* 0x001fea0003c00000 */
[----:B0-----:R0:W1:Y:S02]  /*a970*/  SHFL.BFLY P3, R32, R34, R31, R30 ;  /* 0x0c00001f22207389 */ /* 0x001064000006001e */
[----:B01----:R-:W-:Y:S01]  /*a980*/  ENDCOLLECTIVE ;  /* 0x000000000000791b */ /* 0x003fe20003800000 */
.L_x_686:
        /* <DEDUP_REMOVED lines=11> */
.L_x_687:
[----:B------:R-:W-:Y:S01]  /*aa40*/  FADD.FTZ R36, R39, R36 ;  /* 0x0000002427247221 */ /* 0x000fe20000010000 */
[----:B------:R-:W-:Y:S06]  /*aa50*/  BRA `(.L_x_688) ;  /* 0xffffffe400107947 */ /* 0x000fec000383ffff */
.L_x_689:
        /* <DEDUP_REMOVED lines=10> */
.L_x_2234:


//--------------------- .text._ZN13group_norm_v218gn_bwd_cuda_kernelI13__nv_bfloat16Li480ELi1ELi16ELi120ELi1024ELb1ELb1ELi32ELi960ELi960ELi4ELb1ELi4ELb0ELb0ELNS_15WgradSyncMethodE3ENS_16CompileConditionILi900EEEEEvPT_S6_S6_PKS5_S8_S8_S8_PKfflPfPj --------------------------
	.section	.text._ZN13group_norm_v218gn_bwd_cuda_kernelI13__nv_bfloat16Li480ELi1ELi16ELi120ELi1024ELb1ELb1ELi32ELi960ELi960ELi4ELb1ELi4ELb0ELb0ELNS_15WgradSyncMethodE3ENS_16CompileConditionILi900EEEEEvPT_S6_S6_PKS5_S8_S8_S8_PKfflPfPj,"ax",@progbits
	.align	128
        .global         _ZN13group_norm_v218gn_bwd_cuda_kernelI13__nv_bfloat16Li480ELi1ELi16ELi120ELi1024ELb1ELb1ELi32ELi960ELi960ELi4ELb1ELi4ELb0ELb0ELNS_15WgradSyncMethodE3ENS_16CompileConditionILi900EEEEEvPT_S6_S6_PKS5_S8_S8_S8_PKfflPfPj
        .type           _ZN13group_norm_v218gn_bwd_cuda_kernelI13__nv_bfloat16Li480ELi1ELi16ELi120ELi1024ELb1ELb1ELi32ELi960ELi960ELi4ELb1ELi4ELb0ELb0ELNS_15WgradSyncMethodE3ENS_16CompileConditionILi900EEEEEvPT_S6_S6_PKS5_S8_S8_S8_PKfflPfPj,@function
        .size           _ZN13group_norm_v218gn_bwd_cuda_kernelI13__nv_bfloat16Li480ELi1ELi16ELi120ELi1024ELb1ELb1ELi32ELi960ELi960ELi4ELb1ELi4ELb0ELb0ELNS_15WgradSyncMethodE3ENS_16CompileConditionILi900EEEEEvPT_S6_S6_PKS5_S8_S8_S8_PKfflPfPj,(.L_x_2235 - _ZN13group_norm_v218gn_bwd_cuda_kernelI13__nv_bfloat16Li480ELi1ELi16ELi120ELi1024ELb1ELb1ELi32ELi960ELi960ELi4ELb1ELi4ELb0ELb0ELNS_15WgradSyncMethodE3ENS_16CompileConditionILi900EEEEEvPT_S6_S6_PKS5_S8_S8_S8_PKfflPfPj)
        .other          _ZN13group_norm_v218gn_bwd_cuda_kernelI13__nv_bfloat16Li480ELi1ELi16ELi120ELi1024ELb1ELb1ELi32ELi960ELi960ELi4ELb1ELi4ELb0ELb0ELNS_15WgradSyncMethodE3ENS_16CompileConditionILi900EEEEEvPT_S6_S6_PKS5_S8_S8_S8_PKfflPfPj,@"STO_CUDA_ENTRY STV_DEFAULT"
_ZN13group_norm_v218gn_bwd_cuda_kernelI13__nv_bfloat16Li480ELi1ELi16ELi120ELi1024ELb1ELb1ELi32ELi960ELi960ELi4ELb1ELi4ELb0ELb0ELNS_15WgradSyncMethodE3ENS_16CompileConditionILi900EEEEEvPT_S6_S6_PKS5_S8_S8_S8_PKfflPfPj:
.text._ZN13group_norm_v218gn_bwd_cuda_kernelI13__nv_bfloat16Li480ELi1ELi16ELi120ELi1024ELb1ELb1ELi32ELi960ELi960ELi4ELb1ELi4ELb0ELb0ELNS_15WgradSyncMethodE3ENS_16CompileConditionILi900EEEEEvPT_S6_S6_PKS5_S8_S8_S8_PKfflPfPj:
        /* <DEDUP_REMOVED lines=31> */
.L_x_692:
[----:B------:R-:W2:Y:S04]  /*01f0*/  LD.E.STRONG.GPU R0, desc[UR18][R2.64] ;  /* 0x0000001202007980 */ /* 0x000ea8000c10f900 */
[----:B--2---:R-:W-:Y:S01]  /*0200*/  CCTL.IVALL ;  /* 0x00000000ff00798f */ /* 0x004fe20002000000 */
[----:B------:R-:W-:Y:S05]  /*0210*/  YIELD ;  /* 0x0000000000007946 */ /* 0x000fea0003800000 */
[----:B-----5:R-:W-:-:S04]  /*0220*/  LOP3.LUT R0, R0, R5, RZ, 0x3c, !PT ;  /* 0x0000000500007212 */ /* 0x020fc800078e3cff */
[----:B------:R-:W-:-:S13]  /*0230*/  ISETP.GT.AND P0, PT, R0, -0x1, PT ;  /* 0xffffffff0000780c */ /* 0x000fda0003f04270 */
[----:B------:R-:W-:Y:S05]  /*0240*/  @P0 BRA `(.L_x_692) ;  /* 0xfffffffc00e80947 */ /* 0x000fea000383ffff */
.L_x_691:
[----:B------:R-:W-:Y:S05]  /*0250*/  WARPSYNC.ALL ;  /* 0x0000000000007948 */ /* 0x000fea0003800000 */
[----:B------:R-:W-:Y:S06]  /*0260*/  BAR.SYNC.DEFER_BLOCKING 0x0 ;  /* 0x0000000000007b1d */ /* 0x000fec0000010000 */
[----:B------:R-:W-:Y:S05]  /*0270*/  BRA `(.L_x_693) ;  /* 0x000000bc00847947 */ /* 0x000fea0003800000 */
.L_x_690:
        /* <DEDUP_REMOVED lines=10> */
[----:B------:R-:W-:-:S02]  /*0320*/  UIADD3 UR13, UR12, 0x3c00, URZ ;  /* 0x00003c000c0d7890 */ /* 0x000fc4000fffe03f */
[----:B------:R-:W-:Y:S01]  /*0330*/  USHF.R.U32.HI UR15, URZ, 0x1, UR10 ;  /* 0x000000013f0f7899 */ /* 0x000fe2000801160a */
[----:B------:R-:W-:Y:S01]  /*0340*/  ULDC.64 UR6, c[0x0][0x268] ;  /* 0x00009a0000067ab9 */ /* 0x000fe20000000a00 */
[----:B------:R-:W-:Y:S01]  /*0350*/  UMOV UR16, 0x7fffffc1 ;  /* 0x7fffffc100107882 */ /* 0x000fe20000000000 */
[----:B------:R-:W-:Y:S02]  /*0360*/  ULEA UR6, UP0, UR10, UR6, 0x2 ;  /* 0x000000060a067291 */ /* 0x000fe4000f80103f */
[----:B------:R-:W-:Y:S02]  /*0370*/  USHF.L.U32 UR17, UR15, 0x5, URZ ;  /* 0x000000050f117899 */ /* 0x000fe4000800063f */
[----:B------:R-:W-:Y:S02]  /*0380*/  UIADD3 UR15, -UR15, URZ, URZ ;  /* 0x0000003f0f0f7290 */ /* 0x000fe4000fffe13f */
[----:B------:R-:W-:Y:S02]  /*0390*/  ULEA.HI.X UR7, UR10, UR7, UR5, 0x2, UP0 ;  /* 0x000000070a077291 */ /* 0x000fe400080f1405 */
[----:B------:R-:W-:-:S02]  /*03a0*/  UISETP.NE.AND UP0, UPT, UR23, UR15, UPT ;  /* 0x0000000f1700728c */ /* 0x000fc4000bf05270 */
[----:B-1----:R-:W-:Y:S02]  /*03b0*/  ULEA UR12, UR14, UR12, 0x18 ;  /* 0x0000000c0e0c7291 */ /* 0x002fe4000f8ec03f */
[----:B------:R-:W-:Y:S02]  /*03c0*/  ULEA UR13, UR14, UR13, 0x18 ;  /* 0x0000000d0e0d7291 */ /* 0x000fe4000f8ec03f */
[----:B------:R-:W-:Y:S01]  /*03d0*/  ULOP3.LUT UR17, UR17, 0xffffffe0, UR4, 0xe2, !UPT ;  /* 0xffffffe011117892 */ /* 0x000fe2000f8ee204 */
[----:B0-----:R-:W-:Y:S01]  /*03e0*/  IADD3 R5, R11, 0x1e0, RZ ;  /* 0x000001e00b057810 */ /* 0x001fe20007ffe0ff */
[----:B------:R-:W-:Y:S01]  /*03f0*/  USEL UR21, UR16, 0x1, !UP0 ;  /* 0x0000000110157887 */ /* 0x000fe2000c000000 */
[----:B------:R-:W-:Y:S01]  /*0400*/  SHF.R.S32.HI R0, RZ, 0x1f, R11 ;  /* 0x0000001fff007819 */ /* 0x000fe2000001140b */
[----:B------:R-:W-:Y:S01]  /*0410*/  UMOV UR14, UR10 ;  /* 0x0000000a000e7c82 */ /* 0x000fe20008000000 */
[----:B------:R-:W-:Y:S01]  /*0420*/  SHF.R.S32.HI R6, RZ, 0x1f, R5 ;  /* 0x0000001fff067819 */ /* 0x000fe20000011405 */
[----:B------:R-:W-:Y:S01]  /*0430*/  UMOV UR4, URZ ;  /* 0x0000003f00047c82 */ /* 0x000fe20008000000 */
[----:B------:R-:W-:-:S02]  /*0440*/  LEA.HI R2, R0, R11, RZ, 0x2 ;  /* 0x0000000b00027211 */ /* 0x000fc400078f10ff */
[----:B------:R-:W-:Y:S02]  /*0450*/  SHF.R.U32.HI R9, RZ, 0x1, R11 ;  /* 0x00000001ff097819 */ /* 0x000fe4000001160b */
[----:B------:R-:W-:Y:S02]  /*0460*/  LEA.HI R4, R6, R5, RZ, 0x2 ;  /* 0x0000000506047211 */ /* 0x000fe400078f10ff */
[----:B------:R-:W-:Y:S02]  /*0470*/  SHF.R.S32.HI R3, RZ, 0x2, R2 ;  /* 0x00000002ff037819 */ /* 0x000fe40000011402 */
[----:B------:R-:W-:Y:S02]  /*0480*/  SHF.L.U32 R9, R9, 0x5, RZ ;  /* 0x0000000509097819 */ /* 0x000fe400000006ff */
[----:B------:R-:W-:Y:S02]  /*0490*/  SHF.R.S32.HI R7, RZ, 0x2, R4 ;  /* 0x00000002ff077819 */ /* 0x000fe40000011404 */
[----:B------:R-:W-:-:S02]  /*04a0*/  IADD3 R3, R3, 0xf0, RZ ;  /* 0x000000f003037810 */ /* 0x000fc40007ffe0ff */
[----:B------:R-:W-:Y:S01]  /*04b0*/  LOP3.LUT R9, R9, 0xffffffe0, R8, 0xe2, !PT ;  /* 0xffffffe009097812 */ /* 0x000fe200078ee208 */
[----:B------:R0:W-:Y:S01]  /*04c0*/  STL [R1+0xfc], R7 ;  /* 0x0000fc0701007387 */ /* 0x0001e20000100800 */
[----:B------:R-:W-:Y:S02]  /*04d0*/  LOP3.LUT R8, R4, 0xfffffffc, RZ, 0xc0, !PT ;  /* 0xfffffffc04087812 */ /* 0x000fe400078ec0ff */
[----:B------:R-:W-:Y:S01]  /*04e0*/  SHF.R.S32.HI R4, RZ, 0x1f, R3 ;  /* 0x0000001fff047819 */ /* 0x000fe20000011403 */
[----:B------:R-:W-:Y:S01]  /*04f0*/  STL [R1+0x118], R9 ;  /* 0x0001180901007387 */ /* 0x000fe20000100800 */
[----:B------:R-:W-:Y:S02]  /*0500*/  LEA.HI R0, R0, R11, RZ, 0x4 ;  /* 0x0000000b00007211 */ /* 0x000fe400078f20ff */
[----:B------:R-:W-:Y:S02]  /*0510*/  LOP3.LUT R2, R2, 0xfffffffc, RZ, 0xc0, !PT ;  /* 0xfffffffc02027812 */ /* 0x000fe400078ec0ff */
[----:B------:R-:W-:-:S02]  /*0520*/  LEA.HI R4, R4, R3, RZ, 0x2 ;  /* 0x0000000304047211 */ /* 0x000fc400078f10ff */
[----:B0-----:R-:W-:Y:S02]  /*0530*/  IADD3 R7, R7, 0xf0, RZ ;  /* 0x000000f007077810 */ /* 0x001fe40007ffe0ff */
[----:B------:R-:W-:Y:S02]  /*0540*/  LEA.HI R6, R6, R5, RZ, 0x4 ;  /* 0x0000000506067211 */ /* 0x000fe400078f20ff */
[----:B------:R-:W-:Y:S02]  /*0550*/  SHF.R.S32.HI R10, RZ, 0x1f, R7 ;  /* 0x0000001fff0a7819 */ /* 0x000fe40000011407 */
[----:B------:R-:W-:Y:S02]  /*0560*/  IADD3 R8, R5, -R8, RZ ;  /* 0x8000000805087210 */ /* 0x000fe40007ffe0ff */
[----:B------:R-:W-:Y:S02]  /*0570*/  SHF.R.U32.HI R3, RZ, 0x4, R0 ;  /* 0x00000004ff037819 */ /* 0x000fe40000011600 */
[----:B------:R-:W-:-:S02]  /*0580*/  IADD3 R2, -R2, R11, RZ ;  /* 0x0000000b02027210 */ /* 0x000fc40007ffe1ff */
[----:B------:R-:W-:Y:S02]  /*0590*/  SHF.R.U32.HI R5, RZ, 0x2, R4 ;  /* 0x00000002ff057819 */ /* 0x000fe40000011604 */
[----:B------:R-:W-:Y:S02]  /*05a0*/  LEA.HI R10, R10, R7, RZ, 0x2 ;  /* 0x000000070a0a7211 */ /* 0x000fe400078f10ff */
[C---:B------:R-:W-:Y:S02]  /*05b0*/  LOP3.LUT R4, R2.reuse, 0x3, R3, 0x78, !PT ;  /* 0x0000000302047812 */ /* 0x040fe400078e7803 */
[----:B------:R-:W-:Y:S02]  /*05c0*/  LOP3.LUT R0, R2, 0x3, R5, 0x78, !PT ;  /* 0x0000000302007812 */ /* 0x000fe400078e7805 */
[----:B------:R-:W-:Y:S01]  /*05d0*/  SHF.R.U32.HI R7, RZ, 0x4, R6 ;  /* 0x00000004ff077819 */ /* 0x000fe20000011606 */
[----:B------:R0:W-:Y:S01]  /*05e0*/  STL [R1+0x10c], R4 ;  /* 0x00010c0401007387 */ /* 0x0001e20000100800 */
[----:B------:R-:W-:-:S02]  /*05f0*/  SHF.R.U32.HI R3, RZ, 0x2, R10 ;  /* 0x00000002ff037819 */ /* 0x000fc4000001160a */
[C---:B------:R-:W-:Y:S01]  /*0600*/  LOP3.LUT R2, R8.reuse, 0x3, R7, 0x78, !PT ;  /* 0x0000000308027812 */ /* 0x040fe200078e7807 */
[----:B------:R1:W-:Y:S04]  /*0610*/  STL [R1+0x108], R0 ;  /* 0x0001080001007387 */ /* 0x0003e80000100800 */
[----:B------:R-:W-:Y:S01]  /*0620*/  STL [R1+0x104], R2 ;  /* 0x0001040201007387 */ /* 0x000fe20000100800 */
[----:B0-----:R-:W-:Y:S02]  /*0630*/  LEA R4, R11, UR12, 0x5 ;  /* 0x0000000c0b047c11 */ /* 0x001fe4000f8e28ff */
[----:B-1----:R-:W-:-:S05]  /*0640*/  LOP3.LUT R0, R8, 0x3, R3, 0x78, !PT ;  /* 0x0000000308007812 */ /* 0x002fca00078e7803 */
[----:B------:R0:W-:Y:S04]  /*0650*/  STL [R1+0x100], R0 ;  /* 0x0001000001007387 */ /* 0x0001e80000100800 */
[----:B------:R1:W-:Y:S04]  /*0660*/  STL [R1+0x74], RZ ;  /* 0x000074ff01007387 */ /* 0x0003e80000100800 */
[----:B------:R1:W-:Y:S01]  /*0670*/  STL [R1+0x6c], RZ ;  /* 0x00006cff01007387 */ /* 0x0003e20000100800 */
[----:B0-----:R-:W-:-:S03]  /*0680*/  SHF.L.U32 R0, R11, 0x1, RZ ;  /* 0x000000010b007819 */ /* 0x001fc600000006ff */
[----:B------:R1:W-:Y:S01]  /*0690*/  STL [R1+0x70], RZ ;  /* 0x000070ff01007387 */ /* 0x0003e20000100800 */
[C---:B------:R-:W-:Y:S02]  /*06a0*/  LOP3.LUT R2, R0.reuse, 0x18, RZ, 0xc0, !PT ;  /* 0x0000001800027812 */ /* 0x040fe400078ec0ff */
[----:B------:R-:W-:Y:S01]  /*06b0*/  LOP3.LUT R3, R0, 0x18, RZ, 0xc, !PT ;  /* 0x0000001800037812 */ /* 0x000fe200078e0cff */
[----:B------:R1:W-:Y:S01]  /*06c0*/  STL [R1+0x68], RZ ;  /* 0x000068ff01007387 */ /* 0x0003e20000100800 */
[C---:B------:R-:W-:Y:S02]  /*06d0*/  LOP3.LUT R0, R2.reuse, 0x8, RZ, 0x3c, !PT ;  /* 0x0000000802007812 */ /* 0x040fe400078e3cff */
[----:B------:R-:W-:Y:S02]  /*06e0*/  LOP3.LUT R2, R2, 0x10, RZ, 0x3c, !PT ;  /* 0x0000001002027812 */ /* 0x000fe400078e3cff */
[C---:B------:R-:W-:Y:S02]  /*06f0*/  IADD3 R5, R4.reuse, R3, RZ ;  /* 0x0000000304057210 */ /* 0x040fe40007ffe0ff */
[----:B------:R-:W-:-:S02]  /*0700*/  IADD3 R3, R4, R0, RZ ;  /* 0x0000000004037210 */ /* 0x000fc40007ffe0ff */
[----:B------:R-:W-:-:S03]  /*0710*/  IADD3 R0, R4, R2, RZ ;  /* 0x0000000204007210 */ /* 0x000fc60007ffe0ff */
[----:B------:R1:W-:Y:S04]  /*0720*/  STL [R1+0x114], R3 ;  /* 0x0001140301007387 */ /* 0x0003e80000100800 */
[----:B------:R1:W-:Y:S02]  /*0730*/  STL [R1+0x110], R0 ;  /* 0x0001100001007387 */ /* 0x0003e40000100800 */
.L_x_703:
[----:B-12---:R-:W0:Y:S01]  /*0740*/  S2R R0, SR_TID.X ;  /* 0x0000000000007919 */ /* 0x006e220000002100 */
[----:B------:R-:W-:Y:S01]  /*0750*/  ULOP3.LUT UR15, UR10, 0x1, URZ, 0xc0, !UPT ;  /* 0x000000010a0f7892 */ /* 0x000fe2000f8ec03f */
[----:B------:R-:W1:Y:S01]  /*0760*/  LDC.64 R28, c[0x0][0x238] ;  /* 0x00008e00ff1c7b82 */ /* 0x000e620000000a00 */
[----:B------:R-:W-:Y:S02]  /*0770*/  USHF.R.U64 UR25, UR10, 0x1, UR5 ;  /* 0x000000010a197899 */ /* 0x000fe40008001205 */
[----:B------:R-:W-:Y:S02]  /*0780*/  UIMAD UR20, UR15, 0x3c0, URZ ;  /* 0x000003c00f1478a4 */ /* 0x000fe4000f8e023f */
[----:B------:R-:W-:Y:S02]  /*0790*/  USHF.R.U32.HI UR15, URZ, 0x1, UR5 ;  /* 0x000000013f0f7899 */ /* 0x000fe40008011605 */
[----:B------:R-:W-:Y:S01]  /*07a0*/  USHF.L.U32 UR16, UR23, 0x5, URZ ;  /* 0x0000000517107899 */ /* 0x000fe2000800063f */
[----:B------:R-:W2:Y:S01]  /*07b0*/  LDC.64 R6, c[0x0][0x240] ;  /* 0x00009000ff067b82 */ /* 0x000ea20000000a00 */
[----:B------:R-:W-:Y:S01]  /*07c0*/  ULDC.64 UR26, c[0x0][0x248] ;  /* 0x00009200001a7ab9 */ /* 0x000fe20000000a00 */
[----:B------:R-:W-:Y:S01]  /*07d0*/  ULDC.64 UR28, c[0x0][0x228] ;  /* 0x00008a00001c7ab9 */ /* 0x000fe20000000a00 */
[----:B------:R-:W-:Y:S01]  /*07e0*/  ULOP3.LUT UR16, UR16, 0x3e0, URZ, 0xc0, !UPT ;  /* 0x000003e010107892 */ /* 0x000fe2000f8ec03f */
[----:B0-----:R-:W-:-:S05]  /*07f0*/  IMAD.WIDE.U32 R2, R0, -0x77777777, RZ ;  /* 0x8888888900027825 */ /* 0x001fca00078e00ff */
[----:B------:R-:W-:-:S05]  /*0800*/  SHF.R.U32.HI R8, RZ, 0x7, R3 ;  /* 0x00000007ff087819 */ /* 0x000fca0000011603 */
[----:B------:R-:W-:-:S05]  /*0810*/  IMAD R9, R8, -0xf0, R0 ;  /* 0xffffff1008097824 */ /* 0x000fca00078e0200 */
[----:B------:R-:W-:-:S04]  /*0820*/  LEA R30, R9, UR20, 0x2 ;  /* 0x00000014091e7c11 */ /* 0x000fc8000f8e10ff */
[----:B------:R-:W-:Y:S01]  /*0830*/  SHF.R.S32.HI R31, RZ, 0x1f, R30 ;  /* 0x0000001fff1f7819 */ /* 0x000fe2000001141e */
[C---:B------:R-:W-:Y:S01]  /*0840*/  IMAD.WIDE.U32 R2, R30.reuse, -0x77777777, RZ ;  /* 0x888888891e027825 */ /* 0x040fe200078e00ff */
[----:B------:R-:W-:Y:S01]  /*0850*/  MOV R2, UR15 ;  /* 0x0000000f00027c02 */ /* 0x000fe20008000f00 */
[----:B------:R-:W-:Y:S02]  /*0860*/  UIMAD UR15, UR15, 0x1e0000, URZ ;  /* 0x001e00000f0f78a4 */ /* 0x000fe4000f8e023f */
[----:B-1----:R-:W-:Y:S01]  /*0870*/  IMAD.WIDE R28, R30, 0x2, R28 ;  /* 0x000000021e1c7825 */ /* 0x002fe200078e021c */
[----:B------:R-:W-:Y:S02]  /*0880*/  SHF.R.U32.HI R0, RZ, 0x6, R3 ;  /* 0x00000006ff007819 */ /* 0x000fe40000011603 */
[----:B------:R-:W-:-:S03]  /*0890*/  MOV R3, UR25 ;  /* 0x0000001900037c02 */ /* 0x000fc60008000f00 */
[----:B------:R0:W-:Y:S02]  /*08a0*/  STL [R1+0xf8], R0 ;  /* 0x0000f80001007387 */ /* 0x0001e40000100800 */
[C---:B------:R-:W-:Y:S02]  /*08b0*/  IMAD.WIDE.U32 R4, R3.reuse, 0x1e0000, R30 ;  /* 0x001e000003047825 */ /* 0x040fe400078e001e */
[----:B------:R-:W3:Y:S02]  /*08c0*/  LDG.E.64.CONSTANT R28, desc[UR18][R28.64] ;  /* 0x000000121c1c7981 */ /* 0x000ee4000c1e9b00 */
[----:B--2---:R-:W-:Y:S01]  /*08d0*/  IMAD.WIDE R30, R30, 0x2, R6 ;  /* 0x000000021e1e7825 */ /* 0x004fe200078e0206 */
[----:B0-----:R-:W-:Y:S02]  /*08e0*/  LEA R0, P0, R3, R0, 0x4 ;  /* 0x0000000003007211 */ /* 0x001fe400078020ff */
[----:B------:R-:W-:-:S03]  /*08f0*/  IADD3 R16, R5, UR15, RZ ;  /* 0x0000000f05107c10 */ /* 0x000fc6000fffe0ff */
[----:B------:R-:W2:Y:S01]  /*0900*/  LDG.E.64.CONSTANT R30, desc[UR18][R30.64] ;  /* 0x000000121e1e7981 */ /* 0x000ea2000c1e9b00 */
[----:B------:R-:W-:Y:S01]  /*0910*/  LEA.HI.X R3, R3, RZ, R2, 0x4, P0 ;  /* 0x000000ff03037211 */ /* 0x000fe200000f2402 */
[----:B------:R-:W-:Y:S01]  /*0920*/  ULDC UR15, c[0x0][0x250] ;  /* 0x00009400000f7ab9 */ /* 0x000fe20000000800 */
[----:B------:R-:W-:Y:S02]  /*0930*/  IADD3 R2, R8, UR16, RZ ;  /* 0x0000001008027c10 */ /* 0x000fe4000fffe0ff */
[----:B------:R-:W-:-:S03]  /*0940*/  LEA R32, P0, R0, UR26, 0x3 ;  /* 0x0000001a00207c11 */ /* 0x000fc6000f8018ff */
[----:B------:R-:W-:Y:S01]  /*0950*/  IMAD R15, R2, 0x780, RZ ;  /* 0x00000780020f7824 */ /* 0x000fe200078e02ff */
[----:B------:R-:W-:Y:S01]  /*0960*/  LEA.HI.X R33, R0, UR27, R3, 0x3, P0 ;  /* 0x0000001b00217c11 */ /* 0x000fe200080f1c03 */
[----:B------:R-:W-:-:S03]  /*0970*/  ULDC.64 UR26, c[0x0][0x230] ;  /* 0x00008c00001a7ab9 */ /* 0x000fc60000000a00 */
[----:B------:R-:W-:Y:S02]  /*0980*/  IADD3 R0, P0, R15, R4, RZ ;  /* 0x000000040f007210 */ /* 0x000fe40007f1e0ff */
[----:B------:R-:W4:Y:S02]  /*0990*/  LDG.E.64.CONSTANT R32, desc[UR18][R32.64] ;  /* 0x0000001220207981 */ /* 0x000f24000c1e9b00 */
[----:B------:R-:W-:Y:S02]  /*09a0*/  IADD3.X R3, RZ, R16, RZ, P0, !PT ;  /* 0x00000010ff037210 */ /* 0x000fe400007fe4ff */
[C---:B------:R-:W-:Y:S02]  /*09b0*/  SHF.L.U32 R13, R0.reuse, 0x1, RZ ;  /* 0x00000001000d7819 */ /* 0x040fe400000006ff */
[----:B------:R-:W-:Y:S02]  /*09c0*/  SHF.L.U64.HI R12, R0, 0x1, R3 ;  /* 0x00000001000c7819 */ /* 0x000fe40000010203 */
[----:B------:R-:W-:-:S04]  /*09d0*/  IADD3 R34, P0, R13, UR26, RZ ;  /* 0x0000001a0d227c10 */ /* 0x000fc8000ff1e0ff */
[----:B------:R-:W-:-:S06]  /*09e0*/  IADD3.X R35, R12, UR27, RZ, P0, !PT ;  /* 0x0000001b0c237c10 */ /* 0x000fcc00087fe4ff */
[----:B------:R-:W2:Y:S01]  /*09f0*/  LDG.E.64.CONSTANT R34, desc[UR18][R34.64] ;  /* 0x0000001222227981 */ /* 0x000ea2000c1e9b00 */
[----:B------:R-:W-:-:S04]  /*0a00*/  IADD3 R3, R15, 0xf00, RZ ;  /* 0x00000f000f037810 */ /* 0x000fc80007ffe0ff */
[----:B------:R-:W-:-:S04]  /*0a10*/  IADD3 R3, P0, R3, R4, RZ ;  /* 0x0000000403037210 */ /* 0x000fc80007f1e0ff */
[----:B------:R-:W-:Y:S02]  /*0a20*/  IADD3.X R0, RZ, R16, RZ, P0, !PT ;  /* 0x00000010ff007210 */ /* 0x000fe400007fe4ff */
[C---:B------:R-:W-:Y:S02]  /*0a30*/  SHF.L.U32 R11, R3.reuse, 0x1, RZ ;  /* 0x00000001030b7819 */ /* 0x040fe400000006ff */
[----:B------:R-:W-:Y:S02]  /*0a40*/  SHF.L.U64.HI R10, R3, 0x1, R0 ;  /* 0x00000001030a7819 */ /* 0x000fe40000010200 */
[----:B------:R-:W-:-:S04]  /*0a50*/  IADD3 R36, P0, R11, UR26, RZ ;  /* 0x0000001a0b247c10 */ /* 0x000fc8000ff1e0ff */
[----:B------:R-:W-:-:S06]  /*0a60*/  IADD3.X R37, R10, UR27, RZ, P0, !PT ;  /* 0x0000001b0a257c10 */ /* 0x000fcc00087fe4ff */
[----:B------:R-:W2:Y:S01]  /*0a70*/  LDG.E.64.CONSTANT R36, desc[UR18][R36.64] ;  /* 0x0000001224247981 */ /* 0x000ea2000c1e9b00 */
        /* <DEDUP_REMOVED lines=8> */
[----:B------:R-:W-:Y:S02]  /*0b00*/  IADD3 R40, P0, R7, UR26, RZ ;  /* 0x0000001a07287c10 */ /* 0x000fe4000ff1e0ff */
[----:B------:R-:W-:Y:S02]  /*0b10*/  IADD3 R3, R15, 0x2d00, RZ ;  /* 0x00002d000f037810 */ /* 0x000fe40007ffe0ff */
[----:B------:R-:W-:-:S02]  /*0b20*/  IADD3.X R41, R2, UR27, RZ, P0, !PT ;  /* 0x0000001b02297c10 */ /* 0x000fc400087fe4ff */
[----:B------:R-:W-:-:S04]  /*0b30*/  IADD3 R3, P0, R3, R4, RZ ;  /* 0x0000000403037210 */ /* 0x000fc80007f1e0ff */
[----:B------:R-:W-:Y:S01]  /*0b40*/  IADD3.X R0, RZ, R16, RZ, P0, !PT ;  /* 0x00000010ff007210 */ /* 0x000fe200007fe4ff */
[----:B------:R-:W2:Y:S01]  /*0b50*/  LDG.E.64.CONSTANT R40, desc[UR18][R40.64] ;  /* 0x0000001228287981 */ /* 0x000ea2000c1e9b00 */
        /* <DEDUP_REMOVED lines=8> */
[----:B------:R-:W-:-:S04]  /*0be0*/  IADD3 R46, P0, R7, UR28, RZ ;  /* 0x0000001c072e7c10 */ /* 0x000fc8000ff1e0ff */
[----:B------:R-:W-:-:S06]  /*0bf0*/  IADD3.X R47, R2, UR29, RZ, P0, !PT ;  /* 0x0000001d022f7c10 */ /* 0x000fcc00087fe4ff */
[----:B------:R-:W2:Y:S01]  /*0c00*/  LDG.E.64.CONSTANT R46, desc[UR18][R46.64] ;  /* 0x000000122e2e7981 */ /* 0x000ea2000c1e9b00 */
[----:B------:R-:W-:-:S03]  /*0c10*/  IADD3 R3, R15, 0x3c00, RZ ;  /* 0x00003c000f037810 */ /* 0x000fc60007ffe0ff */
[----:B------:R-:W-:Y:S01]  /*0c20*/  STL [R1+0xcc], R13 ;  /* 0x0000cc0d01007387 */ /* 0x000fe20000100800 */
[----:B------:R-:W-:-:S03]  /*0c30*/  HFMA2.MMA R0, -RZ, RZ, 0, 1.430511474609375e-06 ;  /* 0x00000018ff007435 */ /* 0x000fc600000001ff */
[----:B------:R-:W-:Y:S04]  /*0c40*/  STL [R1+0xf4], R12 ;  /* 0x0000f40c01007387 */ /* 0x000fe80000100800 */
[----:B------:R-:W-:Y:S04]  /*0c50*/  STL [R1+0xec], R11 ;  /* 0x0000ec0b01007387 */ /* 0x000fe80000100800 */
[----:B------:R0:W-:Y:S01]  /*0c60*/  STL [R1+0xf0], R10 ;  /* 0x0000f00a01007387 */ /* 0x0001e20000100800 */
[----:B------:R-:W-:Y:S01]  /*0c70*/  IMAD R9, R9, R0, UR13 ;  /* 0x0000000d09097e24 */ /* 0x000fe2000f8e0200 */
[----:B0-----:R-:W-:-:S04]  /*0c80*/  IADD3 R10, P0, R3, R4, RZ ;  /* 0x00000004030a7210 */ /* 0x001fc80007f1e0ff */
[----:B------:R-:W-:Y:S02]  /*0c90*/  IADD3.X R49, RZ, R16, RZ, P0, !PT ;  /* 0x00000010ff317210 */ /* 0x000fe400007fe4ff */
[C---:B------:R-:W-:Y:S02]  /*0ca0*/  SHF.L.U32 R61, R10.reuse, 0x1, RZ ;  /* 0x000000010a3d7819 */ /* 0x040fe400000006ff */
[----:B------:R-:W-:Y:S02]  /*0cb0*/  IADD3 R11, R15, 0x4b00, RZ ;  /* 0x00004b000f0b7810 */ /* 0x000fe40007ffe0ff */
[----:B------:R-:W-:Y:S02]  /*0cc0*/  SHF.L.U64.HI R63, R10, 0x1, R49 ;  /* 0x000000010a3f7819 */ /* 0x000fe40000010231 */
[----:B------:R-:W-:Y:S02]  /*0cd0*/  IADD3 R48, P0, R61, UR26, RZ ;  /* 0x0000001a3d307c10 */ /* 0x000fe4000ff1e0ff */
[----:B------:R-:W-:-:S02]  /*0ce0*/  IADD3 R11, P1, R11, R4, RZ ;  /* 0x000000040b0b7210 */ /* 0x000fc40007f3e0ff */
[----:B------:R-:W-:Y:S02]  /*0cf0*/  IADD3.X R49, R63, UR27, RZ, P0, !PT ;  /* 0x0000001b3f317c10 */ /* 0x000fe400087fe4ff */
[----:B------:R-:W-:Y:S02]  /*0d00*/  LEA R121, R8, R9, 0x3 ;  /* 0x0000000908797211 */ /* 0x000fe400078e18ff */
[----:B------:R-:W-:Y:S02]  /*0d10*/  IADD3.X R8, RZ, R16, RZ, P1, !PT ;  /* 0x00000010ff087210 */ /* 0x000fe40000ffe4ff */
[----:B------:R-:W-:Y:S01]  /*0d20*/  SHF.L.U32 R60, R11, 0x1, RZ ;  /* 0x000000010b3c7819 */ /* 0x000fe200000006ff */
[----:B------:R-:W2:Y:S01]  /*0d30*/  LDG.E.64.CONSTANT R48, desc[UR18][R48.64] ;  /* 0x0000001230307981 */ /* 0x000ea2000c1e9b00 */
[----:B------:R-:W-:Y:S02]  /*0d40*/  IADD3 R51, R15, 0x7800, RZ ;  /* 0x000078000f337810 */ /* 0x000fe40007ffe0ff */
[----:B------:R-:W-:-:S02]  /*0d50*/  SHF.L.U64.HI R62, R11, 0x1, R8 ;  /* 0x000000010b3e7819 */ /* 0x000fc40000010208 */
[----:B------:R-:W-:Y:S02]  /*0d60*/  IADD3 R50, P3, R60, UR26, RZ ;  /* 0x0000001a3c327c10 */ /* 0x000fe4000ff7e0ff */
[----:B------:R-:W-:Y:S02]  /*0d70*/  IADD3 R12, P1, R51, R4, RZ ;  /* 0x00000004330c7210 */ /* 0x000fe40007f3e0ff */
[----:B------:R-:W-:-:S06]  /*0d80*/  IADD3.X R51, R62, UR27, RZ, P3, !PT ;  /* 0x0000001b3e337c10 */ /* 0x000fcc0009ffe4ff */
[----:B------:R-:W2:Y:S01]  /*0d90*/  LDG.E.64.CONSTANT R50, desc[UR18][R50.64] ;  /* 0x0000001232327981 */ /* 0x000ea2000c1e9b00 */
[----:B------:R-:W-:-:S03]  /*0da0*/  IADD3 R13, R15, 0x5a00, RZ ;  /* 0x00005a000f0d7810 */ /* 0x000fc60007ffe0ff */
[----:B------:R-:W-:Y:S04]  /*0db0*/  STL [R1+0xe4], R7 ;  /* 0x0000e40701007387 */ /* 0x000fe80000100800 */
[----:B------:R-:W-:Y:S01]  /*0dc0*/  STL [R1+0xe8], R2 ;  /* 0x0000e80201007387 */ /* 0x000fe20000100800 */
[----:B------:R-:W-:Y:S02]  /*0dd0*/  IADD3 R17, R15, 0x6900, RZ ;  /* 0x000069000f117810 */ /* 0x000fe40007ffe0ff */
[-C--:B------:R-:W-:Y:S02]  /*0de0*/  IADD3 R58, P2, R13, R4.reuse, RZ ;  /* 0x000000040d3a7210 */ /* 0x080fe40007f5e0ff */
[----:B------:R-:W-:Y:S02]  /*0df0*/  IADD3 R14, P5, R17, R4, RZ ;  /* 0x00000004110e7210 */ /* 0x000fe40007fbe0ff */
[----:B------:R-:W-:-:S02]  /*0e00*/  IADD3 R55, R15, 0x9600, RZ ;  /* 0x000096000f377810 */ /* 0x000fc40007ffe0ff */
[C---:B------:R-:W-:Y:S01]  /*0e10*/  IADD3 R19, R15.reuse, 0xa500, RZ ;  /* 0x0000a5000f137810 */ /* 0x040fe20007ffe0ff */
[----:B------:R0:W-:Y:S01]  /*0e20*/  STL [R1+0xdc], R52 ;  /* 0x0000dc3401007387 */ /* 0x0001e20000100800 */
[----:B------:R-:W-:-:S03]  /*0e30*/  IADD3 R53, R15, 0x8700, RZ ;  /* 0x000087000f357810 */ /* 0x000fc60007ffe0ff */
[----:B------:R-:W-:Y:S01]  /*0e40*/  STL [R1+0xe0], R66 ;  /* 0x0000e04201007387 */ /* 0x000fe20000100800 */
[----:B0-----:R-:W-:Y:S02]  /*0e50*/  IADD3 R52, P6, R52, UR28, RZ ;  /* 0x0000001c34347c10 */ /* 0x001fe4000ffde0ff */
[C---:B------:R-:W-:Y:S02]  /*0e60*/  IADD3 R7, R15.reuse, 0xb400, RZ ;  /* 0x0000b4000f077810 */ /* 0x040fe40007ffe0ff */
[C---:B------:R-:W-:Y:S02]  /*0e70*/  IADD3 R9, R15.reuse, 0xc300, RZ ;  /* 0x0000c3000f097810 */ /* 0x040fe40007ffe0ff */
[C---:B------:R-:W-:Y:S02]  /*0e80*/  IADD3 R5, R15.reuse, 0xd200, RZ ;  /* 0x0000d2000f057810 */ /* 0x040fe40007ffe0ff */
[----:B------:R-:W-:Y:S02]  /*0e90*/  IADD3 R15, R15, 0xe100, RZ ;  /* 0x0000e1000f0f7810 */ /* 0x000fe40007ffe0ff */
[----:B---3--:R-:W-:Y:S01]  /*0ea0*/  SHF.L.U32 R0, R28, 0x10, RZ ;  /* 0x000000101c007819 */ /* 0x008fe200000006ff */
[----:B----4-:R-:W-:-:S06]  /*0eb0*/  FADD.FTZ R3, R33, UR15 ;  /* 0x0000000f21037e21 */ /* 0x010fcc0008010000 */
[----:B------:R-:W0:Y:S01]  /*0ec0*/  MUFU.RSQ R3, R3 ;  /* 0x0000000300037308 */ /* 0x000e220000001400 */
[----:B--2---:R-:W-:-:S05]  /*0ed0*/  SHF.L.U32 R11, R34, 0x10, RZ ;  /* 0x00000010220b7819 */ /* 0x004fca00000006ff */
[----:B------:R-:W-:Y:S01]  /*0ee0*/  FADD.FTZ R8, -R32, R11 ;  /* 0x0000000b20087221 */ /* 0x000fe20000010100 */
[----:B------:R-:W-:Y:S02]  /*0ef0*/  SHF.L.U32 R11, R35, 0x10, RZ ;  /* 0x00000010230b7819 */ /* 0x000fe400000006ff */
[----:B------:R-:W-:-:S03]  /*0f00*/  SHF.L.U32 R21, R30, 0x10, RZ ;  /* 0x000000101e157819 */ /* 0x000fc600000006ff */
[----:B------:R-:W-:Y:S01]  /*0f10*/  FADD.FTZ R18, -R32, R11 ;  /* 0x0000000b20127221 */ /* 0x000fe20000010100 */
[----:B------:R-:W-:Y:S01]  /*0f20*/  PRMT R10, R34, 0x7632, R10 ;  /* 0x00007632220a7816 */ /* 0x000fe2000000000a */
[----:B0-----:R-:W-:Y:S01]  /*0f30*/  FMUL.FTZ R78, R3, R8 ;  /* 0x00000008034e7220 */ /* 0x001fe20000410000 */
[----:B------:R-:W-:Y:S01]  /*0f40*/  SHF.L.U32 R2, R29, 0x10, RZ ;  /* 0x000000101d027819 */ /* 0x000fe200000006ff */
[----:B------:R-:W-:Y:S01]  /*0f50*/  FMUL.FTZ R77, R3, R18 ;  /* 0x00000012034d7220 */ /* 0x000fe20000410000 */
[----:B------:R-:W-:Y:S01]  /*0f60*/  SHF.L.U32 R20, R31, 0x10, RZ ;  /* 0x000000101f147819 */ /* 0x000fe200000006ff */
[----:B------:R-:W-:Y:S01]  /*0f70*/  FFMA.FTZ R8, R78, R0, R21 ;  /* 0x000000004e087223 */ /* 0x000fe20000010015 */
[----:B------:R-:W-:Y:S02]  /*0f80*/  SHF.L.U32 R11, R10, 0x10, RZ ;  /* 0x000000100a0b7819 */ /* 0x000fe400000006ff */
[----:B------:R-:W-:Y:S01]  /*0f90*/  PRMT R10, R35, 0x7632, R10 ;  /* 0x00007632230a7816 */ /* 0x000fe2000000000a */
[----:B------:R-:W-:Y:S01]  /*0fa0*/  FFMA.FTZ R13, R77, R2, R20 ;  /* 0x000000024d0d7223 */ /* 0x000fe20000010014 */
[----:B------:R-:W-:Y:S01]  /*0fb0*/  FMUL.FTZ R17, R8, -1.4426950216293334961 ;  /* 0xbfb8aa3b08117820 */ /* 0x000fe20000410000 */
[----:B------:R-:W-:-:S02]  /*0fc0*/  PRMT R23, R28, 0x7632, R23 ;  /* 0x000076321c177816 */ /* 0x000fc40000000017 */
[----:B------:R-:W-:Y:S01]  /*0fd0*/  SHF.L.U32 R33, R10, 0x10, RZ ;  /* 0x000000100a217819 */ /* 0x000fe200000006ff */
[----:B------:R-:W-:Y:S01]  /*0fe0*/  FMUL.FTZ R57, R13, -1.4426950216293334961 ;  /* 0xbfb8aa3b0d397820 */ /* 0x000fe20000410000 */
[----:B------:R-:W-:Y:S01]  /*0ff0*/  PRMT R22, R30, 0x7632, R22 ;  /* 0x000076321e167816 */ /* 0x000fe20000000016 */
[C---:B------:R-:W-:Y:S01]  /*1000*/  FADD.FTZ R18, -R32.reuse, R11 ;  /* 0x0000000b20127221 */ /* 0x040fe20000010100 */
[----:B------:R-:W-:Y:S01]  /*1010*/  PRMT R6, R29, 0x7632, R6 ;  /* 0x000076321d067816 */ /* 0x000fe20000000006 */
[----:B------:R0:W1:Y:S01]  /*1020*/  MUFU.EX2 R54, R17 ;  /* 0x0000001100367308 */ /* 0x0000620000000800 */
[----:B------:R-:W-:Y:S01]  /*1030*/  PRMT R98, R31, 0x7632, R98 ;  /* 0x000076321f627816 */ /* 0x000fe20000000062 */
[----:B------:R-:W-:Y:S01]  /*1040*/  FADD.FTZ R10, -R32, R33 ;  /* 0x00000021200a7221 */ /* 0x000fe20000010100 */
[----:B------:R-:W-:Y:S01]  /*1050*/  SHF.L.U32 R23, R23, 0x10, RZ ;  /* 0x0000001017177819 */ /* 0x000fe200000006ff */
[----:B------:R-:W-:Y:S01]  /*1060*/  FMUL.FTZ R65, R3, R18 ;  /* 0x0000001203417220 */ /* 0x000fe20000410000 */
[----:B------:R-:W-:-:S02]  /*1070*/  SHF.L.U32 R22, R22, 0x10, RZ ;  /* 0x0000001016167819 */ /* 0x000fc400000006ff */
[----:B------:R-:W-:Y:S01]  /*1080*/  SHF.L.U32 R33, R6, 0x10, RZ ;  /* 0x0000001006217819 */ /* 0x000fe200000006ff */
[----:B------:R-:W2:Y:S01]  /*1090*/  MUFU.EX2 R57, R57 ;  /* 0x0000003900397308 */ /* 0x000ea20000000800 */
[----:B------:R-:W-:Y:S01]  /*10a0*/  SHF.L.U32 R98, R98, 0x10, RZ ;  /* 0x0000001062627819 */ /* 0x000fe200000006ff */
[----:B0-----:R-:W-:Y:S01]  /*10b0*/  FMUL.FTZ R17, R3, R10 ;  /* 0x0000000a03117220 */ /* 0x001fe20000410000 */
[----:B------:R-:W-:Y:S01]  /*10c0*/  FFMA.FTZ R18, R65, R23, R22 ;  /* 0x0000001741127223 */ /* 0x000fe20000010016 */
[-C--:B------:R-:W-:Y:S02]  /*10d0*/  IADD3 R10, P4, R55, R4.reuse, RZ ;  /* 0x00000004370a7210 */ /* 0x080fe40007f9e0ff */
[----:B------:R-:W-:Y:S01]  /*10e0*/  FFMA.FTZ R64, R17, R33, R98 ;  /* 0x0000002111407223 */ /* 0x000fe20000010062 */
[----:B------:R-:W-:Y:S01]  /*10f0*/  FMUL.FTZ R56, R18, -1.4426950216293334961 ;  /* 0xbfb8aa3b12387820 */ /* 0x000fe20000410000 */
[----:B------:R-:W-:Y:S01]  /*1100*/  IADD3 R6, P3, R19, R4, RZ ;  /* 0x0000000413067210 */ /* 0x000fe20007f7e0ff */
[----:B------:R0:W-:Y:S01]  /*1110*/  STL [R1+0x120], R28 ;  /* 0x0001201c01007387 */ /* 0x0001e20000100800 */
[----:B------:R-:W-:Y:S01]  /*1120*/  IADD3.X R55, RZ, R16, RZ, P2, !PT ;  /* 0x00000010ff377210 */ /* 0x000fe200017fe4ff */
[----:B------:R-:W-:Y:S01]  /*1130*/  FMUL.FTZ R19, R64, -1.4426950216293334961 ;  /* 0xbfb8aa3b40137820 */ /* 0x000fe20000410000 */
[----:B------:R3:W4:Y:S01]  /*1140*/  MUFU.EX2 R59, R56 ;  /* 0x00000038003b7308 */ /* 0x0007220000000800 */
[----:B------:R3:W-:Y:S01]  /*1150*/  STL [R1+0x124], R29 ;  /* 0x0001241d01007387 */ /* 0x0007e20000100800 */
[----:B------:R-:W-:Y:S01]  /*1160*/  IADD3 R11, P0, R53, R4, RZ ;  /* 0x00000004350b7210 */ /* 0x000fe20007f1e0ff */
[----:B-1----:R-:W-:Y:S01]  /*1170*/  FADD.FTZ R69, R54, 1 ;  /* 0x3f80000036457421 */ /* 0x002fe20000010000 */
[----:B------:R-:W-:Y:S01]  /*1180*/  IADD3.X R53, R66, UR29, RZ, P6, !PT ;  /* 0x0000001d42357c10 */ /* 0x000fe2000b7fe4ff */
[----:B------:R1:W-:Y:S01]  /*1190*/  STL [R1+0x128], R30 ;  /* 0x0001281e01007387 */ /* 0x0003e20000100800 */
[----:B0-----:R-:W-:-:S02]  /*11a0*/  SHF.L.U64.HI R28, R58, 0x1, R55 ;  /* 0x000000013a1c7819 */ /* 0x001fc40000010237 */
[----:B------:R0:W0:Y:S01]  /*11b0*/  MUFU.EX2 R66, R19 ;  /* 0x0000001300427308 */ /* 0x0000220000000800 */
[----:B------:R-:W-:Y:S01]  /*11c0*/  STL [R1+0x12c], R31 ;  /* 0x00012c1f01007387 */ /* 0x000fe20000100800 */
[----:B------:R-:W-:Y:S02]  /*11d0*/  IADD3.X R55, RZ, R16, RZ, P5, !PT ;  /* 0x00000010ff377210 */ /* 0x000fe40002ffe4ff */
[----:B------:R-:W-:Y:S01]  /*11e0*/  IADD3 R54, P5, R61, UR28, RZ ;  /* 0x0000001c3d367c10 */ /* 0x000fe2000ffbe0ff */
[----:B------:R-:W-:Y:S01]  /*11f0*/  STL [R1+0xd8], R63 ;  /* 0x0000d83f01007387 */ /* 0x000fe20000100800 */
[----:B---3--:R-:W-:Y:S01]  /*1200*/  SHF.L.U32 R29, R58, 0x1, RZ ;  /* 0x000000013a1d7819 */ /* 0x008fe200000006ff */
[----:B--2---:R-:W-:Y:S02]  /*1210*/  FADD.FTZ R67, R57, 1 ;  /* 0x3f80000039437421 */ /* 0x004fe40000010000 */
[----:B------:R-:W-:Y:S01]  /*1220*/  STL [R1+0xd4], R61 ;  /* 0x0000d43d01007387 */ /* 0x000fe20000100800 */
[----:B-1----:R-:W-:-:S03]  /*1230*/  SHF.L.U64.HI R30, R14, 0x1, R55 ;  /* 0x000000010e1e7819 */ /* 0x002fc60000010237 */
[----:B------:R-:W-:Y:S01]  /*1240*/  STL [R1+0xd0], R62 ;  /* 0x0000d03e01007387 */ /* 0x000fe20000100800 */
[----:B------:R-:W-:-:S03]  /*1250*/  IADD3.X R55, R63, UR29, RZ, P5, !PT ;  /* 0x0000001d3f377c10 */ /* 0x000fc6000affe4ff */
[----:B------:R1:W-:Y:S01]  /*1260*/  STL [R1+0xc8], R60 ;  /* 0x0000c83c01007387 */ /* 0x0003e20000100800 */
[----:B------:R-:W-:-:S03]  /*1270*/  IADD3 R56, P5, R29, UR26, RZ ;  /* 0x0000001a1d387c10 */ /* 0x000fc6000ffbe0ff */
[----:B------:R-:W-:Y:S04]  /*1280*/  STL [R1+0x130], R34 ;  /* 0x0001302201007387 */ /* 0x000fe80000100800 */
[----:B------:R-:W-:Y:S01]  /*1290*/  STL [R1+0x28], R78 ;  /* 0x0000284e01007387 */ /* 0x000fe20000100800 */
[----:B-1----:R-:W-:-:S03]  /*12a0*/  IADD3 R60, P6, R60, UR28, RZ ;  /* 0x0000001c3c3c7c10 */ /* 0x002fc6000ffde0ff */
[----:B------:R1:W-:Y:S01]  /*12b0*/  STL [R1+0x134], R35 ;  /* 0x0001342301007387 */ /* 0x0003e20000100800 */
[----:B------:R-:W2:Y:S01]  /*12c0*/  MUFU.RCP R69, R69 ;  /* 0x0000004500457308 */ /* 0x000ea20000001000 */
[----:B------:R-:W-:Y:S02]  /*12d0*/  IADD3.X R61, R62, UR29, RZ, P6, !PT ;  /* 0x0000001d3e3d7c10 */ /* 0x000fe4000b7fe4ff */
[----:B------:R-:W-:Y:S01]  /*12e0*/  IADD3.X R57, R28, UR27, RZ, P5, !PT ;  /* 0x0000001b1c397c10 */ /* 0x000fe2000affe4ff */
[----:B----4-:R-:W-:Y:S01]  /*12f0*/  FADD.FTZ R68, R59, 1 ;  /* 0x3f8000003b447421 */ /* 0x010fe20000010000 */
[----:B------:R-:W-:Y:S01]  /*1300*/  IADD3 R62, P6, R29, UR28, RZ ;  /* 0x0000001c1d3e7c10 */ /* 0x000fe2000ffde0ff */
[----:B------:R-:W3:Y:S01]  /*1310*/  LDG.E.64.CONSTANT R52, desc[UR18][R52.64] ;  /* 0x0000001234347981 */ /* 0x000ee2000c1e9b00 */
[----:B-1----:R-:W-:Y:S01]  /*1320*/  SHF.L.U32 R35, R14, 0x1, RZ ;  /* 0x000000010e237819 */ /* 0x002fe200000006ff */
[----:B------:R-:W1:Y:S01]  /*1330*/  MUFU.RCP R67, R67 ;  /* 0x0000004300437308 */ /* 0x000e620000001000 */
[----:B0-----:R-:W-:-:S02]  /*1340*/  IADD3.X R19, RZ, R16, RZ, P1, !PT ;  /* 0x00000010ff137210 */ /* 0x001fc40000ffe4ff */
[----:B------:R-:W-:Y:S02]  /*1350*/  IADD3 R7, P2, R7, R4, RZ ;  /* 0x0000000407077210 */ /* 0x000fe40007f5e0ff */
[----:B------:R-:W-:Y:S02]  /*1360*/  SHF.L.U32 R71, R36, 0x10, RZ ;  /* 0x0000001024477819 */ /* 0x000fe400000006ff */
[----:B------:R-:W-:Y:S01]  /*1370*/  SHF.L.U32 R73, R37, 0x10, RZ ;  /* 0x0000001025497819 */ /* 0x000fe200000006ff */
[----:B------:R-:W-:Y:S01]  /*1380*/  STL [R1+0x24], R77 ;  /* 0x0000244d01007387 */ /* 0x000fe20000100800 */
[----:B------:R-:W-:Y:S02]  /*1390*/  IADD3 R58, P5, R35, UR26, RZ ;  /* 0x0000001a233a7c10 */ /* 0x000fe4000ffbe0ff */
[----:B------:R-:W-:Y:S01]  /*13a0*/  IADD3.X R63, R28, UR29, RZ, P6, !PT ;  /* 0x0000001d1c3f7c10 */ /* 0x000fe2000b7fe4ff */
[----:B------:R-:W4:Y:S01]  /*13b0*/  LDG.E.64.CONSTANT R54, desc[UR18][R54.64] ;  /* 0x0000001236367981 */ /* 0x000f22000c1e9b00 */
[----:B------:R-:W-:-:S02]  /*13c0*/  IADD3.X R59, R30, UR27, RZ, P5, !PT ;  /* 0x0000001b1e3b7c10 */ /* 0x000fc4000affe4ff */
[-C--:B------:R-:W-:Y:S01]  /*13d0*/  IADD3 R9, P6, R9, R4.reuse, RZ ;  /* 0x0000000409097210 */ /* 0x080fe20007fde0ff */
[----:B------:R-:W4:Y:S01]  /*13e0*/  LDG.E.64.CONSTANT R56, desc[UR18][R56.64] ;  /* 0x0000001238387981 */ /* 0x000f22000c1e9b00 */
[-C--:B------:R-:W-:Y:S02]  /*13f0*/  IADD3 R90, P5, R5, R4.reuse, RZ ;  /* 0x00000004055a7210 */ /* 0x080fe40007fbe0ff */
[----:B------:R-:W-:Y:S01]  /*1400*/  IADD3 R15, P1, R15, R4, RZ ;  /* 0x000000040f0f7210 */ /* 0x000fe20007f3e0ff */
[----:B------:R-:W-:Y:S01]  /*1410*/  FADD.FTZ R4, R66, 1 ;  /* 0x3f80000042047421 */ /* 0x000fe20000010000 */
[----:B------:R-:W-:Y:S01]  /*1420*/  PRMT R5, R36, 0x7632, R5 ;  /* 0x0000763224057816 */ /* 0x000fe20000000005 */
[----:B------:R-:W0:Y:S01]  /*1430*/  MUFU.RCP R68, R68 ;  /* 0x0000004400447308 */ /* 0x000e220000001000 */
[C---:B------:R-:W-:Y:S01]  /*1440*/  FADD.FTZ R14, -R32.reuse, R71 ;  /* 0x00000047200e7221 */ /* 0x040fe20000010100 */
[----:B------:R-:W-:Y:S01]  /*1450*/  FADD.FTZ R70, -R32, R73 ;  /* 0x0000004920467221 */ /* 0x000fe20000010100 */
[----:B------:R-:W-:Y:S01]  /*1460*/  SHF.L.U32 R71, R5, 0x10, RZ ;  /* 0x0000001005477819 */ /* 0x000fe200000006ff */
[----:B--2---:R-:W-:Y:S01]  /*1470*/  FADD.FTZ R5, -R69, 1 ;  /* 0x3f80000045057421 */ /* 0x004fe20000010100 */
[----:B-1----:R-:W-:Y:S01]  /*1480*/  FADD.FTZ R66, -R67, 1 ;  /* 0x3f80000043427421 */ /* 0x002fe20000010100 */
[----:B------:R1:W-:Y:S02]  /*1490*/  STL [R1+0xc4], R28 ;  /* 0x0000c41c01007387 */ /* 0x0003e40000100800 */
[----:B------:R-:W2:Y:S01]  /*14a0*/  MUFU.RCP R4, R4 ;  /* 0x0000000400047308 */ /* 0x000ea20000001000 */
[C---:B------:R-:W-:Y:S01]  /*14b0*/  FMUL.FTZ R34, R3.reuse, R14 ;  /* 0x0000000e03227220 */ /* 0x040fe20000410000 */
[----:B------:R-:W-:Y:S01]  /*14c0*/  FMUL.FTZ R31, R3, R70 ;  /* 0x00000046031f7220 */ /* 0x000fe20000410000 */
[----:B------:R-:W-:Y:S01]  /*14d0*/  FFMA.FTZ R8, R8, R5, 1 ;  /* 0x3f80000008087423 */ /* 0x000fe20000010005 */
[----:B------:R-:W-:Y:S01]  /*14e0*/  FFMA.FTZ R72, R13, R66, 1 ;  /* 0x3f8000000d487423 */ /* 0x000fe20000010042 */
[----:B------:R-:W-:Y:S01]  /*14f0*/  FFMA.FTZ R14, R0, R34, R21 ;  /* 0x00000022000e7223 */ /* 0x000fe20000010015 */
[----:B------:R-:W-:Y:S01]  /*1500*/  FFMA.FTZ R66, R2, R31, R20 ;  /* 0x0000001f02427223 */ /* 0x000fe20000010014 */
[----:B------:R-:W-:Y:S01]  /*1510*/  FMUL.FTZ R70, R69, R8 ;  /* 0x0000000845467220 */ /* 0x000fe20000410000 */
[----:B------:R-:W-:Y:S01]  /*1520*/  SHF.L.U32 R80, R44, 0x10, RZ ;  /* 0x000000102c507819 */ /* 0x000fe200000006ff */
[----:B------:R-:W-:Y:S01]  /*1530*/  FMUL.FTZ R74, R14, -1.4426950216293334961 ;  /* 0xbfb8aa3b0e4a7820 */ /* 0x000fe20000410000 */
[----:B------:R-:W-:Y:S01]  /*1540*/  FMUL.FTZ R8, R66, -1.4426950216293334961 ;  /* 0xbfb8aa3b42087820 */ /* 0x000fe20000410000 */
[----:B0-----:R-:W-:Y:S01]  /*1550*/  FADD.FTZ R69, -R68, 1 ;  /* 0x3f80000044457421 */ /* 0x001fe20000010100 */
[----:B------:R-:W-:Y:S01]  /*1560*/  PRMT R79, R44, 0x7632, R79 ;  /* 0x000076322c4f7816 */ /* 0x000fe2000000004f */
[----:B------:R-:W0:Y:S01]  /*1570*/  MUFU.EX2 R13, R74 ;  /* 0x0000004a000d7308 */ /* 0x000e220000000800 */
[----:B------:R-:W-:Y:S01]  /*1580*/  FADD.FTZ R76, -R32, R71 ;  /* 0x00000047204c7221 */ /* 0x000fe20000010100 */
[----:B------:R-:W-:Y:S01]  /*1590*/  SHF.L.U32 R110, R46, 0x10, RZ ;  /* 0x000000102e6e7819 */ /* 0x000fe200000006ff */
[----:B------:R-:W4:Y:S01]  /*15a0*/  LDG.E.64.CONSTANT R60, desc[UR18][R60.64] ;  /* 0x000000123c3c7981 */ /* 0x000f22000c1e9b00 */
[----:B--2---:R-:W-:Y:S01]  /*15b0*/  FADD.FTZ R73, -R4, 1 ;  /* 0x3f80000004497421 */ /* 0x004fe20000010100 */
[----:B------:R-:W-:Y:S01]  /*15c0*/  FFMA.FTZ R71, R18, R69, 1 ;  /* 0x3f80000012477423 */ /* 0x000fe20000010045 */
[----:B------:R-:W-:Y:S01]  /*15d0*/  SHF.L.U32 R109, R47, 0x10, RZ ;  /* 0x000000102f6d7819 */ /* 0x000fe200000006ff */
[----:B------:R-:W2:Y:S01]  /*15e0*/  LDG.E.64.CONSTANT R58, desc[UR18][R58.64] ;  /* 0x000000123a3a7981 */ /* 0x000ea2000c1e9b00 */
[----:B------:R-:W1:Y:S01]  /*15f0*/  MUFU.EX2 R8, R8 ;  /* 0x0000000800087308 */ /* 0x000e620000000800 */
[----:B------:R-:W-:Y:S01]  /*1600*/  FFMA.FTZ R73, R64, R73, 1 ;  /* 0x3f80000040497423 */ /* 0x000fe20000010049 */
[----:B------:R-:W-:Y:S01]  /*1610*/  SHF.L.U32 R69, R38, 0x10, RZ ;  /* 0x0000001026457819 */ /* 0x000fe200000006ff */
[----:B------:R-:W-:Y:S01]  /*1620*/  FMUL.FTZ R5, R3, R76 ;  /* 0x0000004c03057220 */ /* 0x000fe20000410000 */
[----:B------:R-:W2:Y:S01]  /*1630*/  LDG.E.64.CONSTANT R62, desc[UR18][R62.64] ;  /* 0x000000123e3e7981 */ /* 0x000ea2000c1e9b00 */
[----:B------:R-:W-:-:S02]  /*1640*/  FMUL.FTZ R64, R4, R73 ;  /* 0x0000004904407220 */ /* 0x000fc40000410000 */
[----:B------:R-:W-:Y:S01]  /*1650*/  FFMA.FTZ R18, R23, R5, R22 ;  /* 0x0000000517127223 */ /* 0x000fe20000010016 */
[----:B------:R-:W-:Y:S01]  /*1660*/  FMUL.FTZ R4, R69, R70 ;  /* 0x0000004645047220 */ /* 0x000fe20000410000 */
[----:B------:R-:W-:Y:S01]  /*1670*/  PRMT R70, R37, 0x7632, R70 ;  /* 0x0000763225467816 */ /* 0x000fe20000000046 */
[----:B------:R-:W-:Y:S01]  /*1680*/  FMUL.FTZ R113, R67, R72 ;  /* 0x0000004843717220 */ /* 0x000fe20000410000 */
[----:B------:R-:W-:Y:S01]  /*1690*/  FMUL.FTZ R67, R18, -1.4426950216293334961 ;  /* 0xbfb8aa3b12437820 */ /* 0x000fe20000410000 */
[----:B------:R-:W-:Y:S01]  /*16a0*/  FMUL.FTZ R68, R68, R71 ;  /* 0x0000004744447220 */ /* 0x000fe20000410000 */
[----:B------:R-:W-:Y:S01]  /*16b0*/  SHF.L.U32 R71, R70, 0x10, RZ ;  /* 0x0000001046477819 */ /* 0x000fe200000006ff */
[----:B0-----:R-:W-:Y:S01]  /*16c0*/  FADD.FTZ R112, R13, 1 ;  /* 0x3f8000000d707421 */ /* 0x001fe20000010000 */
[----:B------:R-:W-:Y:S01]  /*16d0*/  PRMT R13, R39, 0x7632, R13 ;  /* 0x00007632270d7816 */ /* 0x000fe2000000000d */
[----:B-1----:R-:W-:Y:S01]  /*16e0*/  FADD.FTZ R111, R8, 1 ;  /* 0x3f800000086f7421 */ /* 0x002fe20000010000 */
[----:B------:R-:W0:Y:S01]  /*16f0*/  MUFU.EX2 R67, R67 ;  /* 0x0000004300437308 */ /* 0x000e220000000800 */
[----:B------:R-:W-:Y:S01]  /*1700*/  FADD.FTZ R8, -R32, R71 ;  /* 0x0000004720087221 */ /* 0x000fe20000010100 */
[----:B------:R-:W-:-:S02]  /*1710*/  PRMT R69, R38, 0x7632, R69 ;  /* 0x0000763226457816 */ /* 0x000fc40000000045 */
[----:B------:R-:W-:Y:S01]  /*1720*/  SHF.L.U32 R13, R13, 0x10, RZ ;  /* 0x000000100d0d7819 */ /* 0x000fe200000006ff */
[----:B------:R-:W-:Y:S01]  /*1730*/  FMUL.FTZ R8, R3, R8 ;  /* 0x0000000803087220 */ /* 0x000fe20000410000 */
[----:B------:R-:W-:-:S03]  /*1740*/  SHF.L.U32 R69, R69, 0x10, RZ ;  /* 0x0000001045457819 */ /* 0x000fc600000006ff */
[----:B------:R-:W-:Y:S01]  /*1750*/  FMUL.FTZ R64, R13, R64 ;  /* 0x000000400d407220 */ /* 0x000fe20000410000 */
[----:B------:R-:W-:Y:S01]  /*1760*/  FFMA.FTZ R13, R33, R8, R98 ;  /* 0x00000008210d7223 */ /* 0x000fe20000010062 */
[----:B------:R-:W-:Y:S01]  /*1770*/  FMUL.FTZ R68, R69, R68 ;  /* 0x0000004445447220 */ /* 0x000fe20000410000 */
[----:B------:R-:W-:Y:S01]  /*1780*/  SHF.L.U32 R72, R39, 0x10, RZ ;  /* 0x0000001027487819 */ /* 0x000fe200000006ff */
[----:B------:R-:W1:Y:S01]  /*1790*/  MUFU.RCP R112, R112 ;  /* 0x0000007000707308 */ /* 0x000e620000001000 */
[----:B------:R-:W-:Y:S01]  /*17a0*/  FMUL.FTZ R71, R13, -1.4426950216293334961 ;  /* 0xbfb8aa3b0d477820 */ /* 0x000fe20000410000 */
[----:B------:R-:W-:Y:S01]  /*17b0*/  FMUL.FTZ R69, R0, R4 ;  /* 0x0000000400457220 */ /* 0x000fe20000410000 */
[----:B------:R-:W-:Y:S01]  /*17c0*/  FADD.FTZ R101, R68, R25 ;  /* 0x0000001944657221 */ /* 0x000fe20000010000 */
[----:B0-----:R-:W-:Y:S01]  /*17d0*/  FADD.FTZ R75, R67, 1 ;  /* 0x3f800000434b7421 */ /* 0x001fe20000010000 */
[----:B------:R-:W-:Y:S01]  /*17e0*/  FMUL.FTZ R113, R72, R113 ;  /* 0x0000007148717220 */ /* 0x000fe20000410000 */
[----:B------:R-:W-:-:S02]  /*17f0*/  FFMA.FTZ R74, R78, R69, RZ ;  /* 0x000000454e4a7223 */ /* 0x000fc400000100ff */
[----:B------:R-:W0:Y:S01]  /*1800*/  MUFU.EX2 R25, R71 ;  /* 0x0000004700197308 */ /* 0x000e220000000800 */
[----:B------:R-:W-:Y:S01]  /*1810*/  FMUL.FTZ R67, R23, R68 ;  /* 0x0000004417437220 */ /* 0x000fe20000410000 */
[----:B------:R-:W-:Y:S01]  /*1820*/  FFMA.FTZ R72, R0, R4, RZ ;  /* 0x0000000400487223 */ /* 0x000fe200000100ff */
[CC--:B------:R-:W-:Y:S02]  /*1830*/  FFMA.FTZ R70, R65.reuse, R68.reuse, R24 ;  /* 0x0000004441467223 */ /* 0x0c0fe40000010018 */
[----:B------:R-:W-:Y:S01]  /*1840*/  FFMA.FTZ R67, R65, R67, R74 ;  /* 0x0000004341437223 */ /* 0x000fe2000001004a */
[----:B------:R-:W-:Y:S02]  /*1850*/  FFMA.FTZ R65, R23, R68, R72 ;  /* 0x0000004417417223 */ /* 0x000fe40000010048 */
[----:B------:R-:W0:Y:S01]  /*1860*/  MUFU.RCP R111, R111 ;  /* 0x0000006f006f7308 */ /* 0x000e220000001000 */
[CC--:B------:R-:W-:Y:S01]  /*1870*/  FMUL.FTZ R24, R2.reuse, R113.reuse ;  /* 0x0000007102187220 */ /* 0x0c0fe20000410000 */
[----:B------:R-:W-:Y:S01]  /*1880*/  FFMA.FTZ R68, R2, R113, R65 ;  /* 0x0000007102447223 */ /* 0x000fe20000010041 */
[----:B------:R-:W-:-:S02]  /*1890*/  FMUL.FTZ R65, R33, R64 ;  /* 0x0000004021417220 */ /* 0x000fc40000410000 */
[----:B------:R-:W-:Y:S01]  /*18a0*/  FFMA.FTZ R72, R77, R24, R67 ;  /* 0x000000184d487223 */ /* 0x000fe20000010043 */
[-C--:B------:R-:W-:Y:S02]  /*18b0*/  FFMA.FTZ R24, R17, R64.reuse, R26 ;  /* 0x0000004011187223 */ /* 0x080fe4000001001a */
[----:B------:R-:W0:Y:S01]  /*18c0*/  MUFU.RCP R75, R75 ;  /* 0x0000004b004b7308 */ /* 0x000e220000001000 */
[----:B------:R-:W-:Y:S01]  /*18d0*/  FADD.FTZ R26, R64, R27 ;  /* 0x0000001b401a7221 */ /* 0x000fe20000010000 */
[----:B------:R-:W-:Y:S01]  /*18e0*/  SHF.L.U32 R73, R40, 0x10, RZ ;  /* 0x0000001028497819 */ /* 0x000fe200000006ff */
[----:B-1----:R-:W-:Y:S01]  /*18f0*/  FADD.FTZ R67, -R112, 1 ;  /* 0x3f80000070437421 */ /* 0x002fe20000010100 */
[----:B------:R-:W-:Y:S01]  /*1900*/  FFMA.FTZ R27, R33, R64, R68 ;  /* 0x00000040211b7223 */ /* 0x000fe20000010044 */
[----:B------:R-:W-:Y:S01]  /*1910*/  FFMA.FTZ R64, R17, R65, R72 ;  /* 0x0000004111407223 */ /* 0x000fe20000010048 */
[----:B0-----:R-:W-:Y:S01]  /*1920*/  FADD.FTZ R72, R25, 1 ;  /* 0x3f80000019487421 */ /* 0x001fe20000010000 */
[----:B------:R-:W-:Y:S01]  /*1930*/  STL [R1+0xc0], R29 ;  /* 0x0000c01d01007387 */ /* 0x000fe20000100800 */
[----:B------:R-:W-:Y:S01]  /*1940*/  FFMA.FTZ R67, R14, R67, 1 ;  /* 0x3f8000000e437423 */ /* 0x000fe20000010043 */
[----:B------:R-:W-:Y:S01]  /*1950*/  FADD.FTZ R14, -R32, R73 ;  /* 0x00000049200e7221 */ /* 0x000fe20000010100 */
[----:B------:R-:W-:Y:S01]  /*1960*/  SHF.L.U32 R65, R41, 0x10, RZ ;  /* 0x0000001029417819 */ /* 0x000fe200000006ff */
[----:B------:R-:W-:Y:S01]  /*1970*/  STL [R1+0xbc], R30 ;  /* 0x0000bc1e01007387 */ /* 0x000fe20000100800 */
[----:B------:R-:W-:-:S03]  /*1980*/  FADD.FTZ R69, -R111, 1 ;  /* 0x3f8000006f457421 */ /* 0x000fc60000010100 */
[----:B------:R-:W-:Y:S01]  /*1990*/  STL [R1+0xb8], R35 ;  /* 0x0000b82301007387 */ /* 0x000fe20000100800 */
[----:B------:R-:W-:Y:S01]  /*19a0*/  FMUL.FTZ R112, R112, R67 ;  /* 0x0000004370707220 */ /* 0x000fe20000410000 */
[----:B------:R-:W-:Y:S02]  /*19b0*/  FMUL.FTZ R28, R3, R14 ;  /* 0x0000000e031c7220 */ /* 0x000fe40000410000 */
[----:B------:R-:W-:Y:S01]  /*19c0*/  STL [R1+0x138], R36 ;  /* 0x0001382401007387 */ /* 0x000fe20000100800 */
[----:B------:R-:W0:Y:S01]  /*19d0*/  MUFU.RCP R72, R72 ;  /* 0x0000004800487308 */ /* 0x000e220000001000 */
[----:B------:R-:W-:Y:S02]  /*19e0*/  FADD.FTZ R14, -R32, R65 ;  /* 0x00000041200e7221 */ /* 0x000fe40000010100 */
[----:B------:R-:W-:Y:S01]  /*19f0*/  STL [R1+0x50], R34 ;  /* 0x0000502201007387 */ /* 0x000fe20000100800 */
[----:B------:R-:W-:-:S03]  /*1a00*/  SHF.L.U32 R67, R42, 0x10, RZ ;  /* 0x000000102a437819 */ /* 0x000fc600000006ff */
[----:B------:R-:W-:Y:S01]  /*1a10*/  STL [R1+0x58], R31 ;  /* 0x0000581f01007387 */ /* 0x000fe20000100800 */
[----:B------:R-:W-:-:S03]  /*1a20*/  FFMA.FTZ R66, R66, R69, 1 ;  /* 0x3f80000042427423 */ /* 0x000fc60000010045 */
[----:B------:R-:W-:Y:S01]  /*1a30*/  STL [R1+0x13c], R38 ;  /* 0x00013c2601007387 */ /* 0x000fe20000100800 */
[----:B------:R-:W-:-:S03]  /*1a40*/  FADD.FTZ R17, -R75, 1 ;  /* 0x3f8000004b117421 */ /* 0x000fc60000010100 */
[----:B------:R-:W-:Y:S01]  /*1a50*/  STL [R1+0x140], R37 ;  /* 0x0001402501007387 */ /* 0x000fe20000100800 */
[----:B------:R-:W-:Y:S01]  /*1a60*/  FFMA.FTZ R65, R0, R28, R21 ;  /* 0x0000001c00417223 */ /* 0x000fe20000010015 */
[----:B------:R-:W-:Y:S02]  /*1a70*/  PRMT R69, R41, 0x7632, R69 ;  /* 0x0000763229457816 */ /* 0x000fe40000000045 */
[----:B------:R-:W-:Y:S04]  /*1a80*/  STL [R1+0x144], R39 ;  /* 0x0001442701007387 */ /* 0x000fe80000100800 */
[----:B------:R1:W-:Y:S01]  /*1a90*/  STL [R1+0x16c], R4 ;  /* 0x00016c0401007387 */ /* 0x0003e20000100800 */
[----:B------:R-:W-:Y:S01]  /*1aa0*/  PRMT R25, R40, 0x7632, R25 ;  /* 0x0000763228197816 */ /* 0x000fe20000000019 */
[----:B------:R-:W-:Y:S01]  /*1ab0*/  FFMA.FTZ R17, R18, R17, 1 ;  /* 0x3f80000012117423 */ /* 0x000fe20000010011 */
[----:B------:R-:W-:Y:S01]  /*1ac0*/  FMUL.FTZ R111, R111, R66 ;  /* 0x000000426f6f7220 */ /* 0x000fe20000410000 */
[----:B------:R-:W-:Y:S01]  /*1ad0*/  FMUL.FTZ R71, R65, -1.4426950216293334961 ;  /* 0xbfb8aa3b41477820 */ /* 0x000fe20000410000 */
[----:B------:R-:W-:Y:S01]  /*1ae0*/  SHF.L.U32 R69, R69, 0x10, RZ ;  /* 0x0000001045457819 */ /* 0x000fe200000006ff */
[----:B-1----:R-:W-:Y:S01]  /*1af0*/  FMUL.FTZ R4, R3, R14 ;  /* 0x0000000e03047220 */ /* 0x002fe20000410000 */
[----:B------:R-:W-:Y:S01]  /*1b00*/  FADD.FTZ R14, -R32, R67 ;  /* 0x00000043200e7221 */ /* 0x000fe20000010100 */
[----:B------:R-:W-:-:S02]  /*1b10*/  SHF.L.U32 R67, R43, 0x10, RZ ;  /* 0x000000102b437819 */ /* 0x000fc400000006ff */
[----:B------:R-:W-:Y:S01]  /*1b20*/  FFMA.FTZ R66, R2, R4, R20 ;  /* 0x0000000402427223 */ /* 0x000fe20000010014 */
[----:B------:R-:W-:Y:S01]  /*1b30*/  SHF.L.U32 R25, R25, 0x10, RZ ;  /* 0x0000001019197819 */ /* 0x000fe200000006ff */
[----:B------:R-:W-:Y:S01]  /*1b40*/  FMUL.FTZ R75, R75, R17 ;  /* 0x000000114b4b7220 */ /* 0x000fe20000410000 */
[----:B------:R-:W-:Y:S01]  /*1b50*/  FADD.FTZ R18, -R32, R67 ;  /* 0x0000004320127221 */ /* 0x000fe20000010100 */
[----:B------:R-:W-:Y:S01]  /*1b60*/  FMUL.FTZ R74, R66, -1.4426950216293334961 ;  /* 0xbfb8aa3b424a7820 */ /* 0x000fe20000410000 */
[C---:B------:R-:W-:Y:S01]  /*1b70*/  FADD.FTZ R17, -R32.reuse, R69 ;  /* 0x0000004520117221 */ /* 0x040fe20000010100 */
[----:B------:R-:W1:Y:S01]  /*1b80*/  MUFU.EX2 R71, R71 ;  /* 0x0000004700477308 */ /* 0x000e620000000800 */
[C---:B------:R-:W-:Y:S01]  /*1b90*/  FMUL.FTZ R36, R3.reuse, R18 ;  /* 0x0000001203247220 */ /* 0x040fe20000410000 */
[----:B------:R-:W-:Y:S01]  /*1ba0*/  FADD.FTZ R18, -R32, R25 ;  /* 0x0000001920127221 */ /* 0x000fe20000010100 */
[----:B0-----:R-:W-:Y:S01]  /*1bb0*/  FADD.FTZ R76, -R72, 1 ;  /* 0x3f800000484c7421 */ /* 0x001fe20000010100 */
[----:B------:R-:W-:-:S02]  /*1bc0*/  FMUL.FTZ R17, R3, R17 ;  /* 0x0000001103117220 */ /* 0x000fc40000410000 */
[----:B------:R-:W-:Y:S01]  /*1bd0*/  FMUL.FTZ R18, R3, R18 ;  /* 0x0000001203127220 */ /* 0x000fe20000410000 */
[----:B------:R-:W-:Y:S01]  /*1be0*/  FFMA.FTZ R13, R13, R76, 1 ;  /* 0x3f8000000d0d7423 */ /* 0x000fe2000001004c */
[----:B------:R-:W0:Y:S01]  /*1bf0*/  MUFU.EX2 R74, R74 ;  /* 0x0000004a004a7308 */ /* 0x000e220000000800 */
[----:B------:R-:W-:Y:S01]  /*1c00*/  FFMA.FTZ R73, R33, R17, R98 ;  /* 0x0000001121497223 */ /* 0x000fe20000010062 */
[----:B------:R-:W-:Y:S01]  /*1c10*/  SHF.L.U32 R77, R45, 0x10, RZ ;  /* 0x000000102d4d7819 */ /* 0x000fe200000006ff */
[----:B------:R-:W-:Y:S01]  /*1c20*/  FFMA.FTZ R69, R23, R18, R22 ;  /* 0x0000001217457223 */ /* 0x000fe20000010016 */
[----:B------:R-:W-:Y:S01]  /*1c30*/  FMUL.FTZ R72, R72, R13 ;  /* 0x0000000d48487220 */ /* 0x000fe20000410000 */
[----:B------:R-:W-:Y:S01]  /*1c40*/  PRMT R76, R45, 0x7632, R76 ;  /* 0x000076322d4c7816 */ /* 0x000fe2000000004c */
[----:B------:R-:W-:Y:S01]  /*1c50*/  FMUL.FTZ R13, R73, -1.4426950216293334961 ;  /* 0xbfb8aa3b490d7820 */ /* 0x000fe20000410000 */
[----:B------:R-:W-:Y:S01]  /*1c60*/  FMUL.FTZ R112, R80, R112 ;  /* 0x0000007050707220 */ /* 0x000fe20000410000 */
[----:B------:R-:W-:Y:S01]  /*1c70*/  SHF.L.U32 R79, R79, 0x10, RZ ;  /* 0x000000104f4f7819 */ /* 0x000fe200000006ff */
[----:B------:R-:W-:Y:S01]  /*1c80*/  FMUL.FTZ R78, R69, -1.4426950216293334961 ;  /* 0xbfb8aa3b454e7820 */ /* 0x000fe20000410000 */
[----:B------:R-:W-:Y:S01]  /*1c90*/  FMUL.FTZ R111, R77, R111 ;  /* 0x0000006f4d6f7220 */ /* 0x000fe20000410000 */
[----:B------:R-:W-:Y:S01]  /*1ca0*/  SHF.L.U32 R76, R76, 0x10, RZ ;  /* 0x000000104c4c7819 */ /* 0x000fe200000006ff */
[----:B------:R-:W-:Y:S01]  /*1cb0*/  FMUL.FTZ R77, R0, R112 ;  /* 0x00000070004d7220 */ /* 0x000fe20000410000 */
[----:B------:R-:W-:Y:S01]  /*1cc0*/  FMUL.FTZ R75, R79, R75 ;  /* 0x0000004b4f4b7220 */ /* 0x000fe20000410000 */
[----:B------:R-:W0:Y:S01]  /*1cd0*/  MUFU.EX2 R13, R13 ;  /* 0x0000000d000d7308 */ /* 0x000e220000000800 */
[----:B-1----:R-:W-:Y:S01]  /*1ce0*/  FADD.FTZ R79, R71, 1 ;  /* 0x3f800000474f7421 */ /* 0x002fe20000010000 */
[----:B------:R-:W-:Y:S01]  /*1cf0*/  FFMA.FTZ R64, R34, R77, R64 ;  /* 0x0000004d22407223 */ /* 0x000fe20000010040 */
[----:B------:R-:W-:Y:S01]  /*1d00*/  FMUL.FTZ R71, R76, R72 ;  /* 0x000000484c477220 */ /* 0x000fe20000410000 */
[----:B------:R-:W-:-:S04]  /*1d10*/  PRMT R77, R42, 0x7632, R77 ;  /* 0x000076322a4d7816 */ /* 0x000fc8000000004d */
[----:B------:R-:W1:Y:S01]  /*1d20*/  MUFU.EX2 R78, R78 ;  /* 0x0000004e004e7308 */ /* 0x000e620000000800 */
[----:B------:R-:W-:Y:S01]  /*1d30*/  PRMT R76, R43, 0x7632, R76 ;  /* 0x000076322b4c7816 */ /* 0x000fe2000000004c */
[----:B------:R-:W-:-:S06]  /*1d40*/  FMUL.FTZ R29, R3, R14 ;  /* 0x0000000e031d7220 */ /* 0x000fcc0000410000 */
[----:B------:R0:W-:Y:S01]  /*1d50*/  MUFU.RCP R72, R79 ;  /* 0x0000004f00487308 */ /* 0x0001e20000001000 */
[----:B------:R-:W-:Y:S01]  /*1d60*/  SHF.L.U32 R76, R76, 0x10, RZ ;  /* 0x000000104c4c7819 */ /* 0x000fe200000006ff */
[----:B------:R-:W-:Y:S01]  /*1d70*/  FFMA.FTZ R14, R0, R29, R21 ;  /* 0x0000001d000e7223 */ /* 0x000fe20000010015 */
[----:B0-----:R-:W-:Y:S01]  /*1d80*/  FADD.FTZ R79, R74, 1 ;  /* 0x3f8000004a4f7421 */ /* 0x001fe20000010000 */
[----:B------:R-:W-:-:S04]  /*1d90*/  SHF.L.U32 R74, R77, 0x10, RZ ;  /* 0x000000104d4a7819 */ /* 0x000fc800000006ff */
[----:B------:R0:W1:Y:S01]  /*1da0*/  MUFU.RCP R77, R79 ;  /* 0x0000004f004d7308 */ /* 0x0000620000001000 */
[----:B------:R-:W-:Y:S01]  /*1db0*/  FMUL.FTZ R68, R14, -1.4426950216293334961 ;  /* 0xbfb8aa3b0e447820 */ /* 0x000fe20000410000 */
[----:B0-----:R-:W-:Y:S01]  /*1dc0*/  FFMA.FTZ R79, R0, R112, R27 ;  /* 0x00000070004f7223 */ /* 0x001fe2000001001b */
[----:B------:R-:W-:-:S04]  /*1dd0*/  FMUL.FTZ R27, R23, R75 ;  /* 0x0000004b171b7220 */ /* 0x000fc80000410000 */
[----:B------:R-:W-:Y:S01]  /*1de0*/  FFMA.FTZ R27, R5, R27, R64 ;  /* 0x0000001b051b7223 */ /* 0x000fe20000010040 */
[----:B------:R-:W-:Y:S01]  /*1df0*/  FADD.FTZ R64, -R32, R76 ;  /* 0x0000004c20407221 */ /* 0x000fe20000010100 */
[----:B------:R-:W-:Y:S01]  /*1e00*/  FADD.FTZ R76, R13, 1 ;  /* 0x3f8000000d4c7421 */ /* 0x000fe20000010000 */
[----:B-1----:R-:W-:Y:S01]  /*1e10*/  FADD.FTZ R78, R78, 1 ;  /* 0x3f8000004e4e7421 */ /* 0x002fe20000010000 */
[----:B------:R-:W-:Y:S01]  /*1e20*/  FFMA.FTZ R25, R2, R36, R20 ;  /* 0x0000002402197223 */ /* 0x000fe20000010014 */
[-C--:B------:R-:W-:Y:S01]  /*1e30*/  FFMA.FTZ R70, R5, R75.reuse, R70 ;  /* 0x0000004b05467223 */ /* 0x080fe20000010046 */
[----:B------:R-:W-:Y:S01]  /*1e40*/  FADD.FTZ R101, R101, R75 ;  /* 0x0000004b65657221 */ /* 0x000fe20000010000 */
[----:B------:R-:W0:Y:S01]  /*1e50*/  MUFU.EX2 R68, R68 ;  /* 0x0000004400447308 */ /* 0x000e220000000800 */
[----:B------:R-:W-:Y:S01]  /*1e60*/  FFMA.FTZ R75, R23, R75, R79 ;  /* 0x0000004b174b7223 */ /* 0x000fe2000001004f */
[----:B------:R-:W-:Y:S01]  /*1e70*/  FADD.FTZ R5, -R32, R74 ;  /* 0x0000004a20057221 */ /* 0x000fe20000010100 */
[----:B------:R-:W-:-:S02]  /*1e80*/  FMUL.FTZ R67, R25, -1.4426950216293334961 ;  /* 0xbfb8aa3b19437820 */ /* 0x000fc40000410000 */
[----:B------:R-:W-:-:S03]  /*1e90*/  FFMA.FTZ R75, R2, R111, R75 ;  /* 0x0000006f024b7223 */ /* 0x000fc6000001004b */
[----:B------:R-:W1:Y:S01]  /*1ea0*/  MUFU.RCP R76, R76 ;  /* 0x0000004c004c7308 */ /* 0x000e620000001000 */
[C---:B------:R-:W-:Y:S01]  /*1eb0*/  FMUL.FTZ R5, R3.reuse, R5 ;  /* 0x0000000503057220 */ /* 0x040fe20000410000 */
[----:B------:R-:W-:-:S06]  /*1ec0*/  FMUL.FTZ R13, R3, R64 ;  /* 0x00000040030d7220 */ /* 0x000fcc0000410000 */
[----:B------:R0:W1:Y:S01]  /*1ed0*/  MUFU.RCP R74, R78 ;  /* 0x0000004e004a7308 */ /* 0x0000620000001000 */
[----:B------:R-:W-:Y:S01]  /*1ee0*/  FFMA.FTZ R64, R23, R5, R22 ;  /* 0x0000000517407223 */ /* 0x000fe20000010016 */
[-C--:B------:R-:W-:Y:S01]  /*1ef0*/  FFMA.FTZ R24, R8, R71.reuse, R24 ;  /* 0x0000004708187223 */ /* 0x080fe20000010018 */
[----:B------:R-:W-:Y:S01]  /*1f00*/  FADD.FTZ R26, R26, R71 ;  /* 0x000000471a1a7221 */ /* 0x000fe20000010000 */
[CC--:B------:R-:W-:Y:S01]  /*1f10*/  FFMA.FTZ R75, R33.reuse, R71.reuse, R75 ;  /* 0x00000047214b7223 */ /* 0x0c0fe2000001004b */
[----:B------:R-:W-:Y:S01]  /*1f20*/  FMUL.FTZ R71, R33, R71 ;  /* 0x0000004721477220 */ /* 0x000fe20000410000 */
[----:B0-----:R-:W-:Y:S02]  /*1f30*/  FMUL.FTZ R78, R2, R111 ;  /* 0x0000006f024e7220 */ /* 0x001fe40000410000 */
[----:B------:R-:W0:Y:S02]  /*1f40*/  MUFU.EX2 R67, R67 ;  /* 0x0000004300437308 */ /* 0x000e240000000800 */
[----:B------:R-:W-:Y:S01]  /*1f50*/  FFMA.FTZ R78, R31, R78, R27 ;  /* 0x0000004e1f4e7223 */ /* 0x000fe2000001001b */
[----:B------:R-:W-:Y:S01]  /*1f60*/  FFMA.FTZ R27, R33, R13, R98 ;  /* 0x0000000d211b7223 */ /* 0x000fe20000010062 */
[----:B------:R-:W-:Y:S01]  /*1f70*/  FMUL.FTZ R79, R64, -1.4426950216293334961 ;  /* 0xbfb8aa3b404f7820 */ /* 0x000fe20000410000 */
[----:B------:R-:W-:Y:S01]  /*1f80*/  FADD.FTZ R81, -R77, 1 ;  /* 0x3f8000004d517421 */ /* 0x000fe20000010100 */
[----:B------:R-:W-:Y:S01]  /*1f90*/  FFMA.FTZ R78, R8, R71, R78 ;  /* 0x00000047084e7223 */ /* 0x000fe2000001004e */
[----:B------:R-:W-:Y:S01]  /*1fa0*/  FADD.FTZ R80, -R72, 1 ;  /* 0x3f80000048507421 */ /* 0x000fe20000010100 */
[----:B------:R-:W-:Y:S01]  /*1fb0*/  FMUL.FTZ R8, R27, -1.4426950216293334961 ;  /* 0xbfb8aa3b1b087820 */ /* 0x000fe20000410000 */
[----:B------:R-:W-:Y:S01]  /*1fc0*/  FFMA.FTZ R81, R66, R81, 1 ;  /* 0x3f80000042517423 */ /* 0x000fe20000010051 */
[----:B------:R-:W-:Y:S01]  /*1fd0*/  FADD.FTZ R68, R68, 1 ;  /* 0x3f80000044447421 */ /* 0x000fe20000010000 */
[----:B------:R-:W3:Y:S01]  /*1fe0*/  MUFU.EX2 R79, R79 ;  /* 0x0000004f004f7308 */ /* 0x000ee20000000800 */
[----:B------:R-:W-:Y:S01]  /*1ff0*/  FFMA.FTZ R80, R65, R80, 1 ;  /* 0x3f80000041507423 */ /* 0x000fe20000010050 */
[----:B-1----:R-:W-:Y:S01]  /*2000*/  FADD.FTZ R66, -R76, 1 ;  /* 0x3f8000004c427421 */ /* 0x002fe20000010100 */
[----:B------:R-:W-:-:S02]  /*2010*/  FADD.FTZ R65, -R74, 1 ;  /* 0x3f8000004a417421 */ /* 0x000fc40000010100 */
[----:B------:R-:W-:Y:S01]  /*2020*/  FMUL.FTZ R80, R72, R80 ;  /* 0x0000005048507220 */ /* 0x000fe20000410000 */
[----:B------:R-:W-:Y:S02]  /*2030*/  FFMA.FTZ R66, R73, R66, 1 ;  /* 0x3f80000049427423 */ /* 0x000fe40000010042 */
[----:B------:R-:W1:Y:S01]  /*2040*/  MUFU.EX2 R8, R8 ;  /* 0x0000000800087308 */ /* 0x000e620000000800 */
[----:B------:R-:W-:Y:S01]  /*2050*/  FFMA.FTZ R65, R69, R65, 1 ;  /* 0x3f80000045417423 */ /* 0x000fe20000010041 */
[----:B------:R-:W-:Y:S01]  /*2060*/  FMUL.FTZ R76, R76, R66 ;  /* 0x000000424c4c7220 */ /* 0x000fe20000410000 */
[----:B0-----:R-:W-:-:S05]  /*2070*/  FADD.FTZ R67, R67, 1 ;  /* 0x3f80000043437421 */ /* 0x001fca0000010000 */
[----:B------:R0:W1:Y:S01]  /*2080*/  MUFU.RCP R108, R68 ;  /* 0x00000044006c7308 */ /* 0x0000620000001000 */
[----:B------:R-:W-:Y:S01]  /*2090*/  FMUL.FTZ R65, R74, R65 ;  /* 0x000000414a417220 */ /* 0x000fe20000410000 */
[----:B------:R-:W-:Y:S01]  /*20a0*/  FMUL.FTZ R110, R110, R80 ;  /* 0x000000506e6e7220 */ /* 0x000fe20000410000 */
[----:B------:R-:W-:Y:S02]  /*20b0*/  PRMT R66, R47, 0x7632, R66 ;  /* 0x000076322f427816 */ /* 0x000fe40000000042 */
[----:B0-----:R-:W-:-:S04]  /*20c0*/  PRMT R68, R46, 0x7632, R68 ;  /* 0x000076322e447816 */ /* 0x001fc80000000044 */
[----:B------:R-:W-:Y:S01]  /*20d0*/  SHF.L.U32 R68, R68, 0x10, RZ ;  /* 0x0000001044447819 */ /* 0x000fe200000006ff */
[----:B------:R0:W4:Y:S01]  /*20e0*/  MUFU.RCP R107, R67 ;  /* 0x00000043006b7308 */ /* 0x0001220000001000 */
[----:B------:R-:W-:-:S03]  /*20f0*/  SHF.L.U32 R66, R66, 0x10, RZ ;  /* 0x0000001042427819 */ /* 0x000fc600000006ff */
[----:B------:R-:W-:Y:S01]  /*2100*/  FMUL.FTZ R65, R68, R65 ;  /* 0x0000004144417220 */ /* 0x000fe20000410000 */
[----:B---3--:R-:W-:Y:S01]  /*2110*/  FADD.FTZ R74, R79, 1 ;  /* 0x3f8000004f4a7421 */ /* 0x008fe20000010000 */
[----:B0-----:R-:W-:Y:S02]  /*2120*/  FMUL.FTZ R67, R0, R110 ;  /* 0x0000006e00437220 */ /* 0x001fe40000410000 */
[----:B------:R-:W-:Y:S01]  /*2130*/  FMUL.FTZ R68, R23, R65 ;  /* 0x0000004117447220 */ /* 0x000fe20000410000 */
[----:B------:R-:W-:Y:S01]  /*2140*/  FMUL.FTZ R76, R66, R76 ;  /* 0x0000004c424c7220 */ /* 0x000fe20000410000 */
[----:B------:R-:W-:Y:S01]  /*2150*/  FFMA.FTZ R67, R28, R67, R78 ;  /* 0x000000431c437223 */ /* 0x000fe2000001004e */
[----:B-1----:R-:W-:Y:S01]  /*2160*/  FADD.FTZ R66, R8, 1 ;  /* 0x3f80000008427421 */ /* 0x002fe20000010000 */
[C---:B------:R-:W-:Y:S01]  /*2170*/  FFMA.FTZ R8, R18.reuse, R65, R70 ;  /* 0x0000004112087223 */ /* 0x040fe20000010046 */
[----:B------:R-:W-:Y:S01]  /*2180*/  FMUL.FTZ R81, R77, R81 ;  /* 0x000000514d517220 */ /* 0x000fe20000410000 */
[----:B------:R-:W-:Y:S01]  /*2190*/  FFMA.FTZ R67, R18, R68, R67 ;  /* 0x0000004412437223 */ /* 0x000fe20000010043 */
[----:B------:R-:W-:Y:S01]  /*21a0*/  FFMA.FTZ R18, R0, R110, R75 ;  /* 0x0000006e00127223 */ /* 0x000fe2000001004b */
[----:B------:R-:W0:Y:S01]  /*21b0*/  MUFU.RCP R74, R74 ;  /* 0x0000004a004a7308 */ /* 0x000e220000001000 */
[----:B------:R-:W-:-:S07]  /*21c0*/  FMUL.FTZ R109, R109, R81 ;  /* 0x000000516d6d7220 */ /* 0x000fce0000410000 */
[----:B------:R1:W3:Y:S01]  /*21d0*/  MUFU.RCP R75, R66 ;  /* 0x00000042004b7308 */ /* 0x0002e20000001000 */
[----:B------:R-:W-:Y:S01]  /*21e0*/  FFMA.FTZ R18, R23, R65, R18 ;  /* 0x0000004117127223 */ /* 0x000fe20000010012 */
[----:B------:R-:W-:Y:S01]  /*21f0*/  FADD.FTZ R101, R101, R65 ;  /* 0x0000004165657221 */ /* 0x000fe20000010000 */
[----:B------:R-:W-:Y:S01]  /*2200*/  FADD.FTZ R65, -R108, 1 ;  /* 0x3f8000006c417421 */ /* 0x000fe20000010100 */
[----:B-1----:R-:W-:-:S04]  /*2210*/  FMUL.FTZ R66, R2, R109 ;  /* 0x0000006d02427220 */ /* 0x002fc80000410000 */
[----:B------:R-:W-:Y:S01]  /*2220*/  FFMA.FTZ R66, R4, R66, R67 ;  /* 0x0000004204427223 */ /* 0x000fe20000010043 */
[-C--:B------:R-:W-:Y:S01]  /*2230*/  FMUL.FTZ R67, R33, R76.reuse ;  /* 0x0000004c21437220 */ /* 0x080fe20000410000 */
[----:B------:R-:W-:Y:S01]  /*2240*/  FFMA.FTZ R24, R17, R76, R24 ;  /* 0x0000004c11187223 */ /* 0x000fe20000010018 */
[----:B----4-:R-:W-:Y:S01]  /*2250*/  FADD.FTZ R68, -R107, 1 ;  /* 0x3f8000006b447421 */ /* 0x010fe20000010100 */
[----:B------:R-:W-:Y:S01]  /*2260*/  FFMA.FTZ R65, R14, R65, 1 ;  /* 0x3f8000000e417423 */ /* 0x000fe20000010041 */
[----:B------:R-:W-:Y:S01]  /*2270*/  FFMA.FTZ R17, R17, R67, R66 ;  /* 0x0000004311117223 */ /* 0x000fe20000010042 */
[----:B------:R-:W-:Y:S01]  /*2280*/  STL [R1+0x170], R113 ;  /* 0x0001707101007387 */ /* 0x000fe20000100800 */
[----:B0-----:R-:W-:Y:S01]  /*2290*/  FADD.FTZ R67, -R74, 1 ;  /* 0x3f8000004a437421 */ /* 0x001fe20000010100 */
[----:B---3--:R-:W-:Y:S02]  /*22a0*/  FADD.FTZ R14, -R75, 1 ;  /* 0x3f8000004b0e7421 */ /* 0x008fe40000010100 */
[----:B------:R0:W-:Y:S01]  /*22b0*/  STL [R1+0x60], R28 ;  /* 0x0000601c01007387 */ /* 0x0001e20000100800 */
[----:B------:R-:W-:Y:S01]  /*22c0*/  FFMA.FTZ R68, R25, R68, 1 ;  /* 0x3f80000019447423 */ /* 0x000fe20000010044 */
[----:B------:R-:W-:-:S02]  /*22d0*/  FFMA.FTZ R25, R64, R67, 1 ;  /* 0x3f80000040197423 */ /* 0x000fc40000010043 */
[----:B------:R-:W-:Y:S01]  /*22e0*/  STL [R1+0x148], R40 ;  /* 0x0001482801007387 */ /* 0x000fe20000100800 */
[----:B------:R-:W-:Y:S01]  /*22f0*/  FFMA.FTZ R14, R27, R14, 1 ;  /* 0x3f8000001b0e7423 */ /* 0x000fe2000001000e */
[----:B------:R-:W-:Y:S02]  /*2300*/  IADD3.X R64, RZ, R16, RZ, P0, !PT ;  /* 0x00000010ff407210 */ /* 0x000fe400007fe4ff */
[----:B------:R1:W-:Y:S01]  /*2310*/  STL [R1+0x5c], R4 ;  /* 0x00005c0401007387 */ /* 0x0003e20000100800 */
[----:B------:R-:W-:-:S03]  /*2320*/  SHF.L.U32 R27, R48, 0x10, RZ ;  /* 0x00000010301b7819 */ /* 0x000fc600000006ff */
[----:B------:R-:W-:Y:S04]  /*2330*/  STL [R1+0x54], R29 ;  /* 0x0000541d01007387 */ /* 0x000fe80000100800 */
[----:B------:R-:W-:Y:S01]  /*2340*/  STL [R1+0x14c], R41 ;  /* 0x00014c2901007387 */ /* 0x000fe20000100800 */
[----:B0-----:R-:W-:-:S03]  /*2350*/  SHF.L.U32 R28, R12, 0x1, RZ ;  /* 0x000000010c1c7819 */ /* 0x001fc600000006ff */
[----:B------:R-:W-:Y:S01]  /*2360*/  STL [R1+0x4c], R36 ;  /* 0x00004c2401007387 */ /* 0x000fe20000100800 */
[----:B-1----:R-:W-:-:S03]  /*2370*/  SHF.L.U64.HI R4, R12, 0x1, R19 ;  /* 0x000000010c047819 */ /* 0x002fc60000010213 */
[----:B------:R-:W-:Y:S01]  /*2380*/  STL [R1+0x150], R44 ;  /* 0x0001502c01007387 */ /* 0x000fe20000100800 */
[C---:B------:R-:W-:Y:S01]  /*2390*/  SHF.L.U64.HI R31, R11.reuse, 0x1, R64 ;  /* 0x000000010b1f7819 */ /* 0x040fe20000010240 */
[----:B------:R-:W-:Y:S01]  /*23a0*/  FADD.FTZ R12, -R32, R27 ;  /* 0x0000001b200c7221 */ /* 0x000fe20000010100 */
[----:B------:R-:W-:Y:S01]  /*23b0*/  SHF.L.U32 R34, R11, 0x1, RZ ;  /* 0x000000010b227819 */ /* 0x000fe200000006ff */
[----:B------:R-:W-:Y:S01]  /*23c0*/  STL [R1+0x154], R45 ;  /* 0x0001542d01007387 */ /* 0x000fe20000100800 */
[----:B------:R-:W-:-:S03]  /*23d0*/  SHF.L.U32 R11, R49, 0x10, RZ ;  /* 0x00000010310b7819 */ /* 0x000fc600000006ff */
[----:B------:R-:W-:Y:S04]  /*23e0*/  STL [R1+0x158], R42 ;  /* 0x0001582a01007387 */ /* 0x000fe80000100800 */
[----:B------:R-:W-:Y:S04]  /*23f0*/  STL [R1+0x15c], R43 ;  /* 0x00015c2b01007387 */ /* 0x000fe80000100800 */
[----:B------:R-:W-:Y:S04]  /*2400*/  STL [R1+0x168], R112 ;  /* 0x0001687001007387 */ /* 0x000fe80000100800 */
[----:B------:R-:W-:Y:S04]  /*2410*/  STL [R1+0x174], R111 ;  /* 0x0001746f01007387 */ /* 0x000fe80000100800 */
[----:B------:R0:W-:Y:S02]  /*2420*/  STL [R1+0x160], R46 ;  /* 0x0001602e01007387 */ /* 0x0001e40000100800 */
[C---:B0-----:R-:W-:Y:S01]  /*2430*/  FMUL.FTZ R46, R3.reuse, R12 ;  /* 0x0000000c032e7220 */ /* 0x041fe20000410000 */
[----:B------:R-:W-:Y:S01]  /*2440*/  FADD.FTZ R12, -R32, R11 ;  /* 0x0000000b200c7221 */ /* 0x000fe20000010100 */
[----:B------:R-:W-:Y:S01]  /*2450*/  SHF.L.U32 R11, R50, 0x10, RZ ;  /* 0x00000010320b7819 */ /* 0x000fe200000006ff */
[----:B------:R0:W-:Y:S04]  /*2460*/  STL [R1+0x164], R47 ;  /* 0x0001642f01007387 */ /* 0x0001e80000100800 */
[----:B------:R-:W-:Y:S01]  /*2470*/  FADD.FTZ R11, -R32, R11 ;  /* 0x0000000b200b7221 */ /* 0x000fe20000010100 */
[----:B------:R-:W-:Y:S01]  /*2480*/  STL [R1+0x178], R110 ;  /* 0x0001786e01007387 */ /* 0x000fe20000100800 */
[----:B------:R-:W-:-:S03]  /*2490*/  FMUL.FTZ R43, R3, R12 ;  /* 0x0000000c032b7220 */ /* 0x000fc60000410000 */
[----:B------:R-:W-:Y:S01]  /*24a0*/  STL [R1+0x17c], R109 ;  /* 0x00017c6d01007387 */ /* 0x000fe20000100800 */
[----:B------:R-:W-:-:S03]  /*24b0*/  FMUL.FTZ R42, R3, R11 ;  /* 0x0000000b032a7220 */ /* 0x000fc60000410000 */
[----:B------:R-:W-:Y:S04]  /*24c0*/  STL [R1+0xb4], R4 ;  /* 0x0000b40401007387 */ /* 0x000fe80000100800 */
[----:B------:R1:W-:Y:S04]  /*24d0*/  STL [R1+0xb0], R28 ;  /* 0x0000b01c01007387 */ /* 0x0003e80000100800 */
[----:B------:R-:W-:Y:S04]  /*24e0*/  STL [R1+0xac], R31 ;  /* 0x0000ac1f01007387 */ /* 0x000fe80000100800 */
[----:B------:R-:W-:Y:S04]  /*24f0*/  STL [R1+0xa8], R34 ;  /* 0x0000a82201007387 */ /* 0x000fe80000100800 */
[----:B------:R-:W-:Y:S04]  /*2500*/  STL [R1+0x48], R46 ;  /* 0x0000482e01007387 */ /* 0x000fe80000100800 */
[----:B------:R-:W-:Y:S04]  /*2510*/  STL [R1+0x44], R43 ;  /* 0x0000442b01007387 */ /* 0x000fe80000100800 */
[----:B------:R-:W-:Y:S04]  /*2520*/  STL [R1+0x40], R42 ;  /* 0x0000402a01007387 */ /* 0x000fe80000100800 */
[----:B0-----:R-:W3:Y:S01]  /*2530*/  LDL R47, [R1+0x4c] ;  /* 0x00004c00012f7983 */ /* 0x001ee20000100800 */
[----:B------:R-:W-:Y:S01]  /*2540*/  IADD3 R64, P0, R28, UR26, RZ ;  /* 0x0000001a1c407c10 */ /* 0x000fe2000ff1e0ff */
[----:B------:R-:W-:Y:S01]  /*2550*/  FMUL.FTZ R108, R108, R65 ;  /* 0x000000416c6c7220 */ /* 0x000fe20000410000 */
[----:B------:R-:W-:-:S02]  /*2560*/  PRMT R89, R48, 0x7632, R89 ;  /* 0x0000763230597816 */ /* 0x000fc40000000059 */
[----:B------:R-:W-:Y:S02]  /*2570*/  IADD3.X R65, R4, UR27, RZ, P0, !PT ;  /* 0x0000001b04417c10 */ /* 0x000fe400087fe4ff */
[----:B------:R-:W-:Y:S01]  /*2580*/  SHF.L.U32 R89, R89, 0x10, RZ ;  /* 0x0000001059597819 */ /* 0x000fe200000006ff */
[C---:B------:R-:W-:Y:S01]  /*2590*/  FFMA.FTZ R18, R2.reuse, R109, R18 ;  /* 0x0000006d02127223 */ /* 0x040fe20000010012 */
[----:B------:R-:W-:Y:S02]  /*25a0*/  FFMA.FTZ R70, R2, R43, R20 ;  /* 0x0000002b02467223 */ /* 0x000fe40000010014 */
[----:B------:R-:W4:Y:S01]  /*25b0*/  LDG.E.64.CONSTANT R64, desc[UR18][R64.64] ;  /* 0x0000001240407981 */ /* 0x000f22000c1e9b00 */
[----:B------:R-:W-:Y:S01]  /*25c0*/  FADD.FTZ R89, -R32, R89 ;  /* 0x0000005920597221 */ /* 0x000fe20000010100 */
[----:B------:R-:W-:Y:S01]  /*25d0*/  FADD.FTZ R26, R26, R76 ;  /* 0x0000004c1a1a7221 */ /* 0x000fe20000010000 */
[----:B------:R-:W-:Y:S01]  /*25e0*/  FFMA.FTZ R18, R33, R76, R18 ;  /* 0x0000004c21127223 */ /* 0x000fe20000010012 */
[----:B------:R-:W-:Y:S01]  /*25f0*/  FMUL.FTZ R107, R107, R68 ;  /* 0x000000446b6b7220 */ /* 0x000fe20000410000 */
[----:B------:R-:W-:Y:S01]  /*2600*/  FMUL.FTZ R89, R3, R89 ;  /* 0x0000005903597220 */ /* 0x000fe20000410000 */
[----:B------:R-:W-:Y:S01]  /*2610*/  FMUL.FTZ R76, R70, -1.4426950216293334961 ;  /* 0xbfb8aa3b464c7820 */ /* 0x000fe20000410000 */
[----:B------:R-:W-:-:S02]  /*2620*/  SHF.L.U32 R68, R52, 0x10, RZ ;  /* 0x0000001034447819 */ /* 0x000fc400000006ff */
[----:B------:R-:W-:Y:S01]  /*2630*/  IADD3 R66, P0, R34, UR26, RZ ;  /* 0x0000001a22427c10 */ /* 0x000fe2000ff1e0ff */
[----:B------:R-:W-:Y:S02]  /*2640*/  FFMA.FTZ R72, R23, R89, R22 ;  /* 0x0000005917487223 */ /* 0x000fe40000010016 */
[----:B------:R-:W0:Y:S01]  /*2650*/  MUFU.EX2 R76, R76 ;  /* 0x0000004c004c7308 */ /* 0x000e220000000800 */
[----:B------:R-:W-:Y:S01]  /*2660*/  IADD3.X R67, R31, UR27, RZ, P0, !PT ;  /* 0x0000001b1f437c10 */ /* 0x000fe200087fe4ff */
[----:B------:R-:W-:Y:S01]  /*2670*/  FMUL.FTZ R108, R68, R108 ;  /* 0x0000006c446c7220 */ /* 0x000fe20000410000 */
[----:B------:R-:W-:Y:S01]  /*2680*/  FMUL.FTZ R19, R72, -1.4426950216293334961 ;  /* 0xbfb8aa3b48137820 */ /* 0x000fe20000410000 */
[----:B------:R-:W-:-:S03]  /*2690*/  IADD3 R68, P0, R35, UR28, RZ ;  /* 0x0000001c23447c10 */ /* 0x000fc6000ff1e0ff */
[----:B------:R-:W4:Y:S01]  /*26a0*/  LDG.E.64.CONSTANT R66, desc[UR18][R66.64] ;  /* 0x0000001242427981 */ /* 0x000f22000c1e9b00 */
[----:B------:R-:W-:Y:S01]  /*26b0*/  IADD3.X R69, R30, UR29, RZ, P0, !PT ;  /* 0x0000001d1e457c10 */ /* 0x000fe200087fe4ff */
[----:B------:R-:W2:Y:S01]  /*26c0*/  MUFU.EX2 R19, R19 ;  /* 0x0000001300137308 */ /* 0x000ea20000000800 */
[----:B------:R-:W-:Y:S01]  /*26d0*/  FMUL.FTZ R77, R0, R108 ;  /* 0x0000006c004d7220 */ /* 0x000fe20000410000 */
[----:B------:R-:W-:-:S03]  /*26e0*/  PRMT R80, R52, 0x7632, R80 ;  /* 0x0000763234507816 */ /* 0x000fc60000000050 */
[----:B------:R-:W4:Y:S01]  /*26f0*/  LDG.E.64.CONSTANT R68, desc[UR18][R68.64] ;  /* 0x0000001244447981 */ /* 0x000f22000c1e9b00 */
[----:B------:R-:W-:Y:S01]  /*2700*/  FFMA.FTZ R17, R29, R77, R17 ;  /* 0x0000004d1d117223 */ /* 0x000fe20000010011 */
[----:B------:R-:W-:Y:S01]  /*2710*/  SHF.L.U32 R80, R80, 0x10, RZ ;  /* 0x0000001050507819 */ /* 0x000fe200000006ff */
[----:B0-----:R-:W-:Y:S01]  /*2720*/  FADD.FTZ R77, R76, 1 ;  /* 0x3f8000004c4d7421 */ /* 0x001fe20000010000 */
[----:B------:R-:W-:Y:S01]  /*2730*/  FMUL.FTZ R74, R74, R25 ;  /* 0x000000194a4a7220 */ /* 0x000fe20000410000 */
[----:B------:R-:W-:Y:S01]  /*2740*/  PRMT R12, R49, 0x7632, R12 ;  /* 0x00007632310c7816 */ /* 0x000fe2000000000c */
[--C-:B------:R-:W-:Y:S01]  /*2750*/  FFMA.FTZ R25, R0, R46, R21.reuse ;  /* 0x0000002e00197223 */ /* 0x100fe20000010015 */
[----:B------:R-:W-:Y:S01]  /*2760*/  SHF.L.U32 R76, R51, 0x10, RZ ;  /* 0x00000010334c7819 */ /* 0x000fe200000006ff */
[----:B------:R-:W-:Y:S01]  /*2770*/  FMUL.FTZ R74, R80, R74 ;  /* 0x0000004a504a7220 */ /* 0x000fe20000410000 */
[----:B------:R-:W-:Y:S01]  /*2780*/  SHF.L.U32 R12, R12, 0x10, RZ ;  /* 0x000000100c0c7819 */ /* 0x000fe200000006ff */
[C---:B------:R-:W-:Y:S01]  /*2790*/  FFMA.FTZ R18, R0.reuse, R108, R18 ;  /* 0x0000006c00127223 */ /* 0x040fe20000010012 */
[----:B------:R-:W0:Y:S01]  /*27a0*/  MUFU.RCP R77, R77 ;  /* 0x0000004d004d7308 */ /* 0x000e220000001000 */
[----:B--2---:R-:W-:Y:S01]  /*27b0*/  FADD.FTZ R80, R19, 1 ;  /* 0x3f80000013507421 */ /* 0x004fe20000010000 */
[----:B------:R-:W-:Y:S01]  /*27c0*/  FMUL.FTZ R27, R25, -1.4426950216293334961 ;  /* 0xbfb8aa3b191b7820 */ /* 0x000fe20000410000 */
[----:B------:R-:W-:Y:S01]  /*27d0*/  FFMA.FTZ R11, R0, R42, R21 ;  /* 0x0000002a000b7223 */ /* 0x000fe20000010015 */
[----:B------:R-:W-:Y:S01]  /*27e0*/  FFMA.FTZ R19, R23, R74, R18 ;  /* 0x0000004a17137223 */ /* 0x000fe20000010012 */
[C---:B------:R-:W-:Y:S01]  /*27f0*/  FADD.FTZ R12, -R32.reuse, R12 ;  /* 0x0000000c200c7221 */ /* 0x040fe20000010100 */
[----:B------:R-:W-:-:S02]  /*2800*/  FADD.FTZ R18, -R32, R76 ;  /* 0x0000004c20127221 */ /* 0x000fc40000010100 */
[----:B------:R-:W2:Y:S01]  /*2810*/  MUFU.RCP R76, R80 ;  /* 0x00000050004c7308 */ /* 0x000ea20000001000 */
[----:B------:R-:W-:Y:S01]  /*2820*/  FMUL.FTZ R71, R11, -1.4426950216293334961 ;  /* 0xbfb8aa3b0b477820 */ /* 0x000fe20000410000 */
[----:B------:R-:W-:Y:S01]  /*2830*/  FMUL.FTZ R12, R3, R12 ;  /* 0x0000000c030c7220 */ /* 0x000fe20000410000 */
[----:B------:R-:W-:Y:S01]  /*2840*/  FMUL.FTZ R75, R75, R14 ;  /* 0x0000000e4b4b7220 */ /* 0x000fe20000410000 */
[----:B------:R-:W-:-:S04]  /*2850*/  SHF.L.U32 R14, R53, 0x10, RZ ;  /* 0x00000010350e7819 */ /* 0x000fc800000006ff */
[----:B------:R-:W1:Y:S01]  /*2860*/  MUFU.EX2 R27, R27 ;  /* 0x0000001b001b7308 */ /* 0x000e620000000800 */
[----:B------:R-:W-:Y:S01]  /*2870*/  FFMA.FTZ R73, R33, R12, R98 ;  /* 0x0000000c21497223 */ /* 0x000fe20000010062 */
[----:B------:R-:W-:Y:S01]  /*2880*/  FMUL.FTZ R107, R14, R107 ;  /* 0x0000006b0e6b7220 */ /* 0x000fe20000410000 */
[----:B0-----:R-:W-:Y:S02]  /*2890*/  FADD.FTZ R83, -R77, 1 ;  /* 0x3f8000004d537421 */ /* 0x001fe40000010100 */
[----:B------:R-:W-:-:S03]  /*28a0*/  FMUL.FTZ R14, R73, -1.4426950216293334961 ;  /* 0xbfb8aa3b490e7820 */ /* 0x000fc60000410000 */
[----:B------:R-:W0:Y:S01]  /*28b0*/  MUFU.EX2 R71, R71 ;  /* 0x0000004700477308 */ /* 0x000e220000000800 */
[----:B------:R-:W-:Y:S01]  /*28c0*/  PRMT R79, R53, 0x7632, R79 ;  /* 0x00007632354f7816 */ /* 0x000fe2000000004f */
[----:B------:R-:W-:Y:S01]  /*28d0*/  FFMA.FTZ R83, R70, R83, 1 ;  /* 0x3f80000046537423 */ /* 0x000fe20000010053 */
[----:B--2---:R-:W-:Y:S02]  /*28e0*/  FADD.FTZ R70, -R76, 1 ;  /* 0x3f8000004c467421 */ /* 0x004fe40000010100 */
[----:B------:R-:W-:-:S03]  /*28f0*/  SHF.L.U32 R79, R79, 0x10, RZ ;  /* 0x000000104f4f7819 */ /* 0x000fc600000006ff */
[----:B------:R-:W2:Y:S01]  /*2900*/  MUFU.EX2 R14, R14 ;  /* 0x0000000e000e7308 */ /* 0x000ea20000000800 */
[----:B-1----:R-:W-:Y:S01]  /*2910*/  FADD.FTZ R78, R27, 1 ;  /* 0x3f8000001b4e7421 */ /* 0x002fe20000010000 */
[----:B------:R-:W-:Y:S01]  /*2920*/  FFMA.FTZ R70, R72, R70, 1 ;  /* 0x3f80000048467423 */ /* 0x000fe20000010046 */
[----:B------:R-:W-:-:S03]  /*2930*/  FMUL.FTZ R27, R79, R75 ;  /* 0x0000004b4f1b7220 */ /* 0x000fc60000410000 */
[----:B------:R-:W-:Y:S01]  /*2940*/  FMUL.FTZ R76, R76, R70 ;  /* 0x000000464c4c7220 */ /* 0x000fe20000410000 */
[----:B------:R-:W-:Y:S01]  /*2950*/  IADD3 R70, P0, R28, UR28, RZ ;  /* 0x0000001c1c467c10 */ /* 0x000fe2000ff1e0ff */
[----:B------:R1:W2:Y:S01]  /*2960*/  MUFU.RCP R75, R78 ;  /* 0x0000004e004b7308 */ /* 0x0002a20000001000 */
[----:B0-----:R-:W-:Y:S01]  /*2970*/  FADD.FTZ R71, R71, 1 ;  /* 0x3f80000047477421 */ /* 0x001fe20000010000 */
[----:B------:R-:W-:Y:S01]  /*2980*/  PRMT R79, R51, 0x7632, R79 ;  /* 0x00007632334f7816 */ /* 0x000fe2000000004f */
[-C--:B------:R-:W-:Y:S01]  /*2990*/  FFMA.FTZ R8, R5, R74.reuse, R8 ;  /* 0x0000004a05087223 */ /* 0x080fe20000010008 */
[----:B------:R-:W-:Y:S01]  /*29a0*/  FADD.FTZ R101, R101, R74 ;  /* 0x0000004a65657221 */ /* 0x000fe20000010000 */
[----:B------:R-:W-:Y:S01]  /*29b0*/  FMUL.FTZ R74, R23, R74 ;  /* 0x0000004a174a7220 */ /* 0x000fe20000410000 */
[----:B-1----:R-:W-:Y:S02]  /*29c0*/  PRMT R78, R50, 0x7632, R78 ;  /* 0x00007632324e7816 */ /* 0x002fe4000000004e */
[----:B------:R0:W-:Y:S01]  /*29d0*/  MUFU.RCP R104, R71 ;  /* 0x0000004700687308 */ /* 0x0001e20000001000 */
[----:B------:R-:W-:-:S02]  /*29e0*/  SHF.L.U32 R79, R79, 0x10, RZ ;  /* 0x000000104f4f7819 */ /* 0x000fc400000006ff */
[----:B------:R-:W-:Y:S01]  /*29f0*/  SHF.L.U32 R78, R78, 0x10, RZ ;  /* 0x000000104e4e7819 */ /* 0x000fe200000006ff */
[----:B------:R-:W-:Y:S01]  /*2a00*/  FMUL.FTZ R45, R3, R18 ;  /* 0x00000012032d7220 */ /* 0x000fe20000410000 */
[----:B------:R-:W-:Y:S01]  /*2a10*/  FFMA.FTZ R17, R5, R74, R17 ;  /* 0x0000004a05117223 */ /* 0x000fe20000010011 */
[----:B0-----:R-:W-:Y:S01]  /*2a20*/  IADD3.X R71, R4, UR29, RZ, P0, !PT ;  /* 0x0000001d04477c10 */ /* 0x001fe200087fe4ff */
[----:B--2---:R-:W-:Y:S01]  /*2a30*/  FADD.FTZ R14, R14, 1 ;  /* 0x3f8000000e0e7421 */ /* 0x004fe20000010000 */
[----:B------:R-:W-:Y:S01]  /*2a40*/  FADD.FTZ R5, -R32, R78 ;  /* 0x0000004e20057221 */ /* 0x000fe20000010100 */
[----:B------:R-:W-:Y:S01]  /*2a50*/  FFMA.FTZ R18, R2, R45, R20 ;  /* 0x0000002d02127223 */ /* 0x000fe20000010014 */
[----:B------:R-:W-:Y:S02]  /*2a60*/  FADD.FTZ R82, -R32, R79 ;  /* 0x0000004f20527221 */ /* 0x000fe40000010100 */
[----:B------:R-:W2:Y:S01]  /*2a70*/  LDG.E.64.CONSTANT R70, desc[UR18][R70.64] ;  /* 0x0000001246467981 */ /* 0x000ea2000c1e9b00 */
[----:B------:R-:W0:Y:S01]  /*2a80*/  MUFU.RCP R78, R14 ;  /* 0x0000000e004e7308 */ /* 0x000e220000001000 */
[----:B------:R-:W-:Y:S01]  /*2a90*/  FMUL.FTZ R79, R2, R107 ;  /* 0x0000006b024f7220 */ /* 0x000fe20000410000 */
[----:B------:R-:W-:Y:S01]  /*2aa0*/  FMUL.FTZ R5, R3, R5 ;  /* 0x0000000503057220 */ /* 0x000fe20000410000 */
[----:B------:R-:W-:Y:S01]  /*2ab0*/  FMUL.FTZ R74, R18, -1.4426950216293334961 ;  /* 0xbfb8aa3b124a7820 */ /* 0x000fe20000410000 */
[----:B------:R-:W-:Y:S01]  /*2ac0*/  FFMA.FTZ R19, R2, R107, R19 ;  /* 0x0000006b02137223 */ /* 0x000fe20000010013 */
[----:B------:R-:W-:-:S04]  /*2ad0*/  FADD.FTZ R81, -R75, 1 ;  /* 0x3f8000004b517421 */ /* 0x000fc80000010100 */
[----:B------:R-:W1:Y:S01]  /*2ae0*/  MUFU.EX2 R74, R74 ;  /* 0x0000004a004a7308 */ /* 0x000e620000000800 */
[-C--:B------:R-:W-:Y:S01]  /*2af0*/  FFMA.FTZ R24, R13, R27.reuse, R24 ;  /* 0x0000001b0d187223 */ /* 0x080fe20000010018 */
[----:B------:R-:W-:Y:S01]  /*2b00*/  FADD.FTZ R26, R26, R27 ;  /* 0x0000001b1a1a7221 */ /* 0x000fe20000010000 */
[CC--:B------:R-:W-:Y:S01]  /*2b10*/  FFMA.FTZ R19, R33.reuse, R27.reuse, R19 ;  /* 0x0000001b21137223 */ /* 0x0c0fe20000010013 */
[----:B------:R-:W-:Y:S01]  /*2b20*/  FMUL.FTZ R84, R33, R27 ;  /* 0x0000001b21547220 */ /* 0x000fe20000410000 */
[----:B------:R-:W-:Y:S01]  /*2b30*/  FFMA.FTZ R81, R25, R81, 1 ;  /* 0x3f80000019517423 */ /* 0x000fe20000010051 */
[----:B------:R-:W-:-:S03]  /*2b40*/  FMUL.FTZ R82, R3, R82 ;  /* 0x0000005203527220 */ /* 0x000fc60000410000 */
[----:B------:R-:W-:Y:S01]  /*2b50*/  FMUL.FTZ R81, R75, R81 ;  /* 0x000000514b517220 */ /* 0x000fe20000410000 */
[----:B0-----:R-:W-:Y:S01]  /*2b60*/  FADD.FTZ R75, -R78, 1 ;  /* 0x3f8000004e4b7421 */ /* 0x001fe20000010100 */
[----:B------:R-:W-:Y:S01]  /*2b70*/  SHF.L.U32 R106, R54, 0x10, RZ ;  /* 0x00000010366a7819 */ /* 0x000fe200000006ff */
[----:B------:R-:W-:Y:S02]  /*2b80*/  FFMA.FTZ R14, R33, R82, R98 ;  /* 0x00000052210e7223 */ /* 0x000fe40000010062 */
[----:B------:R-:W-:Y:S02]  /*2b90*/  FFMA.FTZ R75, R73, R75, 1 ;  /* 0x3f800000494b7423 */ /* 0x000fe4000001004b */
[----:B------:R-:W-:Y:S01]  /*2ba0*/  FMUL.FTZ R106, R106, R81 ;  /* 0x000000516a6a7220 */ /* 0x000fe20000410000 */
[----:B-1----:R-:W-:Y:S01]  /*2bb0*/  FADD.FTZ R74, R74, 1 ;  /* 0x3f8000004a4a7421 */ /* 0x002fe20000010000 */
[----:B------:R-:W-:Y:S01]  /*2bc0*/  FMUL.FTZ R78, R78, R75 ;  /* 0x0000004b4e4e7220 */ /* 0x000fe20000410000 */
[----:B------:R-:W-:Y:S01]  /*2bd0*/  PRMT R75, R54, 0x7632, R75 ;  /* 0x00007632364b7816 */ /* 0x000fe2000000004b */
[----:B------:R-:W-:Y:S01]  /*2be0*/  FMUL.FTZ R25, R14, -1.4426950216293334961 ;  /* 0xbfb8aa3b0e197820 */ /* 0x000fe20000410000 */
[----:B------:R-:W-:Y:S01]  /*2bf0*/  MUFU.RCP R103, R74 ;  /* 0x0000004a00677308 */ /* 0x000fe20000001000 */
[----:B------:R-:W-:Y:S01]  /*2c00*/  FMUL.FTZ R72, R0, R106 ;  /* 0x0000006a00487220 */ /* 0x000fe20000410000 */
[----:B------:R-:W-:Y:S01]  /*2c10*/  SHF.L.U32 R75, R75, 0x10, RZ ;  /* 0x000000104b4b7819 */ /* 0x000fe200000006ff */
[----:B------:R-:W-:Y:S01]  /*2c20*/  FMUL.FTZ R83, R77, R83 ;  /* 0x000000534d537220 */ /* 0x000fe20000410000 */
[----:B------:R-:W-:-:S04]  /*2c30*/  SHF.L.U32 R105, R55, 0x10, RZ ;  /* 0x0000001037697819 */ /* 0x000fc800000006ff */
[----:B------:R-:W0:Y:S01]  /*2c40*/  MUFU.EX2 R25, R25 ;  /* 0x0000001900197308 */ /* 0x000e220000000800 */
[----:B------:R-:W-:Y:S01]  /*2c50*/  FFMA.FTZ R19, R0, R106, R19 ;  /* 0x0000006a00137223 */ /* 0x000fe20000010013 */
[----:B------:R-:W-:Y:S01]  /*2c60*/  FMUL.FTZ R105, R105, R83 ;  /* 0x0000005369697220 */ /* 0x000fe20000410000 */
[----:B------:R-:W-:Y:S02]  /*2c70*/  PRMT R73, R55, 0x7632, R73 ;  /* 0x0000763237497816 */ /* 0x000fe40000000049 */
[----:B------:R-:W-:Y:S02]  /*2c80*/  SHF.L.U32 R28, R10, 0x1, RZ ;  /* 0x000000010a1c7819 */ /* 0x000fe400000006ff */
[----:B------:R-:W-:Y:S01]  /*2c90*/  SHF.L.U32 R73, R73, 0x10, RZ ;  /* 0x0000001049497819 */ /* 0x000fe200000006ff */
[----:B0-----:R-:W-:-:S04]  /*2ca0*/  FADD.FTZ R25, R25, 1 ;  /* 0x3f80000019197421 */ /* 0x001fc80000010000 */
[----:B------:R-:W-:Y:S01]  /*2cb0*/  FMUL.FTZ R78, R73, R78 ;  /* 0x0000004e494e7220 */ /* 0x000fe20000410000 */
[----:B------:R-:W-:-:S03]  /*2cc0*/  SHF.L.U32 R30, R6, 0x1, RZ ;  /* 0x00000001061e7819 */ /* 0x000fc600000006ff */
[----:B------:R-:W-:Y:S01]  /*2cd0*/  FFMA.FTZ R24, R12, R78, R24 ;  /* 0x0000004e0c187223 */ /* 0x000fe20000010018 */
[----:B------:R-:W-:Y:S01]  /*2ce0*/  FADD.FTZ R26, R26, R78 ;  /* 0x0000004e1a1a7221 */ /* 0x000fe20000010000 */
[----:B------:R-:W-:Y:S02]  /*2cf0*/  SHF.L.U32 R83, R60, 0x10, RZ ;  /* 0x000000103c537819 */ /* 0x000fe400000006ff */
[----:B------:R-:W-:-:S04]  /*2d00*/  PRMT R85, R61, 0x7632, R85 ;  /* 0x000076323d557816 */ /* 0x000fc80000000055 */
[----:B------:R-:W-:Y:S01]  /*2d10*/  SHF.L.U32 R85, R85, 0x10, RZ ;  /* 0x0000001055557819 */ /* 0x000fe200000006ff */
[----:B---3--:R-:W-:Y:S01]  /*2d20*/  FFMA.FTZ R79, R47, R79, R17 ;  /* 0x0000004f2f4f7223 */ /* 0x008fe20000010011 */
[----:B------:R-:W-:-:S04]  /*2d30*/  FFMA.FTZ R17, R23, R5, R22 ;  /* 0x0000000517117223 */ /* 0x000fc80000010016 */
[----:B------:R-:W-:-:S04]  /*2d40*/  FMUL.FTZ R80, R17, -1.4426950216293334961 ;  /* 0xbfb8aa3b11507820 */ /* 0x000fc80000410000 */
[----:B------:R-:W0:Y:S01]  /*2d50*/  MUFU.EX2 R27, R80 ;  /* 0x00000050001b7308 */ /* 0x000e220000000800 */
[----:B------:R-:W-:-:S04]  /*2d60*/  FFMA.FTZ R13, R13, R84, R79 ;  /* 0x000000540d0d7223 */ /* 0x000fc8000001004f */
[----:B------:R-:W-:Y:S01]  /*2d70*/  FFMA.FTZ R72, R46, R72, R13 ;  /* 0x000000482e487223 */ /* 0x000fe2000001000d */
[----:B0-----:R-:W-:Y:S01]  /*2d80*/  FADD.FTZ R74, R27, 1 ;  /* 0x3f8000001b4a7421 */ /* 0x001fe20000010000 */
[----:B------:R-:W-:-:S03]  /*2d90*/  FMUL.FTZ R27, R75, R76 ;  /* 0x0000004c4b1b7220 */ /* 0x000fc60000410000 */
[----:B------:R0:W1:Y:S01]  /*2da0*/  MUFU.RCP R13, R74 ;  /* 0x0000004a000d7308 */ /* 0x0000620000001000 */
[CC--:B------:R-:W-:Y:S01]  /*2db0*/  FFMA.FTZ R19, R23.reuse, R27.reuse, R19 ;  /* 0x0000001b17137223 */ /* 0x0c0fe20000010013 */
[----:B0-----:R-:W-:-:S04]  /*2dc0*/  FMUL.FTZ R74, R23, R27 ;  /* 0x0000001b174a7220 */ /* 0x001fc80000410000 */
[C---:B------:R-:W-:Y:S01]  /*2dd0*/  FFMA.FTZ R72, R89.reuse, R74, R72 ;  /* 0x0000004a59487223 */ /* 0x040fe20000010048 */
[----:B------:R-:W-:Y:S01]  /*2de0*/  FFMA.FTZ R89, R89, R27, R8 ;  /* 0x0000001b59597223 */ /* 0x000fe20000010008 */
[----:B------:R-:W-:Y:S01]  /*2df0*/  FFMA.FTZ R8, R2, R105, R19 ;  /* 0x0000006902087223 */ /* 0x000fe20000010013 */
[----:B------:R-:W-:Y:S01]  /*2e00*/  FADD.FTZ R19, -R104, 1 ;  /* 0x3f80000068137421 */ /* 0x000fe20000010100 */
[----:B------:R-:W-:-:S03]  /*2e10*/  FADD.FTZ R101, R101, R27 ;  /* 0x0000001b65657221 */ /* 0x000fc60000010000 */
[----:B------:R-:W-:Y:S01]  /*2e20*/  FFMA.FTZ R19, R11, R19, 1 ;  /* 0x3f8000000b137423 */ /* 0x000fe20000010013 */
[----:B-1----:R-:W-:Y:S01]  /*2e30*/  FADD.FTZ R11, -R13, 1 ;  /* 0x3f8000000d0b7421 */ /* 0x002fe20000010100 */
[----:B------:R0:W1:Y:S01]  /*2e40*/  MUFU.RCP R80, R25 ;  /* 0x0000001900507308 */ /* 0x0000620000001000 */
[----:B------:R-:W-:Y:S02]  /*2e50*/  FADD.FTZ R27, -R103, 1 ;  /* 0x3f800000671b7421 */ /* 0x000fe40000010100 */
[----:B------:R-:W-:Y:S01]  /*2e60*/  FFMA.FTZ R17, R17, R11, 1 ;  /* 0x3f80000011117423 */ /* 0x000fe2000001000b */
[-C--:B------:R-:W-:Y:S01]  /*2e70*/  IADD3.X R11, RZ, R16.reuse, RZ, P4, !PT ;  /* 0x00000010ff0b7210 */ /* 0x080fe200027fe4ff */
[----:B------:R-:W-:Y:S01]  /*2e80*/  FFMA.FTZ R27, R18, R27, 1 ;  /* 0x3f800000121b7423 */ /* 0x000fe2000001001b */
[----:B0-----:R-:W-:Y:S01]  /*2e90*/  FMUL.FTZ R25, R2, R105 ;  /* 0x0000006902197220 */ /* 0x001fe20000410000 */
[----:B------:R-:W-:Y:S02]  /*2ea0*/  IADD3.X R18, RZ, R16, RZ, P3, !PT ;  /* 0x00000010ff127210 */ /* 0x000fe40001ffe4ff */
[----:B------:R-:W-:Y:S01]  /*2eb0*/  SHF.L.U64.HI R4, R10, 0x1, R11 ;  /* 0x000000010a047819 */ /* 0x000fe2000001020b */
[----:B------:R-:W-:Y:S01]  /*2ec0*/  FFMA.FTZ R25, R43, R25, R72 ;  /* 0x000000192b197223 */ /* 0x000fe20000010048 */
[----:B------:R-:W-:-:S04]  /*2ed0*/  IADD3 R72, P3, R28, UR26, RZ ;  /* 0x0000001a1c487c10 */ /* 0x000fc8000ff7e0ff */
[----:B------:R-:W-:Y:S02]  /*2ee0*/  IADD3.X R73, R4, UR27, RZ, P3, !PT ;  /* 0x0000001b04497c10 */ /* 0x000fe40009ffe4ff */
[----:B------:R-:W-:Y:S02]  /*2ef0*/  SHF.L.U64.HI R29, R6, 0x1, R18 ;  /* 0x00000001061d7819 */ /* 0x000fe40000010212 */
[----:B------:R-:W-:Y:S02]  /*2f00*/  IADD3 R76, P4, R30, UR26, RZ ;  /* 0x0000001a1e4c7c10 */ /* 0x000fe4000ff9e0ff */
[----:B------:R-:W3:Y:S02]  /*2f10*/  LDG.E.64.CONSTANT R72, desc[UR18][R72.64] ;  /* 0x0000001248487981 */ /* 0x000ee4000c1e9b00 */
[----:B------:R-:W-:Y:S02]  /*2f20*/  IADD3.X R77, R29, UR27, RZ, P4, !PT ;  /* 0x0000001b1d4d7c10 */ /* 0x000fe4000a7fe4ff */
[----:B------:R-:W-:-:S02]  /*2f30*/  IADD3 R74, P0, R34, UR28, RZ ;  /* 0x0000001c224a7c10 */ /* 0x000fc4000ff1e0ff */
[----:B------:R-:W-:Y:S01]  /*2f40*/  SHF.L.U32 R11, R57, 0x10, RZ ;  /* 0x00000010390b7819 */ /* 0x000fe200000006ff */
[----:B------:R-:W-:Y:S01]  /*2f50*/  FMUL.FTZ R103, R103, R27 ;  /* 0x0000001b67677220 */ /* 0x000fe20000410000 */
[----:B------:R-:W3:Y:S01]  /*2f60*/  LDG.E.64.CONSTANT R76, desc[UR18][R76.64] ;  /* 0x000000124c4c7981 */ /* 0x000ee2000c1e9b00 */
[----:B------:R-:W-:Y:S02]  /*2f70*/  SHF.L.U32 R6, R56, 0x10, RZ ;  /* 0x0000001038067819 */ /* 0x000fe400000006ff */
[----:B------:R-:W-:Y:S01]  /*2f80*/  IADD3.X R75, R31, UR29, RZ, P0, !PT ;  /* 0x0000001d1f4b7c10 */ /* 0x000fe200087fe4ff */
[----:B------:R-:W-:Y:S01]  /*2f90*/  FADD.FTZ R11, -R32, R11 ;  /* 0x0000000b200b7221 */ /* 0x000fe20000010100 */
[----:B------:R-:W-:Y:S01]  /*2fa0*/  PRMT R27, R56, 0x7632, R27 ;  /* 0x00007632381b7816 */ /* 0x000fe2000000001b */
[----:B------:R-:W-:Y:S02]  /*2fb0*/  FADD.FTZ R6, -R32, R6 ;  /* 0x0000000620067221 */ /* 0x000fe40000010100 */
[----:B------:R-:W-:Y:S01]  /*2fc0*/  FMUL.FTZ R41, R3, R11 ;  /* 0x0000000b03297220 */ /* 0x000fe20000410000 */
[----:B------:R-:W-:Y:S01]  /*2fd0*/  SHF.L.U32 R27, R27, 0x10, RZ ;  /* 0x000000101b1b7819 */ /* 0x000fe200000006ff */
[----:B------:R-:W3:Y:S01]  /*2fe0*/  LDG.E.64.CONSTANT R74, desc[UR18][R74.64] ;  /* 0x000000124a4a7981 */ /* 0x000ee2000c1e9b00 */
[----:B------:R-:W-:Y:S01]  /*2ff0*/  FMUL.FTZ R104, R104, R19 ;  /* 0x0000001368687220 */ /* 0x000fe20000410000 */
[----:B------:R-:W-:Y:S01]  /*3000*/  PRMT R11, R57, 0x7632, R11 ;  /* 0x00007632390b7816 */ /* 0x000fe2000000000b */
[----:B-1----:R-:W-:Y:S01]  /*3010*/  FADD.FTZ R19, -R80, 1 ;  /* 0x3f80000050137421 */ /* 0x002fe20000010100 */
[----:B------:R-:W-:Y:S01]  /*3020*/  FMUL.FTZ R44, R3, R6 ;  /* 0x00000006032c7220 */ /* 0x000fe20000410000 */
[----:B------:R-:W-:Y:S01]  /*3030*/  FFMA.FTZ R81, R2, R41, R20 ;  /* 0x0000002902517223 */ /* 0x000fe20000010014 */
[----:B------:R-:W-:Y:S01]  /*3040*/  FADD.FTZ R27, -R32, R27 ;  /* 0x0000001b201b7221 */ /* 0x000fe20000010100 */
[CC--:B------:R-:W-:Y:S01]  /*3050*/  FFMA.FTZ R8, R33.reuse, R78.reuse, R8 ;  /* 0x0000004e21087223 */ /* 0x0c0fe20000010008 */
[----:B------:R-:W-:Y:S01]  /*3060*/  FMUL.FTZ R78, R33, R78 ;  /* 0x0000004e214e7220 */ /* 0x000fe20000410000 */
[----:B------:R-:W-:Y:S01]  /*3070*/  SHF.L.U32 R11, R11, 0x10, RZ ;  /* 0x000000100b0b7819 */ /* 0x000fe200000006ff */
[----:B------:R-:W-:Y:S01]  /*3080*/  FFMA.FTZ R14, R14, R19, 1 ;  /* 0x3f8000000e0e7423 */ /* 0x000fe20000010013 */
[----:B------:R-:W-:Y:S01]  /*3090*/  FFMA.FTZ R10, R0, R44, R21 ;  /* 0x0000002c000a7223 */ /* 0x000fe20000010015 */
[----:B------:R-:W-:Y:S01]  /*30a0*/  FMUL.FTZ R19, R81, -1.4426950216293334961 ;  /* 0xbfb8aa3b51137820 */ /* 0x000fe20000410000 */
[----:B------:R-:W-:Y:S01]  /*30b0*/  FMUL.FTZ R27, R3, R27 ;  /* 0x0000001b031b7220 */ /* 0x000fe20000410000 */
[----:B------:R-:W-:Y:S01]  /*30c0*/  FFMA.FTZ R12, R12, R78, R25 ;  /* 0x0000004e0c0c7223 */ /* 0x000fe20000010019 */
[----:B------:R-:W-:Y:S01]  /*30d0*/  FMUL.FTZ R25, R10, -1.4426950216293334961 ;  /* 0xbfb8aa3b0a197820 */ /* 0x000fe20000410000 */
[----:B------:R-:W-:Y:S01]  /*30e0*/  FADD.FTZ R11, -R32, R11 ;  /* 0x0000000b200b7221 */ /* 0x000fe20000010100 */
[----:B------:R-:W-:Y:S01]  /*30f0*/  FFMA.FTZ R78, R23, R27, R22 ;  /* 0x0000001b174e7223 */ /* 0x000fe20000010016 */
[----:B------:R-:W-:Y:S01]  /*3100*/  PRMT R79, R60, 0x7632, R79 ;  /* 0x000076323c4f7816 */ /* 0x000fe2000000004f */
[----:B------:R-:W0:Y:S01]  /*3110*/  MUFU.EX2 R19, R19 ;  /* 0x0000001300137308 */ /* 0x000e220000000800 */
[----:B------:R-:W-:Y:S01]  /*3120*/  FMUL.FTZ R11, R3, R11 ;  /* 0x0000000b030b7220 */ /* 0x000fe20000410000 */
[----:B------:R-:W-:Y:S01]  /*3130*/  FMUL.FTZ R18, R78, -1.4426950216293334961 ;  /* 0xbfb8aa3b4e127820 */ /* 0x000fe20000410000 */
[----:B------:R-:W-:Y:S01]  /*3140*/  SHF.L.U32 R79, R79, 0x10, RZ ;  /* 0x000000104f4f7819 */ /* 0x000fe200000006ff */
[----:B------:R-:W-:Y:S01]  /*3150*/  FMUL.FTZ R13, R13, R17 ;  /* 0x000000110d0d7220 */ /* 0x000fe20000410000 */
[----:B------:R-:W-:Y:S01]  /*3160*/  FMUL.FTZ R104, R83, R104 ;  /* 0x0000006853687220 */ /* 0x000fe20000410000 */
[----:B------:R-:W-:-:S02]  /*3170*/  FFMA.FTZ R84, R33, R11, R98 ;  /* 0x0000000b21547223 */ /* 0x000fc40000010062 */
[----:B------:R-:W1:Y:S01]  /*3180*/  MUFU.EX2 R25, R25 ;  /* 0x0000001900197308 */ /* 0x000e620000000800 */
[----:B------:R-:W-:Y:S01]  /*3190*/  SHF.L.U32 R83, R61, 0x10, RZ ;  /* 0x000000103d537819 */ /* 0x000fe200000006ff */
[----:B------:R-:W-:Y:S01]  /*31a0*/  FMUL.FTZ R79, R79, R13 ;  /* 0x0000000d4f4f7220 */ /* 0x000fe20000410000 */
[----:B------:R-:W-:Y:S01]  /*31b0*/  FMUL.FTZ R80, R80, R14 ;  /* 0x0000000e50507220 */ /* 0x000fe20000410000 */
[----:B------:R-:W-:Y:S01]  /*31c0*/  FMUL.FTZ R13, R0, R104 ;  /* 0x00000068000d7220 */ /* 0x000fe20000410000 */
[----:B------:R-:W-:-:S03]  /*31d0*/  FMUL.FTZ R14, R84, -1.4426950216293334961 ;  /* 0xbfb8aa3b540e7820 */ /* 0x000fc60000410000 */
[----:B------:R-:W4:Y:S01]  /*31e0*/  MUFU.EX2 R18, R18 ;  /* 0x0000001200127308 */ /* 0x000f220000000800 */
[----:B------:R-:W-:Y:S01]  /*31f0*/  FMUL.FTZ R103, R83, R103 ;  /* 0x0000006753677220 */ /* 0x000fe20000410000 */
[----:B------:R-:W-:Y:S01]  /*3200*/  FFMA.FTZ R12, R42, R13, R12 ;  /* 0x0000000d2a0c7223 */ /* 0x000fe2000001000c */
[-C--:B------:R-:W-:Y:S01]  /*3210*/  FMUL.FTZ R83, R23, R79.reuse ;  /* 0x0000004f17537220 */ /* 0x080fe20000410000 */
[----:B------:R-:W-:-:S03]  /*3220*/  FFMA.FTZ R89, R5, R79, R89 ;  /* 0x0000004f05597223 */ /* 0x000fc60000010059 */
[----:B------:R-:W-:Y:S01]  /*3230*/  FFMA.FTZ R12, R5, R83, R12 ;  /* 0x00000053050c7223 */ /* 0x000fe2000001000c */
[----:B------:R-:W2:Y:S01]  /*3240*/  MUFU.EX2 R14, R14 ;  /* 0x0000000e000e7308 */ /* 0x000ea20000000800 */
[----:B0-----:R-:W-:Y:S01]  /*3250*/  FADD.FTZ R5, R19, 1 ;  /* 0x3f80000013057421 */ /* 0x001fe20000010000 */
[----:B------:R-:W-:Y:S01]  /*3260*/  SHF.L.U32 R19, R59, 0x10, RZ ;  /* 0x000000103b137819 */ /* 0x000fe200000006ff */
[----:B-1----:R-:W-:Y:S01]  /*3270*/  FADD.FTZ R25, R25, 1 ;  /* 0x3f80000019197421 */ /* 0x002fe20000010000 */
[----:B------:R-:W-:Y:S01]  /*3280*/  FMUL.FTZ R13, R85, R80 ;  /* 0x00000050550d7220 */ /* 0x000fe20000410000 */
[----:B------:R-:W-:Y:S02]  /*3290*/  FFMA.FTZ R80, R0, R104, R8 ;  /* 0x0000006800507223 */ /* 0x000fe40000010008 */
[----:B------:R-:W-:Y:S01]  /*32a0*/  FADD.FTZ R19, -R32, R19 ;  /* 0x0000001320137221 */ /* 0x000fe20000010100 */
[----:B------:R4:W-:Y:S01]  /*32b0*/  MUFU.RCP R102, R25 ;  /* 0x0000001900667308 */ /* 0x0009e20000001000 */
[----:B------:R-:W-:Y:S01]  /*32c0*/  FFMA.FTZ R80, R23, R79, R80 ;  /* 0x0000004f17507223 */ /* 0x000fe20000010050 */
[--C-:B------:R-:W-:Y:S01]  /*32d0*/  FADD.FTZ R101, R101, R79.reuse ;  /* 0x0000004f65657221 */ /* 0x100fe20000010000 */
[----:B------:R-:W-:Y:S01]  /*32e0*/  FMUL.FTZ R39, R3, R19 ;  /* 0x0000001303277220 */ /* 0x000fe20000410000 */
[----:B------:R-:W-:Y:S01]  /*32f0*/  PRMT R79, R58, 0x7632, R79 ;  /* 0x000076323a4f7816 */ /* 0x000fe2000000004f */
[----:B----4-:R-:W-:Y:S01]  /*3300*/  FADD.FTZ R25, R18, 1 ;  /* 0x3f80000012197421 */ /* 0x010fe20000010000 */
[----:B------:R-:W-:-:S03]  /*3310*/  FFMA.FTZ R80, R2, R103, R80 ;  /* 0x0000006702507223 */ /* 0x000fc60000010050 */
[----:B------:R0:W1:Y:S01]  /*3320*/  MUFU.RCP R19, R25 ;  /* 0x0000001900137308 */ /* 0x0000620000001000 */
[----:B--2---:R-:W-:Y:S01]  /*3330*/  FADD.FTZ R14, R14, 1 ;  /* 0x3f8000000e0e7421 */ /* 0x004fe20000010000 */
[----:B------:R-:W-:Y:S01]  /*3340*/  FMUL.FTZ R8, R2, R103 ;  /* 0x0000006702087220 */ /* 0x000fe20000410000 */
[----:B------:R-:W-:Y:S01]  /*3350*/  SHF.L.U32 R18, R79, 0x10, RZ ;  /* 0x000000104f127819 */ /* 0x000fe200000006ff */
[-C--:B------:R-:W-:Y:S01]  /*3360*/  FFMA.FTZ R24, R82, R13.reuse, R24 ;  /* 0x0000000d52187223 */ /* 0x080fe20000010018 */
[----:B------:R-:W-:Y:S01]  /*3370*/  SHF.L.U32 R6, R58, 0x10, RZ ;  /* 0x000000103a067819 */ /* 0x000fe200000006ff */
[----:B------:R-:W-:Y:S01]  /*3380*/  FADD.FTZ R26, R26, R13 ;  /* 0x0000000d1a1a7221 */ /* 0x000fe20000010000 */
[CC--:B------:R-:W-:Y:S01]  /*3390*/  FFMA.FTZ R80, R33.reuse, R13.reuse, R80 ;  /* 0x0000000d21507223 */ /* 0x0c0fe20000010050 */
[----:B------:R-:W2:Y:S01]  /*33a0*/  MUFU.RCP R5, R5 ;  /* 0x0000000500057308 */ /* 0x000ea20000001000 */
[----:B------:R-:W-:Y:S01]  /*33b0*/  FMUL.FTZ R79, R33, R13 ;  /* 0x0000000d214f7220 */ /* 0x000fe20000410000 */
[----:B------:R-:W-:Y:S01]  /*33c0*/  FFMA.FTZ R12, R45, R8, R12 ;  /* 0x000000082d0c7223 */ /* 0x000fe2000001000c */
[----:B------:R-:W-:Y:S01]  /*33d0*/  PRMT R8, R59, 0x7632, R8 ;  /* 0x000076323b087816 */ /* 0x000fe20000000008 */
[----:B------:R-:W-:-:S04]  /*33e0*/  FADD.FTZ R6, -R32, R6 ;  /* 0x0000000620067221 */ /* 0x000fc80000010100 */
[----:B------:R-:W4:Y:S01]  /*33f0*/  MUFU.RCP R13, R14 ;  /* 0x0000000e000d7308 */ /* 0x000f220000001000 */
[----:B------:R-:W-:Y:S01]  /*3400*/  SHF.L.U32 R8, R8, 0x10, RZ ;  /* 0x0000001008087819 */ /* 0x000fe200000006ff */
[----:B------:R-:W-:Y:S01]  /*3410*/  FMUL.FTZ R40, R3, R6 ;  /* 0x0000000603287220 */ /* 0x000fe20000410000 */
[----:B0-----:R-:W-:Y:S01]  /*3420*/  FADD.FTZ R25, -R32, R18 ;  /* 0x0000001220197221 */ /* 0x001fe20000010100 */
[----:B-1----:R-:W-:Y:S01]  /*3430*/  FADD.FTZ R83, -R19, 1 ;  /* 0x3f80000013537421 */ /* 0x002fe20000010100 */
[----:B------:R-:W-:Y:S01]  /*3440*/  FFMA.FTZ R82, R82, R79, R12 ;  /* 0x0000004f52527223 */ /* 0x000fe2000001000c */
[----:B------:R-:W-:Y:S01]  /*3450*/  FFMA.FTZ R6, R0, R40, R21 ;  /* 0x0000002800067223 */ /* 0x000fe20000010015 */
[----:B------:R-:W-:Y:S01]  /*3460*/  FADD.FTZ R92, -R32, R8 ;  /* 0x00000008205c7221 */ /* 0x000fe20000010100 */
[----:B------:R-:W-:Y:S01]  /*3470*/  FADD.FTZ R79, -R102, 1 ;  /* 0x3f800000664f7421 */ /* 0x000fe20000010100 */
[----:B------:R-:W-:Y:S01]  /*3480*/  FMUL.FTZ R8, R3, R25 ;  /* 0x0000001903087220 */ /* 0x000fe20000410000 */
[----:B------:R-:W-:Y:S01]  /*3490*/  FFMA.FTZ R78, R78, R83, 1 ;  /* 0x3f8000004e4e7423 */ /* 0x000fe20000010053 */
[----:B--2---:R-:W-:Y:S01]  /*34a0*/  FADD.FTZ R25, -R5, 1 ;  /* 0x3f80000005197421 */ /* 0x004fe20000010100 */
[----:B------:R-:W-:Y:S01]  /*34b0*/  FMUL.FTZ R17, R6, -1.4426950216293334961 ;  /* 0xbfb8aa3b06117820 */ /* 0x000fe20000410000 */
[----:B------:R-:W-:Y:S01]  /*34c0*/  FFMA.FTZ R10, R10, R79, 1 ;  /* 0x3f8000000a0a7423 */ /* 0x000fe2000001004f */
[----:B------:R-:W-:Y:S01]  /*34d0*/  FFMA.FTZ R12, R23, R8, R22 ;  /* 0x00000008170c7223 */ /* 0x000fe20000010016 */
[----:B------:R-:W-:Y:S01]  /*34e0*/  FMUL.FTZ R19, R19, R78 ;  /* 0x0000004e13137220 */ /* 0x000fe20000410000 */
[----:B----4-:R-:W-:Y:S01]  /*34f0*/  FADD.FTZ R79, -R13, 1 ;  /* 0x3f8000000d4f7421 */ /* 0x010fe20000010100 */
[----:B------:R-:W-:Y:S01]  /*3500*/  FFMA.FTZ R81, R81, R25, 1 ;  /* 0x3f80000051517423 */ /* 0x000fe20000010019 */
[----:B------:R-:W-:Y:S01]  /*3510*/  PRMT R78, R62, 0x7632, R78 ;  /* 0x000076323e4e7816 */ /* 0x000fe2000000004e */
[----:B------:R-:W-:Y:S01]  /*3520*/  FMUL.FTZ R102, R102, R10 ;  /* 0x0000000a66667220 */ /* 0x000fe20000410000 */
[----:B------:R-:W-:Y:S01]  /*3530*/  SHF.L.U32 R83, R62, 0x10, RZ ;  /* 0x000000103e537819 */ /* 0x000fe200000006ff */
[----:B------:R-:W-:Y:S01]  /*3540*/  FMUL.FTZ R25, R12, -1.4426950216293334961 ;  /* 0xbfb8aa3b0c197820 */ /* 0x000fe20000410000 */
[----:B------:R-:W-:Y:S01]  /*3550*/  FFMA.FTZ R84, R84, R79, 1 ;  /* 0x3f80000054547423 */ /* 0x000fe2000001004f */
[----:B------:R-:W0:Y:S01]  /*3560*/  MUFU.EX2 R17, R17 ;  /* 0x0000001100117308 */ /* 0x000e220000000800 */
[----:B------:R-:W-:Y:S01]  /*3570*/  SHF.L.U32 R79, R63, 0x10, RZ ;  /* 0x000000103f4f7819 */ /* 0x000fe200000006ff */
[----:B------:R-:W-:Y:S01]  /*3580*/  FMUL.FTZ R5, R5, R81 ;  /* 0x0000005105057220 */ /* 0x000fe20000410000 */
[----:B------:R-:W-:Y:S01]  /*3590*/  SHF.L.U32 R78, R78, 0x10, RZ ;  /* 0x000000104e4e7819 */ /* 0x000fe200000006ff */
[----:B------:R-:W-:-:S02]  /*35a0*/  FMUL.FTZ R102, R83, R102 ;  /* 0x0000006653667220 */ /* 0x000fc40000410000 */
[----:B------:R-:W-:Y:S02]  /*35b0*/  FMUL.FTZ R5, R79, R5 ;  /* 0x000000054f057220 */ /* 0x000fe40000410000 */
[----:B------:R-:W1:Y:S01]  /*35c0*/  MUFU.EX2 R25, R25 ;  /* 0x0000001900197308 */ /* 0x000e620000000800 */
[----:B------:R-:W-:Y:S01]  /*35d0*/  FMUL.FTZ R19, R78, R19 ;  /* 0x000000134e137220 */ /* 0x000fe20000410000 */
[----:B------:R-:W-:Y:S01]  /*35e0*/  FMUL.FTZ R79, R0, R102 ;  /* 0x00000066004f7220 */ /* 0x000fe20000410000 */
[----:B------:R-:W-:Y:S01]  /*35f0*/  IADD3 R78, P0, R28, UR28, RZ ;  /* 0x0000001c1c4e7c10 */ /* 0x000fe2000ff1e0ff */
[----:B------:R-:W-:Y:S02]  /*3600*/  FFMA.FTZ R18, R2, R39, R20 ;  /* 0x0000002702127223 */ /* 0x000fe40000010014 */
[----:B------:R-:W-:Y:S01]  /*3610*/  FFMA.FTZ R82, R44, R79, R82 ;  /* 0x0000004f2c527223 */ /* 0x000fe20000010052 */
[----:B------:R-:W-:Y:S01]  /*3620*/  IADD3.X R79, R4, UR29, RZ, P0, !PT ;  /* 0x0000001d044f7c10 */ /* 0x000fe200087fe4ff */
[----:B------:R-:W-:Y:S01]  /*3630*/  FMUL.FTZ R14, R18, -1.4426950216293334961 ;  /* 0xbfb8aa3b120e7820 */ /* 0x000fe20000410000 */
[----:B0-----:R-:W-:Y:S01]  /*3640*/  FADD.FTZ R17, R17, 1 ;  /* 0x3f80000011117421 */ /* 0x001fe20000010000 */
[----:B------:R-:W-:-:S03]  /*3650*/  FMUL.FTZ R92, R3, R92 ;  /* 0x0000005c035c7220 */ /* 0x000fc60000410000 */
[----:B------:R-:W2:Y:S01]  /*3660*/  LDG.E.64.CONSTANT R78, desc[UR18][R78.64] ;  /* 0x000000124e4e7981 */ /* 0x000ea2000c1e9b00 */
[----:B------:R-:W0:Y:S01]  /*3670*/  MUFU.EX2 R14, R14 ;  /* 0x0000000e000e7308 */ /* 0x000e220000000800 */
[----:B------:R-:W-:Y:S01]  /*3680*/  FFMA.FTZ R10, R33, R92, R98 ;  /* 0x0000005c210a7223 */ /* 0x000fe20000010062 */
[----:B-1----:R-:W-:Y:S01]  /*3690*/  FADD.FTZ R25, R25, 1 ;  /* 0x3f80000019197421 */ /* 0x002fe20000010000 */
[----:B------:R-:W-:Y:S02]  /*36a0*/  FMUL.FTZ R13, R13, R84 ;  /* 0x000000540d0d7220 */ /* 0x000fe40000410000 */
[----:B------:R-:W-:-:S03]  /*36b0*/  FMUL.FTZ R81, R10, -1.4426950216293334961 ;  /* 0xbfb8aa3b0a517820 */ /* 0x000fc60000410000 */
[----:B------:R-:W1:Y:S01]  /*36c0*/  MUFU.RCP R17, R17 ;  /* 0x0000001100117308 */ /* 0x000e620000001000 */
[----:B------:R-:W-:Y:S01]  /*36d0*/  PRMT R84, R63, 0x7632, R84 ;  /* 0x000076323f547816 */ /* 0x000fe20000000054 */
[-C--:B------:R-:W-:Y:S01]  /*36e0*/  FMUL.FTZ R83, R23, R19.reuse ;  /* 0x0000001317537220 */ /* 0x080fe20000410000 */
[----:B------:R-:W-:Y:S02]  /*36f0*/  FFMA.FTZ R89, R27, R19, R89 ;  /* 0x000000131b597223 */ /* 0x000fe40000010059 */
[----:B------:R-:W-:-:S03]  /*3700*/  SHF.L.U32 R84, R84, 0x10, RZ ;  /* 0x0000001054547819 */ /* 0x000fc600000006ff */
[----:B------:R-:W4:Y:S01]  /*3710*/  MUFU.RCP R25, R25 ;  /* 0x0000001900197308 */ /* 0x000f220000001000 */
[----:B------:R-:W-:Y:S01]  /*3720*/  FFMA.FTZ R27, R27, R83, R82 ;  /* 0x000000531b1b7223 */ /* 0x000fe20000010052 */
[----:B------:R-:W-:Y:S01]  /*3730*/  FFMA.FTZ R82, R0, R102, R80 ;  /* 0x0000006600527223 */ /* 0x000fe20000010050 */
[----:B------:R-:W-:Y:S01]  /*3740*/  FMUL.FTZ R80, R2, R5 ;  /* 0x0000000502507220 */ /* 0x000fe20000410000 */
[----:B------:R-:W-:-:S04]  /*3750*/  FMUL.FTZ R13, R84, R13 ;  /* 0x0000000d540d7220 */ /* 0x000fc80000410000 */
[----:B------:R-:W4:Y:S01]  /*3760*/  MUFU.EX2 R81, R81 ;  /* 0x0000005100517308 */ /* 0x000f220000000800 */
[----:B0-----:R-:W-:Y:S01]  /*3770*/  FADD.FTZ R14, R14, 1 ;  /* 0x3f8000000e0e7421 */ /* 0x001fe20000010000 */
[----:B------:R-:W-:Y:S01]  /*3780*/  FADD.FTZ R101, R101, R19 ;  /* 0x0000001365657221 */ /* 0x000fe20000010000 */
[----:B------:R-:W-:Y:S01]  /*3790*/  FFMA.FTZ R82, R23, R19, R82 ;  /* 0x0000001317527223 */ /* 0x000fe20000010052 */
[----:B------:R-:W-:Y:S01]  /*37a0*/  FFMA.FTZ R27, R41, R80, R27 ;  /* 0x00000050291b7223 */ /* 0x000fe2000001001b */
[----:B-1----:R-:W-:Y:S01]  /*37b0*/  FADD.FTZ R19, -R17, 1 ;  /* 0x3f80000011137421 */ /* 0x002fe20000010100 */
[-C--:B------:R-:W-:Y:S01]  /*37c0*/  FMUL.FTZ R80, R33, R13.reuse ;  /* 0x0000000d21507220 */ /* 0x080fe20000410000 */
[----:B------:R-:W-:Y:S01]  /*37d0*/  STL [R1+0x3c], R45 ;  /* 0x00003c2d01007387 */ /* 0x000fe20000100800 */
[C---:B------:R-:W-:Y:S01]  /*37e0*/  FFMA.FTZ R24, R11.reuse, R13, R24 ;  /* 0x0000000d0b187223 */ /* 0x040fe20000010018 */
[----:B------:R-:W-:Y:S01]  /*37f0*/  FFMA.FTZ R82, R2, R5, R82 ;  /* 0x0000000502527223 */ /* 0x000fe20000010052 */
[----:B------:R-:W-:Y:S01]  /*3800*/  FFMA.FTZ R11, R11, R80, R27 ;  /* 0x000000500b0b7223 */ /* 0x000fe2000001001b */
[----:B------:R0:W-:Y:S01]  /*3810*/  STL [R1+0xa4], R4 ;  /* 0x0000a40401007387 */ /* 0x0001e20000100800 */
[----:B------:R-:W-:Y:S01]  /*3820*/  FFMA.FTZ R6, R6, R19, 1 ;  /* 0x3f80000006067423 */ /* 0x000fe20000010013 */
[----:B------:R-:W1:Y:S01]  /*3830*/  MUFU.RCP R14, R14 ;  /* 0x0000000e000e7308 */ /* 0x000e620000001000 */
[----:B----4-:R-:W-:Y:S01]  /*3840*/  FADD.FTZ R80, -R25, 1 ;  /* 0x3f80000019507421 */ /* 0x010fe20000010100 */
[----:B------:R4:W-:Y:S01]  /*3850*/  STL [R1+0xa0], R28 ;  /* 0x0000a01c01007387 */ /* 0x0009e20000100800 */
[----:B------:R-:W-:Y:S01]  /*3860*/  IADD3.X R19, RZ, R16, RZ, P2, !PT ;  /* 0x00000010ff137210 */ /* 0x000fe200017fe4ff */
[----:B------:R-:W-:Y:S01]  /*3870*/  FADD.FTZ R26, R26, R13 ;  /* 0x0000000d1a1a7221 */ /* 0x000fe20000010000 */
[----:B------:R-:W-:Y:S01]  /*3880*/  FFMA.FTZ R13, R33, R13, R82 ;  /* 0x0000000d210d7223 */ /* 0x000fe20000010052 */
[----:B------:R-:W-:Y:S01]  /*3890*/  FADD.FTZ R81, R81, 1 ;  /* 0x3f80000051517421 */ /* 0x000fe20000010000 */
[----:B------:R-:W-:Y:S01]  /*38a0*/  FFMA.FTZ R12, R12, R80, 1 ;  /* 0x3f8000000c0c7423 */ /* 0x000fe20000010050 */
[----:B0-----:R-:W-:-:S02]  /*38b0*/  SHF.L.U64.HI R4, R7, 0x1, R19 ;  /* 0x0000000107047819 */ /* 0x001fc40000010213 */
[----:B----4-:R-:W-:Y:S02]  /*38c0*/  SHF.L.U32 R28, R7, 0x1, RZ ;  /* 0x00000001071c7819 */ /* 0x010fe400000006ff */
[----:B------:R-:W-:Y:S02]  /*38d0*/  IADD3 R80, P0, R30, UR28, RZ ;  /* 0x0000001c1e507c10 */ /* 0x000fe4000ff1e0ff */
[----:B------:R-:W-:Y:S01]  /*38e0*/  IADD3 R82, P2, R28, UR26, RZ ;  /* 0x0000001a1c527c10 */ /* 0x000fe2000ff5e0ff */
[----:B------:R0:W4:Y:S03]  /*38f0*/  MUFU.RCP R88, R81 ;  /* 0x0000005100587308 */ /* 0x0001260000001000 */
[----:B------:R-:W-:Y:S02]  /*3900*/  IADD3.X R83, R4, UR27, RZ, P2, !PT ;  /* 0x0000001b04537c10 */ /* 0x000fe400097fe4ff */
[----:B0-----:R-:W-:-:S04]  /*3910*/  IADD3.X R81, R29, UR29, RZ, P0, !PT ;  /* 0x0000001d1d517c10 */ /* 0x001fc800087fe4ff */
[----:B------:R-:W2:Y:S01]  /*3920*/  LDG.E.64.CONSTANT R82, desc[UR18][R82.64] ;  /* 0x0000001252527981 */ /* 0x000ea2000c1e9b00 */
[----:B-1----:R-:W-:-:S03]  /*3930*/  FADD.FTZ R27, -R14, 1 ;  /* 0x3f8000000e1b7421 */ /* 0x002fc60000010100 */
[----:B------:R-:W2:Y:S01]  /*3940*/  LDG.E.64.CONSTANT R80, desc[UR18][R80.64] ;  /* 0x0000001250507981 */ /* 0x000ea2000c1e9b00 */
[----:B------:R-:W-:Y:S01]  /*3950*/  FMUL.FTZ R6, R17, R6 ;  /* 0x0000000611067220 */ /* 0x000fe20000410000 */
[----:B------:R-:W-:Y:S01]  /*3960*/  FFMA.FTZ R18, R18, R27, 1 ;  /* 0x3f80000012127423 */ /* 0x000fe2000001001b */
[----:B------:R-:W-:-:S03]  /*3970*/  SHF.L.U32 R17, R64, 0x10, RZ ;  /* 0x0000001040117819 */ /* 0x000fc600000006ff */
[----:B------:R-:W-:Y:S02]  /*3980*/  FMUL.FTZ R7, R14, R18 ;  /* 0x000000120e077220 */ /* 0x000fe40000410000 */
[----:B------:R-:W-:Y:S01]  /*3990*/  FADD.FTZ R14, -R32, R17 ;  /* 0x00000011200e7221 */ /* 0x000fe20000010100 */
[----:B------:R-:W-:Y:S01]  /*39a0*/  SHF.L.U32 R17, R65, 0x10, RZ ;  /* 0x0000001041117819 */ /* 0x000fe200000006ff */
[----:B----4-:R-:W-:Y:S01]  /*39b0*/  FADD.FTZ R18, -R88, 1 ;  /* 0x3f80000058127421 */ /* 0x010fe20000010100 */
[----:B------:R-:W-:Y:S01]  /*39c0*/  PRMT R93, R64, 0x7632, R93 ;  /* 0x00007632405d7816 */ /* 0x000fe2000000005d */
[----:B------:R-:W-:Y:S02]  /*39d0*/  FMUL.FTZ R37, R3, R14 ;  /* 0x0000000e03257220 */ /* 0x000fe40000410000 */
[----:B------:R-:W-:Y:S01]  /*39e0*/  FFMA.FTZ R10, R10, R18, 1 ;  /* 0x3f8000000a0a7423 */ /* 0x000fe20000010012 */
[----:B------:R-:W-:Y:S01]  /*39f0*/  FADD.FTZ R17, -R32, R17 ;  /* 0x0000001120117221 */ /* 0x000fe20000010100 */
[----:B------:R-:W-:-:S02]  /*3a00*/  SHF.L.U32 R93, R93, 0x10, RZ ;  /* 0x000000105d5d7819 */ /* 0x000fc400000006ff */
[----:B------:R-:W-:Y:S01]  /*3a10*/  PRMT R18, R65, 0x7632, R18 ;  /* 0x0000763241127816 */ /* 0x000fe20000000012 */
[----:B------:R-:W-:Y:S01]  /*3a20*/  FFMA.FTZ R85, R0, R37, R21 ;  /* 0x0000002500557223 */ /* 0x000fe20000010015 */
[----:B------:R-:W-:Y:S01]  /*3a30*/  FMUL.FTZ R38, R3, R17 ;  /* 0x0000001103267220 */ /* 0x000fe20000410000 */
[----:B------:R-:W-:Y:S01]  /*3a40*/  FADD.FTZ R93, -R32, R93 ;  /* 0x0000005d205d7221 */ /* 0x000fe20000010100 */
[----:B------:R-:W-:Y:S01]  /*3a50*/  SHF.L.U32 R18, R18, 0x10, RZ ;  /* 0x0000001012127819 */ /* 0x000fe200000006ff */
[----:B------:R-:W-:Y:S01]  /*3a60*/  FMUL.FTZ R84, R85, -1.4426950216293334961 ;  /* 0xbfb8aa3b55547820 */ /* 0x000fe20000410000 */
[----:B------:R-:W-:Y:S01]  /*3a70*/  SHF.L.U32 R14, R66, 0x10, RZ ;  /* 0x00000010420e7819 */ /* 0x000fe200000006ff */
[----:B------:R-:W-:Y:S01]  /*3a80*/  FFMA.FTZ R27, R2, R38, R20 ;  /* 0x00000026021b7223 */ /* 0x000fe20000010014 */
[----:B------:R-:W-:Y:S01]  /*3a90*/  FMUL.FTZ R93, R3, R93 ;  /* 0x0000005d035d7220 */ /* 0x000fe20000410000 */
[----:B------:R-:W-:Y:S01]  /*3aa0*/  FADD.FTZ R18, -R32, R18 ;  /* 0x0000001220127221 */ /* 0x000fe20000010100 */
[----:B------:R-:W-:Y:S01]  /*3ab0*/  FMUL.FTZ R88, R88, R10 ;  /* 0x0000000a58587220 */ /* 0x000fe20000410000 */
[----:B------:R-:W-:Y:S01]  /*3ac0*/  FMUL.FTZ R19, R27, -1.4426950216293334961 ;  /* 0xbfb8aa3b1b137820 */ /* 0x000fe20000410000 */
[----:B------:R-:W-:Y:S01]  /*3ad0*/  SHF.L.U32 R86, R68, 0x10, RZ ;  /* 0x0000001044567819 */ /* 0x000fe200000006ff */
[----:B------:R-:W-:Y:S01]  /*3ae0*/  FADD.FTZ R14, -R32, R14 ;  /* 0x0000000e200e7221 */ /* 0x000fe20000010100 */
[----:B------:R-:W-:Y:S01]  /*3af0*/  PRMT R10, R68, 0x7632, R10 ;  /* 0x00007632440a7816 */ /* 0x000fe2000000000a */
[----:B------:R-:W0:Y:S01]  /*3b00*/  MUFU.EX2 R84, R84 ;  /* 0x0000005400547308 */ /* 0x000e220000000800 */
[----:B------:R-:W-:Y:S01]  /*3b10*/  FFMA.FTZ R87, R23, R93, R22 ;  /* 0x0000005d17577223 */ /* 0x000fe20000010016 */
[C---:B------:R-:W-:Y:S01]  /*3b20*/  FMUL.FTZ R18, R3.reuse, R18 ;  /* 0x0000001203127220 */ /* 0x040fe20000410000 */
[----:B------:R-:W-:Y:S01]  /*3b30*/  SHF.L.U32 R10, R10, 0x10, RZ ;  /* 0x000000100a0a7819 */ /* 0x000fe200000006ff */
[----:B------:R-:W-:Y:S01]  /*3b40*/  FMUL.FTZ R36, R3, R14 ;  /* 0x0000000e03247220 */ /* 0x000fe20000410000 */
[----:B------:R-:W-:Y:S01]  /*3b50*/  FMUL.FTZ R25, R25, R12 ;  /* 0x0000000c19197220 */ /* 0x000fe20000410000 */
[----:B------:R-:W-:Y:S01]  /*3b60*/  FMUL.FTZ R6, R86, R6 ;  /* 0x0000000656067220 */ /* 0x000fe20000410000 */
[----:B------:R-:W-:Y:S01]  /*3b70*/  FMUL.FTZ R14, R87, -1.4426950216293334961 ;  /* 0xbfb8aa3b570e7820 */ /* 0x000fe20000410000 */
[----:B------:R-:W-:Y:S01]  /*3b80*/  MUFU.EX2 R19, R19 ;  /* 0x0000001300137308 */ /* 0x000fe20000000800 */
[----:B------:R-:W-:Y:S01]  /*3b90*/  FFMA.FTZ R86, R33, R18, R98 ;  /* 0x0000001221567223 */ /* 0x000fe20000010062 */
[----:B------:R-:W-:Y:S01]  /*3ba0*/  FMUL.FTZ R25, R10, R25 ;  /* 0x000000190a197220 */ /* 0x000fe20000410000 */
[----:B------:R-:W-:-:S02]  /*3bb0*/  SHF.L.U32 R95, R69, 0x10, RZ ;  /* 0x00000010455f7819 */ /* 0x000fc400000006ff */
[----:B------:R-:W-:Y:S01]  /*3bc0*/  FMUL.FTZ R10, R86, -1.4426950216293334961 ;  /* 0xbfb8aa3b560a7820 */ /* 0x000fe20000410000 */
[----:B------:R-:W-:Y:S01]  /*3bd0*/  PRMT R91, R69, 0x7632, R91 ;  /* 0x00007632455b7816 */ /* 0x000fe2000000005b */
[----:B------:R-:W-:Y:S01]  /*3be0*/  FMUL.FTZ R94, R0, R6 ;  /* 0x00000006005e7220 */ /* 0x000fe20000410000 */
[----:B------:R-:W1:Y:S01]  /*3bf0*/  MUFU.EX2 R14, R14 ;  /* 0x0000000e000e7308 */ /* 0x000e620000000800 */
[----:B------:R-:W-:Y:S01]  /*3c00*/  FMUL.FTZ R7, R95, R7 ;  /* 0x000000075f077220 */ /* 0x000fe20000410000 */
[----:B------:R-:W-:Y:S01]  /*3c10*/  SHF.L.U32 R91, R91, 0x10, RZ ;  /* 0x000000105b5b7819 */ /* 0x000fe200000006ff */
[----:B------:R-:W-:Y:S01]  /*3c20*/  FFMA.FTZ R94, R40, R94, R11 ;  /* 0x0000005e285e7223 */ /* 0x000fe2000001000b */
[----:B------:R-:W-:Y:S01]  /*3c30*/  FMUL.FTZ R95, R23, R25 ;  /* 0x00000019175f7220 */ /* 0x000fe20000410000 */
[----:B0-----:R-:W-:-:S03]  /*3c40*/  FADD.FTZ R84, R84, 1 ;  /* 0x3f80000054547421 */ /* 0x001fc60000010000 */
[----:B------:R-:W0:Y:S01]  /*3c50*/  MUFU.EX2 R10, R10 ;  /* 0x0000000a000a7308 */ /* 0x000e220000000800 */
[----:B------:R-:W-:Y:S01]  /*3c60*/  FMUL.FTZ R11, R91, R88 ;  /* 0x000000585b0b7220 */ /* 0x000fe20000410000 */
[C---:B------:R-:W-:Y:S01]  /*3c70*/  FFMA.FTZ R89, R8.reuse, R25, R89 ;  /* 0x0000001908597223 */ /* 0x040fe20000010059 */
[----:B------:R-:W-:Y:S01]  /*3c80*/  FFMA.FTZ R94, R8, R95, R94 ;  /* 0x0000005f085e7223 */ /* 0x000fe2000001005e */
[----:B------:R-:W-:Y:S01]  /*3c90*/  FFMA.FTZ R91, R0, R6, R13 ;  /* 0x00000006005b7223 */ /* 0x000fe2000001000d */
[----:B------:R-:W-:-:S03]  /*3ca0*/  FMUL.FTZ R13, R2, R7 ;  /* 0x00000007020d7220 */ /* 0x000fc60000410000 */
[----:B------:R4:W-:Y:S01]  /*3cb0*/  MUFU.RCP R8, R84 ;  /* 0x0000005400087308 */ /* 0x0009e20000001000 */
[----:B------:R-:W-:Y:S01]  /*3cc0*/  FFMA.FTZ R13, R39, R13, R94 ;  /* 0x0000000d270d7223 */ /* 0x000fe2000001005e */
[----:B-1----:R-:W-:Y:S01]  /*3cd0*/  FADD.FTZ R14, R14, 1 ;  /* 0x3f8000000e0e7421 */ /* 0x002fe20000010000 */
[----:B----4-:R-:W-:Y:S01]  /*3ce0*/  FADD.FTZ R84, R19, 1 ;  /* 0x3f80000013547421 */ /* 0x010fe20000010000 */
[----:B------:R-:W-:-:S04]  /*3cf0*/  FFMA.FTZ R91, R23, R25, R91 ;  /* 0x00000019175b7223 */ /* 0x000fc8000001005b */
[----:B------:R-:W1:Y:S01]  /*3d00*/  MUFU.RCP R94, R84 ;  /* 0x00000054005e7308 */ /* 0x000e620000001000 */
[----:B0-----:R-:W-:Y:S01]  /*3d10*/  FADD.FTZ R97, R10, 1 ;  /* 0x3f8000000a617421 */ /* 0x001fe20000010000 */
[----:B------:R-:W-:Y:S01]  /*3d20*/  FFMA.FTZ R91, R2, R7, R91 ;  /* 0x00000007025b7223 */ /* 0x000fe2000001005b */
[----:B------:R-:W-:-:S05]  /*3d30*/  FFMA.FTZ R24, R92, R11, R24 ;  /* 0x0000000b5c187223 */ /* 0x000fca0000010018 */
[----:B------:R-:W0:Y:S01]  /*3d40*/  MUFU.RCP R84, R14 ;  /* 0x0000000e00547308 */ /* 0x000e220000001000 */
[----:B------:R-:W-:Y:S01]  /*3d50*/  FADD.FTZ R26, R26, R11 ;  /* 0x0000000b1a1a7221 */ /* 0x000fe20000010000 */
[CC--:B------:R-:W-:Y:S01]  /*3d60*/  FFMA.FTZ R91, R33.reuse, R11.reuse, R91 ;  /* 0x0000000b215b7223 */ /* 0x0c0fe2000001005b */
[----:B------:R-:W-:-:S05]  /*3d70*/  FMUL.FTZ R11, R33, R11 ;  /* 0x0000000b210b7220 */ /* 0x000fca0000410000 */
[----:B------:R-:W4:Y:S01]  /*3d80*/  MUFU.RCP R97, R97 ;  /* 0x0000006100617308 */ /* 0x000f220000001000 */
[----:B------:R-:W-:Y:S01]  /*3d90*/  FFMA.FTZ R92, R92, R11, R13 ;  /* 0x0000000b5c5c7223 */ /* 0x000fe2000001000d */
[----:B-1----:R-:W-:Y:S01]  /*3da0*/  FADD.FTZ R13, -R94, 1 ;  /* 0x3f8000005e0d7421 */ /* 0x002fe20000010100 */
[----:B------:R-:W-:-:S03]  /*3db0*/  FADD.FTZ R10, -R8, 1 ;  /* 0x3f800000080a7421 */ /* 0x000fc60000010100 */
[----:B------:R-:W-:Y:S01]  /*3dc0*/  FFMA.FTZ R27, R27, R13, 1 ;  /* 0x3f8000001b1b7423 */ /* 0x000fe2000001000d */
[----:B------:R-:W-:Y:S01]  /*3dd0*/  FFMA.FTZ R85, R85, R10, 1 ;  /* 0x3f80000055557423 */ /* 0x000fe2000001000a */
[----:B0-----:R-:W-:Y:S02]  /*3de0*/  FADD.FTZ R13, -R84, 1 ;  /* 0x3f800000540d7421 */ /* 0x001fe40000010100 */
[----:B------:R-:W-:Y:S01]  /*3df0*/  FMUL.FTZ R94, R94, R27 ;  /* 0x0000001b5e5e7220 */ /* 0x000fe20000410000 */
[----:B------:R-:W-:Y:S02]  /*3e00*/  PRMT R99, R67, 0x7632, R99 ;  /* 0x0000763243637816 */ /* 0x000fe40000000063 */
[----:B------:R-:W-:Y:S01]  /*3e10*/  PRMT R27, R70, 0x7632, R27 ;  /* 0x00007632461b7816 */ /* 0x000fe2000000001b */
[----:B------:R-:W-:Y:S01]  /*3e20*/  FFMA.FTZ R87, R87, R13, 1 ;  /* 0x3f80000057577423 */ /* 0x000fe2000001000d */
[----:B------:R-:W-:Y:S01]  /*3e30*/  FMUL.FTZ R8, R8, R85 ;  /* 0x0000005508087220 */ /* 0x000fe20000410000 */
[----:B------:R-:W-:Y:S01]  /*3e40*/  SHF.L.U32 R99, R99, 0x10, RZ ;  /* 0x0000001063637819 */ /* 0x000fe200000006ff */
[----:B----4-:R-:W-:Y:S01]  /*3e50*/  FADD.FTZ R85, -R97, 1 ;  /* 0x3f80000061557421 */ /* 0x010fe20000010100 */
[----:B------:R-:W-:Y:S01]  /*3e60*/  SHF.L.U32 R27, R27, 0x10, RZ ;  /* 0x000000101b1b7819 */ /* 0x000fe200000006ff */
[----:B------:R-:W-:Y:S01]  /*3e70*/  FMUL.FTZ R84, R84, R87 ;  /* 0x0000005754547220 */ /* 0x000fe20000410000 */
[----:B------:R-:W-:Y:S01]  /*3e80*/  FFMA.FTZ R17, R0, R36, R21 ;  /* 0x0000002400117223 */ /* 0x000fe20000010015 */
[----:B------:R-:W-:Y:S01]  /*3e90*/  FFMA.FTZ R86, R86, R85, 1 ;  /* 0x3f80000056567423 */ /* 0x000fe20000010055 */
[----:B------:R-:W-:Y:S01]  /*3ea0*/  SHF.L.U32 R85, R70, 0x10, RZ ;  /* 0x0000001046557819 */ /* 0x000fe200000006ff */
[----:B------:R-:W-:Y:S01]  /*3eb0*/  FADD.FTZ R99, -R32, R99 ;  /* 0x0000006320637221 */ /* 0x000fe20000010100 */
[----:B------:R-:W-:Y:S01]  /*3ec0*/  FMUL.FTZ R27, R27, R84 ;  /* 0x000000541b1b7220 */ /* 0x000fe20000410000 */
[----:B------:R-:W-:Y:S01]  /*3ed0*/  IADD3 R84, P0, R28, UR28, RZ ;  /* 0x0000001c1c547c10 */ /* 0x000fe2000ff1e0ff */
[----:B------:R-:W-:Y:S01]  /*3ee0*/  FMUL.FTZ R12, R17, -1.4426950216293334961 ;  /* 0xbfb8aa3b110c7820 */ /* 0x000fe20000410000 */
[--C-:B------:R-:W-:Y:S01]  /*3ef0*/  FADD.FTZ R101, R101, R25.reuse ;  /* 0x0000001965657221 */ /* 0x100fe20000010000 */
[----:B------:R-:W-:Y:S01]  /*3f00*/  SHF.L.U32 R19, R67, 0x10, RZ ;  /* 0x0000001043137819 */ /* 0x000fe200000006ff */
[----:B------:R-:W-:Y:S01]  /*3f10*/  FMUL.FTZ R99, R3, R99 ;  /* 0x0000006303637220 */ /* 0x000fe20000410000 */
[----:B------:R-:W-:Y:S01]  /*3f20*/  PRMT R25, R66, 0x7632, R25 ;  /* 0x0000763242197816 */ /* 0x000fe20000000019 */
[----:B------:R-:W-:Y:S01]  /*3f30*/  FMUL.FTZ R8, R85, R8 ;  /* 0x0000000855087220 */ /* 0x000fe20000410000 */
[----:B------:R-:W-:Y:S01]  /*3f40*/  IADD3.X R85, R4, UR29, RZ, P0, !PT ;  /* 0x0000001d04557c10 */ /* 0x000fe200087fe4ff */
[C---:B------:R-:W-:Y:S01]  /*3f50*/  FADD.FTZ R19, -R32.reuse, R19 ;  /* 0x0000001320137221 */ /* 0x040fe20000010100 */
[----:B------:R-:W-:Y:S01]  /*3f60*/  SHF.L.U32 R25, R25, 0x10, RZ ;  /* 0x0000001019197819 */ /* 0x000fe200000006ff */
[----:B------:R-:W-:Y:S01]  /*3f70*/  FFMA.FTZ R13, R33, R99, R98 ;  /* 0x00000063210d7223 */ /* 0x000fe20000010062 */
[----:B------:R-:W0:Y:S01]  /*3f80*/  MUFU.EX2 R12, R12 ;  /* 0x0000000c000c7308 */ /* 0x000e220000000800 */
[----:B------:R-:W-:Y:S01]  /*3f90*/  FMUL.FTZ R35, R3, R19 ;  /* 0x0000001303237220 */ /* 0x000fe20000410000 */
[----:B------:R-:W4:Y:S01]  /*3fa0*/  LDG.E.64.CONSTANT R84, desc[UR18][R84.64] ;  /* 0x0000001254547981 */ /* 0x000f22000c1e9b00 */
[----:B------:R-:W-:Y:S01]  /*3fb0*/  FMUL.FTZ R88, R13, -1.4426950216293334961 ;  /* 0xbfb8aa3b0d587820 */ /* 0x000fe20000410000 */
[----:B------:R-:W-:Y:S01]  /*3fc0*/  FADD.FTZ R25, -R32, R25 ;  /* 0x0000001920197221 */ /* 0x000fe20000010100 */
[----:B------:R-:W-:-:S03]  /*3fd0*/  FFMA.FTZ R14, R2, R35, R20 ;  /* 0x00000023020e7223 */ /* 0x000fc60000010014 */
[----:B------:R-:W-:Y:S01]  /*3fe0*/  FMUL.FTZ R25, R3, R25 ;  /* 0x0000001903197220 */ /* 0x000fe20000410000 */
[----:B------:R-:W1:Y:S01]  /*3ff0*/  MUFU.EX2 R88, R88 ;  /* 0x0000005800587308 */ /* 0x000e620000000800 */
[----:B------:R-:W-:Y:S01]  /*4000*/  STL [R1+0x9c], R29 ;  /* 0x00009c1d01007387 */ /* 0x000fe20000100800 */
[----:B------:R-:W-:Y:S01]  /*4010*/  FMUL.FTZ R10, R14, -1.4426950216293334961 ;  /* 0xbfb8aa3b0e0a7820 */ /* 0x000fe20000410000 */
[----:B------:R-:W-:Y:S02]  /*4020*/  FFMA.FTZ R11, R23, R25, R22 ;  /* 0x00000019170b7223 */ /* 0x000fe40000010016 */
[----:B------:R-:W-:Y:S04]  /*4030*/  STL [R1+0x98], R30 ;  /* 0x0000981e01007387 */ /* 0x000fe80000100800 */
[----:B------:R-:W-:Y:S01]  /*4040*/  STL [R1+0x38], R44 ;  /* 0x0000382c01007387 */ /* 0x000fe20000100800 */
[----:B------:R-:W-:-:S03]  /*4050*/  FMUL.FTZ R19, R11, -1.4426950216293334961 ;  /* 0xbfb8aa3b0b137820 */ /* 0x000fc60000410000 */
[----:B------:R-:W-:Y:S01]  /*4060*/  STL [R1+0x34], R41 ;  /* 0x0000342901007387 */ /* 0x000fe20000100800 */
[----:B------:R-:W3:Y:S01]  /*4070*/  MUFU.EX2 R10, R10 ;  /* 0x0000000a000a7308 */ /* 0x000ee20000000800 */
[----:B------:R-:W-:Y:S02]  /*4080*/  FMUL.FTZ R97, R97, R86 ;  /* 0x0000005661617220 */ /* 0x000fe40000410000 */
[----:B------:R-:W-:Y:S01]  /*4090*/  STL [R1+0x30], R40 ;  /* 0x0000302801007387 */ /* 0x000fe20000100800 */
[----:B0-----:R-:W-:Y:S01]  /*40a0*/  FADD.FTZ R12, R12, 1 ;  /* 0x3f8000000c0c7421 */ /* 0x001fe20000010000 */
[----:B------:R-:W-:Y:S02]  /*40b0*/  IADD3.X R86, RZ, R16, RZ, P6, !PT ;  /* 0x00000010ff567210 */ /* 0x000fe400037fe4ff */
[----:B------:R-:W-:Y:S04]  /*40c0*/  STL [R1+0x2c], R39 ;  /* 0x00002c2701007387 */ /* 0x000fe80000100800 */
[----:B------:R0:W-:Y:S04]  /*40d0*/  STL [R1+0x94], R4 ;  /* 0x0000940401007387 */ /* 0x0001e80000100800 */
[----:B------:R1:W-:Y:S01]  /*40e0*/  STL [R1+0x90], R28 ;  /* 0x0000901c01007387 */ /* 0x0003e20000100800 */
[----:B------:R-:W3:Y:S01]  /*40f0*/  MUFU.EX2 R19, R19 ;  /* 0x0000001300137308 */ /* 0x000ee20000000800 */
[----:B------:R-:W-:Y:S01]  /*4100*/  FMUL.FTZ R87, R0, R8 ;  /* 0x0000000800577220 */ /* 0x000fe20000410000 */
[----:B0-----:R-:W-:-:S02]  /*4110*/  SHF.L.U64.HI R4, R9, 0x1, R86 ;  /* 0x0000000109047819 */ /* 0x001fc40000010256 */
[----:B-1----:R-:W-:-:S04]  /*4120*/  SHF.L.U32 R28, R9, 0x1, RZ ;  /* 0x00000001091c7819 */ /* 0x002fc800000006ff */
[----:B------:R-:W0:Y:S01]  /*4130*/  MUFU.RCP R12, R12 ;  /* 0x0000000c000c7308 */ /* 0x000e220000001000 */
[----:B------:R-:W-:Y:S01]  /*4140*/  IADD3 R86, P0, R28, UR26, RZ ;  /* 0x0000001a1c567c10 */ /* 0x000fe2000ff1e0ff */
[----:B------:R-:W-:Y:S01]  /*4150*/  FFMA.FTZ R92, R37, R87, R92 ;  /* 0x00000057255c7223 */ /* 0x000fe2000001005c */
[----:B------:R-:W-:Y:S02]  /*4160*/  FADD.FTZ R88, R88, 1 ;  /* 0x3f80000058587421 */ /* 0x000fe40000010000 */
[----:B------:R-:W-:Y:S01]  /*4170*/  IADD3.X R87, R4, UR27, RZ, P0, !PT ;  /* 0x0000001b04577c10 */ /* 0x000fe200087fe4ff */
[----:B---3--:R-:W-:Y:S01]  /*4180*/  FADD.FTZ R10, R10, 1 ;  /* 0x3f8000000a0a7421 */ /* 0x008fe20000010000 */
[----:B------:R-:W-:Y:S02]  /*4190*/  FMUL.FTZ R95, R23, R27 ;  /* 0x0000001b175f7220 */ /* 0x000fe40000410000 */
[----:B------:R-:W1:Y:S02]  /*41a0*/  MUFU.RCP R88, R88 ;  /* 0x0000005800587308 */ /* 0x000e640000001000 */
[----:B------:R-:W3:Y:S01]  /*41b0*/  LDG.E.64.CONSTANT R86, desc[UR18][R86.64] ;  /* 0x0000001256567981 */ /* 0x000ee2000c1e9b00 */
[----:B------:R-:W-:Y:S01]  /*41c0*/  FFMA.FTZ R92, R93, R95, R92 ;  /* 0x0000005f5d5c7223 */ /* 0x000fe2000001005c */
[----:B------:R-:W-:Y:S01]  /*41d0*/  FADD.FTZ R19, R19, 1 ;  /* 0x3f80000013137421 */ /* 0x000fe20000010000 */
[----:B------:R-:W-:Y:S01]  /*41e0*/  FFMA.FTZ R93, R93, R27, R89 ;  /* 0x0000001b5d5d7223 */ /* 0x000fe20000010059 */
[----:B0-----:R-:W-:-:S02]  /*41f0*/  FADD.FTZ R89, -R12, 1 ;  /* 0x3f8000000c597421 */ /* 0x001fc40000010100 */
[----:B------:R-:W0:Y:S02]  /*4200*/  MUFU.RCP R10, R10 ;  /* 0x0000000a000a7308 */ /* 0x000e240000001000 */
[----:B------:R-:W-:-:S06]  /*4210*/  FFMA.FTZ R89, R17, R89, 1 ;  /* 0x3f80000011597423 */ /* 0x000fcc0000010059 */
[----:B------:R-:W0:Y:S01]  /*4220*/  MUFU.RCP R19, R19 ;  /* 0x0000001300137308 */ /* 0x000e220000001000 */
[----:B------:R-:W-:Y:S01]  /*4230*/  FMUL.FTZ R89, R12, R89 ;  /* 0x000000590c597220 */ /* 0x000fe20000410000 */
[----:B-1----:R-:W-:Y:S01]  /*4240*/  FADD.FTZ R12, -R88, 1 ;  /* 0x3f800000580c7421 */ /* 0x002fe20000010100 */
[----:B------:R-:W-:-:S03]  /*4250*/  FFMA.FTZ R91, R0, R8, R91 ;  /* 0x00000008005b7223 */ /* 0x000fc6000001005b */
[----:B------:R-:W-:Y:S01]  /*4260*/  FFMA.FTZ R13, R13, R12, 1 ;  /* 0x3f8000000d0d7423 */ /* 0x000fe2000001000c */
[----:B------:R-:W-:Y:S01]  /*4270*/  SHF.L.U32 R12, R73, 0x10, RZ ;  /* 0x00000010490c7819 */ /* 0x000fe200000006ff */
[----:B------:R-:W-:Y:S01]  /*4280*/  FADD.FTZ R101, R101, R27 ;  /* 0x0000001b65657221 */ /* 0x000fe20000010000 */
[----:B------:R-:W-:Y:S01]  /*4290*/  FFMA.FTZ R91, R23, R27, R91 ;  /* 0x0000001b175b7223 */ /* 0x000fe2000001005b */
[----:B0-----:R-:W-:Y:S01]  /*42a0*/  FADD.FTZ R27, -R10, 1 ;  /* 0x3f8000000a1b7421 */ /* 0x001fe20000010100 */
[C---:B------:R-:W-:Y:S01]  /*42b0*/  SHF.L.U32 R9, R71.reuse, 0x10, RZ ;  /* 0x0000001047097819 */ /* 0x040fe200000006ff */
[----:B------:R-:W-:Y:S01]  /*42c0*/  FMUL.FTZ R88, R88, R13 ;  /* 0x0000000d58587220 */ /* 0x000fe20000410000 */
[----:B------:R-:W-:Y:S01]  /*42d0*/  FADD.FTZ R13, -R32, R12 ;  /* 0x0000000c200d7221 */ /* 0x000fe20000010100 */
[----:B------:R-:W-:Y:S01]  /*42e0*/  PRMT R96, R71, 0x7632, R96 ;  /* 0x0000763247607816 */ /* 0x000fe20000000060 */
[----:B------:R-:W-:Y:S01]  /*42f0*/  FFMA.FTZ R27, R14, R27, 1 ;  /* 0x3f8000000e1b7423 */ /* 0x000fe2000001001b */
[----:B------:R-:W-:Y:S01]  /*4300*/  SHF.L.U32 R17, R72, 0x10, RZ ;  /* 0x0000001048117819 */ /* 0x000fe200000006ff */
[----:B------:R-:W-:Y:S01]  /*4310*/  FADD.FTZ R14, -R19, 1 ;  /* 0x3f800000130e7421 */ /* 0x000fe20000010100 */
[----:B------:R-:W-:Y:S01]  /*4320*/  SHF.L.U32 R12, R76, 0x10, RZ ;  /* 0x000000104c0c7819 */ /* 0x000fe200000006ff */
[----:B------:R-:W-:Y:S01]  /*4330*/  FMUL.FTZ R9, R9, R94 ;  /* 0x0000005e09097220 */ /* 0x000fe20000410000 */
[----:B------:R-:W-:Y:S01]  /*4340*/  FMUL.FTZ R31, R3, R13 ;  /* 0x0000000d031f7220 */ /* 0x000fe20000410000 */
[----:B------:R-:W-:Y:S01]  /*4350*/  SHF.L.U32 R96, R96, 0x10, RZ ;  /* 0x0000001060607819 */ /* 0x000fe200000006ff */
[----:B------:R-:W-:Y:S01]  /*4360*/  FFMA.FTZ R14, R11, R14, 1 ;  /* 0x3f8000000b0e7423 */ /* 0x000fe2000001000e */
[C---:B------:R-:W-:Y:S01]  /*4370*/  FADD.FTZ R17, -R32.reuse, R17 ;  /* 0x0000001120117221 */ /* 0x040fe20000010100 */
[----:B------:R-:W-:Y:S01]  /*4380*/  FADD.FTZ R12, -R32, R12 ;  /* 0x0000000c200c7221 */ /* 0x000fe20000010100 */
[----:B------:R-:W-:Y:S01]  /*4390*/  FMUL.FTZ R94, R2, R9 ;  /* 0x00000009025e7220 */ /* 0x000fe20000410000 */
[----:B------:R-:W-:Y:S01]  /*43a0*/  FMUL.FTZ R11, R10, R27 ;  /* 0x0000001b0a0b7220 */ /* 0x000fe20000410000 */
[----:B------:R-:W-:Y:S01]  /*43b0*/  FFMA.FTZ R13, R2, R31, R20 ;  /* 0x0000001f020d7223 */ /* 0x000fe20000010014 */
[----:B------:R-:W-:Y:S01]  /*43c0*/  SHF.L.U32 R10, R74, 0x10, RZ ;  /* 0x000000104a0a7819 */ /* 0x000fe200000006ff */
[----:B------:R-:W-:Y:S01]  /*43d0*/  FMUL.FTZ R97, R96, R97 ;  /* 0x0000006160617220 */ /* 0x000fe20000410000 */
[C---:B------:R-:W-:Y:S01]  /*43e0*/  FMUL.FTZ R34, R3.reuse, R17 ;  /* 0x0000001103227220 */ /* 0x040fe20000410000 */
[----:B------:R-:W-:Y:S01]  /*43f0*/  FMUL.FTZ R30, R3, R12 ;  /* 0x0000000c031e7220 */ /* 0x000fe20000410000 */
[----:B------:R-:W-:Y:S01]  /*4400*/  FFMA.FTZ R92, R38, R94, R92 ;  /* 0x0000005e265c7223 */ /* 0x000fe2000001005c */
[----:B------:R-:W-:Y:S01]  /*4410*/  SHF.L.U32 R17, R75, 0x10, RZ ;  /* 0x000000104b117819 */ /* 0x000fe200000006ff */
[----:B------:R-:W-:Y:S01]  /*4420*/  FMUL.FTZ R12, R13, -1.4426950216293334961 ;  /* 0xbfb8aa3b0d0c7820 */ /* 0x000fe20000410000 */
[----:B------:R-:W-:Y:S01]  /*4430*/  FFMA.FTZ R94, R2, R9, R91 ;  /* 0x00000009025e7223 */ /* 0x000fe2000001005b */
[----:B------:R-:W-:Y:S01]  /*4440*/  FMUL.FTZ R91, R33, R97 ;  /* 0x00000061215b7220 */ /* 0x000fe20000410000 */
[----:B------:R-:W-:Y:S01]  /*4450*/  FMUL.FTZ R10, R10, R89 ;  /* 0x000000590a0a7220 */ /* 0x000fe20000410000 */
[----:B------:R-:W-:Y:S01]  /*4460*/  FMUL.FTZ R19, R19, R14 ;  /* 0x0000000e13137220 */ /* 0x000fe20000410000 */
[----:B------:R-:W-:Y:S01]  /*4470*/  PRMT R14, R74, 0x7632, R14 ;  /* 0x000076324a0e7816 */ /* 0x000fe2000000000e */
[C---:B------:R-:W-:Y:S01]  /*4480*/  FFMA.FTZ R24, R18.reuse, R97, R24 ;  /* 0x0000006112187223 */ /* 0x040fe20000010018 */
[----:B------:R-:W-:Y:S01]  /*4490*/  FMUL.FTZ R11, R17, R11 ;  /* 0x0000000b110b7220 */ /* 0x000fe20000410000 */
[----:B------:R-:W-:Y:S01]  /*44a0*/  FFMA.FTZ R18, R18, R91, R92 ;  /* 0x0000005b12127223 */ /* 0x000fe2000001005c */
[----:B------:R-:W0:Y:S01]  /*44b0*/  MUFU.EX2 R12, R12 ;  /* 0x0000000c000c7308 */ /* 0x000e220000000800 */
[----:B------:R-:W-:Y:S01]  /*44c0*/  FMUL.FTZ R17, R0, R10 ;  /* 0x0000000a00117220 */ /* 0x000fe20000410000 */
[----:B------:R-:W-:Y:S01]  /*44d0*/  FADD.FTZ R26, R26, R97 ;  /* 0x000000611a1a7221 */ /* 0x000fe20000010000 */
[----:B------:R-:W-:Y:S01]  /*44e0*/  SHF.L.U32 R14, R14, 0x10, RZ ;  /* 0x000000100e0e7819 */ /* 0x000fe200000006ff */
[----:B------:R-:W-:Y:S01]  /*44f0*/  FFMA.FTZ R97, R33, R97, R94 ;  /* 0x0000006121617223 */ /* 0x000fe2000001005e */
[----:B------:R-:W-:Y:S01]  /*4500*/  FFMA.FTZ R18, R36, R17, R18 ;  /* 0x0000001124127223 */ /* 0x000fe20000010012 */
[----:B------:R-:W-:Y:S01]  /*4510*/  PRMT R17, R73, 0x7632, R17 ;  /* 0x0000763249117816 */ /* 0x000fe20000000011 */
[----:B------:R-:W-:Y:S01]  /*4520*/  FFMA.FTZ R27, R0, R34, R21 ;  /* 0x00000022001b7223 */ /* 0x000fe20000010015 */
[----:B------:R-:W-:Y:S01]  /*4530*/  FMUL.FTZ R19, R14, R19 ;  /* 0x000000130e137220 */ /* 0x000fe20000410000 */
[----:B------:R-:W-:Y:S01]  /*4540*/  FFMA.FTZ R97, R0, R10, R97 ;  /* 0x0000000a00617223 */ /* 0x000fe20000010061 */
[----:B------:R-:W-:-:S02]  /*4550*/  PRMT R96, R72, 0x7632, R96 ;  /* 0x0000763248607816 */ /* 0x000fc40000000060 */
[----:B------:R-:W-:Y:S02]  /*4560*/  PRMT R89, R75, 0x7632, R89 ;  /* 0x000076324b597816 */ /* 0x000fe40000000059 */
[----:B------:R-:W-:Y:S01]  /*4570*/  SHF.L.U32 R17, R17, 0x10, RZ ;  /* 0x0000001011117819 */ /* 0x000fe200000006ff */
[----:B------:R-:W-:Y:S01]  /*4580*/  FMUL.FTZ R117, R27, -1.4426950216293334961 ;  /* 0xbfb8aa3b1b757820 */ /* 0x000fe20000410000 */
[-C--:B------:R-:W-:Y:S01]  /*4590*/  FFMA.FTZ R93, R25, R19.reuse, R93 ;  /* 0x00000013195d7223 */ /* 0x080fe2000001005d */
[----:B------:R-:W-:Y:S01]  /*45a0*/  FADD.FTZ R101, R101, R19 ;  /* 0x0000001365657221 */ /* 0x000fe20000010000 */
[CC--:B------:R-:W-:Y:S01]  /*45b0*/  FFMA.FTZ R97, R23.reuse, R19.reuse, R97 ;  /* 0x0000001317617223 */ /* 0x0c0fe20000010061 */
[----:B------:R-:W-:Y:S01]  /*45c0*/  SHF.L.U32 R96, R96, 0x10, RZ ;  /* 0x0000001060607819 */ /* 0x000fe200000006ff */
[----:B------:R-:W-:Y:S01]  /*45d0*/  FMUL.FTZ R19, R23, R19 ;  /* 0x0000001317137220 */ /* 0x000fe20000410000 */
[----:B------:R-:W-:Y:S01]  /*45e0*/  SHF.L.U32 R89, R89, 0x10, RZ ;  /* 0x0000001059597819 */ /* 0x000fe200000006ff */
[C---:B------:R-:W-:Y:S01]  /*45f0*/  FADD.FTZ R17, -R32.reuse, R17 ;  /* 0x0000001120117221 */ /* 0x040fe20000010100 */
[----:B------:R-:W1:Y:S01]  /*4600*/  MUFU.EX2 R117, R117 ;  /* 0x0000007500757308 */ /* 0x000e620000000800 */
[----:B------:R-:W-:Y:S01]  /*4610*/  FFMA.FTZ R25, R25, R19, R18 ;  /* 0x0000001319197223 */ /* 0x000fe20000010012 */
[----:B------:R-:W-:Y:S01]  /*4620*/  FADD.FTZ R96, -R32, R96 ;  /* 0x0000006020607221 */ /* 0x000fe20000010100 */
[----:B0-----:R-:W-:Y:S01]  /*4630*/  FADD.FTZ R19, R12, 1 ;  /* 0x3f8000000c137421 */ /* 0x001fe20000010000 */
[----:B------:R-:W-:Y:S01]  /*4640*/  FMUL.FTZ R88, R89, R88 ;  /* 0x0000005859587220 */ /* 0x000fe20000410000 */
[C---:B------:R-:W-:Y:S01]  /*4650*/  FMUL.FTZ R17, R3.reuse, R17 ;  /* 0x0000001103117220 */ /* 0x040fe20000410000 */
[CC--:B------:R-:W-:Y:S01]  /*4660*/  FFMA.FTZ R97, R2.reuse, R11.reuse, R97 ;  /* 0x0000000b02617223 */ /* 0x0c0fe20000010061 */
[----:B------:R-:W-:Y:S01]  /*4670*/  FMUL.FTZ R18, R2, R11 ;  /* 0x0000000b02127220 */ /* 0x000fe20000410000 */
[----:B------:R-:W-:Y:S01]  /*4680*/  FMUL.FTZ R96, R3, R96 ;  /* 0x0000006003607220 */ /* 0x000fe20000410000 */
[----:B------:R-:W-:Y:S01]  /*4690*/  FFMA.FTZ R94, R33, R17, R98 ;  /* 0x00000011215e7223 */ /* 0x000fe20000010062 */
[-C--:B------:R-:W-:Y:S01]  /*46a0*/  FFMA.FTZ R24, R99, R88.reuse, R24 ;  /* 0x0000005863187223 */ /* 0x080fe20000010018 */
[----:B------:R-:W-:Y:S01]  /*46b0*/  FADD.FTZ R26, R26, R88 ;  /* 0x000000581a1a7221 */ /* 0x000fe20000010000 */
[----:B------:R-:W-:Y:S01]  /*46c0*/  FFMA.FTZ R97, R33, R88, R97 ;  /* 0x0000005821617223 */ /* 0x000fe20000010061 */
[----:B------:R-:W0:Y:S01]  /*46d0*/  MUFU.RCP R19, R19 ;  /* 0x0000001300137308 */ /* 0x000e220000001000 */
[----:B------:R-:W-:Y:S01]  /*46e0*/  FFMA.FTZ R25, R35, R18, R25 ;  /* 0x0000001223197223 */ /* 0x000fe20000010019 */
[----:B------:R-:W-:Y:S01]  /*46f0*/  FMUL.FTZ R88, R33, R88 ;  /* 0x0000005821587220 */ /* 0x000fe20000410000 */
[----:B------:R-:W-:Y:S01]  /*4700*/  FFMA.FTZ R118, R23, R96, R22 ;  /* 0x0000006017767223 */ /* 0x000fe20000010016 */
[----:B------:R-:W-:-:S02]  /*4710*/  FMUL.FTZ R91, R94, -1.4426950216293334961 ;  /* 0xbfb8aa3b5e5b7820 */ /* 0x000fc40000410000 */
[----:B------:R-:W-:Y:S01]  /*4720*/  FFMA.FTZ R99, R99, R88, R25 ;  /* 0x0000005863637223 */ /* 0x000fe20000010019 */
[----:B------:R-:W-:Y:S01]  /*4730*/  IADD3 R88, P0, R28, UR28, RZ ;  /* 0x0000001c1c587c10 */ /* 0x000fe2000ff1e0ff */
[----:B------:R-:W-:Y:S02]  /*4740*/  FMUL.FTZ R95, R118, -1.4426950216293334961 ;  /* 0xbfb8aa3b765f7820 */ /* 0x000fe40000410000 */
[----:B------:R-:W2:Y:S01]  /*4750*/  MUFU.EX2 R91, R91 ;  /* 0x0000005b005b7308 */ /* 0x000ea20000000800 */
[----:B------:R-:W-:Y:S01]  /*4760*/  IADD3.X R89, R4, UR29, RZ, P0, !PT ;  /* 0x0000001d04597c10 */ /* 0x000fe200087fe4ff */
[----:B-1----:R-:W-:-:S05]  /*4770*/  FADD.FTZ R117, R117, 1 ;  /* 0x3f80000075757421 */ /* 0x002fca0000010000 */
[----:B------:R-:W3:Y:S01]  /*4780*/  LDG.E.64.CONSTANT R88, desc[UR18][R88.64] ;  /* 0x0000001258587981 */ /* 0x000ee2000c1e9b00 */
[----:B------:R-:W1:Y:S01]  /*4790*/  MUFU.EX2 R95, R95 ;  /* 0x0000005f005f7308 */ /* 0x000e620000000800 */
[----:B0-----:R-:W-:Y:S01]  /*47a0*/  FADD.FTZ R25, -R19, 1 ;  /* 0x3f80000013197421 */ /* 0x001fe20000010100 */
[----:B------:R-:W-:-:S06]  /*47b0*/  PRMT R92, R76, 0x7632, R92 ;  /* 0x000076324c5c7816 */ /* 0x000fcc000000005c */
[----:B------:R-:W0:Y:S01]  /*47c0*/  MUFU.RCP R117, R117 ;  /* 0x0000007500757308 */ /* 0x000e220000001000 */
[----:B------:R-:W-:Y:S01]  /*47d0*/  FFMA.FTZ R13, R13, R25, 1 ;  /* 0x3f8000000d0d7423 */ /* 0x000fe20000010019 */
[----:B------:R-:W-:Y:S02]  /*47e0*/  IADD3.X R25, RZ, R16, RZ, P5, !PT ;  /* 0x00000010ff197210 */ /* 0x000fe40002ffe4ff */
[C---:B------:R-:W-:Y:S02]  /*47f0*/  SHF.L.U32 R122, R90.reuse, 0x1, RZ ;  /* 0x000000015a7a7819 */ /* 0x040fe400000006ff */
[----:B------:R-:W-:Y:S01]  /*4800*/  SHF.L.U32 R12, R77, 0x10, RZ ;  /* 0x000000104d0c7819 */ /* 0x000fe200000006ff */
[----:B--2---:R-:W-:Y:S01]  /*4810*/  FADD.FTZ R91, R91, 1 ;  /* 0x3f8000005b5b7421 */ /* 0x004fe20000010000 */
[----:B------:R-:W-:Y:S02]  /*4820*/  SHF.L.U64.HI R113, R90, 0x1, R25 ;  /* 0x000000015a717819 */ /* 0x000fe40000010219 */
[----:B------:R-:W-:-:S02]  /*4830*/  SHF.L.U32 R92, R92, 0x10, RZ ;  /* 0x000000105c5c7819 */ /* 0x000fc400000006ff */
[----:B------:R-:W-:Y:S01]  /*4840*/  IADD3 R90, P0, R122, UR26, RZ ;  /* 0x0000001a7a5a7c10 */ /* 0x000fe2000ff1e0ff */
[C---:B------:R-:W-:Y:S01]  /*4850*/  FADD.FTZ R12, -R32.reuse, R12 ;  /* 0x0000000c200c7221 */ /* 0x040fe20000010100 */
[----:B-1----:R-:W-:Y:S01]  /*4860*/  FADD.FTZ R95, R95, 1 ;  /* 0x3f8000005f5f7421 */ /* 0x002fe20000010000 */
[----:B------:R-:W-:Y:S01]  /*4870*/  PRMT R100, R77, 0x7632, R100 ;  /* 0x000076324d647816 */ /* 0x000fe20000000064 */
[----:B------:R1:W-:Y:S01]  /*4880*/  MUFU.RCP R116, R91 ;  /* 0x0000005b00747308 */ /* 0x0003e20000001000 */
[----:B------:R-:W-:Y:S01]  /*4890*/  FADD.FTZ R92, -R32, R92 ;  /* 0x0000005c205c7221 */ /* 0x000fe20000010100 */
[----:B------:R-:W-:Y:S01]  /*48a0*/  FMUL.FTZ R29, R3, R12 ;  /* 0x0000000c031d7220 */ /* 0x000fe20000410000 */
[----:B0-----:R-:W-:Y:S01]  /*48b0*/  FADD.FTZ R12, -R117, 1 ;  /* 0x3f800000750c7421 */ /* 0x001fe20000010100 */
[----:B------:R-:W-:Y:S01]  /*48c0*/  SHF.L.U32 R100, R100, 0x10, RZ ;  /* 0x0000001064647819 */ /* 0x000fe200000006ff */
[----:B------:R-:W-:Y:S01]  /*48d0*/  FFMA.FTZ R14, R0, R30, R21 ;  /* 0x0000001e000e7223 */ /* 0x000fe20000010015 */
[----:B-1----:R-:W-:-:S02]  /*48e0*/  IADD3.X R91, R113, UR27, RZ, P0, !PT ;  /* 0x0000001b715b7c10 */ /* 0x002fc400087fe4ff */
[----:B------:R-:W0:Y:S01]  /*48f0*/  MUFU.RCP R95, R95 ;  /* 0x0000005f005f7308 */ /* 0x000e220000001000 */
[----:B------:R-:W-:Y:S01]  /*4900*/  FMUL.FTZ R92, R3, R92 ;  /* 0x0000005c035c7220 */ /* 0x000fe20000410000 */
[----:B------:R-:W-:Y:S01]  /*4910*/  FFMA.FTZ R27, R27, R12, 1 ;  /* 0x3f8000001b1b7423 */ /* 0x000fe2000001000c */
[----:B------:R-:W-:Y:S01]  /*4920*/  FMUL.FTZ R115, R14, -1.4426950216293334961 ;  /* 0xbfb8aa3b0e737820 */ /* 0x000fe20000410000 */
[----:B------:R-:W2:Y:S01]  /*4930*/  LDG.E.64.CONSTANT R90, desc[UR18][R90.64] ;  /* 0x000000125a5a7981 */ /* 0x000ea2000c1e9b00 */
[----:B------:R-:W-:Y:S01]  /*4940*/  FADD.FTZ R100, -R32, R100 ;  /* 0x0000006420647221 */ /* 0x000fe20000010100 */
[----:B------:R-:W-:Y:S01]  /*4950*/  FFMA.FTZ R18, R2, R29, R20 ;  /* 0x0000001d02127223 */ /* 0x000fe20000010014 */
[----:B------:R-:W-:Y:S01]  /*4960*/  FFMA.FTZ R25, R23, R92, R22 ;  /* 0x0000005c17197223 */ /* 0x000fe20000010016 */
[----:B------:R-:W-:Y:S01]  /*4970*/  FMUL.FTZ R117, R117, R27 ;  /* 0x0000001b75757220 */ /* 0x000fe20000410000 */
[----:B------:R-:W-:Y:S01]  /*4980*/  FMUL.FTZ R27, R3, R100 ;  /* 0x00000064031b7220 */ /* 0x000fe20000410000 */
[----:B------:R-:W-:Y:S01]  /*4990*/  FMUL.FTZ R12, R18, -1.4426950216293334961 ;  /* 0xbfb8aa3b120c7820 */ /* 0x000fe20000410000 */
[----:B------:R-:W-:Y:S01]  /*49a0*/  FMUL.FTZ R114, R25, -1.4426950216293334961 ;  /* 0xbfb8aa3b19727820 */ /* 0x000fe20000410000 */
[----:B------:R-:W1:Y:S01]  /*49b0*/  MUFU.EX2 R115, R115 ;  /* 0x0000007300737308 */ /* 0x000e620000000800 */
[----:B------:R-:W-:Y:S01]  /*49c0*/  FMUL.FTZ R13, R19, R13 ;  /* 0x0000000d130d7220 */ /* 0x000fe20000410000 */
[----:B------:R-:W-:Y:S01]  /*49d0*/  FFMA.FTZ R19, R33, R27, R98 ;  /* 0x0000001b21137223 */ /* 0x000fe20000010062 */
[----:B0-----:R-:W-:-:S03]  /*49e0*/  FADD.FTZ R119, -R95, 1 ;  /* 0x3f8000005f777421 */ /* 0x001fc60000010100 */
[----:B------:R-:W-:Y:S02]  /*49f0*/  FMUL.FTZ R100, R19, -1.4426950216293334961 ;  /* 0xbfb8aa3b13647820 */ /* 0x000fe40000410000 */
[----:B------:R-:W0:Y:S01]  /*4a00*/  MUFU.EX2 R12, R12 ;  /* 0x0000000c000c7308 */ /* 0x000e220000000800 */
[----:B------:R-:W-:Y:S01]  /*4a10*/  FFMA.FTZ R118, R118, R119, 1 ;  /* 0x3f80000076767423 */ /* 0x000fe20000010077 */
[----:B------:R-:W-:-:S06]  /*4a20*/  FADD.FTZ R120, -R116, 1 ;  /* 0x3f80000074787421 */ /* 0x000fcc0000010100 */
[----:B------:R-:W0:Y:S01]  /*4a30*/  MUFU.EX2 R114, R114 ;  /* 0x0000007200727308 */ /* 0x000e220000000800 */
[----:B------:R-:W-:Y:S01]  /*4a40*/  PRMT R119, R78, 0x7632, R119 ;  /* 0x000076324e777816 */ /* 0x000fe20000000077 */
[----:B------:R-:W-:Y:S01]  /*4a50*/  FFMA.FTZ R120, R94, R120, 1 ;  /* 0x3f8000005e787423 */ /* 0x000fe20000010078 */
[----:B------:R-:W-:-:S05]  /*4a60*/  FMUL.FTZ R118, R95, R118 ;  /* 0x000000765f767220 */ /* 0x000fca0000410000 */
[----:B------:R-:W0:Y:S01]  /*4a70*/  MUFU.EX2 R100, R100 ;  /* 0x0000006400647308 */ /* 0x000e220000000800 */
[----:B------:R-:W-:Y:S01]  /*4a80*/  SHF.L.U32 R94, R119, 0x10, RZ ;  /* 0x00000010775e7819 */ /* 0x000fe200000006ff */
[----:B-1----:R-:W-:Y:S01]  /*4a90*/  FADD.FTZ R95, R115, 1 ;  /* 0x3f800000735f7421 */ /* 0x002fe20000010000 */
[----:B------:R-:W-:Y:S01]  /*4aa0*/  SHF.L.U32 R115, R78, 0x10, RZ ;  /* 0x000000104e737819 */ /* 0x000fe200000006ff */
[----:B0-----:R-:W-:Y:S02]  /*4ab0*/  FADD.FTZ R119, R12, 1 ;  /* 0x3f8000000c777421 */ /* 0x001fe40000010000 */
[----:B------:R-:W-:Y:S02]  /*4ac0*/  FMUL.FTZ R118, R94, R118 ;  /* 0x000000765e767220 */ /* 0x000fe40000410000 */
[----:B------:R-:W-:Y:S01]  /*4ad0*/  FMUL.FTZ R12, R115, R117 ;  /* 0x00000075730c7220 */ /* 0x000fe20000410000 */
[----:B------:R-:W-:Y:S01]  /*4ae0*/  FADD.FTZ R94, R114, 1 ;  /* 0x3f800000725e7421 */ /* 0x000fe20000010000 */
[----:B------:R0:W-:Y:S01]  /*4af0*/  MUFU.RCP R117, R119 ;  /* 0x0000007700757308 */ /* 0x0001e20000001000 */
[----:B------:R-:W-:Y:S01]  /*4b00*/  SHF.L.U32 R115, R79, 0x10, RZ ;  /* 0x000000104f737819 */ /* 0x000fe200000006ff */
[----:B------:R-:W-:Y:S01]  /*4b10*/  FMUL.FTZ R114, R0, R12 ;  /* 0x0000000c00727220 */ /* 0x000fe20000410000 */
[----:B------:R-:W-:Y:S01]  /*4b20*/  FMUL.FTZ R116, R116, R120 ;  /* 0x0000007874747220 */ /* 0x000fe20000410000 */
[----:B------:R-:W-:-:S04]  /*4b30*/  FADD.FTZ R100, R100, 1 ;  /* 0x3f80000064647421 */ /* 0x000fc80000010000 */
[----:B------:R-:W1:Y:S01]  /*4b40*/  MUFU.RCP R95, R95 ;  /* 0x0000005f005f7308 */ /* 0x000e620000001000 */
[----:B0-----:R-:W-:Y:S01]  /*4b50*/  PRMT R119, R79, 0x7632, R119 ;  /* 0x000076324f777816 */ /* 0x001fe20000000077 */
[----:B------:R-:W-:Y:S01]  /*4b60*/  FMUL.FTZ R13, R115, R13 ;  /* 0x0000000d730d7220 */ /* 0x000fe20000410000 */
[----:B------:R-:W-:Y:S01]  /*4b70*/  FFMA.FTZ R99, R34, R114, R99 ;  /* 0x0000007222637223 */ /* 0x000fe20000010063 */
[----:B------:R-:W-:Y:S01]  /*4b80*/  FMUL.FTZ R114, R23, R118 ;  /* 0x0000007617727220 */ /* 0x000fe20000410000 */
[----:B------:R-:W-:-:S03]  /*4b90*/  SHF.L.U32 R119, R119, 0x10, RZ ;  /* 0x0000001077777819 */ /* 0x000fc600000006ff */
[----:B------:R-:W0:Y:S01]  /*4ba0*/  MUFU.RCP R94, R94 ;  /* 0x0000005e005e7308 */ /* 0x000e220000001000 */
[----:B------:R-:W-:Y:S01]  /*4bb0*/  FFMA.FTZ R115, R0, R12, R97 ;  /* 0x0000000c00737223 */ /* 0x000fe20000010061 */
[----:B------:R-:W-:Y:S01]  /*4bc0*/  FMUL.FTZ R116, R119, R116 ;  /* 0x0000007477747220 */ /* 0x000fe20000410000 */
[----:B------:R-:W-:-:S05]  /*4bd0*/  FFMA.FTZ R99, R96, R114, R99 ;  /* 0x0000007260637223 */ /* 0x000fca0000010063 */
[----:B------:R1:W4:Y:S01]  /*4be0*/  MUFU.RCP R97, R100 ;  /* 0x0000006400617308 */ /* 0x0003220000001000 */
[----:B------:R-:W-:Y:S01]  /*4bf0*/  FFMA.FTZ R93, R96, R118, R93 ;  /* 0x00000076605d7223 */ /* 0x000fe2000001005d */
[----:B------:R-:W-:Y:S01]  /*4c00*/  FMUL.FTZ R96, R33, R116 ;  /* 0x0000007421607220 */ /* 0x000fe20000410000 */
[----:B-1----:R-:W-:-:S04]  /*4c10*/  FMUL.FTZ R100, R2, R13 ;  /* 0x0000000d02647220 */ /* 0x002fc80000410000 */
[----:B------:R-:W-:Y:S01]  /*4c20*/  FFMA.FTZ R99, R31, R100, R99 ;  /* 0x000000641f637223 */ /* 0x000fe20000010063 */
[----:B------:R-:W-:Y:S01]  /*4c30*/  FFMA.FTZ R24, R17, R116, R24 ;  /* 0x0000007411187223 */ /* 0x000fe20000010018 */
[----:B------:R-:W-:Y:S01]  /*4c40*/  FFMA.FTZ R115, R23, R118, R115 ;  /* 0x0000007617737223 */ /* 0x000fe20000010073 */
[----:B------:R-:W-:Y:S01]  /*4c50*/  FADD.FTZ R100, -R95, 1 ;  /* 0x3f8000005f647421 */ /* 0x000fe20000010100 */
[----:B------:R-:W-:Y:S01]  /*4c60*/  FFMA.FTZ R99, R17, R96, R99 ;  /* 0x0000006011637223 */ /* 0x000fe20000010063 */
[----:B0-----:R-:W-:Y:S01]  /*4c70*/  FADD.FTZ R17, -R94, 1 ;  /* 0x3f8000005e117421 */ /* 0x001fe20000010100 */
[----:B------:R-:W-:Y:S01]  /*4c80*/  FFMA.FTZ R114, R2, R13, R115 ;  /* 0x0000000d02727223 */ /* 0x000fe20000010073 */
[----:B------:R-:W-:Y:S01]  /*4c90*/  FFMA.FTZ R100, R14, R100, 1 ;  /* 0x3f8000000e647423 */ /* 0x000fe20000010064 */
[----:B------:R-:W-:Y:S01]  /*4ca0*/  FADD.FTZ R115, -R117, 1 ;  /* 0x3f80000075737421 */ /* 0x000fe20000010100 */
[----:B------:R-:W-:Y:S01]  /*4cb0*/  FFMA.FTZ R17, R25, R17, 1 ;  /* 0x3f80000019117423 */ /* 0x000fe20000010011 */
[----:B----4-:R-:W-:-:S02]  /*4cc0*/  FADD.FTZ R14, -R97, 1 ;  /* 0x3f800000610e7421 */ /* 0x010fc40000010100 */
[----:B------:R-:W-:Y:S01]  /*4cd0*/  FFMA.FTZ R115, R18, R115, 1 ;  /* 0x3f80000012737423 */ /* 0x000fe20000010073 */
[----:B------:R-:W-:Y:S01]  /*4ce0*/  FMUL.FTZ R96, R94, R17 ;  /* 0x000000115e607220 */ /* 0x000fe20000410000 */
[----:B------:R-:W-:Y:S01]  /*4cf0*/  FFMA.FTZ R14, R19, R14, 1 ;  /* 0x3f800000130e7423 */ /* 0x000fe2000001000e */
[----:B------:R-:W-:Y:S01]  /*4d00*/  SHF.L.U32 R17, R82, 0x10, RZ ;  /* 0x0000001052117819 */ /* 0x000fe200000006ff */
[----:B------:R-:W-:Y:S01]  /*4d10*/  FMUL.FTZ R100, R95, R100 ;  /* 0x000000645f647220 */ /* 0x000fe20000410000 */
[C---:B------:R-:W-:Y:S02]  /*4d20*/  PRMT R18, R80.reuse, 0x7632, R18 ;  /* 0x0000763250127816 */ /* 0x040fe40000000012 */
[----:B------:R-:W-:Y:S01]  /*4d30*/  SHF.L.U32 R19, R80, 0x10, RZ ;  /* 0x0000001050137819 */ /* 0x000fe200000006ff */
[----:B------:R-:W-:Y:S01]  /*4d40*/  STL [R1+0x20], R37 ;  /* 0x0000202501007387 */ /* 0x000fe20000100800 */
[----:B------:R-:W-:Y:S01]  /*4d50*/  SHF.L.U32 R18, R18, 0x10, RZ ;  /* 0x0000001012127819 */ /* 0x000fe200000006ff */
[----:B------:R-:W-:Y:S01]  /*4d60*/  FMUL.FTZ R25, R97, R14 ;  /* 0x0000000e61197220 */ /* 0x000fe20000410000 */
[----:B------:R-:W-:Y:S01]  /*4d70*/  FADD.FTZ R17, -R32, R17 ;  /* 0x0000001120117221 */ /* 0x000fe20000010100 */
[----:B------:R-:W-:Y:S01]  /*4d80*/  STL [R1+0x1c], R38 ;  /* 0x00001c2601007387 */ /* 0x000fe20000100800 */
[----:B------:R-:W-:-:S03]  /*4d90*/  FMUL.FTZ R14, R19, R100 ;  /* 0x00000064130e7220 */ /* 0x000fc60000410000 */
[----:B------:R-:W-:Y:S04]  /*4da0*/  STL [R1+0x18], R36 ;  /* 0x0000182401007387 */ /* 0x000fe80000100800 */
[----:B------:R-:W-:Y:S01]  /*4db0*/  STL [R1+0x14], R35 ;  /* 0x0000142301007387 */ /* 0x000fe20000100800 */
[----:B------:R-:W-:-:S03]  /*4dc0*/  FMUL.FTZ R96, R18, R96 ;  /* 0x0000006012607220 */ /* 0x000fc60000410000 */
[----:B------:R-:W-:Y:S04]  /*4dd0*/  STL [R1+0x8c], R4 ;  /* 0x00008c0401007387 */ /* 0x000fe80000100800 */
[----:B------:R0:W-:Y:S01]  /*4de0*/  STL [R1+0x88], R28 ;  /* 0x0000881c01007387 */ /* 0x0001e20000100800 */
[----:B------:R-:W-:Y:S01]  /*4df0*/  FADD.FTZ R101, R101, R118 ;  /* 0x0000007665657221 */ /* 0x000fe20000010000 */
[----:B------:R-:W-:Y:S01]  /*4e00*/  SHF.L.U32 R118, R83, 0x10, RZ ;  /* 0x0000001053767819 */ /* 0x000fe200000006ff */
[----:B------:R-:W-:Y:S01]  /*4e10*/  FMUL.FTZ R100, R23, R96 ;  /* 0x0000006017647220 */ /* 0x000fe20000410000 */
[----:B------:R-:W-:Y:S01]  /*4e20*/  IADD3.X R16, RZ, R16, RZ, P1, !PT ;  /* 0x00000010ff107210 */ /* 0x000fe20000ffe4ff */
[----:B0-----:R-:W-:Y:S01]  /*4e30*/  FMUL.FTZ R28, R3, R17 ;  /* 0x00000011031c7220 */ /* 0x001fe20000410000 */
[----:B------:R-:W-:Y:S01]  /*4e40*/  FMUL.FTZ R17, R0, R14 ;  /* 0x0000000e00117220 */ /* 0x000fe20000410000 */
[----:B------:R-:W-:-:S03]  /*4e50*/  SHF.L.U32 R112, R15, 0x1, RZ ;  /* 0x000000010f707819 */ /* 0x000fc600000006ff */
[----:B------:R-:W-:Y:S01]  /*4e60*/  FFMA.FTZ R99, R30, R17, R99 ;  /* 0x000000111e637223 */ /* 0x000fe20000010063 */
[----:B------:R-:W-:Y:S01]  /*4e70*/  PRMT R94, R81, 0x7632, R94 ;  /* 0x00007632515e7816 */ /* 0x000fe2000000005e */
[----:B------:R-:W-:Y:S01]  /*4e80*/  FADD.FTZ R118, -R32, R118 ;  /* 0x0000007620767221 */ /* 0x000fe20000010100 */
[----:B------:R-:W-:Y:S01]  /*4e90*/  PRMT R18, R83, 0x7632, R18 ;  /* 0x0000763253127816 */ /* 0x000fe20000000012 */
[C---:B------:R-:W-:Y:S01]  /*4ea0*/  FFMA.FTZ R99, R92.reuse, R100, R99 ;  /* 0x000000645c637223 */ /* 0x040fe20000010063 */
[----:B------:R-:W-:Y:S01]  /*4eb0*/  FFMA.FTZ R4, R92, R96, R93 ;  /* 0x000000605c047223 */ /* 0x000fe2000001005d */
[----:B------:R-:W-:Y:S01]  /*4ec0*/  FFMA.FTZ R95, R0, R28, R21 ;  /* 0x0000001c005f7223 */ /* 0x000fe20000010015 */
[----:B------:R-:W-:Y:S02]  /*4ed0*/  SHF.L.U64.HI R111, R15, 0x1, R16 ;  /* 0x000000010f6f7819 */ /* 0x000fe40000010210 */
[----:B------:R-:W-:Y:S02]  /*4ee0*/  IADD3 R92, P0, R112, UR26, RZ ;  /* 0x0000001a705c7c10 */ /* 0x000fe4000ff1e0ff */
[----:B------:R-:W-:Y:S01]  /*4ef0*/  SHF.L.U32 R94, R94, 0x10, RZ ;  /* 0x000000105e5e7819 */ /* 0x000fe200000006ff */
[----:B------:R-:W-:Y:S01]  /*4f00*/  FMUL.FTZ R118, R3, R118 ;  /* 0x0000007603767220 */ /* 0x000fe20000410000 */
[----:B------:R-:W-:Y:S01]  /*4f10*/  SHF.L.U32 R18, R18, 0x10, RZ ;  /* 0x0000001012127819 */ /* 0x000fe200000006ff */
[----:B------:R-:W-:Y:S01]  /*4f20*/  FMUL.FTZ R97, R95, -1.4426950216293334961 ;  /* 0xbfb8aa3b5f617820 */ /* 0x000fe20000410000 */
[----:B------:R-:W-:Y:S01]  /*4f30*/  IADD3.X R93, R111, UR27, RZ, P0, !PT ;  /* 0x0000001b6f5d7c10 */ /* 0x000fe200087fe4ff */
[----:B------:R-:W-:Y:S01]  /*4f40*/  FMUL.FTZ R25, R94, R25 ;  /* 0x000000195e197220 */ /* 0x000fe20000410000 */
[----:B------:R-:W-:Y:S01]  /*4f50*/  FFMA.FTZ R94, R2, R118, R20 ;  /* 0x00000076025e7223 */ /* 0x000fe20000010014 */
[----:B------:R-:W-:Y:S01]  /*4f60*/  FADD.FTZ R18, -R32, R18 ;  /* 0x0000001220127221 */ /* 0x000fe20000010100 */
[----:B------:R-:W-:Y:S01]  /*4f70*/  FADD.FTZ R26, R26, R116 ;  /* 0x000000741a1a7221 */ /* 0x000fe20000010000 */
[----:B------:R-:W-:Y:S01]  /*4f80*/  FFMA.FTZ R114, R33, R116, R114 ;  /* 0x0000007421727223 */ /* 0x000fe20000010072 */
[----:B------:R-:W0:Y:S01]  /*4f90*/  MUFU.EX2 R97, R97 ;  /* 0x0000006100617308 */ /* 0x000e220000000800 */
[----:B------:R-:W4:Y:S01]  /*4fa0*/  LDG.E.64.CONSTANT R92, desc[UR18][R92.64] ;  /* 0x000000125c5c7981 */ /* 0x000f22000c1e9b00 */
[----:B------:R-:W-:Y:S01]  /*4fb0*/  FMUL.FTZ R116, R94, -1.4426950216293334961 ;  /* 0xbfb8aa3b5e747820 */ /* 0x000fe20000410000 */
[----:B------:R-:W-:Y:S01]  /*4fc0*/  FMUL.FTZ R18, R3, R18 ;  /* 0x0000001203127220 */ /* 0x000fe20000410000 */
[----:B------:R-:W-:-:S03]  /*4fd0*/  FMUL.FTZ R117, R117, R115 ;  /* 0x0000007375757220 */ /* 0x000fc60000410000 */
[----:B------:R-:W-:Y:S01]  /*4fe0*/  FFMA.FTZ R16, R33, R18, R98 ;  /* 0x0000001221107223 */ /* 0x000fe20000010062 */
[----:B------:R-:W1:Y:S03]  /*4ff0*/  MUFU.EX2 R116, R116 ;  /* 0x0000007400747308 */ /* 0x000e660000000800 */
[----:B------:R-:W-:Y:S01]  /*5000*/  FMUL.FTZ R115, R16, -1.4426950216293334961 ;  /* 0xbfb8aa3b10737820 */ /* 0x000fe20000410000 */
[----:B------:R-:W-:Y:S02]  /*5010*/  SHF.L.U32 R15, R81, 0x10, RZ ;  /* 0x00000010510f7819 */ /* 0x000fe400000006ff */
[----:B------:R-:W-:-:S03]  /*5020*/  PRMT R19, R82, 0x7632, R19 ;  /* 0x0000763252137816 */ /* 0x000fc60000000013 */
[----:B------:R-:W1:Y:S01]  /*5030*/  MUFU.EX2 R115, R115 ;  /* 0x0000007300737308 */ /* 0x000e620000000800 */
[----:B0-----:R-:W-:Y:S01]  /*5040*/  FADD.FTZ R97, R97, 1 ;  /* 0x3f80000061617421 */ /* 0x001fe20000010000 */
[----:B------:R-:W-:Y:S01]  /*5050*/  FMUL.FTZ R15, R15, R117 ;  /* 0x000000750f0f7220 */ /* 0x000fe20000410000 */
[----:B------:R-:W-:-:S03]  /*5060*/  SHF.L.U32 R19, R19, 0x10, RZ ;  /* 0x0000001013137819 */ /* 0x000fc600000006ff */
[----:B------:R-:W-:Y:S02]  /*5070*/  FMUL.FTZ R117, R2, R15 ;  /* 0x0000000f02757220 */ /* 0x000fe40000410000 */
[----:B------:R-:W0:Y:S01]  /*5080*/  MUFU.RCP R97, R97 ;  /* 0x0000006100617308 */ /* 0x000e220000001000 */
[----:B-1----:R-:W-:Y:S01]  /*5090*/  FADD.FTZ R116, R116, 1 ;  /* 0x3f80000074747421 */ /* 0x002fe20000010000 */
[----:B------:R-:W-:Y:S01]  /*50a0*/  FADD.FTZ R19, -R32, R19 ;  /* 0x0000001320137221 */ /* 0x000fe20000010100 */
[----:B------:R-:W-:Y:S01]  /*50b0*/  FFMA.FTZ R117, R29, R117, R99 ;  /* 0x000000751d757223 */ /* 0x000fe20000010063 */
[----:B------:R-:W-:-:S04]  /*50c0*/  FFMA.FTZ R114, R0, R14, R114 ;  /* 0x0000000e00727223 */ /* 0x000fc80000010072 */
[----:B------:R-:W1:Y:S01]  /*50d0*/  MUFU.RCP R99, R116 ;  /* 0x0000007400637308 */ /* 0x000e620000001000 */
[----:B------:R-:W-:Y:S01]  /*50e0*/  FMUL.FTZ R19, R3, R19 ;  /* 0x0000001303137220 */ /* 0x000fe20000410000 */
[----:B------:R-:W-:Y:S01]  /*50f0*/  FADD.FTZ R115, R115, 1 ;  /* 0x3f80000073737421 */ /* 0x000fe20000010000 */
[----:B------:R-:W-:Y:S01]  /*5100*/  FADD.FTZ R109, R101, R96 ;  /* 0x00000060656d7221 */ /* 0x000fe20000010000 */
[C---:B------:R-:W-:Y:S01]  /*5110*/  FFMA.FTZ R114, R23.reuse, R96, R114 ;  /* 0x0000006017727223 */ /* 0x040fe20000010072 */
[----:B------:R-:W-:-:S03]  /*5120*/  FFMA.FTZ R17, R23, R19, R22 ;  /* 0x0000001317117223 */ /* 0x000fc60000010016 */
[----:B------:R-:W1:Y:S01]  /*5130*/  MUFU.RCP R96, R115 ;  /* 0x0000007300607308 */ /* 0x000e620000001000 */
[----:B------:R-:W-:Y:S01]  /*5140*/  FMUL.FTZ R100, R17, -1.4426950216293334961 ;  /* 0xbfb8aa3b11647820 */ /* 0x000fe20000410000 */
[----:B0-----:R-:W-:-:S04]  /*5150*/  FADD.FTZ R101, -R97, 1 ;  /* 0x3f80000061657421 */ /* 0x001fc80000010100 */
[----:B------:R-:W-:Y:S02]  /*5160*/  FFMA.FTZ R95, R95, R101, 1 ;  /* 0x3f8000005f5f7423 */ /* 0x000fe40000010065 */
[----:B------:R-:W0:Y:S01]  /*5170*/  MUFU.EX2 R100, R100 ;  /* 0x0000006400647308 */ /* 0x000e220000000800 */
[----:B-1----:R-:W-:Y:S01]  /*5180*/  FADD.FTZ R101, -R99, 1 ;  /* 0x3f80000063657421 */ /* 0x002fe20000010100 */
[----:B------:R-:W-:-:S03]  /*5190*/  FMUL.FTZ R97, R97, R95 ;  /* 0x0000005f61617220 */ /* 0x000fc60000410000 */
[----:B------:R-:W-:-:S04]  /*51a0*/  FFMA.FTZ R94, R94, R101, 1 ;  /* 0x3f8000005e5e7423 */ /* 0x000fc80000010065 */
[----:B------:R-:W-:Y:S01]  /*51b0*/  FMUL.FTZ R99, R99, R94 ;  /* 0x0000005e63637220 */ /* 0x000fe20000410000 */
[----:B------:R-:W-:Y:S01]  /*51c0*/  FADD.FTZ R95, -R96, 1 ;  /* 0x3f800000605f7421 */ /* 0x000fe20000010100 */
[----:B------:R-:W-:-:S03]  /*51d0*/  IADD3 R94, P0, R122, UR28, RZ ;  /* 0x0000001c7a5e7c10 */ /* 0x000fc6000ff1e0ff */
[----:B------:R-:W-:Y:S01]  /*51e0*/  FFMA.FTZ R101, R16, R95, 1 ;  /* 0x3f80000010657423 */ /* 0x000fe2000001005f */
[----:B------:R-:W-:Y:S01]  /*51f0*/  IADD3.X R95, R113, UR29, RZ, P0, !PT ;  /* 0x0000001d715f7c10 */ /* 0x000fe200087fe4ff */
[----:B------:R-:W-:Y:S01]  /*5200*/  FMUL.FTZ R119, R33, R25 ;  /* 0x0000001921777220 */ /* 0x000fe20000410000 */
[----:B0-----:R-:W-:-:S03]  /*5210*/  FADD.FTZ R116, R100, 1 ;  /* 0x3f80000064747421 */ /* 0x001fc60000010000 */
[C---:B------:R-:W-:Y:S01]  /*5220*/  FFMA.FTZ R100, R27.reuse, R119, R117 ;  /* 0x000000771b647223 */ /* 0x040fe20000010075 */
[----:B------:R-:W4:Y:S01]  /*5230*/  LDG.E.64.CONSTANT R94, desc[UR18][R94.64] ;  /* 0x000000125e5e7981 */ /* 0x000f22000c1e9b00 */
[----:B------:R-:W-:Y:S02]  /*5240*/  FFMA.FTZ R27, R27, R25, R24 ;  /* 0x000000191b1b7223 */ /* 0x000fe40000010018 */
[----:B------:R-:W0:Y:S01]  /*5250*/  MUFU.RCP R24, R116 ;  /* 0x0000007400187308 */ /* 0x000e220000001000 */
[----:B------:R-:W-:Y:S01]  /*5260*/  SHF.L.U32 R16, R84, 0x10, RZ ;  /* 0x0000001054107819 */ /* 0x000fe200000006ff */
[----:B------:R-:W-:Y:S01]  /*5270*/  FMUL.FTZ R101, R96, R101 ;  /* 0x0000006560657220 */ /* 0x000fe20000410000 */
[----:B------:R-:W-:Y:S01]  /*5280*/  IADD3 R96, P0, R112, UR28, RZ ;  /* 0x0000001c70607c10 */ /* 0x000fe2000ff1e0ff */
[----:B------:R-:W-:Y:S02]  /*5290*/  FFMA.FTZ R114, R2, R15, R114 ;  /* 0x0000000f02727223 */ /* 0x000fe40000010072 */
[----:B------:R-:W-:Y:S01]  /*52a0*/  FMUL.FTZ R16, R16, R97 ;  /* 0x0000006110107220 */ /* 0x000fe20000410000 */
[----:B------:R-:W-:Y:S01]  /*52b0*/  IADD3.X R97, R111, UR29, RZ, P0, !PT ;  /* 0x0000001d6f617c10 */ /* 0x000fe200087fe4ff */
[----:B------:R-:W-:Y:S01]  /*52c0*/  FADD.FTZ R26, R26, R25 ;  /* 0x000000191a1a7221 */ /* 0x000fe20000010000 */
[----:B------:R-:W-:-:S04]  /*52d0*/  FFMA.FTZ R110, R33, R25, R114 ;  /* 0x00000019216e7223 */ /* 0x000fc80000010072 */
[----:B------:R-:W4:Y:S01]  /*52e0*/  LDG.E.64.CONSTANT R96, desc[UR18][R96.64] ;  /* 0x0000001260607981 */ /* 0x000f22000c1e9b00 */
[----:B0-----:R-:W-:-:S04]  /*52f0*/  FADD.FTZ R25, -R24, 1 ;  /* 0x3f80000018197421 */ /* 0x001fc80000010100 */
[----:B------:R-:W-:-:S04]  /*5300*/  FFMA.FTZ R25, R17, R25, 1 ;  /* 0x3f80000011197423 */ /* 0x000fc80000010019 */
[----:B------:R-:W-:Y:S01]  /*5310*/  FMUL.FTZ R114, R24, R25 ;  /* 0x0000001918727220 */ /* 0x000fe20000410000 */
[----:B------:R-:W-:Y:S02]  /*5320*/  PRMT R25, R84, 0x7632, R25 ;  /* 0x0000763254197816 */ /* 0x000fe40000000019 */
[----:B------:R-:W-:Y:S02]  /*5330*/  PRMT R24, R85, 0x7632, R24 ;  /* 0x0000763255187816 */ /* 0x000fe40000000018 */
[----:B------:R-:W-:Y:S02]  /*5340*/  SHF.L.U32 R25, R25, 0x10, RZ ;  /* 0x0000001019197819 */ /* 0x000fe400000006ff */
[----:B------:R-:W-:-:S03]  /*5350*/  SHF.L.U32 R24, R24, 0x10, RZ ;  /* 0x0000001018187819 */ /* 0x000fc600000006ff */
[----:B------:R-:W-:Y:S01]  /*5360*/  FMUL.FTZ R114, R25, R114 ;  /* 0x0000007219727220 */ /* 0x000fe20000410000 */
[----:B------:R-:W-:Y:S01]  /*5370*/  FMUL.FTZ R25, R0, R16 ;  /* 0x0000001000197220 */ /* 0x000fe20000410000 */
[----:B------:R-:W-:Y:S01]  /*5380*/  FMUL.FTZ R101, R24, R101 ;  /* 0x0000006518657220 */ /* 0x000fe20000410000 */
[----:B---3--:R-:W-:Y:S02]  /*5390*/  SHF.L.U32 R24, R86, 0x10, RZ ;  /* 0x0000001056187819 */ /* 0x008fe400000006ff */
[----:B------:R-:W-:Y:S01]  /*53a0*/  FFMA.FTZ R100, R28, R25, R100 ;  /* 0x000000191c647223 */ /* 0x000fe20000010064 */
[----:B------:R-:W-:Y:S02]  /*53b0*/  SHF.L.U32 R25, R87, 0x10, RZ ;  /* 0x0000001057197819 */ /* 0x000fe400000006ff */
[--C-:B------:R-:W-:Y:S01]  /*53c0*/  FADD.FTZ R117, -R32, R24.reuse ;  /* 0x0000001820757221 */ /* 0x100fe20000010100 */
[----:B------:R-:W-:Y:S02]  /*53d0*/  PRMT R24, R86, 0x7632, R24 ;  /* 0x0000763256187816 */ /* 0x000fe40000000018 */
[----:B------:R-:W-:-:S02]  /*53e0*/  FADD.FTZ R25, -R32, R25 ;  /* 0x0000001920197221 */ /* 0x000fc40000010100 */
[----:B------:R-:W-:Y:S02]  /*53f0*/  SHF.L.U32 R24, R24, 0x10, RZ ;  /* 0x0000001018187819 */ /* 0x000fe400000006ff */
[----:B------:R-:W-:Y:S01]  /*5400*/  FMUL.FTZ R116, R3, R25 ;  /* 0x0000001903747220 */ /* 0x000fe20000410000 */
[----:B------:R-:W-:Y:S02]  /*5410*/  SHF.L.U32 R17, R85, 0x10, RZ ;  /* 0x0000001055117819 */ /* 0x000fe400000006ff */
[----:B------:R-:W-:Y:S01]  /*5420*/  PRMT R25, R87, 0x7632, R25 ;  /* 0x0000763257197816 */ /* 0x000fe20000000019 */
[----:B------:R-:W-:Y:S01]  /*5430*/  FMUL.FTZ R117, R3, R117 ;  /* 0x0000007503757220 */ /* 0x000fe20000410000 */
[----:B------:R-:W-:Y:S01]  /*5440*/  FADD.FTZ R24, -R32, R24 ;  /* 0x0000001820187221 */ /* 0x000fe20000010100 */
[----:B------:R-:W-:Y:S01]  /*5450*/  STL [R1+0x10], R34 ;  /* 0x0000102201007387 */ /* 0x000fe20000100800 */
[----:B------:R-:W-:Y:S01]  /*5460*/  SHF.L.U32 R25, R25, 0x10, RZ ;  /* 0x0000001019197819 */ /* 0x000fe200000006ff */
[----:B------:R-:W-:Y:S01]  /*5470*/  FMUL.FTZ R17, R17, R99 ;  /* 0x0000006311117220 */ /* 0x000fe20000410000 */
[----:B------:R-:W-:Y:S01]  /*5480*/  FFMA.FTZ R99, R0, R117, R21 ;  /* 0x0000007500637223 */ /* 0x000fe20000010015 */
[----:B------:R-:W-:Y:S01]  /*5490*/  STL [R1+0xc], R31 ;  /* 0x00000c1f01007387 */ /* 0x000fe20000100800 */
[----:B------:R-:W-:Y:S01]  /*54a0*/  FMUL.FTZ R24, R3, R24 ;  /* 0x0000001803187220 */ /* 0x000fe20000410000 */
[----:B------:R-:W-:-:S02]  /*54b0*/  FADD.FTZ R25, -R32, R25 ;  /* 0x0000001920197221 */ /* 0x000fc40000010100 */
[----:B------:R-:W-:Y:S01]  /*54c0*/  STL [R1+0x8], R30 ;  /* 0x0000081e01007387 */ /* 0x000fe20000100800 */
[----:B------:R-:W-:-:S03]  /*54d0*/  FMUL.FTZ R125, R99, -1.4426950216293334961 ;  /* 0xbfb8aa3b637d7820 */ /* 0x000fc60000410000 */
[----:B------:R-:W-:Y:S04]  /*54e0*/  STL [R1+0x4], R29 ;  /* 0x0000041d01007387 */ /* 0x000fe80000100800 */
[----:B------:R-:W-:Y:S01]  /*54f0*/  STL [R1+0x84], R113 ;  /* 0x0000847101007387 */ /* 0x000fe20000100800 */
[----:B------:R-:W-:-:S03]  /*5500*/  FMUL.FTZ R25, R3, R25 ;  /* 0x0000001903197220 */ /* 0x000fc60000410000 */
[----:B------:R0:W-:Y:S01]  /*5510*/  STL [R1+0x80], R122 ;  /* 0x0000807a01007387 */ /* 0x0001e20000100800 */
[----:B------:R-:W1:Y:S01]  /*5520*/  MUFU.EX2 R125, R125 ;  /* 0x0000007d007d7308 */ /* 0x000e620000000800 */
[----:B------:R-:W-:Y:S01]  /*5530*/  FFMA.FTZ R115, R33, R25, R98 ;  /* 0x0000001921737223 */ /* 0x000fe20000010062 */
[----:B0-----:R-:W-:-:S04]  /*5540*/  FFMA.FTZ R122, R23, R24, R22 ;  /* 0x00000018177a7223 */ /* 0x001fc80000010016 */
[----:B------:R-:W-:Y:S01]  /*5550*/  FMUL.FTZ R123, R122, -1.4426950216293334961 ;  /* 0xbfb8aa3b7a7b7820 */ /* 0x000fe20000410000 */
[----:B------:R-:W-:Y:S01]  /*5560*/  MOV R113, R121 ;  /* 0x0000007900717202 */ /* 0x000fe20000000f00 */
[----:B------:R-:W-:Y:S01]  /*5570*/  FFMA.FTZ R121, R2, R116, R20 ;  /* 0x0000007402797223 */ /* 0x000fe20000010014 */
[----:B------:R-:W-:-:S03]  /*5580*/  FMUL.FTZ R120, R115, -1.4426950216293334961 ;  /* 0xbfb8aa3b73787820 */ /* 0x000fc60000410000 */
[----:B------:R-:W0:Y:S01]  /*5590*/  MUFU.EX2 R123, R123 ;  /* 0x0000007b007b7308 */ /* 0x000e220000000800 */
[----:B------:R-:W-:Y:S01]  /*55a0*/  FMUL.FTZ R119, R121, -1.4426950216293334961 ;  /* 0xbfb8aa3b79777820 */ /* 0x000fe20000410000 */
[----:B------:R-:W-:Y:S01]  /*55b0*/  FMUL.FTZ R124, R23, R114 ;  /* 0x00000072177c7220 */ /* 0x000fe20000410000 */
[----:B------:R-:W-:Y:S05]  /*55c0*/  STL [R1], R28 ;  /* 0x0000001c01007387 */ /* 0x000fea0000100800 */
[----:B------:R-:W3:Y:S01]  /*55d0*/  MUFU.EX2 R120, R120 ;  /* 0x0000007800787308 */ /* 0x000ee20000000800 */
[----:B------:R-:W-:Y:S01]  /*55e0*/  STL [R1+0x7c], R111 ;  /* 0x00007c6f01007387 */ /* 0x000fe20000100800 */
[----:B------:R-:W-:Y:S01]  /*55f0*/  FFMA.FTZ R100, R19, R124, R100 ;  /* 0x0000007c13647223 */ /* 0x000fe20000010064 */
[----:B-1----:R-:W-:-:S02]  /*5600*/  FADD.FTZ R125, R125, 1 ;  /* 0x3f8000007d7d7421 */ /* 0x002fc40000010000 */
[----:B------:R1:W-:Y:S03]  /*5610*/  STL [R1+0x78], R112 ;  /* 0x0000787001007387 */ /* 0x0003e60000100800 */
[----:B------:R-:W2:Y:S01]  /*5620*/  MUFU.EX2 R119, R119 ;  /* 0x0000007700777308 */ /* 0x000ea20000000800 */
[----:B-1----:R-:W-:Y:S01]  /*5630*/  FFMA.FTZ R112, R19, R114, R4 ;  /* 0x0000007213707223 */ /* 0x002fe20000010004 */
[----:B------:R-:W-:-:S06]  /*5640*/  FMUL.FTZ R19, R2, R17 ;  /* 0x0000001102137220 */ /* 0x000fcc0000410000 */
[----:B------:R-:W1:Y:S01]  /*5650*/  MUFU.RCP R125, R125 ;  /* 0x0000007d007d7308 */ /* 0x000e620000001000 */
[----:B------:R-:W-:Y:S01]  /*5660*/  FFMA.FTZ R100, R118, R19, R100 ;  /* 0x0000001376647223 */ /* 0x000fe20000010064 */
[----:B0-----:R-:W-:Y:S01]  /*5670*/  FADD.FTZ R19, R123, 1 ;  /* 0x3f8000007b137421 */ /* 0x001fe20000010000 */
[----:B---3--:R-:W-:Y:S01]  /*5680*/  FADD.FTZ R120, R120, 1 ;  /* 0x3f80000078787421 */ /* 0x008fe20000010000 */
[-C--:B------:R-:W-:Y:S01]  /*5690*/  FMUL.FTZ R123, R33, R101.reuse ;  /* 0x00000065217b7220 */ /* 0x080fe20000410000 */
[----:B------:R-:W-:-:S03]  /*56a0*/  FFMA.FTZ R4, R18, R101, R27 ;  /* 0x0000006512047223 */ /* 0x000fc6000001001b */
[----:B------:R-:W0:Y:S01]  /*56b0*/  MUFU.RCP R19, R19 ;  /* 0x0000001300137308 */ /* 0x000e220000001000 */
[----:B--2---:R-:W-:Y:S01]  /*56c0*/  FADD.FTZ R27, R119, 1 ;  /* 0x3f800000771b7421 */ /* 0x004fe20000010000 */
[----:B------:R-:W-:Y:S01]  /*56d0*/  FFMA.FTZ R100, R18, R123, R100 ;  /* 0x0000007b12647223 */ /* 0x000fe20000010064 */
[----:B------:R-:W-:-:S05]  /*56e0*/  FFMA.FTZ R18, R0, R16, R110 ;  /* 0x0000001000127223 */ /* 0x000fca000001006e */
[----:B------:R-:W2:Y:S01]  /*56f0*/  MUFU.RCP R120, R120 ;  /* 0x0000007800787308 */ /* 0x000ea20000001000 */
[----:B------:R-:W-:Y:S01]  /*5700*/  FADD.FTZ R109, R109, R114 ;  /* 0x000000726d6d7221 */ /* 0x000fe20000010000 */
[----:B------:R-:W-:Y:S01]  /*5710*/  FFMA.FTZ R18, R23, R114, R18 ;  /* 0x0000007217127223 */ /* 0x000fe20000010012 */
[----:B-1----:R-:W-:-:S05]  /*5720*/  FADD.FTZ R114, -R125, 1 ;  /* 0x3f8000007d727421 */ /* 0x002fca0000010100 */
[----:B------:R-:W1:Y:S01]  /*5730*/  MUFU.RCP R27, R27 ;  /* 0x0000001b001b7308 */ /* 0x000e620000001000 */
[----:B------:R-:W-:Y:S01]  /*5740*/  FFMA.FTZ R99, R99, R114, 1 ;  /* 0x3f80000063637423 */ /* 0x000fe20000010072 */
[----:B0-----:R-:W-:-:S04]  /*5750*/  FADD.FTZ R114, -R19, 1 ;  /* 0x3f80000013727421 */ /* 0x001fc80000010100 */
[----:B------:R-:W-:Y:S01]  /*5760*/  FFMA.FTZ R122, R122, R114, 1 ;  /* 0x3f8000007a7a7423 */ /* 0x000fe20000010072 */
[----:B------:R-:W-:Y:S01]  /*5770*/  FADD.FTZ R111, R26, R101 ;  /* 0x000000651a6f7221 */ /* 0x000fe20000010000 */
[----:B--2---:R-:W-:Y:S02]  /*5780*/  FADD.FTZ R114, -R120, 1 ;  /* 0x3f80000078727421 */ /* 0x004fe40000010100 */
[----:B------:R-:W-:Y:S01]  /*5790*/  FMUL.FTZ R119, R19, R122 ;  /* 0x0000007a13777220 */ /* 0x000fe20000410000 */
[----:B------:R-:W-:Y:S01]  /*57a0*/  PRMT R26, R89, 0x7632, R26 ;  /* 0x00007632591a7816 */ /* 0x000fe2000000001a */
[----:B------:R-:W-:Y:S01]  /*57b0*/  FFMA.FTZ R114, R115, R114, 1 ;  /* 0x3f80000073727423 */ /* 0x000fe20000010072 */
[----:B-1----:R-:W-:Y:S02]  /*57c0*/  FADD.FTZ R19, -R27, 1 ;  /* 0x3f8000001b137421 */ /* 0x002fe40000010100 */
[----:B------:R-:W-:Y:S01]  /*57d0*/  SHF.L.U32 R26, R26, 0x10, RZ ;  /* 0x000000101a1a7819 */ /* 0x000fe200000006ff */
[----:B------:R-:W-:Y:S01]  /*57e0*/  FMUL.FTZ R114, R120, R114 ;  /* 0x0000007278727220 */ /* 0x000fe20000410000 */
[----:B------:R-:W-:Y:S01]  /*57f0*/  FFMA.FTZ R19, R121, R19, 1 ;  /* 0x3f80000079137423 */ /* 0x000fe20000010013 */
[----:B------:R-:W-:-:S03]  /*5800*/  FFMA.FTZ R18, R2, R17, R18 ;  /* 0x0000001102127223 */ /* 0x000fc60000010012 */
[----:B------:R-:W-:Y:S01]  /*5810*/  FMUL.FTZ R19, R27, R19 ;  /* 0x000000131b137220 */ /* 0x000fe20000410000 */
[----:B------:R-:W-:Y:S01]  /*5820*/  FMUL.FTZ R27, R26, R114 ;  /* 0x000000721a1b7220 */ /* 0x000fe20000410000 */
[----:B------:R-:W-:Y:S01]  /*5830*/  FFMA.FTZ R101, R33, R101, R18 ;  /* 0x0000006521657223 */ /* 0x000fe20000010012 */
[----:B------:R-:W-:Y:S01]  /*5840*/  SHF.L.U32 R26, R88, 0x10, RZ ;  /* 0x00000010581a7819 */ /* 0x000fe200000006ff */
[----:B------:R-:W-:-:S04]  /*5850*/  FMUL.FTZ R18, R125, R99 ;  /* 0x000000637d127220 */ /* 0x000fc80000410000 */
[----:B------:R-:W-:Y:S01]  /*5860*/  FMUL.FTZ R18, R26, R18 ;  /* 0x000000121a127220 */ /* 0x000fe20000410000 */
[----:B------:R-:W-:-:S05]  /*5870*/  SHF.L.U32 R26, R89, 0x10, RZ ;  /* 0x00000010591a7819 */ /* 0x000fca00000006ff */
[----:B------:R-:W-:Y:S01]  /*5880*/  FMUL.FTZ R19, R26, R19 ;  /* 0x000000131a137220 */ /* 0x000fe20000410000 */
[----:B------:R-:W-:Y:S02]  /*5890*/  SHF.L.U32 R26, R90, 0x10, RZ ;  /* 0x000000105a1a7819 */ /* 0x000fe400000006ff */
[----:B------:R-:W-:-:S03]  /*58a0*/  SHF.L.U32 R114, R91, 0x10, RZ ;  /* 0x000000105b727819 */ /* 0x000fc600000006ff */
[----:B------:R-:W-:Y:S01]  /*58b0*/  FADD.FTZ R26, -R32, R26 ;  /* 0x0000001a201a7221 */ /* 0x000fe20000010100 */
[----:B------:R-:W-:-:S03]  /*58c0*/  PRMT R123, R90, 0x7632, R123 ;  /* 0x000076325a7b7816 */ /* 0x000fc6000000007b */
[----:B------:R-:W-:Y:S01]  /*58d0*/  FMUL.FTZ R115, R3, R26 ;  /* 0x0000001a03737220 */ /* 0x000fe20000410000 */
[----:B------:R-:W-:Y:S01]  /*58e0*/  FADD.FTZ R114, -R32, R114 ;  /* 0x0000007220727221 */ /* 0x000fe20000010100 */
[----:B------:R-:W-:Y:S02]  /*58f0*/  SHF.L.U32 R123, R123, 0x10, RZ ;  /* 0x000000107b7b7819 */ /* 0x000fe400000006ff */
[C---:B------:R-:W-:Y:S01]  /*5900*/  FFMA.FTZ R125, R0.reuse, R115, R21 ;  /* 0x00000073007d7223 */ /* 0x040fe20000010015 */
[----:B------:R-:W-:Y:S01]  /*5910*/  FMUL.FTZ R114, R3, R114 ;  /* 0x0000007203727220 */ /* 0x000fe20000410000 */
[----:B------:R-:W-:Y:S02]  /*5920*/  FMUL.FTZ R120, R0, R18 ;  /* 0x0000001200787220 */ /* 0x000fe40000410000 */
[----:B------:R-:W-:Y:S01]  /*5930*/  FMUL.FTZ R124, R125, -1.4426950216293334961 ;  /* 0xbfb8aa3b7d7c7820 */ /* 0x000fe20000410000 */
[----:B------:R-:W-:Y:S01]  /*5940*/  FADD.FTZ R123, -R32, R123 ;  /* 0x0000007b207b7221 */ /* 0x000fe20000010100 */
[----:B------:R-:W-:Y:S01]  /*5950*/  FFMA.FTZ R26, R2, R114, R20 ;  /* 0x00000072021a7223 */ /* 0x000fe20000010014 */
[----:B------:R-:W-:Y:S01]  /*5960*/  PRMT R99, R88, 0x7632, R99 ;  /* 0x0000763258637816 */ /* 0x000fe20000000063 */
[----:B------:R-:W-:Y:S01]  /*5970*/  FFMA.FTZ R120, R117, R120, R100 ;  /* 0x0000007875787223 */ /* 0x000fe20000010064 */
[----:B------:R-:W-:Y:S01]  /*5980*/  FMUL.FTZ R123, R3, R123 ;  /* 0x0000007b037b7220 */ /* 0x000fe20000410000 */
[----:B------:R-:W0:Y:S01]  /*5990*/  MUFU.EX2 R124, R124 ;  /* 0x0000007c007c7308 */ /* 0x000e220000000800 */
[----:B------:R-:W-:Y:S01]  /*59a0*/  FMUL.FTZ R100, R26, -1.4426950216293334961 ;  /* 0xbfb8aa3b1a647820 */ /* 0x000fe20000410000 */
[----:B------:R-:W-:Y:S01]  /*59b0*/  SHF.L.U32 R99, R99, 0x10, RZ ;  /* 0x0000001063637819 */ /* 0x000fe200000006ff */
[----:B------:R-:W-:-:S04]  /*59c0*/  FFMA.FTZ R121, R23, R123, R22 ;  /* 0x0000007b17797223 */ /* 0x000fc80000010016 */
[----:B------:R-:W-:Y:S01]  /*59d0*/  FMUL.FTZ R119, R99, R119 ;  /* 0x0000007763777220 */ /* 0x000fe20000410000 */
[----:B------:R-:W1:Y:S01]  /*59e0*/  MUFU.EX2 R100, R100 ;  /* 0x0000006400647308 */ /* 0x000e620000000800 */
[----:B------:R-:W-:Y:S02]  /*59f0*/  FMUL.FTZ R99, R121, -1.4426950216293334961 ;  /* 0xbfb8aa3b79637820 */ /* 0x000fe40000410000 */
[----:B------:R-:W-:-:S05]  /*5a00*/  FMUL.FTZ R122, R23, R119 ;  /* 0x00000077177a7220 */ /* 0x000fca0000410000 */
[----:B------:R-:W2:Y:S01]  /*5a10*/  MUFU.EX2 R99, R99 ;  /* 0x0000006300637308 */ /* 0x000ea20000000800 */
[----:B0-----:R-:W-:Y:S01]  /*5a20*/  FADD.FTZ R124, R124, 1 ;  /* 0x3f8000007c7c7421 */ /* 0x001fe20000010000 */
[C---:B------:R-:W-:Y:S01]  /*5a30*/  FFMA.FTZ R120, R24.reuse, R122, R120 ;  /* 0x0000007a18787223 */ /* 0x040fe20000010078 */
[----:B------:R-:W-:Y:S01]  /*5a40*/  FFMA.FTZ R112, R24, R119, R112 ;  /* 0x0000007718707223 */ /* 0x000fe20000010070 */
[----:B------:R-:W-:-:S04]  /*5a50*/  FMUL.FTZ R24, R2, R19 ;  /* 0x0000001302187220 */ /* 0x000fc80000410000 */
[----:B------:R-:W0:Y:S01]  /*5a60*/  MUFU.RCP R124, R124 ;  /* 0x0000007c007c7308 */ /* 0x000e220000001000 */
[----:B-1----:R-:W-:Y:S01]  /*5a70*/  FADD.FTZ R100, R100, 1 ;  /* 0x3f80000064647421 */ /* 0x002fe20000010000 */
[----:B------:R-:W-:-:S06]  /*5a80*/  FFMA.FTZ R24, R116, R24, R120 ;  /* 0x0000001874187223 */ /* 0x000fcc0000010078 */
[----:B------:R1:W3:Y:S01]  /*5a90*/  MUFU.RCP R120, R100 ;  /* 0x0000006400787308 */ /* 0x0002e20000001000 */
[----:B--2---:R-:W-:Y:S01]  /*5aa0*/  FADD.FTZ R99, R99, 1 ;  /* 0x3f80000063637421 */ /* 0x004fe20000010000 */
[-C--:B------:R-:W-:Y:S01]  /*5ab0*/  FFMA.FTZ R4, R25, R27.reuse, R4 ;  /* 0x0000001b19047223 */ /* 0x080fe20000010004 */
[----:B-1----:R-:W-:-:S04]  /*5ac0*/  FMUL.FTZ R100, R33, R27 ;  /* 0x0000001b21647220 */ /* 0x002fc80000410000 */
[----:B------:R-:W-:Y:S01]  /*5ad0*/  FFMA.FTZ R24, R25, R100, R24 ;  /* 0x0000006419187223 */ /* 0x000fe20000010018 */
[----:B------:R-:W-:Y:S01]  /*5ae0*/  PRMT R25, R91, 0x7632, R25 ;  /* 0x000076325b197816 */ /* 0x000fe20000000019 */
[----:B------:R0:W1:Y:S03]  /*5af0*/  MUFU.RCP R100, R99 ;  /* 0x0000006300647308 */ /* 0x0000660000001000 */
[----:B------:R-:W-:Y:S01]  /*5b00*/  SHF.L.U32 R25, R25, 0x10, RZ ;  /* 0x0000001019197819 */ /* 0x000fe200000006ff */
[----:B0-----:R-:W-:-:S04]  /*5b10*/  FADD.FTZ R99, -R124, 1 ;  /* 0x3f8000007c637421 */ /* 0x001fc80000010100 */
[----:B------:R-:W-:Y:S01]  /*5b20*/  FFMA.FTZ R125, R125, R99, 1 ;  /* 0x3f8000007d7d7423 */ /* 0x000fe20000010063 */
[----:B------:R-:W-:Y:S01]  /*5b30*/  FADD.FTZ R99, -R32, R25 ;  /* 0x0000001920637221 */ /* 0x000fe20000010100 */
[----:B---3--:R-:W-:-:S04]  /*5b40*/  FADD.FTZ R25, -R120, 1 ;  /* 0x3f80000078197421 */ /* 0x008fc80000010100 */
[----:B------:R-:W-:Y:S01]  /*5b50*/  FFMA.FTZ R25, R26, R25, 1 ;  /* 0x3f8000001a197423 */ /* 0x000fe20000010019 */
[----:B------:R-:W-:Y:S01]  /*5b60*/  FMUL.FTZ R26, R3, R99 ;  /* 0x00000063031a7220 */ /* 0x000fe20000410000 */
[----:B-1----:R-:W-:-:S04]  /*5b70*/  FADD.FTZ R99, -R100, 1 ;  /* 0x3f80000064637421 */ /* 0x002fc80000010100 */
[----:B------:R-:W-:Y:S01]  /*5b80*/  FFMA.FTZ R121, R121, R99, 1 ;  /* 0x3f80000079797423 */ /* 0x000fe20000010063 */
[----:B------:R-:W-:Y:S01]  /*5b90*/  FFMA.FTZ R99, R33, R26, R98 ;  /* 0x0000001a21637223 */ /* 0x000fe20000010062 */
[----:B------:R-:W-:-:S03]  /*5ba0*/  FFMA.FTZ R101, R0, R18, R101 ;  /* 0x0000001200657223 */ /* 0x000fc60000010065 */
[----:B------:R-:W-:Y:S01]  /*5bb0*/  FMUL.FTZ R122, R99, -1.4426950216293334961 ;  /* 0xbfb8aa3b637a7820 */ /* 0x000fe20000410000 */
[----:B------:R-:W-:Y:S01]  /*5bc0*/  MOV R110, R113 ;  /* 0x00000071006e7202 */ /* 0x000fe20000000f00 */
[----:B------:R-:W-:Y:S01]  /*5bd0*/  FADD.FTZ R113, R109, R119 ;  /* 0x000000776d717221 */ /* 0x000fe20000010000 */
[--C-:B------:R-:W-:Y:S01]  /*5be0*/  FFMA.FTZ R109, R23, R119, R101.reuse ;  /* 0x00000077176d7223 */ /* 0x100fe20000010065 */
[----:B----4-:R-:W-:Y:S02]  /*5bf0*/  PRMT R101, R92, 0x7632, R101 ;  /* 0x000076325c657816 */ /* 0x010fe40000000065 */
[----:B------:R-:W0:Y:S02]  /*5c00*/  MUFU.EX2 R122, R122 ;  /* 0x0000007a007a7308 */ /* 0x000e240000000800 */
[----:B------:R-:W-:Y:S01]  /*5c10*/  SHF.L.U32 R101, R101, 0x10, RZ ;  /* 0x0000001065657819 */ /* 0x000fe200000006ff */
[----:B------:R-:W-:Y:S01]  /*5c20*/  FMUL.FTZ R25, R120, R25 ;  /* 0x0000001978197220 */ /* 0x000fe20000410000 */
[----:B------:R-:W-:-:S03]  /*5c30*/  SHF.L.U32 R120, R92, 0x10, RZ ;  /* 0x000000105c787819 */ /* 0x000fc600000006ff */
[----:B------:R-:W-:Y:S01]  /*5c40*/  FADD.FTZ R101, -R32, R101 ;  /* 0x0000006520657221 */ /* 0x000fe20000010100 */
[----:B------:R-:W-:-:S03]  /*5c50*/  FMUL.FTZ R121, R100, R121 ;  /* 0x0000007964797220 */ /* 0x000fc60000410000 */
[----:B------:R-:W-:Y:S01]  /*5c60*/  FMUL.FTZ R101, R3, R101 ;  /* 0x0000006503657220 */ /* 0x000fe20000410000 */
[----:B------:R-:W-:-:S03]  /*5c70*/  FADD.FTZ R120, -R32, R120 ;  /* 0x0000007820787221 */ /* 0x000fc60000010100 */
[----:B------:R-:W-:Y:S01]  /*5c80*/  FFMA.FTZ R22, R23, R101, R22 ;  /* 0x0000006517167223 */ /* 0x000fe20000010016 */
[----:B0-----:R-:W-:Y:S01]  /*5c90*/  FADD.FTZ R100, R122, 1 ;  /* 0x3f8000007a647421 */ /* 0x001fe20000010000 */
[----:B------:R-:W-:Y:S01]  /*5ca0*/  FMUL.FTZ R124, R124, R125 ;  /* 0x0000007d7c7c7220 */ /* 0x000fe20000410000 */
[----:B------:R-:W-:Y:S01]  /*5cb0*/  FMUL.FTZ R120, R3, R120 ;  /* 0x0000007803787220 */ /* 0x000fe20000410000 */
[----:B------:R-:W-:-:S03]  /*5cc0*/  FMUL.FTZ R125, R22, -1.4426950216293334961 ;  /* 0xbfb8aa3b167d7820 */ /* 0x000fc60000410000 */
[----:B------:R-:W0:Y:S01]  /*5cd0*/  MUFU.RCP R100, R100 ;  /* 0x0000006400647308 */ /* 0x000e220000001000 */
[----:B------:R-:W-:-:S04]  /*5ce0*/  FFMA.FTZ R21, R0, R120, R21 ;  /* 0x0000007800157223 */ /* 0x000fc80000010015 */
[----:B------:R-:W-:-:S03]  /*5cf0*/  FMUL.FTZ R122, R21, -1.4426950216293334961 ;  /* 0xbfb8aa3b157a7820 */ /* 0x000fc60000410000 */
[----:B------:R-:W1:Y:S08]  /*5d00*/  MUFU.EX2 R125, R125 ;  /* 0x0000007d007d7308 */ /* 0x000e700000000800 */
[----:B------:R-:W2:Y:S01]  /*5d10*/  MUFU.EX2 R122, R122 ;  /* 0x0000007a007a7308 */ /* 0x000ea20000000800 */
[----:B0-----:R-:W-:-:S04]  /*5d20*/  FADD.FTZ R119, -R100, 1 ;  /* 0x3f80000064777421 */ /* 0x001fc80000010100 */
[----:B------:R-:W-:Y:S01]  /*5d30*/  FFMA.FTZ R119, R99, R119, 1 ;  /* 0x3f80000063777423 */ /* 0x000fe20000010077 */
[----:B-1----:R-:W-:-:S03]  /*5d40*/  FADD.FTZ R125, R125, 1 ;  /* 0x3f8000007d7d7421 */ /* 0x002fc60000010000 */
[----:B------:R-:W-:Y:S02]  /*5d50*/  FMUL.FTZ R119, R100, R119 ;  /* 0x0000007764777220 */ /* 0x000fe40000410000 */
[----:B------:R-:W0:Y:S01]  /*5d60*/  MUFU.RCP R100, R125 ;  /* 0x0000007d00647308 */ /* 0x000e220000001000 */
[----:B--2---:R-:W-:-:S07]  /*5d70*/  FADD.FTZ R99, R122, 1 ;  /* 0x3f8000007a637421 */ /* 0x004fce0000010000 */
[----:B------:R-:W1:Y:S01]  /*5d80*/  MUFU.RCP R99, R99 ;  /* 0x0000006300637308 */ /* 0x000e620000001000 */
[----:B------:R-:W-:Y:S01]  /*5d90*/  PRMT R122, R94, 0x7632, R122 ;  /* 0x000076325e7a7816 */ /* 0x000fe2000000007a */
[----:B0-----:R-:W-:-:S03]  /*5da0*/  FADD.FTZ R125, -R100, 1 ;  /* 0x3f800000647d7421 */ /* 0x001fc60000010100 */
[----:B------:R-:W-:Y:S01]  /*5db0*/  SHF.L.U32 R122, R122, 0x10, RZ ;  /* 0x000000107a7a7819 */ /* 0x000fe200000006ff */
[----:B------:R-:W-:Y:S01]  /*5dc0*/  FFMA.FTZ R125, R22, R125, 1 ;  /* 0x3f800000167d7423 */ /* 0x000fe2000001007d */
[----:B------:R-:W-:-:S03]  /*5dd0*/  PRMT R22, R95, 0x7632, R22 ;  /* 0x000076325f167816 */ /* 0x000fc60000000016 */
[----:B------:R-:W-:Y:S01]  /*5de0*/  FMUL.FTZ R121, R122, R121 ;  /* 0x000000797a797220 */ /* 0x000fe20000410000 */
[----:B------:R-:W-:Y:S01]  /*5df0*/  SHF.L.U32 R22, R22, 0x10, RZ ;  /* 0x0000001016167819 */ /* 0x000fe200000006ff */
[----:B-1----:R-:W-:-:S04]  /*5e00*/  FADD.FTZ R122, -R99, 1 ;  /* 0x3f800000637a7421 */ /* 0x002fc80000010100 */
[----:B------:R-:W-:Y:S01]  /*5e10*/  FFMA.FTZ R21, R21, R122, 1 ;  /* 0x3f80000015157423 */ /* 0x000fe2000001007a */
[----:B------:R-:W-:Y:S01]  /*5e20*/  FMUL.FTZ R122, R22, R119 ;  /* 0x00000077167a7220 */ /* 0x000fe20000410000 */
[----:B------:R-:W-:Y:S02]  /*5e30*/  MOV R119, R109 ;  /* 0x0000006d00777202 */ /* 0x000fe40000000f00 */
[----:B------:R-:W-:Y:S01]  /*5e40*/  FMUL.FTZ R22, R99, R21 ;  /* 0x0000001563167220 */ /* 0x000fe20000410000 */
[----:B------:R-:W-:Y:S01]  /*5e50*/  FMUL.FTZ R99, R100, R125 ;  /* 0x0000007d64637220 */ /* 0x000fe20000410000 */
[----:B------:R-:W-:Y:S01]  /*5e60*/  MOV R125, R119 ;  /* 0x00000077007d7202 */ /* 0x000fe20000000f00 */
[----:B------:R-:W2:Y:S01]  /*5e70*/  LDL.LU R109, [R1+0x17c] ;  /* 0x00017c00016d7983 */ /* 0x000ea20000300800 */
[----:B------:R-:W-:Y:S02]  /*5e80*/  SHF.L.U32 R119, R93, 0x10, RZ ;  /* 0x000000105d777819 */ /* 0x000fe400000006ff */
[----:B------:R-:W-:-:S03]  /*5e90*/  PRMT R21, R96, 0x7632, R21 ;  /* 0x0000763260157816 */ /* 0x000fc60000000015 */
[----:B------:R-:W-:Y:S01]  /*5ea0*/  FADD.FTZ R119, -R32, R119 ;  /* 0x0000007720777221 */ /* 0x000fe20000010100 */
[----:B------:R-:W-:-:S03]  /*5eb0*/  SHF.L.U32 R21, R21, 0x10, RZ ;  /* 0x0000001015157819 */ /* 0x000fc600000006ff */
[----:B------:R-:W-:Y:S02]  /*5ec0*/  FMUL.FTZ R119, R3, R119 ;  /* 0x0000007703777220 */ /* 0x000fe40000410000 */
[----:B------:R-:W-:Y:S01]  /*5ed0*/  FMUL.FTZ R99, R21, R99 ;  /* 0x0000006315637220 */ /* 0x000fe20000410000 */
[----:B------:R-:W-:Y:S01]  /*5ee0*/  SHF.L.U32 R21, R94, 0x10, RZ ;  /* 0x000000105e157819 */ /* 0x000fe200000006ff */
[----:B------:R-:W-:-:S04]  /*5ef0*/  FFMA.FTZ R100, R2, R119, R20 ;  /* 0x0000007702647223 */ /* 0x000fc80000010014 */
[----:B------:R-:W-:Y:S01]  /*5f00*/  FMUL.FTZ R20, R21, R124 ;  /* 0x0000007c15147220 */ /* 0x000fe20000410000 */
[----:B------:R-:W-:Y:S01]  /*5f10*/  FMUL.FTZ R124, R100, -1.4426950216293334961 ;  /* 0xbfb8aa3b647c7820 */ /* 0x000fe20000410000 */
[----:B------:R-:W-:-:S05]  /*5f20*/  SHF.L.U32 R21, R95, 0x10, RZ ;  /* 0x000000105f157819 */ /* 0x000fca00000006ff */
[----:B------:R-:W0:Y:S01]  /*5f30*/  MUFU.EX2 R124, R124 ;  /* 0x0000007c007c7308 */ /* 0x000e220000000800 */
[----:B------:R-:W-:Y:S01]  /*5f40*/  FMUL.FTZ R21, R21, R25 ;  /* 0x0000001915157220 */ /* 0x000fe20000410000 */
[----:B------:R-:W-:-:S04]  /*5f50*/  FMUL.FTZ R25, R0, R20 ;  /* 0x0000001400197220 */ /* 0x000fc80000410000 */
[----:B------:R-:W-:Y:S01]  /*5f60*/  FFMA.FTZ R24, R115, R25, R24 ;  /* 0x0000001973187223 */ /* 0x000fe20000010018 */
[----:B------:R-:W-:-:S04]  /*5f70*/  FMUL.FTZ R25, R23, R121 ;  /* 0x0000007917197220 */ /* 0x000fc80000410000 */
[----:B------:R-:W-:Y:S01]  /*5f80*/  FFMA.FTZ R24, R123, R25, R24 ;  /* 0x000000197b187223 */ /* 0x000fe20000010018 */
[----:B0-----:R-:W-:Y:S01]  /*5f90*/  FADD.FTZ R25, R124, 1 ;  /* 0x3f8000007c197421 */ /* 0x001fe20000010000 */
[----:B------:R-:W-:-:S04]  /*5fa0*/  FMUL.FTZ R124, R2, R21 ;  /* 0x00000015027c7220 */ /* 0x000fc80000410000 */
[----:B------:R-:W-:Y:S01]  /*5fb0*/  FFMA.FTZ R24, R114, R124, R24 ;  /* 0x0000007c72187223 */ /* 0x000fe20000010018 */
[----:B------:R-:W0:Y:S01]  /*5fc0*/  MUFU.RCP R25, R25 ;  /* 0x0000001900197308 */ /* 0x000e220000001000 */
[----:B------:R-:W-:-:S05]  /*5fd0*/  SHF.L.U32 R124, R96, 0x10, RZ ;  /* 0x00000010607c7819 */ /* 0x000fca00000006ff */
[----:B------:R-:W-:Y:S01]  /*5fe0*/  FMUL.FTZ R22, R124, R22 ;  /* 0x000000167c167220 */ /* 0x000fe20000410000 */
[----:B------:R-:W-:-:S04]  /*5ff0*/  FMUL.FTZ R124, R33, R122 ;  /* 0x0000007a217c7220 */ /* 0x000fc80000410000 */
[----:B------:R-:W-:Y:S01]  /*6000*/  FFMA.FTZ R24, R26, R124, R24 ;  /* 0x0000007c1a187223 */ /* 0x000fe20000010018 */
[----:B------:R-:W-:-:S04]  /*6010*/  FMUL.FTZ R124, R0, R22 ;  /* 0x00000016007c7220 */ /* 0x000fc80000410000 */
[----:B------:R-:W-:Y:S01]  /*6020*/  FFMA.FTZ R24, R120, R124, R24 ;  /* 0x0000007c78187223 */ /* 0x000fe20000010018 */
[----:B0-----:R-:W-:-:S04]  /*6030*/  FADD.FTZ R124, -R25, 1 ;  /* 0x3f800000197c7421 */ /* 0x001fc80000010100 */
[----:B------:R-:W-:Y:S01]  /*6040*/  FFMA.FTZ R124, R100, R124, 1 ;  /* 0x3f800000647c7423 */ /* 0x000fe2000001007c */
[----:B------:R-:W-:-:S04]  /*6050*/  PRMT R100, R93, 0x7632, R100 ;  /* 0x000076325d647816 */ /* 0x000fc80000000064 */
[----:B------:R-:W-:-:S05]  /*6060*/  SHF.L.U32 R100, R100, 0x10, RZ ;  /* 0x0000001064647819 */ /* 0x000fca00000006ff */
[----:B------:R-:W-:-:S04]  /*6070*/  FADD.FTZ R100, -R32, R100 ;  /* 0x0000006420647221 */ /* 0x000fc80000010100 */
[----:B------:R-:W-:Y:S01]  /*6080*/  FMUL.FTZ R100, R3, R100 ;  /* 0x0000006403647220 */ /* 0x000fe20000410000 */
[----:B------:R-:W-:-:S03]  /*6090*/  FMUL.FTZ R25, R25, R124 ;  /* 0x0000007c19197220 */ /* 0x000fc60000410000 */
[----:B------:R-:W-:-:S04]  /*60a0*/  FFMA.FTZ R98, R33, R100, R98 ;  /* 0x0000006421627223 */ /* 0x000fc80000010062 */
[----:B------:R-:W-:-:S06]  /*60b0*/  FMUL.FTZ R124, R98, -1.4426950216293334961 ;  /* 0xbfb8aa3b627c7820 */ /* 0x000fcc0000410000 */
[----:B------:R-:W0:Y:S01]  /*60c0*/  MUFU.EX2 R124, R124 ;  /* 0x0000007c007c7308 */ /* 0x000e220000000800 */
[----:B------:R-:W-:-:S04]  /*60d0*/  FFMA.FTZ R125, R2, R19, R125 ;  /* 0x00000013027d7223 */ /* 0x000fc8000001007d */
[----:B------:R-:W-:-:S04]  /*60e0*/  FFMA.FTZ R125, R33, R27, R125 ;  /* 0x0000001b217d7223 */ /* 0x000fc8000001007d */
[----:B------:R-:W-:-:S04]  /*60f0*/  FFMA.FTZ R125, R0, R20, R125 ;  /* 0x00000014007d7223 */ /* 0x000fc8000001007d */
[----:B------:R-:W-:Y:S01]  /*6100*/  FFMA.FTZ R125, R23, R121, R125 ;  /* 0x00000079177d7223 */ /* 0x000fe2000001007d */
[----:B0-----:R-:W-:-:S03]  /*6110*/  FADD.FTZ R124, R124, 1 ;  /* 0x3f8000007c7c7421 */ /* 0x001fc60000010000 */
[----:B------:R-:W-:-:S03]  /*6120*/  FFMA.FTZ R125, R2, R21, R125 ;  /* 0x00000015027d7223 */ /* 0x000fc6000001007d */
[----:B------:R-:W0:Y:S01]  /*6130*/  MUFU.RCP R124, R124 ;  /* 0x0000007c007c7308 */ /* 0x000e220000001000 */
[----:B------:R-:W-:-:S04]  /*6140*/  FFMA.FTZ R125, R33, R122, R125 ;  /* 0x0000007a217d7223 */ /* 0x000fc8000001007d */
[----:B------:R-:W-:-:S04]  /*6150*/  FFMA.FTZ R125, R0, R22, R125 ;  /* 0x00000016007d7223 */ /* 0x000fc8000001007d */
[CC--:B------:R-:W-:Y:S01]  /*6160*/  FFMA.FTZ R125, R23.reuse, R99.reuse, R125 ;  /* 0x00000063177d7223 */ /* 0x0c0fe2000001007d */
[----:B------:R-:W-:-:S04]  /*6170*/  FMUL.FTZ R23, R23, R99 ;  /* 0x0000006317177220 */ /* 0x000fc80000410000 */
[----:B------:R-:W-:Y:S01]  /*6180*/  FFMA.FTZ R24, R101, R23, R24 ;  /* 0x0000001765187223 */ /* 0x000fe20000010018 */
[----:B0-----:R-:W-:-:S04]  /*6190*/  FADD.FTZ R23, -R124, 1 ;  /* 0x3f8000007c177421 */ /* 0x001fc80000010100 */
[----:B------:R-:W-:Y:S01]  /*61a0*/  FFMA.FTZ R98, R98, R23, 1 ;  /* 0x3f80000062627423 */ /* 0x000fe20000010017 */
[----:B------:R-:W-:-:S03]  /*61b0*/  SHF.L.U32 R23, R97, 0x10, RZ ;  /* 0x0000001061177819 */ /* 0x000fc600000006ff */
[----:B------:R-:W-:Y:S01]  /*61c0*/  FMUL.FTZ R98, R124, R98 ;  /* 0x000000627c627220 */ /* 0x000fe20000410000 */
[----:B------:R-:W-:Y:S01]  /*61d0*/  PRMT R124, R97, 0x7632, R124 ;  /* 0x00007632617c7816 */ /* 0x000fe2000000007c */
[----:B------:R-:W-:-:S03]  /*61e0*/  FMUL.FTZ R23, R23, R25 ;  /* 0x0000001917177220 */ /* 0x000fc60000410000 */
[----:B------:R-:W-:Y:S01]  /*61f0*/  SHF.L.U32 R124, R124, 0x10, RZ ;  /* 0x000000107c7c7819 */ /* 0x000fe200000006ff */
[----:B------:R-:W-:-:S04]  /*6200*/  FMUL.FTZ R25, R2, R23 ;  /* 0x0000001702197220 */ /* 0x000fc80000410000 */
[----:B------:R-:W-:Y:S01]  /*6210*/  FMUL.FTZ R98, R124, R98 ;  /* 0x000000627c627220 */ /* 0x000fe20000410000 */
[----:B------:R-:W-:Y:S01]  /*6220*/  FFMA.FTZ R25, R119, R25, R24 ;  /* 0x0000001977197223 */ /* 0x000fe20000010018 */
[----:B------:R-:W-:Y:S02]  /*6230*/  FFMA.FTZ R24, R2, R23, R125 ;  /* 0x0000001702187223 */ /* 0x000fe4000001007d */
[CC--:B------:R-:W-:Y:S01]  /*6240*/  FMUL.FTZ R124, R33.reuse, R98.reuse ;  /* 0x00000062217c7220 */ /* 0x0c0fe20000410000 */
[----:B------:R-:W3:Y:S01]  /*6250*/  LDL R125, [R1+0x54] ;  /* 0x00005400017d7983 */ /* 0x000ee20000100800 */
[----:B------:R-:W-:Y:S02]  /*6260*/  FFMA.FTZ R24, R33, R98, R24 ;  /* 0x0000006221187223 */ /* 0x000fe40000010018 */
[----:B------:R-:W-:Y:S01]  /*6270*/  FFMA.FTZ R25, R100, R124, R25 ;  /* 0x0000007c64197223 */ /* 0x000fe20000010019 */
[----:B------:R-:W4:Y:S01]  /*6280*/  LDL R33, [R1+0x28] ;  /* 0x0000280001217983 */ /* 0x000f220000100800 */
[----:B------:R-:W-:-:S03]  /*6290*/  FADD.FTZ R27, R111, R27 ;  /* 0x0000001b6f1b7221 */ /* 0x000fc60000010000 */
[----:B------:R-:W2:Y:S04]  /*62a0*/  LDL R124, [R1+0x5c] ;  /* 0x00005c00017c7983 */ /* 0x000ea80000100800 */
[----:B------:R0:W-:Y:S01]  /*62b0*/  STS.64 [R110], R24 ;  /* 0x000000186e007388 */ /* 0x0001e20000000a00 */
[----:B------:R-:W-:Y:S01]  /*62c0*/  FFMA.FTZ R26, R26, R122, R4 ;  /* 0x0000007a1a1a7223 */ /* 0x000fe20000010004 */
[----:B------:R-:W-:Y:S02]  /*62d0*/  FADD.FTZ R27, R27, R122 ;  /* 0x0000007a1b1b7221 */ /* 0x000fe40000010000 */
[----:B0-----:R-:W3:Y:S01]  /*62e0*/  LDL.LU R110, [R1+0x178] ;  /* 0x00017800016e7983 */ /* 0x001ee20000300800 */
[----:B------:R-:W-:Y:S01]  /*62f0*/  FFMA.FTZ R24, R123, R121, R112 ;  /* 0x000000797b187223 */ /* 0x000fe20000010070 */
[----:B------:R-:W-:-:S02]  /*6300*/  FADD.FTZ R25, R113, R121 ;  /* 0x0000007971197221 */ /* 0x000fc40000010000 */
[----:B------:R-:W2:Y:S04]  /*6310*/  LDL.LU R111, [R1+0x174] ;  /* 0x00017400016f7983 */ /* 0x000ea80000300800 */
[----:B------:R-:W4:Y:S04]  /*6320*/  LDL.LU R112, [R1+0x68] ;  /* 0x0000680001707983 */ /* 0x000f280000300800 */
[----:B------:R-:W3:Y:S01]  /*6330*/  LDL R123, [R1+0x60] ;  /* 0x00006000017b7983 */ /* 0x000ee20000100800 */
[----:B------:R-:W-:-:S03]  /*6340*/  FFMA.FTZ R24, R101, R99, R24 ;  /* 0x0000006365187223 */ /* 0x000fc60000010018 */
[----:B------:R-:W4:Y:S01]  /*6350*/  LDL.LU R113, [R1+0x170] ;  /* 0x0001700001717983 */ /* 0x000f220000300800 */
[----:B------:R-:W-:-:S03]  /*6360*/  FADD.FTZ R25, R25, R99 ;  /* 0x0000006319197221 */ /* 0x000fc60000010000 */
[----:B------:R-:W2:Y:S01]  /*6370*/  LDL.LU R121, [R1+0x74] ;  /* 0x0000740001797983 */ /* 0x000ea20000300800 */
[----:B------:R-:W-:-:S03]  /*6380*/  FFMA.FTZ R26, R100, R98, R26 ;  /* 0x00000062641a7223 */ /* 0x000fc6000001001a */
[----:B------:R-:W3:Y:S04]  /*6390*/  LDL.LU R4, [R1+0x16c] ;  /* 0x00016c0001047983 */ /* 0x000ee80000300800 */
[----:B------:R-:W2:Y:S04]  /*63a0*/  LDL R122, [R1+0x58] ;  /* 0x00005800017a7983 */ /* 0x000ea80000100800 */
[----:B------:R-:W2:Y:S04]  /*63b0*/  LDL.LU R101, [R1+0x6c] ;  /* 0x00006c0001657983 */ /* 0x000ea80000300800 */
[----:B------:R-:W3:Y:S04]  /*63c0*/  LDL.LU R99, [R1+0x70] ;  /* 0x0000700001637983 */ /* 0x000ee80000300800 */
[----:B------:R-:W4:Y:S01]  /*63d0*/  LDL R100, [R1+0x24] ;  /* 0x0000240001647983 */ /* 0x000f220000100800 */
[----:B------:R-:W-:Y:S01]  /*63e0*/  FADD.FTZ R27, R27, R98 ;  /* 0x000000621b1b7221 */ /* 0x000fe20000010000 */
[----:B------:R-:W-:Y:S01]  /*63f0*/  UIADD3 UR15, UP0, UR10, 0x4, URZ ;  /* 0x000000040a0f7890 */ /* 0x000fe2000ff1e03f */
[----:B------:R-:W-:Y:S01]  /*6400*/  BAR.SYNC.DEFER_BLOCKING 0x0 ;  /* 0x0000000000007b1d */ /* 0x000fe20000010000 */
[----:B----4-:R-:W-:-:S05]  /*6410*/  FFMA.FTZ R100, R100, R113, R112 ;  /* 0x0000007164647223 */ /* 0x010fca0000010070 */
[----:B------:R-:W4:Y:S04]  /*6420*/  LDL.LU R112, [R1+0x168] ;  /* 0x0001680001707983 */ /* 0x000f280000300800 */
[----:B------:R-:W4:Y:S01]  /*6430*/  LDL R98, [R1+0x50] ;  /* 0x0000500001627983 */ /* 0x000f220000100800 */
[----:B---3--:R-:W-:Y:S01]  /*6440*/  FFMA.FTZ R33, R33, R4, R99 ;  /* 0x0000000421217223 */ /* 0x008fe20000010063 */
[----:B--2---:R-:W-:Y:S01]  /*6450*/  FADD.FTZ R99, R4, R121 ;  /* 0x0000007904637221 */ /* 0x004fe20000010000 */
[----:B------:R-:W-:Y:S01]  /*6460*/  FADD.FTZ R101, R113, R101 ;  /* 0x0000006571657221 */ /* 0x000fe20000010000 */
[----:B------:R-:W-:-:S03]  /*6470*/  FFMA.FTZ R100, R122, R111, R100 ;  /* 0x0000006f7a647223 */ /* 0x000fc60000010064 */
[----:B------:R-:W-:Y:S01]  /*6480*/  FADD.FTZ R101, R101, R111 ;  /* 0x0000006f65657221 */ /* 0x000fe20000010000 */
[----:B------:R-:W-:-:S03]  /*6490*/  FFMA.FTZ R100, R124, R109, R100 ;  /* 0x0000006d7c647223 */ /* 0x000fc60000010064 */
[----:B------:R-:W-:Y:S01]  /*64a0*/  FADD.FTZ R101, R101, R109 ;  /* 0x0000006d65657221 */ /* 0x000fe20000010000 */
[----:B------:R-:W-:Y:S02]  /*64b0*/  FFMA.FTZ R100, R47, R107, R100 ;  /* 0x0000006b2f647223 */ /* 0x000fe40000010064 */
[----:B------:R0:W5:Y:S01]  /*64c0*/  LDL.LU R47, [R1+0x164] ;  /* 0x00016400012f7983 */ /* 0x0001620000300800 */
[----:B------:R-:W-:Y:S01]  /*64d0*/  FADD.FTZ R101, R101, R107 ;  /* 0x0000006b65657221 */ /* 0x000fe20000010000 */
[----:B------:R-:W-:-:S03]  /*64e0*/  FFMA.FTZ R100, R43, R105, R100 ;  /* 0x000000692b647223 */ /* 0x000fc60000010064 */
        /* <DEDUP_REMOVED lines=17> */
[----:B------:R-:W-:Y:S01]  /*6600*/  FFMA.FTZ R100, R116, R19, R100 ;  /* 0x0000001374647223 */ /* 0x000fe20000010064 */
[----:B------:R-:W1:Y:S02]  /*6610*/  S2R R121, SR_TID.X ;  /* 0x0000000000797919 */ /* 0x000e640000002100 */
[----:B------:R-:W-:Y:S01]  /*6620*/  FADD.FTZ R101, R101, R19 ;  /* 0x0000001365657221 */ /* 0x000fe20000010000 */
[----:B------:R-:W-:-:S03]  /*6630*/  FFMA.FTZ R100, R114, R21, R100 ;  /* 0x0000001572647223 */ /* 0x000fc60000010064 */
[----:B------:R-:W-:Y:S01]  /*6640*/  FADD.FTZ R101, R101, R21 ;  /* 0x0000001565657221 */ /* 0x000fe20000010000 */
[----:B------:R-:W-:Y:S01]  /*6650*/  UIADD3.X UR16, URZ, UR5, URZ, UP0, !UPT ;  /* 0x000000053f107290 */ /* 0x000fe200087fe43f */
[----:B------:R-:W-:Y:S01]  /*6660*/  FFMA.FTZ R124, R119, R23, R100 ;  /* 0x00000017777c7223 */ /* 0x000fe20000010064 */
[----:B------:R-:W-:-:S04]  /*6670*/  UISETP.GE.U32.AND UP0, UPT, UR15, UR22, UPT ;  /* 0x000000160f00728c */ /* 0x000fc8000bf06070 */
[----:B------:R-:W-:-:S06]  /*6680*/  UISETP.GE.AND.EX UP0, UPT, UR16, UR11, UPT, UP0 ;  /* 0x0000000b1000728c */ /* 0x000fcc000bf06300 */
[----:B------:R-:W-:Y:S02]  /*6690*/  PLOP3.LUT P0, PT, PT, PT, UP0, 0x80, 0x0 ;  /* 0x000000000000781c */ /* 0x000fe40003f0f008 */
[C---:B-1----:R-:W-:Y:S02]  /*66a0*/  ISETP.GT.U32.AND P2, PT, R121.reuse, 0xf, PT ;  /* 0x0000000f7900780c */ /* 0x042fe40003f44070 */
[----:B------:R-:W-:Y:S01]  /*66b0*/  LOP3.LUT P1, RZ, R121, 0xfffffff1, RZ, 0xc0, !PT ;  /* 0xfffffff179ff7812 */ /* 0x000fe2000782c0ff */
[----:B----4-:R-:W-:Y:S01]  /*66c0*/  FADD.FTZ R99, R99, R112 ;  /* 0x0000007063637221 */ /* 0x010fe20000010000 */
        /* <DEDUP_REMOVED lines=8> */
[----:B------:R0:W5:Y:S01]  /*6750*/  LDL.LU R46, [R1+0x160] ;  /* 0x00016000012e7983 */ /* 0x0001620000300800 */
[----:B------:R-:W-:Y:S02]  /*6760*/  FFMA.FTZ R33, R42, R104, R33 ;  /* 0x000000682a217223 */ /* 0x000fe40000010021 */
[----:B------:R-:W-:Y:S01]  /*6770*/  FADD.FTZ R99, R99, R102 ;  /* 0x0000006663637221 */ /* 0x000fe20000010000 */
[----:B------:R0:W5:Y:S01]  /*6780*/  LDL.LU R43, [R1+0x15c] ;  /* 0x00015c00012b7983 */ /* 0x0001620000300800 */
[----:B------:R-:W-:Y:S02]  /*6790*/  FFMA.FTZ R33, R44, R102, R33 ;  /* 0x000000662c217223 */ /* 0x000fe40000010021 */
[----:B------:R-:W-:Y:S01]  /*67a0*/  FADD.FTZ R99, R99, R6 ;  /* 0x0000000663637221 */ /* 0x000fe20000010000 */
[----:B------:R0:W5:Y:S01]  /*67b0*/  LDL.LU R42, [R1+0x158] ;  /* 0x00015800012a7983 */ /* 0x0001620000300800 */
[----:B------:R-:W-:-:S02]  /*67c0*/  FFMA.FTZ R33, R40, R6, R33 ;  /* 0x0000000628217223 */ /* 0x000fc40000010021 */
        /* <DEDUP_REMOVED lines=20> */
[----:B------:R-:W-:-:S03]  /*6910*/  FFMA.FTZ R33, R115, R20, R33 ;  /* 0x0000001473217223 */ /* 0x000fc60000010021 */
[----:B------:R0:W5:Y:S01]  /*6920*/  LDL.LU R36, [R1+0x138] ;  /* 0x0001380001247983 */ /* 0x0001620000300800 */
[----:B------:R-:W-:Y:S01]  /*6930*/  FADD.FTZ R98, R99, R22 ;  /* 0x0000001663627221 */ /* 0x000fe20000010000 */
[----:B------:R-:W-:Y:S02]  /*6940*/  FFMA.FTZ R123, R120, R22, R33 ;  /* 0x00000016787b7223 */ /* 0x000fe40000010021 */
[----:B------:R0:W5:Y:S01]  /*6950*/  LDL.LU R35, [R1+0x134] ;  /* 0x0001340001237983 */ /* 0x0001620000300800 */
[----:B------:R-:W-:-:S03]  /*6960*/  FADD.FTZ R125, R101, R23 ;  /* 0x00000017657d7221 */ /* 0x000fc60000010000 */
[----:B------:R0:W5:Y:S04]  /*6970*/  LDL.LU R34, [R1+0x130] ;  /* 0x0001300001227983 */ /* 0x0001680000300800 */
[----:B------:R0:W5:Y:S04]  /*6980*/  LDL.LU R31, [R1+0x12c] ;  /* 0x00012c00011f7983 */ /* 0x0001680000300800 */
[----:B------:R0:W5:Y:S04]  /*6990*/  LDL.LU R30, [R1+0x128] ;  /* 0x00012800011e7983 */ /* 0x0001680000300800 */
[----:B------:R0:W5:Y:S04]  /*69a0*/  LDL.LU R29, [R1+0x124] ;  /* 0x00012400011d7983 */ /* 0x0001680000300800 */
[----:B------:R0:W5:Y:S04]  /*69b0*/  LDL.LU R28, [R1+0x120] ;  /* 0x00012000011c7983 */ /* 0x0001680000300800 */
[----:B------:R0:W-:Y:S04]  /*69c0*/  STL [R1+0x70], R123 ;  /* 0x0000707b01007387 */ /* 0x0001e80000100800 */
[----:B------:R0:W-:Y:S04]  /*69d0*/  STL [R1+0x74], R98 ;  /* 0x0000746201007387 */ /* 0x0001e80000100800 */
[----:B------:R0:W-:Y:S01]  /*69e0*/  STL.64 [R1+0x68], R124 ;  /* 0x0000687c01007387 */ /* 0x0001e20000100a00 */
[----:B------:R-:W-:Y:S05]  /*69f0*/  @!P0 BRA `(.L_x_694) ;  /* 0x0000000000dc8947 */ /* 0x000fea0003800000 */
[----:B------:R-:W1:Y:S01]  /*6a00*/  S2R R122, SR_TID.X ;  /* 0x00000000007a7919 */ /* 0x000e620000002100 */
[----:B------:R2:W-:Y:S04]  /*6a10*/  STL.64 [R1+0x120], R2 ;  /* 0x0001200201007387 */ /* 0x0005e80000100a00 */
[----:B------:R-:W3:Y:S04]  /*6a20*/  LDL R101, [R1+0x114] ;  /* 0x0001140001657983 */ /* 0x000ee80000100800 */
[----:B------:R-:W4:Y:S01]  /*6a30*/  LDL R99, [R1+0x110] ;  /* 0x0001100001637983 */ /* 0x000f220000100800 */
[----:B--2---:R-:W-:-:S02]  /*6a40*/  MOV R2, R123 ;  /* 0x0000007b00027202 */ /* 0x004fc40000000f00 */
[----:B------:R-:W-:Y:S02]  /*6a50*/  MOV R3, R98 ;  /* 0x0000006200037202 */ /* 0x000fe40000000f00 */
[----:B0-----:R-:W2:Y:S01]  /*6a60*/  LDL R98, [R1+0x10c] ;  /* 0x00010c0001627983 */ /* 0x001ea20000100800 */
[C---:B-1----:R-:W-:Y:S02]  /*6a70*/  SHF.L.U32 R33, R122.reuse, 0x1, RZ ;  /* 0x000000017a217819 */ /* 0x042fe400000006ff */
[----:B------:R-:W-:Y:S02]  /*6a80*/  LEA R123, R122, UR12, 0x5 ;  /* 0x0000000c7a7b7c11 */ /* 0x000fe4000f8e28ff */
[----:B------:R-:W-:-:S04]  /*6a90*/  LOP3.LUT R33, R33, 0x18, RZ, 0xc0, !PT ;  /* 0x0000001821217812 */ /* 0x000fc800078ec0ff */
[----:B------:R-:W-:-:S05]  /*6aa0*/  IADD3 R33, R123, R33, RZ ;  /* 0x000000217b217210 */ /* 0x000fca0007ffe0ff */
[----:B------:R0:W-:Y:S04]  /*6ab0*/  STS.64 [R33], R2 ;  /* 0x0000000221007388 */ /* 0x0001e80000000a00 */
[----:B0-----:R1:W5:Y:S04]  /*6ac0*/  LDL.LU.64 R2, [R1+0x120] ;  /* 0x0001200001027983 */ /* 0x0013680000300a00 */
[----:B------:R-:W2:Y:S01]  /*6ad0*/  LDL R33, [R1+0x108] ;  /* 0x0001080001217983 */ /* 0x000ea20000100800 */
[----:B------:R-:W-:-:S04]  /*6ae0*/  SHF.R.S32.HI R123, RZ, 0x1f, R122 ;  /* 0x0000001fff7b7819 */ /* 0x000fc8000001147a */
[----:B------:R-:W-:-:S04]  /*6af0*/  LEA.HI R123, R123, R122, RZ, 0x2 ;  /* 0x0000007a7b7b7211 */ /* 0x000fc800078f10ff */
[----:B------:R-:W-:-:S04]  /*6b00*/  SHF.R.S32.HI R123, RZ, 0x2, R123 ;  /* 0x00000002ff7b7819 */ /* 0x000fc8000001147b */
[----:B------:R-:W-:Y:S02]  /*6b10*/  LEA R100, R123, UR12, 0x5 ;  /* 0x0000000c7b647c11 */ /* 0x000fe4000f8e28ff */
[C---:B------:R-:W-:Y:S02]  /*6b20*/  SHF.L.U32 R123, R122.reuse, 0x1, RZ ;  /* 0x000000017a7b7819 */ /* 0x040fe400000006ff */
[----:B------:R-:W-:Y:S02]  /*6b30*/  LEA R122, R122, UR12, 0x5 ;  /* 0x0000000c7a7a7c11 */ /* 0x000fe4000f8e28ff */
[----:B------:R-:W-:-:S04]  /*6b40*/  LOP3.LUT R123, R123, 0x18, RZ, 0xc, !PT ;  /* 0x000000187b7b7812 */ /* 0x000fc800078e0cff */
[----:B------:R-:W-:Y:S01]  /*6b50*/  IADD3 R122, R122, R123, RZ ;  /* 0x0000007b7a7a7210 */ /* 0x000fe20007ffe0ff */
[----:B------:R-:W-:Y:S01]  /*6b60*/  UIMAD UR5, UR17, 0x780, UR20 ;  /* 0x00000780110578a4 */ /* 0x000fe2000f8e0214 */
[----:B---3--:R-:W-:Y:S04]  /*6b70*/  STS.64 [R101], R24 ;  /* 0x0000001865007388 */ /* 0x008fe80000000a00 */
[----:B----4-:R0:W-:Y:S04]  /*6b80*/  STS.64 [R99], R124 ;  /* 0x0000007c63007388 */ /* 0x0101e80000000a00 */
[----:B------:R-:W-:Y:S01]  /*6b90*/  STS.64 [R122], R26 ;  /* 0x0000001a7a007388 */ /* 0x000fe20000000a00 */
[-C--:B--2---:R-:W-:Y:S01]  /*6ba0*/  LEA R98, R98, R100.reuse, 0x3 ;  /* 0x0000006462627211 */ /* 0x084fe200078e18ff */
[----:B------:R-:W-:Y:S08]  /*6bb0*/  BAR.SYNC.DEFER_BLOCKING 0x0 ;  /* 0x0000000000007b1d */ /* 0x000ff00000010000 */
[----:B0-----:R-:W0:Y:S01]  /*6bc0*/  LDC.64 R124, c[0x0][0x260] ;  /* 0x00009800ff7c7b82 */ /* 0x001e220000000a00 */
[----:B------:R-:W2:Y:S01]  /*6bd0*/  LDS.64 R98, [R98] ;  /* 0x0000000062627984 */ /* 0x000ea20000000a00 */
[----:B------:R-:W-:-:S06]  /*6be0*/  LEA R100, R33, R100, 0x3 ;  /* 0x0000006421647211 */ /* 0x000fcc00078e18ff */
[----:B------:R-:W3:Y:S01]  /*6bf0*/  LDS.64 R100, [R100+0x1e00] ;  /* 0x001e000064647984 */ /* 0x000ee20000000a00 */
[----:B------:R-:W-:-:S04]  /*6c00*/  IADD3 R33, R121, UR5, RZ ;  /* 0x0000000579217c10 */ /* 0x000fc8000fffe0ff */
[----:B------:R-:W-:Y:S01]  /*6c10*/  SHF.L.U32 R33, R33, 0x1, RZ ;  /* 0x0000000121217819 */ /* 0x000fe200000006ff */
        /* <DEDUP_REMOVED lines=20> */
[----:B------:R1:W-:Y:S02]  /*6d60*/  STG.E.64 desc[UR18][R122.64+0x4000], R100 ;  /* 0x004000647a007986 */ /* 0x0003e4000c101b12 */
.L_x_694:
[----:B0-----:R-:W0:Y:S01]  /*6d70*/  S2R R124, SR_TID.X ;  /* 0x00000000007c7919 */ /* 0x001e220000002100 */
[----:B------:R-:W-:Y:S01]  /*6d80*/  BSSY B0, `(.L_x_695) ;  /* 0x0000136000007945 */ /* 0x000fe20003800000 */
[----:B------:R-:W-:-:S03]  /*6d90*/  CS2R R98, SRZ ;  /* 0x0000000000627805 */ /* 0x000fc6000001ff00 */
[----:B------:R-:W-:Y:S05]  /*6da0*/  @P2 BRA `(.L_x_696) ;  /* 0x0000001000cc2947 */ /* 0x000fea0003800000 */
[----:B------:R-:W-:Y:S01]  /*6db0*/  USHF.L.U32 UR5, UR10, 0x3, URZ ;  /* 0x000000030a057899 */ /* 0x000fe2000800063f */
[----:B------:R-:W-:Y:S01]  /*6dc0*/  HFMA2.MMA R98, -RZ, RZ, 0, 7.152557373046875e-06 ;  /* 0x00000078ff627435 */ /* 0x000fe200000001ff */
[----:B------:R-:W-:Y:S02]  /*6dd0*/  SHF.R.U32.HI R33, RZ, 0x1, R121 ;  /* 0x00000001ff217819 */ /* 0x000fe40000011679 */
[----:B------:R-:W-:Y:S01]  /*6de0*/  ULOP3.LUT UR5, UR5, 0x8, URZ, 0xc0, !UPT ;  /* 0x0000000805057892 */ /* 0x000fe2000f8ec03f */
[----:B------:R-:W-:Y:S02]  /*6df0*/  MOV R99, 0x18 ;  /* 0x0000001800637802 */ /* 0x000fe40000000f00 */
[----:B0-----:R-:W-:-:S03]  /*6e00*/  SHF.L.U32 R121, R124, 0x3, RZ ;  /* 0x000000037c797819 */ /* 0x001fc600000006ff */
[----:B------:R-:W-:Y:S02]  /*6e10*/  IADD3 R33, R33, UR5, RZ ;  /* 0x0000000521217c10 */ /* 0x000fe4000fffe0ff */
[----:B------:R-:W-:-:S03]  /*6e20*/  LOP3.LUT R121, R121, 0x8, RZ, 0xc0, !PT ;  /* 0x0000000879797812 */ /* 0x000fc600078ec0ff */
[----:B------:R-:W-:-:S05]  /*6e30*/  IMAD R33, R33, R98, -UR20 ;  /* 0x8000001421217e24 */ /* 0x000fca000f8e0262 */
[----:B------:R-:W-:-:S04]  /*6e40*/  SHF.R.S32.HI R98, RZ, 0x1f, R33 ;  /* 0x0000001fff627819 */ /* 0x000fc80000011421 */
[----:B------:R-:W-:-:S04]  /*6e50*/  LEA.HI R98, R98, R33, RZ, 0x2 ;  /* 0x0000002162627211 */ /* 0x000fc800078f10ff */
[----:B------:R-:W-:-:S05]  /*6e60*/  SHF.R.S32.HI R98, RZ, 0x2, R98 ;  /* 0x00000002ff627819 */ /* 0x000fca0000011462 */
[----:B------:R-:W-:Y:S01]  /*6e70*/  IMAD R98, R98, R99, UR13 ;  /* 0x0000000d62627e24 */ /* 0x000fe2000f8e0263 */
[----:B------:R-:W-:-:S04]  /*6e80*/  IADD3 R99, R33, 0x4, RZ ;  /* 0x0000000421637810 */ /* 0x000fc80007ffe0ff */
[----:B-1----:R-:W-:Y:S02]  /*6e90*/  SHF.R.S32.HI R100, RZ, 0x1f, R99 ;  /* 0x0000001fff647819 */ /* 0x002fe40000011463 */
        /* <DEDUP_REMOVED lines=292> */
.L_x_696:
[----:B------:R-:W-:Y:S05]  /*80e0*/  BSYNC B0 ;  /* 0x0000000000007941 */ /* 0x000fea0003800000 */
.L_x_695:
[----:B------:R-:W2:Y:S01]  /*80f0*/  LDL R125, [R1+0x118] ;  /* 0x00011800017d7983 */ /* 0x000ea20000100800 */
[----:B-1----:R-:W1:Y:S01]  /*8100*/  @!P1 LDC R122, c[0x0][0x10] ;  /* 0x00000400ff7a9b82 */ /* 0x002e620000000800 */
[----:B------:R-:W-:Y:S01]  /*8110*/  MOV R123, UR4 ;  /* 0x00000004007b7c02 */ /* 0x000fe20008000f00 */
[----:B------:R-:W-:Y:S01]  /*8120*/  UISETP.GE.U32.AND UP0, UPT, UR15, UR22, UPT ;  /* 0x000000160f00728c */ /* 0x000fe2000bf06070 */
[----:B------:R-:W3:Y:S01]  /*8130*/  SHFL.BFLY PT, R121, R98, 0x1, 0x1f ;  /* 0x0c201f0062797f89 */ /* 0x000ee200000e0000 */
[----:B-----5:R-:W-:Y:S02]  /*8140*/  PRMT R34, R30, 0x7632, R34 ;  /* 0x000076321e227816 */ /* 0x020fe40000000022 */
[----:B------:R-:W-:Y:S01]  /*8150*/  UISETP.GE.AND.EX UP0, UPT, UR16, UR11, UPT, UP0 ;  /* 0x0000000b1000728c */ /* 0x000fe2000bf06300 */
[----:B------:R-:W4:Y:S01]  /*8160*/  SHFL.BFLY PT, R33, R99, 0x1, 0x1f ;  /* 0x0c201f0063217f89 */ /* 0x000f2200000e0000 */
[----:B------:R-:W0:Y:S01]  /*8170*/  @!P1 LDC.64 R100, c[0x0][0x260] ;  /* 0x00009800ff649b82 */ /* 0x000e220000000a00 */
        /* <DEDUP_REMOVED lines=8> */
[----:B-1----:R-:W-:Y:S01]  /*8200*/  @!P1 IMAD R122, R122, R123, UR14 ;  /* 0x0000000e7a7a9e24 */ /* 0x002fe2000f8e027b */
[----:B------:R-:W-:Y:S01]  /*8210*/  PRMT R44, R44, 0x7632, R44 ;  /* 0x000076322c2c7816 */ /* 0x000fe2000000002c */
[----:B---3--:R-:W-:Y:S01]  /*8220*/  FADD.FTZ R98, R121, R98 ;  /* 0x0000006279627221 */ /* 0x008fe20000010000 */
[----:B------:R-:W-:Y:S02]  /*8230*/  PRMT R45, R45, 0x7632, R45 ;  /* 0x000076322d2d7816 */ /* 0x000fe4000000002d */
[----:B------:R-:W-:Y:S01]  /*8240*/  PRMT R40, R40, 0x7632, R40 ;  /* 0x0000763228287816 */ /* 0x000fe20000000028 */
[----:B----4-:R-:W-:Y:S01]  /*8250*/  FADD.FTZ R99, R33, R99 ;  /* 0x0000006321637221 */ /* 0x010fe20000010000 */
        /* <DEDUP_REMOVED lines=53> */
[----:B--2---:R-:W-:-:S04]  /*85b0*/  @!P1 LEA R122, R122, R125, 0x8 ;  /* 0x0000007d7a7a9211 */ /* 0x004fc800078e40ff */
[----:B------:R-:W-:-:S05]  /*85c0*/  @!P1 SHF.L.U32 R122, R122, 0x1, RZ ;  /* 0x000000017a7a9819 */ /* 0x000fca00000006ff */
[----:B0-----:R-:W-:-:S05]  /*85d0*/  @!P1 IMAD.WIDE.U32 R100, R122, 0x4, R100 ;  /* 0x000000047a649825 */ /* 0x001fca00078e0064 */
[----:B------:R0:W-:Y:S01]  /*85e0*/  @!P1 STG.E.64 desc[UR18][R100.64], R98 ;  /* 0x0000006264009986 */ /* 0x0001e2000c101b12 */
[----:B------:R-:W-:Y:S02]  /*85f0*/  PLOP3.LUT P1, PT, PT, PT, UP0, 0x80, 0x0 ;  /* 0x000000000000781c */ /* 0x000fe40003f2f008 */
[----:B0-----:R-:W-:Y:S02]  /*8600*/  PRMT R99, R94, 0x7632, R99 ;  /* 0x000076325e637816 */ /* 0x001fe40000000063 */
[----:B------:R-:W-:Y:S02]  /*8610*/  PRMT R100, R95, 0x7632, R100 ;  /* 0x000076325f647816 */ /* 0x000fe40000000064 */
[----:B------:R-:W-:-:S07]  /*8620*/  PRMT R101, R97, 0x7632, R101 ;  /* 0x0000763261657816 */ /* 0x000fce0000000065 */
[----:B------:R-:W-:Y:S05]  /*8630*/  @P1 BRA `(.L_x_697) ;  /* 0x00000000005c1947 */ /* 0x000fea0003800000 */
        /* <DEDUP_REMOVED lines=12> */
.L_x_699:
        /* <DEDUP_REMOVED lines=8> */
.L_x_698:
[----:B------:R-:W-:Y:S05]  /*8780*/  WARPSYNC.ALL ;  /* 0x0000000000007948 */ /* 0x000fea0003800000 */
[----:B------:R-:W-:Y:S06]  /*8790*/  BAR.SYNC.DEFER_BLOCKING 0x0 ;  /* 0x0000000000007b1d */ /* 0x000fec0000010000 */
[----:B------:R-:W-:Y:S05]  /*87a0*/  BRA `(.L_x_700) ;  /* 0x0000000000547947 */ /* 0x000fea0003800000 */
.L_x_697:
[----:B------:R-:W0:Y:S01]  /*87b0*/  S2R R48, SR_TID.X ;  /* 0x0000000000307919 */ /* 0x000e220000002100 */
[----:B------:R-:W-:Y:S01]  /*87c0*/  BAR.SYNC.DEFER_BLOCKING 0x0 ;  /* 0x0000000000007b1d */ /* 0x000fe20000010000 */
[----:B0-----:R-:W-:-:S13]  /*87d0*/  ISETP.NE.AND P1, PT, R48, RZ, PT ;  /* 0x000000ff3000720c */ /* 0x001fda0003f25270 */
        /* <DEDUP_REMOVED lines=8> */
.L_x_702:
        /* <DEDUP_REMOVED lines=8> */
.L_x_701:
[----:B------:R-:W-:Y:S05]  /*88e0*/  WARPSYNC.ALL ;  /* 0x0000000000007948 */ /* 0x000fea0003800000 */
[----:B------:R-:W-:Y:S06]  /*88f0*/  BAR.SYNC.DEFER_BLOCKING 0x0 ;  /* 0x0000000000007b1d */ /* 0x000fec0000010000 */
.L_x_700:
[----:B------:R-:W0:Y:S01]  /*8900*/  S2R R97, SR_TID.X ;  /* 0x0000000000617919 */ /* 0x000e220000002100 */
[----:B------:R-:W2:Y:S01]  /*8910*/  LDL.LU R98, [R1+0xf8] ;  /* 0x0000f80001627983 */ /* 0x000ea20000300800 */
[----:B------:R-:W1:Y:S01]  /*8920*/  S2UR UR20, SR_CgaCtaId ;  /* 0x00000000001479c3 */ /* 0x000e620000008800 */
[----:B------:R-:W-:Y:S02]  /*8930*/  SHF.L.U32 R38, R38, 0x10, RZ ;  /* 0x0000001026267819 */ /* 0x000fe400000006ff */
[----:B------:R-:W-:Y:S01]  /*8940*/  SHF.L.U32 R33, R33, 0x10, RZ ;  /* 0x0000001021217819 */ /* 0x000fe200000006ff */
[----:B------:R-:W3:Y:S01]  /*8950*/  LDL.LU R96, [R1+0x28] ;  /* 0x0000280001607983 */ /* 0x000ee20000300800 */
[----:B------:R-:W-:Y:S01]  /*8960*/  SHF.L.U32 R34, R34, 0x10, RZ ;  /* 0x0000001022227819 */ /* 0x000fe200000006ff */
[----:B------:R-:W-:Y:S01]  /*8970*/  USHF.L.U32 UR10, UR10, 0x3, URZ ;  /* 0x000000030a0a7899 */ /* 0x000fe2000800063f */
[----:B------:R-:W-:Y:S01]  /*8980*/  SHF.L.U32 R94, R94, 0x10, RZ ;  /* 0x000000105e5e7819 */ /* 0x000fe200000006ff */
[----:B------:R-:W-:Y:S01]  /*8990*/  ULDC.64 UR26, c[0x0][0x210] ;  /* 0x00008400001a7ab9 */ /* 0x000fe20000000a00 */
[----:B0-----:R-:W-:-:S13]  /*89a0*/  ISETP.GT.U32.AND P1, PT, R97, 0xff, PT ;  /* 0x000000ff6100780c */ /* 0x001fda0003f24070 */
[----:B------:R-:W-:Y:S01]  /*89b0*/  VOTEU.ALL UP0, P1 ;  /* 0x00000000003f7886 */ /* 0x000fe20000800000 */
[C---:B------:R-:W-:Y:S02]  /*89c0*/  @!P1 LOP3.LUT R48, R97.reuse, 0x7fffffe0, RZ, 0xc0, !PT ;  /* 0x7fffffe061309812 */ /* 0x040fe400078ec0ff */
[----:B------:R-:W-:Y:S02]  /*89d0*/  @!P1 LOP3.LUT R95, R97, 0x1f, RZ, 0xc0, !PT ;  /* 0x0000001f615f9812 */ /* 0x000fe400078ec0ff */
[----:B------:R-:W-:Y:S02]  /*89e0*/  @!UP0 ULDC UR5, c[0x0][0x10] ;  /* 0x0000040000058ab9 */ /* 0x000fe40000000800 */
[----:B------:R-:W-:-:S06]  /*89f0*/  @!UP0 UIMAD UR5, UR5, UR4, UR14 ;  /* 0x00000004050582a4 */ /* 0x000fcc000f8e020e */
[----:B------:R-:W-:-:S04]  /*8a00*/  MOV R49, UR5 ;  /* 0x0000000500317c02 */ /* 0x000fc80008000f00 */
[----:B------:R-:W-:-:S04]  /*8a10*/  @!P1 LEA R48, R49, R48, 0x8 ;  /* 0x0000003031309211 */ /* 0x000fc800078e40ff */
[----:B------:R-:W-:Y:S02]  /*8a20*/  @!P1 IADD3 R95, R48, R95, RZ ;  /* 0x0000005f305f9210 */ /* 0x000fe40007ffe0ff */
[----:B------:R-:W0:Y:S02]  /*8a30*/  @!P1 LDC.64 R48, c[0x0][0x260] ;  /* 0x00009800ff309b82 */ /* 0x000e240000000a00 */
[----:B------:R-:W-:-:S05]  /*8a40*/  @!P1 SHF.L.U32 R95, R95, 0x1, RZ ;  /* 0x000000015f5f9819 */ /* 0x000fca00000006ff */
[----:B0-----:R-:W-:-:S06]  /*8a50*/  @!P1 IMAD.WIDE.U32 R48, R95, 0x4, R48 ;  /* 0x000000045f309825 */ /* 0x001fcc00078e0030 */
[----:B------:R-:W4:Y:S01]  /*8a60*/  @!P1 LDG.E.64 R48, desc[UR18][R48.64] ;  /* 0x0000001230309981 */ /* 0x000f22000c1e1b00 */
[----:B------:R-:W-:Y:S01]  /*8a70*/  HFMA2.MMA R95, -RZ, RZ, 0, 0 ;  /* 0x00000000ff5f7435 */ /* 0x000fe200000001ff */
[----:B------:R-:W-:Y:S02]  /*8a80*/  UMOV UR5, 0x400 ;  /* 0x0000040000057882 */ /* 0x000fe40000000000 */
[----:B------:R-:W-:-:S03]  /*8a90*/  UIADD3 UR5, UR5, 0x5280, URZ ;  /* 0x0000528005057890 */ /* 0x000fc6000fffe03f */
[----:B----4-:R-:W-:Y:S01]  /*8aa0*/  @!P1 FADD.FTZ R95, RZ, R48 ;  /* 0x00000030ff5f9221 */ /* 0x010fe20000010000 */
[----:B------:R-:W-:Y:S01]  /*8ab0*/  MOV R48, RZ ;  /* 0x000000ff00307202 */ /* 0x000fe20000000f00 */
[----:B------:R-:W-:Y:S01]  /*8ac0*/  @!P1 FADD.FTZ R48, RZ, R49 ;  /* 0x00000031ff309221 */ /* 0x000fe20000010000 */
[----:B------:R-:W-:Y:S02]  /*8ad0*/  LOP3.LUT P1, RZ, R97, 0xffffff1f, RZ, 0xc0, !PT ;  /* 0xffffff1f61ff7812 */ /* 0x000fe4000782c0ff */
        /* <DEDUP_REMOVED lines=20> */
[----:B------:R-:W-:Y:S02]  /*8c20*/  @!P1 SHF.R.U32.HI R95, RZ, 0x2, R97 ;  /* 0x00000002ff5f9819 */ /* 0x000fe40000011661 */
[----:B------:R-:W4:Y:S01]  /*8c30*/  LDL.LU R97, [R1+0x24] ;  /* 0x0000240001617983 */ /* 0x000f220000300800 */
[----:B-1----:R-:W-:Y:S01]  /*8c40*/  ULEA UR5, UR20, UR5, 0x18 ;  /* 0x0000000514057291 */ /* 0x002fe2000f8ec03f */
[----:B------:R-:W-:Y:S01]  /*8c50*/  FADD.FTZ R38, -R32, R38 ;  /* 0x0000002620267221 */ /* 0x000fe20000010100 */
[----:B------:R-:W-:Y:S01]  /*8c60*/  @!P1 LOP3.LUT R95, R95, 0x3ffffff8, RZ, 0xc0, !PT ;  /* 0x3ffffff85f5f9812 */ /* 0x000fe200078ec0ff */
[----:B------:R-:W-:Y:S01]  /*8c70*/  @!P1 FMUL.FTZ R49, R49, 8.1380212577641941607e-06 ;  /* 0x3708888931319820 */ /* 0x000fe20000410000 */
[----:B------:R-:W-:Y:S01]  /*8c80*/  @!P1 FMUL.FTZ R48, R48, 8.1380212577641941607e-06 ;  /* 0x3708888930309820 */ /* 0x000fe20000410000 */
[----:B------:R-:W-:Y:S01]  /*8c90*/  FMUL.FTZ R38, R3, R38 ;  /* 0x0000002603267220 */ /* 0x000fe20000410000 */
[----:B------:R-:W-:Y:S01]  /*8ca0*/  ULOP3.LUT UR10, UR10, 0x8, URZ, 0xc0, !UPT ;  /* 0x000000080a0a7892 */ /* 0x000fe2000f8ec03f */
[----:B------:R-:W-:Y:S01]  /*8cb0*/  SHF.L.U32 R35, R35, 0x10, RZ ;  /* 0x0000001023237819 */ /* 0x000fe200000006ff */
[----:B------:R-:W5:Y:S01]  /*8cc0*/  LDL.LU R125, [R1+0x5c] ;  /* 0x00005c00017d7983 */ /* 0x000f620000300800 */
[----:B------:R-:W-:-:S02]  /*8cd0*/  SHF.L.U32 R29, R29, 0x10, RZ ;  /* 0x000000101d1d7819 */ /* 0x000fc400000006ff */
[----:B------:R-:W-:Y:S01]  /*8ce0*/  SHF.L.U32 R31, R31, 0x10, RZ ;  /* 0x000000101f1f7819 */ /* 0x000fe200000006ff */
[----:B------:R0:W-:Y:S01]  /*8cf0*/  @!P1 STS.64 [R95+UR5], R48 ;  /* 0x000000305f009988 */ /* 0x0001e20008000a05 */
[----:B------:R-:W-:Y:S01]  /*8d00*/  FADD.FTZ R35, -R32, R35 ;  /* 0x0000002320237221 */ /* 0x000fe20000010100 */
[----:B------:R-:W-:Y:S02]  /*8d10*/  SHF.L.U32 R39, R39, 0x10, RZ ;  /* 0x0000001027277819 */ /* 0x000fe400000006ff */
[----:B------:R-:W-:Y:S01]  /*8d20*/  SHF.L.U32 R44, R44, 0x10, RZ ;  /* 0x000000102c2c7819 */ /* 0x000fe200000006ff */
[----:B------:R-:W-:Y:S01]  /*8d30*/  FMUL.FTZ R35, R3, R35 ;  /* 0x0000002303237220 */ /* 0x000fe20000410000 */
[----:B------:R-:W-:Y:S01]  /*8d40*/  SHF.L.U32 R45, R45, 0x10, RZ ;  /* 0x000000102d2d7819 */ /* 0x000fe200000006ff */
[----:B------:R-:W5:Y:S01]  /*8d50*/  LDL.LU R124, [R1+0x54] ;  /* 0x00005400017c7983 */ /* 0x000f620000300800 */
[----:B------:R-:W-:Y:S02]  /*8d60*/  SHF.L.U32 R46, R46, 0x10, RZ ;  /* 0x000000102e2e7819 */ /* 0x000fe400000006ff */
[----:B------:R-:W-:Y:S01]  /*8d70*/  SHF.L.U32 R47, R47, 0x10, RZ ;  /* 0x000000102f2f7819 */ /* 0x000fe200000006ff */
[----:B------:R-:W5:Y:S01]  /*8d80*/  LDL.LU R123, [R1+0x4c] ;  /* 0x00004c00017b7983 */ /* 0x000f620000300800 */
[----:B0-----:R-:W-:Y:S01]  /*8d90*/  FFMA.FTZ R48, R38, R33, R34 ;  /* 0x0000002126307223 */ /* 0x001fe20000010022 */
[----:B------:R-:W-:-:S02]  /*8da0*/  SHF.L.U32 R52, R52, 0x10, RZ ;  /* 0x0000001034347819 */ /* 0x000fc400000006ff */
[----:B------:R-:W-:Y:S01]  /*8db0*/  SHF.L.U32 R53, R53, 0x10, RZ ;  /* 0x0000001035357819 */ /* 0x000fe200000006ff */
[----:B------:R-:W-:Y:S01]  /*8dc0*/  FMUL.FTZ R49, R48, -1.4426950216293334961 ;  /* 0xbfb8aa3b30317820 */ /* 0x000fe20000410000 */
[----:B------:R-:W-:Y:S01]  /*8dd0*/  SHF.L.U32 R54, R54, 0x10, RZ ;  /* 0x0000001036367819 */ /* 0x000fe200000006ff */
[----:B------:R-:W5:Y:S04]  /*8de0*/  LDL.LU R122, [R1+0x48] ;  /* 0x00004800017a7983 */ /* 0x000f680000300800 */
[----:B------:R-:W0:Y:S02]  /*8df0*/  MUFU.EX2 R49, R49 ;  /* 0x0000003100317308 */ /* 0x000e240000000800 */
[----:B0-----:R-:W-:-:S06]  /*8e00*/  FADD.FTZ R49, R49, 1 ;  /* 0x3f80000031317421 */ /* 0x001fcc0000010000 */
[----:B------:R-:W0:Y:S02]  /*8e10*/  MUFU.RCP R49, R49 ;  /* 0x0000003100317308 */ /* 0x000e240000001000 */
[----:B0-----:R-:W-:-:S04]  /*8e20*/  FADD.FTZ R95, -R49, 1 ;  /* 0x3f800000315f7421 */ /* 0x001fc80000010100 */
[----:B------:R-:W-:Y:S01]  /*8e30*/  FFMA.FTZ R95, R48, R95, 1 ;  /* 0x3f800000305f7423 */ /* 0x000fe2000001005f */
[----:B--2---:R-:W-:-:S03]  /*8e40*/  IADD3 R48, R98, -UR10, RZ ;  /* 0x8000000a62307c10 */ /* 0x004fc6000fffe0ff */
[----:B------:R-:W-:Y:S01]  /*8e50*/  FMUL.FTZ R49, R49, R95 ;  /* 0x0000005f31317220 */ /* 0x000fe20000410000 */
[----:B------:R-:W-:-:S03]  /*8e60*/  LEA R48, R48, UR5, 0x3 ;  /* 0x0000000530307c11 */ /* 0x000fc6000f8e18ff */
[----:B------:R-:W-:Y:S01]  /*8e70*/  FMUL.FTZ R94, R94, R49 ;  /* 0x000000315e5e7220 */ /* 0x000fe20000410000 */
[----:B------:R-:W-:Y:S06]  /*8e80*/  BAR.SYNC.DEFER_BLOCKING 0x0 ;  /* 0x0000000000007b1d */ /* 0x000fec0000010000 */
[----:B------:R-:W0:Y:S02]  /*8e90*/  LDS.64 R48, [R48] ;  /* 0x0000000030307984 */ /* 0x000e240000000a00 */
[--C-:B0-----:R-:W-:Y:S01]  /*8ea0*/  FFMA.FTZ R94, R33, R94, -R48.reuse ;  /* 0x0000005e215e7223 */ /* 0x101fe20000010830 */
[----:B------:R-:W-:-:S03]  /*8eb0*/  FFMA.FTZ R4, R0, R4, -R48 ;  /* 0x0000000400047223 */ /* 0x000fc60000010830 */
[----:B------:R-:W-:Y:S01]  /*8ec0*/  FFMA.FTZ R38, -R49, R38, R94 ;  /* 0x0000002631267223 */ /* 0x000fe2000001015e */
[----:B------:R-:W-:Y:S01]  /*8ed0*/  FFMA.FTZ R94, R35, R29, R31 ;  /* 0x0000001d235e7223 */ /* 0x000fe2000001001f */
[----:B---3--:R-:W-:Y:S01]  /*8ee0*/  FFMA.FTZ R4, R96, -R49, R4 ;  /* 0x8000003160047223 */ /* 0x008fe20000010004 */
[----:B------:R-:W-:Y:S01]  /*8ef0*/  SHF.L.U32 R96, R36, 0x10, RZ ;  /* 0x0000001024607819 */ /* 0x000fe200000006ff */
[----:B------:R-:W-:Y:S01]  /*8f00*/  FFMA.FTZ R36, R2, R113, -R48 ;  /* 0x0000007102247223 */ /* 0x000fe20000010830 */
[----:B------:R-:W-:Y:S01]  /*8f10*/  FMUL.FTZ R95, R94, -1.4426950216293334961 ;  /* 0xbfb8aa3b5e5f7820 */ /* 0x000fe20000410000 */
[----:B------:R-:W-:Y:S01]  /*8f20*/  SHF.L.U32 R98, R37, 0x10, RZ ;  /* 0x0000001025627819 */ /* 0x000fe200000006ff */
[----:B------:R-:W2:Y:S04]  /*8f30*/  LDL.LU R113, [R1+0x44] ;  /* 0x0000440001717983 */ /* 0x000ea80000300800 */
[----:B------:R-:W0:Y:S02]  /*8f40*/  MUFU.EX2 R95, R95 ;  /* 0x0000005f005f7308 */ /* 0x000e240000000800 */
[----:B0-----:R-:W-:-:S06]  /*8f50*/  FADD.FTZ R95, R95, 1 ;  /* 0x3f8000005f5f7421 */ /* 0x001fcc0000010000 */
[----:B------:R-:W0:Y:S01]  /*8f60*/  MUFU.RCP R95, R95 ;  /* 0x0000005f005f7308 */ /* 0x000e220000001000 */
[----:B------:R-:W-:Y:S01]  /*8f70*/  FADD.FTZ R96, -R32, R96 ;  /* 0x0000006020607221 */ /* 0x000fe20000010100 */
[----:B----4-:R-:W-:Y:S01]  /*8f80*/  FFMA.FTZ R36, R97, -R49, R36 ;  /* 0x8000003161247223 */ /* 0x010fe20000010024 */
        /* <DEDUP_REMOVED lines=10> */
[----:B------:R-:W-:-:S04]  /*9030*/  FADD.FTZ R39, -R32, R98 ;  /* 0x0000006220277221 */ /* 0x000fc80000010100 */
[----:B------:R-:W-:Y:S01]  /*9040*/  FMUL.FTZ R39, R3, R39 ;  /* 0x0000002703277220 */ /* 0x000fe20000410000 */
[----:B0-----:R-:W-:-:S04]  /*9050*/  FADD.FTZ R97, -R95, 1 ;  /* 0x3f8000005f617421 */ /* 0x001fc80000010100 */
[----:B------:R-:W-:Y:S01]  /*9060*/  FFMA.FTZ R97, R96, R97, 1 ;  /* 0x3f80000060617423 */ /* 0x000fe20000010061 */
[----:B------:R-:W-:-:S03]  /*9070*/  FFMA.FTZ R96, R29, R39, R31 ;  /* 0x000000271d607223 */ /* 0x000fc6000001001f */
[----:B------:R-:W-:Y:S01]  /*9080*/  FMUL.FTZ R97, R95, R97 ;  /* 0x000000615f617220 */ /* 0x000fe20000410000 */
[----:B------:R-:W-:-:S06]  /*9090*/  FMUL.FTZ R95, R96, -1.4426950216293334961 ;  /* 0xbfb8aa3b605f7820 */ /* 0x000fcc0000410000 */
[----:B------:R-:W0:Y:S01]  /*90a0*/  MUFU.EX2 R95, R95 ;  /* 0x0000005f005f7308 */ /* 0x000e220000000800 */
[----:B------:R-:W-:Y:S01]  /*90b0*/  SHF.L.U32 R98, R40, 0x10, RZ ;  /* 0x0000001028627819 */ /* 0x000fe200000006ff */
        /* <DEDUP_REMOVED lines=86> */
[----:B------:R-:W-:Y:S01]  /*9620*/  SHF.L.U32 R98, R51, 0x10, RZ ;  /* 0x0000001033627819 */ /* 0x000fe200000006ff */
[----:B------:R-:W-:-:S04]  /*9630*/  FMUL.FTZ R51, R55, R97 ;  /* 0x0000006137337220 */ /* 0x000fc80000410000 */
        /* <DEDUP_REMOVED lines=168> */
[----:B------:R-:W-:-:S04]  /*a0c0*/  FADD.FTZ R82, -R32, R82 ;  /* 0x0000005220527221 */ /* 0x000fc80000010100 */
[----:B------:R-:W-:Y:S01]  /*a0d0*/  FMUL.FTZ R80, R80, R97 ;  /* 0x0000006150507220 */ /* 0x000fe20000410000 */
        /* <DEDUP_REMOVED lines=58> */
[----:B------:R-:W0:Y:S02]  /*a480*/  MUFU.EX2 R95, R95 ;  /* 0x0000005f005f7308 */ /* 0x000e240000000800 */
[----:B0-----:R-:W-:-:S06]  /*a490*/  FADD.FTZ R95, R95, 1 ;  /* 0x3f8000005f5f7421 */ /* 0x001fcc0000010000 */
[----:B------:R-:W0:Y:S01]  /*a4a0*/  MUFU.RCP R95, R95 ;  /* 0x0000005f005f7308 */ /* 0x000e220000001000 */
[----:B------:R-:W-:Y:S02]  /*a4b0*/  SHF.L.U32 R89, R89, 0x10, RZ ;  /* 0x0000001059597819 */ /* 0x000fe400000006ff */
[----:B------:R-:W-:-:S03]  /*a4c0*/  SHF.L.U32 R91, R91, 0x10, RZ ;  /* 0x000000105b5b7819 */ /* 0x000fc600000006ff */
[----:B------:R-:W-:Y:S02]  /*a4d0*/  FMUL.FTZ R89, R89, R97 ;  /* 0x0000006159597220 */ /* 0x000fe40000410000 */
[----:B------:R-:W-:Y:S01]  /*a4e0*/  FADD.FTZ R91, -R32, R91 ;  /* 0x0000005b205b7221 */ /* 0x000fe20000010100 */
[----:B0-----:R-:W-:-:S04]  /*a4f0*/  FADD.FTZ R97, -R95, 1 ;  /* 0x3f8000005f617421 */ /* 0x001fc80000010100 */
[----:B------:R-:W-:Y:S01]  /*a500*/  FFMA.FTZ R97, R96, R97, 1 ;  /* 0x3f80000060617423 */ /* 0x000fe20000010061 */
[----:B------:R-:W-:-:S03]  /*a510*/  FMUL.FTZ R96, R3, R91 ;  /* 0x0000005b03607220 */ /* 0x000fc60000410000 */
[----:B------:R-:W-:Y:S01]  /*a520*/  FMUL.FTZ R91, R95, R97 ;  /* 0x000000615f5b7220 */ /* 0x000fe20000410000 */
[----:B------:R-:W-:-:S04]  /*a530*/  FFMA.FTZ R95, R29, R96, R31 ;  /* 0x000000601d5f7223 */ /* 0x000fc8000001001f */
[----:B------:R-:W-:-:S06]  /*a540*/  FMUL.FTZ R97, R95, -1.4426950216293334961 ;  /* 0xbfb8aa3b5f617820 */ /* 0x000fcc0000410000 */
[----:B------:R-:W0:Y:S01]  /*a550*/  MUFU.EX2 R97, R97 ;  /* 0x0000006100617308 */ /* 0x000e220000000800 */
[----:B------:R-:W-:Y:S02]  /*a560*/  SHF.L.U32 R92, R92, 0x10, RZ ;  /* 0x000000105c5c7819 */ /* 0x000fe400000006ff */
[----:B------:R-:W-:-:S03]  /*a570*/  SHF.L.U32 R93, R93, 0x10, RZ ;  /* 0x000000105d5d7819 */ /* 0x000fc600000006ff */
[C---:B------:R-:W-:Y:S02]  /*a580*/  FADD.FTZ R92, -R32.reuse, R92 ;  /* 0x0000005c205c7221 */ /* 0x040fe40000010100 */
[----:B------:R-:W-:Y:S01]  /*a590*/  FADD.FTZ R32, -R32, R93 ;  /* 0x0000005d20207221 */ /* 0x000fe20000010100 */
[----:B0-----:R-:W-:-:S04]  /*a5a0*/  FADD.FTZ R97, R97, 1 ;  /* 0x3f80000061617421 */ /* 0x001fc80000010000 */
[----:B------:R0:W1:Y:S01]  /*a5b0*/  MUFU.RCP R93, R97 ;  /* 0x00000061005d7308 */ /* 0x0000620000001000 */
[C---:B------:R-:W-:Y:S01]  /*a5c0*/  FMUL.FTZ R32, R3.reuse, R32 ;  /* 0x0000002003207220 */ /* 0x040fe20000410000 */
[----:B------:R-:W-:-:S03]  /*a5d0*/  FMUL.FTZ R92, R3, R92 ;  /* 0x0000005c035c7220 */ /* 0x000fc60000410000 */
[----:B------:R-:W-:Y:S01]  /*a5e0*/  FFMA.FTZ R31, R29, R32, R31 ;  /* 0x000000201d1f7223 */ /* 0x000fe2000001001f */
[----:B0-----:R-:W-:Y:S01]  /*a5f0*/  SHF.L.U32 R97, R99, 0x10, RZ ;  /* 0x0000001063617819 */ /* 0x001fe200000006ff */
[----:B------:R-:W-:Y:S01]  /*a600*/  FFMA.FTZ R34, R33, R92, R34 ;  /* 0x0000005c21227223 */ /* 0x000fe20000010022 */
[----:B------:R-:W3:Y:S03]  /*a610*/  LDL.LU R99, [R1+0x58] ;  /* 0x0000580001637983 */ /* 0x000ee60000300800 */
[----:B------:R-:W-:Y:S01]  /*a620*/  FMUL.FTZ R91, R97, R91 ;  /* 0x0000005b615b7220 */ /* 0x000fe20000410000 */
[----:B------:R-:W-:Y:S01]  /*a630*/  FMUL.FTZ R97, R31, -1.4426950216293334961 ;  /* 0xbfb8aa3b1f617820 */ /* 0x000fe20000410000 */
[----:B-1----:R-:W-:-:S04]  /*a640*/  FADD.FTZ R98, -R93, 1 ;  /* 0x3f8000005d627421 */ /* 0x002fc80000010100 */
[----:B------:R-:W-:Y:S01]  /*a650*/  FFMA.FTZ R95, R95, R98, 1 ;  /* 0x3f8000005f5f7423 */ /* 0x000fe20000010062 */
[----:B------:R-:W-:Y:S01]  /*a660*/  FMUL.FTZ R98, R34, -1.4426950216293334961 ;  /* 0xbfb8aa3b22627820 */ /* 0x000fe20000410000 */
[----:B------:R-:W0:Y:S08]  /*a670*/  MUFU.EX2 R97, R97 ;  /* 0x0000006100617308 */ /* 0x000e300000000800 */
[----:B------:R-:W1:Y:S01]  /*a680*/  MUFU.EX2 R98, R98 ;  /* 0x0000006200627308 */ /* 0x000e620000000800 */
[----:B0-----:R-:W-:-:S07]  /*a690*/  FADD.FTZ R97, R97, 1 ;  /* 0x3f80000061617421 */ /* 0x001fce0000010000 */
[----:B------:R-:W0:Y:S01]  /*a6a0*/  MUFU.RCP R97, R97 ;  /* 0x0000006100617308 */ /* 0x000e220000001000 */
[----:B-1----:R-:W-:-:S07]  /*a6b0*/  FADD.FTZ R98, R98, 1 ;  /* 0x3f80000062627421 */ /* 0x002fce0000010000 */
[----:B------:R-:W1:Y:S01]  /*a6c0*/  MUFU.RCP R98, R98 ;  /* 0x0000006200627308 */ /* 0x000e620000001000 */
[----:B------:R-:W-:Y:S01]  /*a6d0*/  FMUL.FTZ R95, R93, R95 ;  /* 0x0000005f5d5f7220 */ /* 0x000fe20000410000 */
[----:B0-----:R-:W-:-:S04]  /*a6e0*/  FADD.FTZ R93, -R97, 1 ;  /* 0x3f800000615d7421 */ /* 0x001fc80000010100 */
[----:B------:R-:W-:Y:S01]  /*a6f0*/  FFMA.FTZ R93, R31, R93, 1 ;  /* 0x3f8000001f5d7423 */ /* 0x000fe2000001005d */
[----:B-1----:R-:W-:-:S04]  /*a700*/  FADD.FTZ R31, -R98, 1 ;  /* 0x3f800000621f7421 */ /* 0x002fc80000010100 */
[----:B------:R-:W-:Y:S01]  /*a710*/  FFMA.FTZ R31, R34, R31, 1 ;  /* 0x3f800000221f7423 */ /* 0x000fe2000001001f */
[----:B------:R-:W-:Y:S02]  /*a720*/  SHF.L.U32 R34, R100, 0x10, RZ ;  /* 0x0000001064227819 */ /* 0x000fe400000006ff */
[----:B------:R-:W4:Y:S01]  /*a730*/  LDL.LU R100, [R1+0x50] ;  /* 0x0000500001647983 */ /* 0x000f220000300800 */
[----:B------:R-:W-:Y:S01]  /*a740*/  FMUL.FTZ R93, R97, R93 ;  /* 0x0000005d615d7220 */ /* 0x000fe20000410000 */
[----:B------:R-:W-:Y:S01]  /*a750*/  FMUL.FTZ R31, R98, R31 ;  /* 0x0000001f621f7220 */ /* 0x000fe20000410000 */
[--C-:B------:R-:W-:Y:S01]  /*a760*/  FFMA.FTZ R112, R0, R112, -R48.reuse ;  /* 0x0000007000707223 */ /* 0x100fe20000010830 */
[----:B------:R-:W-:Y:S01]  /*a770*/  SHF.L.U32 R97, R101, 0x10, RZ ;  /* 0x0000001065617819 */ /* 0x000fe200000006ff */
[--C-:B------:R-:W-:Y:S01]  /*a780*/  FFMA.FTZ R111, R2, R111, -R48.reuse ;  /* 0x0000006f026f7223 */ /* 0x100fe20000010830 */
[----:B------:R-:W-:Y:S02]  /*a790*/  SHF.L.U32 R98, R121, 0x10, RZ ;  /* 0x0000001079627819 */ /* 0x000fe400000006ff */
[----:B------:R-:W5:Y:S01]  /*a7a0*/  LDL.LU R121, [R1+0x60] ;  /* 0x0000600001797983 */ /* 0x000f620000300800 */
[----:B------:R-:W-:Y:S01]  /*a7b0*/  FFMA.FTZ R40, R33, R40, -R48 ;  /* 0x0000002821287223 */ /* 0x000fe20000010830 */
[----:B------:R-:W-:-:S02]  /*a7c0*/  FMUL.FTZ R34, R34, R95 ;  /* 0x0000005f22227220 */ /* 0x000fc40000410000 */
[----:B------:R-:W2:Y:S01]  /*a7d0*/  LDL.LU R101, [R1+0x40] ;  /* 0x0000400001657983 */ /* 0x000ea20000300800 */
[----:B------:R-:W-:Y:S01]  /*a7e0*/  FMUL.FTZ R93, R97, R93 ;  /* 0x0000005d615d7220 */ /* 0x000fe20000410000 */
[----:B------:R-:W-:Y:S01]  /*a7f0*/  FMUL.FTZ R31, R98, R31 ;  /* 0x0000001f621f7220 */ /* 0x000fe20000410000 */
        /* <DEDUP_REMOVED lines=59> */
[C---:B------:R-:W-:Y:S01]  /*abb0*/  FFMA.FTZ R42, -R49.reuse, R44, R42 ;  /* 0x0000002c312a7223 */ /* 0x040fe2000001012a */
[C---:B------:R-:W-:Y:S01]  /*abc0*/  FFMA.FTZ R41, -R49.reuse, R39, R41 ;  /* 0x0000002731297223 */ /* 0x040fe20000010129 */
[----:B------:R-:W-:Y:S01]  /*abd0*/  FFMA.FTZ R37, -R49, R35, R37 ;  /* 0x0000002331257223 */ /* 0x000fe20000010125 */
[-C--:B---3--:R-:W-:Y:S01]  /*abe0*/  FFMA.FTZ R111, R99, -R49.reuse, R111 ;  /* 0x80000031636f7223 */ /* 0x088fe2000001006f */
[----:B----4-:R-:W-:-:S02]  /*abf0*/  FFMA.FTZ R112, R100, -R49, R112 ;  /* 0x8000003164707223 */ /* 0x010fc40000010070 */
[----:B------:R-:W3:Y:S04]  /*ac00*/  LDL.LU R100, [R1+0x3c] ;  /* 0x00003c0001647983 */ /* 0x000ee80000300800 */
[----:B------:R-:W4:Y:S04]  /*ac10*/  LDL.LU R99, [R1+0x38] ;  /* 0x0000380001637983 */ /* 0x000f280000300800 */
[----:B------:R-:W4:Y:S04]  /*ac20*/  LDL.LU R98, [R1+0x34] ;  /* 0x0000340001627983 */ /* 0x000f280000300800 */
[----:B------:R-:W4:Y:S04]  /*ac30*/  LDL.LU R97, [R1+0x30] ;  /* 0x0000300001617983 */ /* 0x000f280000300800 */
[----:B------:R-:W4:Y:S04]  /*ac40*/  LDL.LU R95, [R1+0x2c] ;  /* 0x00002c00015f7983 */ /* 0x000f280000300800 */
[----:B------:R-:W5:Y:S04]  /*ac50*/  LDL.LU R94, [R1+0x20] ;  /* 0x00002000015e7983 */ /* 0x000f680000300800 */
[----:B------:R-:W4:Y:S04]  /*ac60*/  LDL.LU R48, [R1+0x1c] ;  /* 0x00001c0001307983 */ /* 0x000f280000300800 */
[----:B------:R-:W2:Y:S04]  /*ac70*/  LDL.LU R22, [R1+0x18] ;  /* 0x0000180001167983 */ /* 0x000ea80000300800 */
[----:B------:R-:W3:Y:S04]  /*ac80*/  LDL.LU R23, [R1+0x14] ;  /* 0x0000140001177983 */ /* 0x000ee80000300800 */
[----:B------:R-:W5:Y:S04]  /*ac90*/  LDL.LU R33, [R1+0x10] ;  /* 0x0000100001217983 */ /* 0x000f680000300800 */
[----:B------:R-:W4:Y:S04]  /*aca0*/  LDL.LU R44, [R1+0xc] ;  /* 0x00000c00012c7983 */ /* 0x000f280000300800 */
[----:B------:R-:W3:Y:S04]  /*acb0*/  LDL.LU R39, [R1+0x8] ;  /* 0x0000080001277983 */ /* 0x000ee80000300800 */
[----:B------:R-:W4:Y:S04]  /*acc0*/  LDL.LU R35, [R1+0x4] ;  /* 0x0000040001237983 */ /* 0x000f280000300800 */
[----:B------:R-:W4:Y:S01]  /*acd0*/  LDL.LU R29, [R1] ;  /* 0x00000000011d7983 */ /* 0x000f220000300800 */
[C---:B------:R-:W-:Y:S01]  /*ace0*/  FMUL.FTZ R4, R3.reuse, R4 ;  /* 0x0000000403047220 */ /* 0x040fe20000410000 */
[C---:B------:R-:W-:Y:S01]  /*acf0*/  FMUL.FTZ R38, R3.reuse, R38 ;  /* 0x0000002603267220 */ /* 0x040fe20000410000 */
[----:B------:R-:W-:-:S04]  /*ad00*/  FMUL.FTZ R37, R3, R37 ;  /* 0x0000002503257220 */ /* 0x000fc80000410000 */
[----:B------:R-:W-:Y:S01]  /*ad10*/  F2FP.BF16.F32.PACK_AB R4, R38, R4 ;  /* 0x000000042604723e */ /* 0x000fe200000010ff */
[-C--:B--2---:R-:W-:Y:S02]  /*ad20*/  FFMA.FTZ R22, R22, -R49.reuse, R10 ;  /* 0x8000003116167223 */ /* 0x084fe4000001000a */
[----:B------:R-:W2:Y:S01]  /*ad30*/  LDL.LU R10, [R1+0xcc] ;  /* 0x0000cc00010a7983 */ /* 0x000ea20000300800 */
[----:B-----5:R-:W-:-:S03]  /*ad40*/  FFMA.FTZ R12, R33, -R49, R12 ;  /* 0x80000031210c7223 */ /* 0x020fc6000001000c */
[----:B------:R-:W5:Y:S01]  /*ad50*/  LDL.LU R33, [R1+0xf4] ;  /* 0x0000f40001217983 */ /* 0x000f620000300800 */
[----:B---3--:R-:W-:-:S03]  /*ad60*/  FFMA.FTZ R14, R39, -R49, R14 ;  /* 0x80000031270e7223 */ /* 0x008fc6000001000e */
[----:B------:R-:W3:Y:S04]  /*ad70*/  LDL.LU R39, [R1+0xec] ;  /* 0x0000ec0001277983 */ /* 0x000ee80000300800 */
[----:B------:R-:W3:Y:S01]  /*ad80*/  LDL.LU R38, [R1+0xf0] ;  /* 0x0000f00001267983 */ /* 0x000ee20000300800 */
[----:B----4-:R-:W-:Y:S01]  /*ad90*/  FFMA.FTZ R16, R29, -R49, R16 ;  /* 0x800000311d107223 */ /* 0x010fe20000010010 */
[----:B------:R-:W-:-:S05]  /*ada0*/  FMUL.FTZ R29, R3, R36 ;  /* 0x00000024031d7220 */ /* 0x000fca0000410000 */
[----:B------:R-:W-:Y:S02]  /*adb0*/  F2FP.BF16.F32.PACK_AB R29, R37, R29 ;  /* 0x0000001d251d723e */ /* 0x000fe400000010ff */
[----:B------:R-:W4:Y:S01]  /*adc0*/  LDL.LU R37, [R1+0xe4] ;  /* 0x0000e40001257983 */ /* 0x000f220000300800 */
[-C--:B------:R-:W-:Y:S01]  /*add0*/  FFMA.FTZ R2, R119, -R49.reuse, R2 ;  /* 0x8000003177027223 */ /* 0x080fe20000010002 */
[----:B------:R-:W-:Y:S01]  /*ade0*/  FFMA.FTZ R8, R94, -R49, R8 ;  /* 0x800000315e087223 */ /* 0x000fe20000010008 */
[----:B------:R-:W-:Y:S01]  /*adf0*/  FFMA.FTZ R43, -R49, R45, R43 ;  /* 0x0000002d312b7223 */ /* 0x000fe2000001012b */
[-C--:B------:R-:W-:Y:S01]  /*ae00*/  FFMA.FTZ R23, R23, -R49.reuse, R11 ;  /* 0x8000003117177223 */ /* 0x080fe2000001000b */
[-C--:B------:R-:W-:Y:S01]  /*ae10*/  FFMA.FTZ R15, R35, -R49.reuse, R15 ;  /* 0x80000031230f7223 */ /* 0x080fe2000001000f */
[C---:B------:R-:W-:Y:S01]  /*ae20*/  FMUL.FTZ R112, R3.reuse, R112 ;  /* 0x0000007003707220 */ /* 0x040fe20000410000 */
[----:B------:R-:W-:Y:S01]  /*ae30*/  FMUL.FTZ R40, R3, R40 ;  /* 0x0000002803287220 */ /* 0x000fe20000410000 */
[-C--:B------:R-:W-:Y:S01]  /*ae40*/  FFMA.FTZ R110, R121, -R49.reuse, R110 ;  /* 0x80000031796e7223 */ /* 0x080fe2000001006e */
[-C--:B------:R-:W-:Y:S01]  /*ae50*/  FFMA.FTZ R109, R125, -R49.reuse, R109 ;  /* 0x800000317d6d7223 */ /* 0x080fe2000001006d */
[-C--:B------:R-:W-:Y:S01]  /*ae60*/  FFMA.FTZ R108, R124, -R49.reuse, R108 ;  /* 0x800000317c6c7223 */ /* 0x080fe2000001006c */
[----:B------:R-:W-:Y:S01]  /*ae70*/  FFMA.FTZ R28, -R49, R46, R28 ;  /* 0x0000002e311c7223 */ /* 0x000fe2000001011c */
[----:B------:R-:W-:Y:S01]  /*ae80*/  FFMA.FTZ R107, R123, -R49, R107 ;  /* 0x800000317b6b7223 */ /* 0x000fe2000001006b */
[C---:B------:R-:W-:Y:S01]  /*ae90*/  FFMA.FTZ R30, -R49.reuse, R47, R30 ;  /* 0x0000002f311e7223 */ /* 0x040fe2000001011e */
[-C--:B------:R-:W-:Y:S01]  /*aea0*/  FFMA.FTZ R106, R122, -R49.reuse, R106 ;  /* 0x800000317a6a7223 */ /* 0x080fe2000001006a */
[----:B------:R-:W-:Y:S01]  /*aeb0*/  FFMA.FTZ R50, -R49, R52, R50 ;  /* 0x0000003431327223 */ /* 0x000fe20000010132 */
[----:B------:R-:W-:Y:S01]  /*aec0*/  FFMA.FTZ R105, R113, -R49, R105 ;  /* 0x8000003171697223 */ /* 0x000fe20000010069 */
[----:B------:R-:W-:Y:S01]  /*aed0*/  FFMA.FTZ R51, -R49, R53, R51 ;  /* 0x0000003531337223 */ /* 0x000fe20000010133 */
[-C--:B------:R-:W-:Y:S01]  /*aee0*/  FFMA.FTZ R104, R101, -R49.reuse, R104 ;  /* 0x8000003165687223 */ /* 0x080fe20000010068 */
[C---:B------:R-:W-:Y:S01]  /*aef0*/  FFMA.FTZ R56, -R49.reuse, R54, R56 ;  /* 0x0000003631387223 */ /* 0x040fe20000010138 */
[----:B------:R-:W-:Y:S01]  /*af00*/  FFMA.FTZ R103, R100, -R49, R103 ;  /* 0x8000003164677223 */ /* 0x000fe20000010067 */
[----:B------:R-:W-:Y:S01]  /*af10*/  FFMA.FTZ R57, -R49, R55, R57 ;  /* 0x0000003731397223 */ /* 0x000fe20000010139 */
[-C--:B------:R-:W-:Y:S01]  /*af20*/  FFMA.FTZ R102, R99, -R49.reuse, R102 ;  /* 0x8000003163667223 */ /* 0x080fe20000010066 */
[C---:B------:R-:W-:Y:S01]  /*af30*/  FFMA.FTZ R58, -R49.reuse, R60, R58 ;  /* 0x0000003c313a7223 */ /* 0x040fe2000001013a */
[----:B------:R-:W-:Y:S01]  /*af40*/  FFMA.FTZ R5, R98, -R49, R5 ;  /* 0x8000003162057223 */ /* 0x000fe20000010005 */
[----:B------:R-:W-:Y:S01]  /*af50*/  FFMA.FTZ R59, -R49, R61, R59 ;  /* 0x0000003d313b7223 */ /* 0x000fe2000001013b */
[-C--:B------:R-:W-:Y:S01]  /*af60*/  FFMA.FTZ R6, R97, -R49.reuse, R6 ;  /* 0x8000003161067223 */ /* 0x080fe20000010006 */
[----:B------:R-:W-:Y:S01]  /*af70*/  FFMA.FTZ R64, -R49, R62, R64 ;  /* 0x0000003e31407223 */ /* 0x000fe20000010140 */
[----:B------:R-:W-:Y:S01]  /*af80*/  FFMA.FTZ R7, R95, -R49, R7 ;  /* 0x800000315f077223 */ /* 0x000fe20000010007 */
[C---:B------:R-:W-:Y:S01]  /*af90*/  FFMA.FTZ R65, -R49.reuse, R63, R65 ;  /* 0x0000003f31417223 */ /* 0x040fe20000010141 */
[C---:B------:R-:W-:Y:S01]  /*afa0*/  FFMA.FTZ R66, -R49.reuse, R68, R66 ;  /* 0x0000004431427223 */ /* 0x040fe20000010142 */
[----:B------:R-:W-:Y:S01]  /*afb0*/  FFMA.FTZ R9, R48, -R49, R9 ;  /* 0x8000003130097223 */ /* 0x000fe20000010009 */
[C---:B------:R-:W-:Y:S01]  /*afc0*/  FFMA.FTZ R67, -R49.reuse, R69, R67 ;  /* 0x0000004531437223 */ /* 0x040fe20000010143 */
[C---:B------:R-:W-:Y:S01]  /*afd0*/  FFMA.FTZ R72, -R49.reuse, R70, R72 ;  /* 0x0000004631487223 */ /* 0x040fe20000010148 */
        /* <DEDUP_REMOVED lines=15> */
[-C--:B------:R-:W-:Y:S01]  /*b0d0*/  FFMA.FTZ R21, R114, -R49.reuse, R21 ;  /* 0x8000003172157223 */ /* 0x080fe20000010015 */
[C---:B------:R-:W-:Y:S01]  /*b0e0*/  FFMA.FTZ R34, -R49.reuse, R96, R34 ;  /* 0x0000006031227223 */ /* 0x040fe20000010122 */
[----:B------:R-:W-:Y:S01]  /*b0f0*/  FFMA.FTZ R0, R120, -R49, R0 ;  /* 0x8000003178007223 */ /* 0x000fe20000010000 */
[C---:B------:R-:W-:Y:S01]  /*b100*/  FFMA.FTZ R31, -R49.reuse, R92, R31 ;  /* 0x0000005c311f7223 */ /* 0x040fe2000001011f */
[----:B------:R-:W-:Y:S01]  /*b110*/  FFMA.FTZ R93, -R49, R32, R93 ;  /* 0x00000020315d7223 */ /* 0x000fe2000001015d */
[----:B------:R-:W4:Y:S01]  /*b120*/  LDL.LU R45, [R1+0xe8] ;  /* 0x0000e800012d7983 */ /* 0x000f220000300800 */
[C---:B------:R-:W-:Y:S01]  /*b130*/  FMUL.FTZ R35, R3.reuse, R2 ;  /* 0x0000000203237220 */ /* 0x040fe20000410000 */
[----:B------:R-:W-:-:S02]  /*b140*/  FMUL.FTZ R32, R3, R8 ;  /* 0x0000000803207220 */ /* 0x000fc40000410000 */
[----:B------:R-:W4:Y:S01]  /*b150*/  LDL.LU R44, [R1+0xdc] ;  /* 0x0000dc00012c7983 */ /* 0x000f220000300800 */
        /* <DEDUP_REMOVED lines=56> */
[----:B------:R-:W-:-:S04]  /*b4e0*/  F2FP.BF16.F32.PACK_AB R40, R40, R112 ;  /* 0x000000702828723e */ /* 0x000fc800000010ff */
[----:B------:R-:W-:Y:S02]  /*b4f0*/  PRMT R36, R40, 0x7632, R36 ;  /* 0x0000763228247816 */ /* 0x000fe40000000024 */
[----:B--2---:R-:W-:-:S04]  /*b500*/  IADD3 R10, P1, R10, UR26, RZ ;  /* 0x0000001a0a0a7c10 */ /* 0x004fc8000ff3e0ff */
[----:B-----5:R-:W-:Y:S01]  /*b510*/  IADD3.X R11, R33, UR27, RZ, P1, !PT ;  /* 0x0000001b210b7c10 */ /* 0x020fe20008ffe4ff */
[----:B------:R-:W-:Y:S01]  /*b520*/  FMUL.FTZ R33, R3, R9 ;  /* 0x0000000903217220 */ /* 0x000fe20000410000 */
[----:B------:R-:W-:Y:S02]  /*b530*/  PRMT R9, R29, 0x7632, R9 ;  /* 0x000076321d097816 */ /* 0x000fe40000000009 */
[----:B---3--:R-:W-:Y:S02]  /*b540*/  IADD3 R2, P1, R39, UR26, RZ ;  /* 0x0000001a27027c10 */ /* 0x008fe4000ff3e0ff */
[----:B------:R-:W2:Y:S02]  /*b550*/  LDL.LU R39, [R1+0xe0] ;  /* 0x0000e00001277983 */ /* 0x000ea40000300800 */
[----:B------:R-:W-:Y:S02]  /*b560*/  IADD3.X R3, R38, UR27, RZ, P1, !PT ;  /* 0x0000001b26037c10 */ /* 0x000fe40008ffe4ff */
[----:B------:R-:W3:Y:S04]  /*b570*/  LDL.LU R38, [R1+0xd4] ;  /* 0x0000d40001267983 */ /* 0x000ee80000300800 */
[----:B------:R4:W-:Y:S04]  /*b580*/  STG.E.U16 desc[UR18][R10.64+0x2], R8 ;  /* 0x000002080a007986 */ /* 0x0009e8000c101512 */
[----:B------:R-:W-:Y:S04]  /*b590*/  STG.E.U16 desc[UR18][R10.64], R4 ;  /* 0x000000040a007986 */ /* 0x000fe8000c101512 */
[----:B------:R-:W-:Y:S01]  /*b5a0*/  STG.E.U16 desc[UR18][R10.64+0x4], R29 ;  /* 0x0000041d0a007986 */ /* 0x000fe2000c101512 */
[----:B----4-:R-:W-:-:S03]  /*b5b0*/  IADD3 R8, P1, R37, UR26, RZ ;  /* 0x0000001a25087c10 */ /* 0x010fc6000ff3e0ff */
[----:B------:R-:W4:Y:S04]  /*b5c0*/  LDL.LU R37, [R1+0xd8] ;  /* 0x0000d80001257983 */ /* 0x000f280000300800 */
[----:B------:R-:W-:Y:S04]  /*b5d0*/  STG.E.U16 desc[UR18][R10.64+0x6], R9 ;  /* 0x000006090a007986 */ /* 0x000fe8000c101512 */
[----:B------:R0:W-:Y:S04]  /*b5e0*/  STG.E.U16 desc[UR18][R2.64+0x2], R36 ;  /* 0x0000022402007986 */ /* 0x0001e8000c101512 */
[----:B------:R1:W-:Y:S04]  /*b5f0*/  STG.E.U16 desc[UR18][R2.64], R40 ;  /* 0x0000002802007986 */ /* 0x0003e8000c101512 */
[----:B0-----:R-:W5:Y:S04]  /*b600*/  LDL.LU R36, [R1+0xc8] ;  /* 0x0000c80001247983 */ /* 0x001f680000300800 */
[----:B-1----:R-:W5:Y:S01]  /*b610*/  LDL.LU R40, [R1+0xd0] ;  /* 0x0000d00001287983 */ /* 0x002f620000300800 */
[----:B------:R-:W-:-:S02]  /*b620*/  F2FP.BF16.F32.PACK_AB R41, R41, R111 ;  /* 0x0000006f2929723e */ /* 0x000fc400000010ff */
[----:B------:R-:W-:Y:S02]  /*b630*/  F2FP.BF16.F32.PACK_AB R42, R42, R110 ;  /* 0x0000006e2a2a723e */ /* 0x000fe400000010ff */
[----:B------:R-:W-:Y:S02]  /*b640*/  PRMT R4, R41, 0x7632, R4 ;  /* 0x0000763229047816 */ /* 0x000fe40000000004 */
[----:B------:R-:W-:Y:S01]  /*b650*/  F2FP.BF16.F32.PACK_AB R43, R43, R109 ;  /* 0x0000006d2b2b723e */ /* 0x000fe200000010ff */
[----:B------:R-:W-:Y:S01]  /*b660*/  STG.E.U16 desc[UR18][R2.64+0x4], R41 ;  /* 0x0000042902007986 */ /* 0x000fe2000c101512 */
[----:B------:R-:W-:Y:S02]  /*b670*/  PRMT R11, R42, 0x7632, R11 ;  /* 0x000076322a0b7816 */ /* 0x000fe4000000000b */
[----:B------:R-:W-:Y:S01]  /*b680*/  PRMT R10, R43, 0x7632, R10 ;  /* 0x000076322b0a7816 */ /* 0x000fe2000000000a */
[----:B------:R0:W-:Y:S01]  /*b690*/  STG.E.U16 desc[UR18][R2.64+0x6], R4 ;  /* 0x0000060402007986 */ /* 0x0001e2000c101512 */
[----:B------:R-:W-:-:S02]  /*b6a0*/  F2FP.BF16.F32.PACK_AB R28, R28, R108 ;  /* 0x0000006c1c1c723e */ /* 0x000fc400000010ff */
[----:B------:R-:W-:Y:S02]  /*b6b0*/  F2FP.BF16.F32.PACK_AB R30, R30, R107 ;  /* 0x0000006b1e1e723e */ /* 0x000fe400000010ff */
[----:B------:R-:W-:Y:S02]  /*b6c0*/  IADD3.X R9, R45, UR27, RZ, P1, !PT ;  /* 0x0000001b2d097c10 */ /* 0x000fe40008ffe4ff */
[----:B0-----:R-:W-:-:S03]  /*b6d0*/  IADD3 R2, P1, R44, UR26, RZ ;  /* 0x0000001a2c027c10 */ /* 0x001fc6000ff3e0ff */
[----:B------:R-:W-:Y:S01]  /*b6e0*/  STG.E.U16 desc[UR18][R8.64], R42 ;  /* 0x0000002a08007986 */ /* 0x000fe2000c101512 */
[----:B------:R-:W-:-:S03]  /*b6f0*/  PRMT R29, R28, 0x7632, R29 ;  /* 0x000076321c1d7816 */ /* 0x000fc6000000001d */
[----:B------:R0:W-:Y:S01]  /*b700*/  STG.E.U16 desc[UR18][R8.64+0x2], R11 ;  /* 0x0000020b08007986 */ /* 0x0001e2000c101512 */
[----:B------:R-:W-:-:S03]  /*b710*/  PRMT R4, R30, 0x7632, R4 ;  /* 0x000076321e047816 */ /* 0x000fc60000000004 */
[----:B------:R-:W-:Y:S04]  /*b720*/  STG.E.U16 desc[UR18][R8.64+0x4], R43 ;  /* 0x0000042b08007986 */ /* 0x000fe8000c101512 */
[----:B------:R1:W-:Y:S01]  /*b730*/  STG.E.U16 desc[UR18][R8.64+0x6], R10 ;  /* 0x0000060a08007986 */ /* 0x0003e2000c101512 */
[----:B------:R-:W-:Y:S02]  /*b740*/  F2FP.BF16.F32.PACK_AB R50, R50, R106 ;  /* 0x0000006a3232723e */ /* 0x000fe400000010ff */
[----:B------:R-:W-:Y:S02]  /*b750*/  F2FP.BF16.F32.PACK_AB R51, R51, R105 ;  /* 0x000000693333723e */ /* 0x000fe400000010ff */
[----:B------:R-:W-:Y:S02]  /*b760*/  F2FP.BF16.F32.PACK_AB R56, R56, R104 ;  /* 0x000000683838723e */ /* 0x000fe400000010ff */
[----:B0-----:R-:W-:-:S02]  /*b770*/  PRMT R11, R50, 0x7632, R11 ;  /* 0x00007632320b7816 */ /* 0x001fc4000000000b */
[----:B-1----:R-:W-:Y:S02]  /*b780*/  PRMT R10, R51, 0x7632, R10 ;  /* 0x00007632330a7816 */ /* 0x002fe4000000000a */
[----:B--2---:R-:W-:Y:S02]  /*b790*/  IADD3.X R3, R39, UR27, RZ, P1, !PT ;  /* 0x0000001b27037c10 */ /* 0x004fe40008ffe4ff */
[----:B------:R-:W2:Y:S01]  /*b7a0*/  LDL.LU R39, [R1+0xc0] ;  /* 0x0000c00001277983 */ /* 0x000ea20000300800 */
[----:B---3--:R-:W-:-:S03]  /*b7b0*/  IADD3 R8, P1, R38, UR26, RZ ;  /* 0x0000001a26087c10 */ /* 0x008fc6000ff3e0ff */
[----:B------:R-:W3:Y:S04]  /*b7c0*/  LDL.LU R38, [R1+0xc4] ;  /* 0x0000c40001267983 */ /* 0x000ee80000300800 */
[----:B------:R0:W-:Y:S04]  /*b7d0*/  STG.E.U16 desc[UR18][R2.64], R28 ;  /* 0x0000001c02007986 */ /* 0x0001e8000c101512 */
[----:B------:R-:W-:Y:S04]  /*b7e0*/  STG.E.U16 desc[UR18][R2.64+0x2], R29 ;  /* 0x0000021d02007986 */ /* 0x000fe8000c101512 */
[----:B------:R-:W-:Y:S01]  /*b7f0*/  STG.E.U16 desc[UR18][R2.64+0x4], R30 ;  /* 0x0000041e02007986 */ /* 0x000fe2000c101512 */
[----:B----4-:R-:W-:-:S03]  /*b800*/  IADD3.X R9, R37, UR27, RZ, P1, !PT ;  /* 0x0000001b25097c10 */ /* 0x010fc60008ffe4ff */
[----:B------:R-:W4:Y:S04]  /*b810*/  LDL.LU R37, [R1+0xb8] ;  /* 0x0000b80001257983 */ /* 0x000f280000300800 */
[----:B------:R5:W-:Y:S01]  /*b820*/  STG.E.U16 desc[UR18][R2.64+0x6], R4 ;  /* 0x0000060402007986 */ /* 0x000be2000c101512 */
[----:B0-----:R-:W-:Y:S02]  /*b830*/  PRMT R28, R56, 0x7632, R28 ;  /* 0x00007632381c7816 */ /* 0x001fe4000000001c */
[----:B-----5:R-:W-:Y:S02]  /*b840*/  IADD3 R2, P1, R36, UR26, RZ ;  /* 0x0000001a24027c10 */ /* 0x020fe4000ff3e0ff */
[----:B------:R-:W5:Y:S04]  /*b850*/  LDL.LU R36, [R1+0xbc] ;  /* 0x0000bc0001247983 */ /* 0x000f680000300800 */
[----:B------:R-:W5:Y:S01]  /*b860*/  LDL.LU R30, [R1+0xb0] ;  /* 0x0000b000011e7983 */ /* 0x000f620000300800 */
[----:B------:R-:W-:-:S03]  /*b870*/  IADD3.X R3, R40, UR27, RZ, P1, !PT ;  /* 0x0000001b28037c10 */ /* 0x000fc60008ffe4ff */
[----:B------:R-:W5:Y:S04]  /*b880*/  LDL.LU R29, [R1+0xb4] ;  /* 0x0000b400011d7983 */ /* 0x000f680000300800 */
[----:B------:R-:W-:Y:S04]  /*b890*/  STG.E.U16 desc[UR18][R8.64], R50 ;  /* 0x0000003208007986 */ /* 0x000fe8000c101512 */
[----:B------:R-:W-:Y:S04]  /*b8a0*/  STG.E.U16 desc[UR18][R8.64+0x2], R11 ;  /* 0x0000020b08007986 */ /* 0x000fe8000c101512 */
[----:B------:R-:W-:Y:S04]  /*b8b0*/  STG.E.U16 desc[UR18][R8.64+0x4], R51 ;  /* 0x0000043308007986 */ /* 0x000fe8000c101512 */
[----:B------:R-:W-:Y:S04]  /*b8c0*/  STG.E.U16 desc[UR18][R8.64+0x6], R10 ;  /* 0x0000060a08007986 */ /* 0x000fe8000c101512 */
[----:B------:R0:W-:Y:S04]  /*b8d0*/  STG.E.U16 desc[UR18][R2.64+0x2], R28 ;  /* 0x0000021c02007986 */ /* 0x0001e8000c101512 */
[----:B0-----:R-:W5:Y:S01]  /*b8e0*/  LDL.LU R28, [R1+0xa8] ;  /* 0x0000a800011c7983 */ /* 0x001f620000300800 */
[----:B------:R-:W-:-:S04]  /*b8f0*/  F2FP.BF16.F32.PACK_AB R57, R57, R103 ;  /* 0x000000673939723e */ /* 0x000fc800000010ff */
[----:B------:R-:W-:Y:S01]  /*b900*/  PRMT R9, R57, 0x7632, R9 ;  /* 0x0000763239097816 */ /* 0x000fe20000000009 */
[----:B------:R-:W-:Y:S01]  /*b910*/  STG.E.U16 desc[UR18][R2.64], R56 ;  /* 0x0000003802007986 */ /* 0x000fe2000c101512 */
[----:B------:R-:W-:Y:S02]  /*b920*/  F2FP.BF16.F32.PACK_AB R58, R58, R102 ;  /* 0x000000663a3a723e */ /* 0x000fe400000010ff */
[----:B------:R-:W-:Y:S01]  /*b930*/  F2FP.BF16.F32.PACK_AB R59, R59, R5 ;  /* 0x000000053b3b723e */ /* 0x000fe200000010ff */
[----:B------:R-:W-:Y:S01]  /*b940*/  STG.E.U16 desc[UR18][R2.64+0x4], R57 ;  /* 0x0000043902007986 */ /* 0x000fe2000c101512 */
[----:B------:R-:W-:-:S03]  /*b950*/  PRMT R11, R58, 0x7632, R11 ;  /* 0x000076323a0b7816 */ /* 0x000fc6000000000b */
[----:B------:R0:W-:Y:S01]  /*b960*/  STG.E.U16 desc[UR18][R2.64+0x6], R9 ;  /* 0x0000060902007986 */ /* 0x0001e2000c101512 */
[----:B------:R-:W-:Y:S02]  /*b970*/  PRMT R8, R59, 0x7632, R8 ;  /* 0x000076323b087816 */ /* 0x000fe40000000008 */
[----:B------:R-:W-:Y:S02]  /*b980*/  F2FP.BF16.F32.PACK_AB R6, R64, R6 ;  /* 0x000000064006723e */ /* 0x000fe400000010ff */
[----:B------:R-:W-:Y:S02]  /*b990*/  F2FP.BF16.F32.PACK_AB R7, R65, R7 ;  /* 0x000000074107723e */ /* 0x000fe400000010ff */
[----:B------:R-:W-:Y:S02]  /*b9a0*/  F2FP.BF16.F32.PACK_AB R32, R66, R32 ;  /* 0x000000204220723e */ /* 0x000fe400000010ff */
[----:B------:R-:W-:Y:S02]  /*b9b0*/  PRMT R10, R6, 0x7632, R10 ;  /* 0x00007632060a7816 */ /* 0x000fe4000000000a */
[----:B0-----:R-:W-:-:S02]  /*b9c0*/  PRMT R9, R7, 0x7632, R9 ;  /* 0x0000763207097816 */ /* 0x001fc40000000009 */
[----:B--2---:R-:W-:-:S04]  /*b9d0*/  IADD3 R4, P1, R39, UR26, RZ ;  /* 0x0000001a27047c10 */ /* 0x004fc8000ff3e0ff */
[----:B---3--:R-:W-:-:S05]  /*b9e0*/  IADD3.X R5, R38, UR27, RZ, P1, !PT ;  /* 0x0000001b26057c10 */ /* 0x008fca0008ffe4ff */
[----:B------:R-:W-:Y:S04]  /*b9f0*/  STG.E.U16 desc[UR18][R4.64], R58 ;  /* 0x0000003a04007986 */ /* 0x000fe8000c101512 */
[----:B------:R-:W-:Y:S01]  /*ba00*/  STG.E.U16 desc[UR18][R4.64+0x2], R11 ;  /* 0x0000020b04007986 */ /* 0x000fe2000c101512 */
[----:B----4-:R-:W-:-:S03]  /*ba10*/  IADD3 R2, P1, R37, UR26, RZ ;  /* 0x0000001a25027c10 */ /* 0x010fc6000ff3e0ff */
[----:B------:R-:W2:Y:S04]  /*ba20*/  LDL.LU R37, [R1+0xac] ;  /* 0x0000ac0001257983 */ /* 0x000ea80000300800 */
[----:B------:R-:W-:Y:S04]  /*ba30*/  STG.E.U16 desc[UR18][R4.64+0x4], R59 ;  /* 0x0000043b04007986 */ /* 0x000fe8000c101512 */
[----:B------:R0:W-:Y:S01]  /*ba40*/  STG.E.U16 desc[UR18][R4.64+0x6], R8 ;  /* 0x0000060804007986 */ /* 0x0001e2000c101512 */
[----:B-----5:R-:W-:-:S03]  /*ba50*/  IADD3.X R3, R36, UR27, RZ, P1, !PT ;  /* 0x0000001b24037c10 */ /* 0x020fc60008ffe4ff */
[----:B------:R-:W3:Y:S01]  /*ba60*/  LDL.LU R36, [R1+0xa0] ;  /* 0x0000a00001247983 */ /* 0x000ee20000300800 */
[----:B0-----:R-:W-:-:S03]  /*ba70*/  IADD3 R4, P1, R30, UR26, RZ ;  /* 0x0000001a1e047c10 */ /* 0x001fc6000ff3e0ff */
[----:B------:R-:W4:Y:S01]  /*ba80*/  LDL.LU R30, [R1+0xa4] ;  /* 0x0000a400011e7983 */ /* 0x000f220000300800 */
[----:B------:R-:W-:Y:S02]  /*ba90*/  PRMT R11, R32, 0x7632, R11 ;  /* 0x00007632200b7816 */ /* 0x000fe4000000000b */
[----:B------:R-:W-:Y:S02]  /*baa0*/  IADD3.X R5, R29, UR27, RZ, P1, !PT ;  /* 0x0000001b1d057c10 */ /* 0x000fe40008ffe4ff */
[----:B------:R-:W5:Y:S04]  /*bab0*/  LDL.LU R29, [R1+0x98] ;  /* 0x00009800011d7983 */ /* 0x000f680000300800 */
[----:B------:R0:W-:Y:S04]  /*bac0*/  STG.E.U16 desc[UR18][R2.64], R6 ;  /* 0x0000000602007986 */ /* 0x0001e8000c101512 */
[----:B------:R-:W-:Y:S04]  /*bad0*/  STG.E.U16 desc[UR18][R2.64+0x2], R10 ;  /* 0x0000020a02007986 */ /* 0x000fe8000c101512 */
[----:B------:R-:W-:Y:S04]  /*bae0*/  STG.E.U16 desc[UR18][R2.64+0x4], R7 ;  /* 0x0000040702007986 */ /* 0x000fe8000c101512 */
[----:B------:R-:W-:Y:S04]  /*baf0*/  STG.E.U16 desc[UR18][R2.64+0x6], R9 ;  /* 0x0000060902007986 */ /* 0x000fe8000c101512 */
[----:B------:R1:W-:Y:S01]  /*bb00*/  STG.E.U16 desc[UR18][R4.64+0x2], R11 ;  /* 0x0000020b04007986 */ /* 0x0003e2000c101512 */
[----:B0-----:R-:W-:-:S03]  /*bb10*/  IADD3 R6, P1, R28, UR26, RZ ;  /* 0x0000001a1c067c10 */ /* 0x001fc6000ff3e0ff */
[----:B------:R-:W5:Y:S04]  /*bb20*/  LDL.LU R28, [R1+0x9c] ;  /* 0x00009c00011c7983 */ /* 0x000f680000300800 */
[----:B-1----:R-:W5:Y:S04]  /*bb30*/  LDL.LU R11, [R1+0x90] ;  /* 0x00009000010b7983 */ /* 0x002f680000300800 */
[----:B------:R-:W5:Y:S01]  /*bb40*/  LDL.LU R10, [R1+0x94] ;  /* 0x00009400010a7983 */ /* 0x000f620000300800 */
[----:B------:R-:W-:Y:S02]  /*bb50*/  F2FP.BF16.F32.PACK_AB R33, R67, R33 ;  /* 0x000000214321723e */ /* 0x000fe400000010ff */
[----:B------:R-:W-:-:S02]  /*bb60*/  F2FP.BF16.F32.PACK_AB R23, R73, R23 ;  /* 0x000000174917723e */ /* 0x000fc400000010ff */
[----:B------:R-:W-:Y:S02]  /*bb70*/  PRMT R3, R33, 0x7632, R3 ;  /* 0x0000763221037816 */ /* 0x000fe40000000003 */
[----:B------:R-:W-:Y:S01]  /*bb80*/  F2FP.BF16.F32.PACK_AB R22, R72, R22 ;  /* 0x000000164816723e */ /* 0x000fe200000010ff */
[----:B------:R-:W-:Y:S01]  /*bb90*/  STG.E.U16 desc[UR18][R4.64], R32 ;  /* 0x0000002004007986 */ /* 0x000fe2000c101512 */
[----:B------:R-:W-:Y:S02]  /*bba0*/  F2FP.BF16.F32.PACK_AB R13, R77, R13 ;  /* 0x0000000d4d0d723e */ /* 0x000fe400000010ff */
[----:B------:R-:W-:Y:S01]  /*bbb0*/  PRMT R8, R22, 0x7632, R8 ;  /* 0x0000763216087816 */ /* 0x000fe20000000008 */
[----:B------:R-:W-:Y:S04]  /*bbc0*/  STG.E.U16 desc[UR18][R4.64+0x4], R33 ;  /* 0x0000042104007986 */ /* 0x000fe8000c101512 */
[----:B------:R0:W-:Y:S01]  /*bbd0*/  STG.E.U16 desc[UR18][R4.64+0x6], R3 ;  /* 0x0000060304007986 */ /* 0x0001e2000c101512 */
[----:B------:R-:W-:-:S02]  /*bbe0*/  F2FP.BF16.F32.PACK_AB R12, R76, R12 ;  /* 0x0000000c4c0c723e */ /* 0x000fc400000010ff */
[----:B0-----:R-:W-:Y:S02]  /*bbf0*/  PRMT R5, R23, 0x7632, R5 ;  /* 0x0000763217057816 */ /* 0x001fe40000000005 */
[----:B------:R-:W-:Y:S02]  /*bc00*/  PRMT R9, R12, 0x7632, R9 ;  /* 0x000076320c097816 */ /* 0x000fe40000000009 */
[----:B--2---:R-:W-:-:S05]  /*bc10*/  IADD3.X R7, R37, UR27, RZ, P1, !PT ;  /* 0x0000001b25077c10 */ /* 0x004fca0008ffe4ff */
[----:B------:R0:W-:Y:S04]  /*bc20*/  STG.E.U16 desc[UR18][R6.64+0x4], R23 ;  /* 0x0000041706007986 */ /* 0x0001e8000c101512 */
[----:B------:R1:W-:Y:S01]  /*bc30*/  STG.E.U16 desc[UR18][R6.64], R22 ;  /* 0x0000001606007986 */ /* 0x0003e2000c101512 */
[----:B---3--:R-:W-:-:S03]  /*bc40*/  IADD3 R2, P1, R36, UR26, RZ ;  /* 0x0000001a24027c10 */ /* 0x008fc6000ff3e0ff */
[----:B0-----:R-:W2:Y:S01]  /*bc50*/  LDL.LU R23, [R1+0x88] ;  /* 0x0000880001177983 */ /* 0x001ea20000300800 */
[----:B----4-:R-:W-:-:S03]  /*bc60*/  IADD3.X R3, R30, UR27, RZ, P1, !PT ;  /* 0x0000001b1e037c10 */ /* 0x010fc60008ffe4ff */
[----:B------:R-:W-:Y:S04]  /*bc70*/  STG.E.U16 desc[UR18][R6.64+0x2], R8 ;  /* 0x0000020806007986 */ /* 0x000fe8000c101512 */
[----:B------:R0:W-:Y:S01]  /*bc80*/  STG.E.U16 desc[UR18][R6.64+0x6], R5 ;  /* 0x0000060506007986 */ /* 0x0001e2000c101512 */
[----:B-----5:R-:W-:-:S03]  /*bc90*/  IADD3 R4, P1, R29, UR26, RZ ;  /* 0x0000001a1d047c10 */ /* 0x020fc6000ff3e0ff */
[----:B-1----:R-:W3:Y:S04]  /*bca0*/  LDL.LU R22, [R1+0x8c] ;  /* 0x00008c0001167983 */ /* 0x002ee80000300800 */
[----:B------:R1:W-:Y:S01]  /*bcb0*/  STG.E.U16 desc[UR18][R2.64+0x4], R13 ;  /* 0x0000040d02007986 */ /* 0x0003e2000c101512 */
[----:B0-----:R-:W-:-:S03]  /*bcc0*/  PRMT R7, R13, 0x7632, R7 ;  /* 0x000076320d077816 */ /* 0x001fc60000000007 */
[----:B------:R0:W-:Y:S04]  /*bcd0*/  STG.E.U16 desc[UR18][R2.64], R12 ;  /* 0x0000000c02007986 */ /* 0x0001e8000c101512 */
[----:B-1----:R-:W4:Y:S04]  /*bce0*/  LDL.LU R13, [R1+0x80] ;  /* 0x00008000010d7983 */ /* 0x002f280000300800 */
[----:B0-----:R-:W5:Y:S01]  /*bcf0*/  LDL.LU R12, [R1+0x84] ;  /* 0x00008400010c7983 */ /* 0x001f620000300800 */
[----:B------:R-:W-:-:S03]  /*bd00*/  IADD3.X R5, R28, UR27, RZ, P1, !PT ;  /* 0x0000001b1c057c10 */ /* 0x000fc60008ffe4ff */
[----:B------:R0:W-:Y:S01]  /*bd10*/  STG.E.U16 desc[UR18][R2.64+0x6], R7 ;  /* 0x0000060702007986 */ /* 0x0001e2000c101512 */
[----:B------:R-:W-:-:S03]  /*bd20*/  IADD3 R6, P1, R11, UR26, RZ ;  /* 0x0000001a0b067c10 */ /* 0x000fc6000ff3e0ff */
[----:B------:R-:W5:Y:S01]  /*bd30*/  LDL.LU R11, [R1+0x78] ;  /* 0x00007800010b7983 */ /* 0x000f620000300800 */
[----:B0-----:R-:W-:-:S03]  /*bd40*/  IADD3.X R7, R10, UR27, RZ, P1, !PT ;  /* 0x0000001b0a077c10 */ /* 0x001fc60008ffe4ff */
[----:B------:R-:W5:Y:S01]  /*bd50*/  LDL.LU R10, [R1+0x7c] ;  /* 0x00007c00010a7983 */ /* 0x000f620000300800 */
[----:B------:R-:W-:Y:S02]  /*bd60*/  F2FP.BF16.F32.PACK_AB R14, R80, R14 ;  /* 0x0000000e500e723e */ /* 0x000fe400000010ff */
[----:B------:R-:W-:Y:S01]  /*bd70*/  F2FP.BF16.F32.PACK_AB R15, R81, R15 ;  /* 0x0000000f510f723e */ /* 0x000fe200000010ff */
[----:B------:R0:W-:Y:S01]  /*bd80*/  STG.E.U16 desc[UR18][R2.64+0x2], R9 ;  /* 0x0000020902007986 */ /* 0x0001e2000c101512 */
[----:B------:R-:W-:Y:S02]  /*bd90*/  PRMT R8, R14, 0x7632, R8 ;  /* 0x000076320e087816 */ /* 0x000fe40000000008 */
[----:B------:R-:W-:Y:S02]  /*bda0*/  F2FP.BF16.F32.PACK_AB R16, R84, R16 ;  /* 0x000000105410723e */ /* 0x000fe400000010ff */
[----:B------:R-:W-:Y:S01]  /*bdb0*/  F2FP.BF16.F32.PACK_AB R17, R85, R17 ;  /* 0x000000115511723e */ /* 0x000fe200000010ff */
[----:B------:R-:W-:Y:S01]  /*bdc0*/  STG.E.U16 desc[UR18][R4.64], R14 ;  /* 0x0000000e04007986 */ /* 0x000fe2000c101512 */
[----:B0-----:R-:W-:-:S03]  /*bdd0*/  PRMT R3, R15, 0x7632, R3 ;  /* 0x000076320f037816 */ /* 0x001fc60000000003 */
[----:B------:R0:W-:Y:S01]  /*bde0*/  STG.E.U16 desc[UR18][R4.64+0x2], R8 ;  /* 0x0000020804007986 */ /* 0x0001e2000c101512 */
[----:B------:R-:W-:-:S03]  /*bdf0*/  PRMT R9, R16, 0x7632, R9 ;  /* 0x0000763210097816 */ /* 0x000fc60000000009 */
[----:B------:R-:W-:Y:S01]  /*be00*/  STG.E.U16 desc[UR18][R4.64+0x4], R15 ;  /* 0x0000040f04007986 */ /* 0x000fe2000c101512 */
[----:B------:R-:W-:-:S03]  /*be10*/  F2FP.BF16.F32.PACK_AB R18, R88, R18 ;  /* 0x000000125812723e */ /* 0x000fc600000010ff */
[----:B------:R1:W-:Y:S01]  /*be20*/  STG.E.U16 desc[UR18][R4.64+0x6], R3 ;  /* 0x0000060304007986 */ /* 0x0003e2000c101512 */
[----:B------:R-:W-:-:S03]  /*be30*/  F2FP.BF16.F32.PACK_AB R19, R89, R19 ;  /* 0x000000135913723e */ /* 0x000fc600000010ff */
[----:B------:R-:W-:Y:S01]  /*be40*/  STG.E.U16 desc[UR18][R6.64], R16 ;  /* 0x0000001006007986 */ /* 0x000fe2000c101512 */
[----:B0-----:R-:W-:Y:S02]  /*be50*/  PRMT R8, R18, 0x7632, R8 ;  /* 0x0000763212087816 */ /* 0x001fe40000000008 */
[----:B-1----:R-:W-:Y:S01]  /*be60*/  PRMT R5, R17, 0x7632, R5 ;  /* 0x0000763211057816 */ /* 0x002fe20000000005 */
[----:B------:R-:W-:Y:S01]  /*be70*/  STG.E.U16 desc[UR18][R6.64+0x2], R9 ;  /* 0x0000020906007986 */ /* 0x000fe2000c101512 */
[----:B------:R-:W-:-:S03]  /*be80*/  F2FP.BF16.F32.PACK_AB R20, R91, R20 ;  /* 0x000000145b14723e */ /* 0x000fc600000010ff */
[----:B------:R-:W-:Y:S01]  /*be90*/  STG.E.U16 desc[UR18][R6.64+0x4], R17 ;  /* 0x0000041106007986 */ /* 0x000fe2000c101512 */
[----:B------:R-:W-:-:S03]  /*bea0*/  F2FP.BF16.F32.PACK_AB R21, R34, R21 ;  /* 0x000000152215723e */ /* 0x000fc600000010ff */
[----:B------:R0:W-:Y:S01]  /*beb0*/  STG.E.U16 desc[UR18][R6.64+0x6], R5 ;  /* 0x0000060506007986 */ /* 0x0001e2000c101512 */
[----:B------:R-:W-:Y:S02]  /*bec0*/  F2FP.BF16.F32.PACK_AB R0, R31, R0 ;  /* 0x000000001f00723e */ /* 0x000fe400000010ff */
[----:B------:R-:W-:Y:S02]  /*bed0*/  F2FP.BF16.F32.PACK_AB R35, R93, R35 ;  /* 0x000000235d23723e */ /* 0x000fe400000010ff */
[----:B0-----:R-:W-:Y:S01]  /*bee0*/  PRMT R7, R19, 0x7632, R7 ;  /* 0x0000763213077816 */ /* 0x001fe20000000007 */
[----:B------:R-:W-:Y:S01]  /*bef0*/  ULOP3.LUT UR4, UR4, 0x1, URZ, 0x3c, !UPT ;  /* 0x0000000104047892 */ /* 0x000fe2000f8e3c3f */
[----:B------:R-:W-:Y:S01]  /*bf00*/  UMOV UR5, UR16 ;  /* 0x0000001000057c82 */ /* 0x000fe20008000000 */
[----:B------:R-:W-:Y:S01]  /*bf10*/  UMOV UR10, UR15 ;  /* 0x0000000f000a7c82 */ /* 0x000fe20008000000 */
[----:B--2---:R-:W-:-:S04]  /*bf20*/  IADD3 R2, P1, R23, UR26, RZ ;  /* 0x0000001a17027c10 */ /* 0x004fc8000ff3e0ff */
[----:B---3--:R-:W-:-:S05]  /*bf30*/  IADD3.X R3, R22, UR27, RZ, P1, !PT ;  /* 0x0000001b16037c10 */ /* 0x008fca0008ffe4ff */
[----:B------:R-:W-:Y:S04]  /*bf40*/  STG.E.U16 desc[UR18][R2.64], R18 ;  /* 0x0000001202007986 */ /* 0x000fe8000c101512 */
[----:B------:R0:W-:Y:S04]  /*bf50*/  STG.E.U16 desc[UR18][R2.64+0x2], R8 ;  /* 0x0000020802007986 */ /* 0x0001e8000c101512 */
[----:B------:R-:W-:Y:S01]  /*bf60*/  STG.E.U16 desc[UR18][R2.64+0x4], R19 ;  /* 0x0000041302007986 */ /* 0x000fe2000c101512 */
[----:B----4-:R-:W-:-:S03]  /*bf70*/  IADD3 R4, P1, R13, UR26, RZ ;  /* 0x0000001a0d047c10 */ /* 0x010fc6000ff3e0ff */
[----:B------:R1:W-:Y:S01]  /*bf80*/  STG.E.U16 desc[UR18][R2.64+0x6], R7 ;  /* 0x0000060702007986 */ /* 0x0003e2000c101512 */
[----:B-----5:R-:W-:Y:S02]  /*bf90*/  IADD3.X R5, R12, UR27, RZ, P1, !PT ;  /* 0x0000001b0c057c10 */ /* 0x020fe40008ffe4ff */
[----:B0-----:R-:W-:Y:S02]  /*bfa0*/  PRMT R8, R21, 0x7632, R8 ;  /* 0x0000763215087816 */ /* 0x001fe40000000008 */
[----:B-1----:R-:W-:Y:S01]  /*bfb0*/  PRMT R3, R20, 0x7632, R3 ;  /* 0x0000763214037816 */ /* 0x002fe20000000003 */
[----:B------:R-:W-:Y:S01]  /*bfc0*/  STG.E.U16 desc[UR18][R4.64], R20 ;  /* 0x0000001404007986 */ /* 0x000fe2000c101512 */
[----:B------:R-:W-:-:S03]  /*bfd0*/  IADD3 R6, P1, R11, UR26, RZ ;  /* 0x0000001a0b067c10 */ /* 0x000fc6000ff3e0ff */
[----:B------:R-:W-:Y:S01]  /*bfe0*/  STG.E.U16 desc[UR18][R4.64+0x2], R3 ;  /* 0x0000020304007986 */ /* 0x000fe2000c101512 */
[----:B------:R-:W-:-:S03]  /*bff0*/  PRMT R2, R0, 0x7632, R2 ;  /* 0x0000763200027816 */ /* 0x000fc60000000002 */
[----:B------:R-:W-:Y:S04]  /*c000*/  STG.E.U16 desc[UR18][R4.64+0x4], R21 ;  /* 0x0000041504007986 */ /* 0x000fe8000c101512 */
[----:B------:R0:W-:Y:S01]  /*c010*/  STG.E.U16 desc[UR18][R4.64+0x6], R8 ;  /* 0x0000060804007986 */ /* 0x0001e2000c101512 */
[----:B------:R-:W-:-:S05]  /*c020*/  IADD3.X R7, R10, UR27, RZ, P1, !PT ;  /* 0x0000001b0a077c10 */ /* 0x000fca0008ffe4ff */
[----:B------:R2:W-:Y:S01]  /*c030*/  STG.E.U16 desc[UR18][R6.64], R0 ;  /* 0x0000000006007986 */ /* 0x0005e2000c101512 */
[----:B0-----:R-:W-:-:S03]  /*c040*/  PRMT R5, R35, 0x7632, R5 ;  /* 0x0000763223057816 */ /* 0x001fc60000000005 */
[----:B------:R2:W-:Y:S04]  /*c050*/  STG.E.U16 desc[UR18][R6.64+0x2], R2 ;  /* 0x0000020206007986 */ /* 0x0005e8000c101512 */
[----:B------:R2:W-:Y:S04]  /*c060*/  STG.E.U16 desc[UR18][R6.64+0x4], R35 ;  /* 0x0000042306007986 */ /* 0x0005e8000c101512 */
[----:B------:R2:W-:Y:S01]  /*c070*/  STG.E.U16 desc[UR18][R6.64+0x6], R5 ;  /* 0x0000060506007986 */ /* 0x0005e2000c101512 */
[----:B------:R-:W-:Y:S05]  /*c080*/  @!P0 BRA `(.L_x_703) ;  /* 0xffffff4400ac8947 */ /* 0x000fea000383ffff */
.L_x_693:
        /* <DEDUP_REMOVED lines=11> */
[----:B------:R-:W1:Y:S01]  /*c140*/  LDC.64 R20, c[0x0][0x258] ;  /* 0x00009600ff147b82 */ /* 0x000e620000000a00 */
[----:B--2---:R-:W0:Y:S01]  /*c150*/  S2R R0, SR_TID.X ;  /* 0x0000000000007919 */ /* 0x004e220000002100 */
        /* <DEDUP_REMOVED lines=68> */
.L_x_720:
        /* <DEDUP_REMOVED lines=42> */
.L_x_707:
[----:B------:R-:W-:Y:S05]  /*c840*/  BSYNC B1 ;  /* 0x0000000000017941 */ /* 0x000fea0003800000 */
.L_x_706:
        /* <DEDUP_REMOVED lines=18> */
.L_x_710:
        /* <DEDUP_REMOVED lines=55> */
.L_x_709:
[----:B------:R-:W-:Y:S05]  /*cce0*/  BSYNC B1 ;  /* 0x0000000000017941 */ /* 0x000fea0003800000 */
.L_x_708:
        /* <DEDUP_REMOVED lines=35> */
.L_x_712:
[----:B------:R-:W-:Y:S05]  /*cf20*/  BSYNC B1 ;  /* 0x0000000000017941 */ /* 0x000fea0003800000 */
.L_x_711:
        /* <DEDUP_REMOVED lines=15> */
.L_x_705:
[----:B------:R-:W-:Y:S05]  /*d020*/  BSYNC B0 ;  /* 0x0000000000007941 */ /* 0x000fea0003800000 */
.L_x_704:
        /* <DEDUP_REMOVED lines=36> */
.L_x_729:
        /* <DEDUP_REMOVED lines=41> */
.L_x_739:
        /* <DEDUP_REMOVED lines=35> */
.L_x_749:
[----:B----4-:R-:W-:Y:S01]  /*d730*/  FADD.FTZ R30, R42, R32 ;  /* 0x000000202a1e7221 */ /* 0x010fe20000010000 */
[----:B------:R-:W-:Y:S02]  /*d740*/  @!P2 F2FP.BF16.F32.PACK_AB R25, RZ, R33 ;  /* 0x00000021ff19a23e */ /* 0x000fe400000010ff */
[----:B------:R-:W-:Y:S02]  /*d750*/  MOV R33, R18 ;  /* 0x0000001200217202 */ /* 0x000fe40000000f00 */
[----:B------:R-:W-:Y:S01]  /*d760*/  @!P2 F2FP.BF16.F32.PACK_AB R30, RZ, R30 ;  /* 0x0000001eff1ea23e */ /* 0x000fe200000010ff */
[----:B------:R4:W-:Y:S04]  /*d770*/  @!P2 STG.E.U16 desc[UR18][R26.64+0x78], R25 ;  /* 0x000078191a00a986 */ /* 0x0009e8000c101512 */
[----:B------:R4:W-:Y:S02]  /*d780*/  @!P2 STG.E.U16 desc[UR18][R28.64+0x78], R30 ;  /* 0x0000781e1c00a986 */ /* 0x0009e4000c101512 */
.L_x_715:
[----:B------:R-:W-:Y:S05]  /*d790*/  BSYNC B0 ;  /* 0x0000000000007941 */ /* 0x000fea0003800000 */
.L_x_714:
        /* <DEDUP_REMOVED lines=146> */
.L_x_783:
[----:B01----:R-:W-:Y:S01]  /*e0c0*/  FADD.FTZ R30, R50, R32 ;  /* 0x00000020321e7221 */ /* 0x003fe20000010000 */
[----:B------:R-:W-:-:S04]  /*e0d0*/  @!P0 F2FP.BF16.F32.PACK_AB R25, RZ, R36 ;  /* 0x00000024ff19823e */ /* 0x000fc800000010ff */
[----:B------:R-:W-:Y:S01]  /*e0e0*/  @!P0 F2FP.BF16.F32.PACK_AB R30, RZ, R30 ;  /* 0x0000001eff1e823e */ /* 0x000fe200000010ff */
[----:B------:R0:W-:Y:S04]  /*e0f0*/  @!P0 STG.E.U16 desc[UR18][R26.64+0xb4], R25 ;  /* 0x0000b4191a008986 */ /* 0x0001e8000c101512 */
[----:B------:R0:W-:Y:S02]  /*e100*/  @!P0 STG.E.U16 desc[UR18][R28.64+0xb4], R30 ;  /* 0x0000b41e1c008986 */ /* 0x0001e4000c101512 */
.L_x_713:
[----:B------:R-:W-:Y:S05]  /*e110*/  WARPSYNC.ALL ;  /* 0x0000000000007948 */ /* 0x000fea0003800000 */
[----:B------:R-:W-:Y:S01]  /*e120*/  IADD3 R14, R14, 0x800, RZ ;  /* 0x000008000e0e7810 */ /* 0x000fe20007ffe0ff */
[----:B------:R-:W-:Y:S03]  /*e130*/  BAR.SYNC.DEFER_BLOCKING 0x0 ;  /* 0x0000000000007b1d */ /* 0x000fe60000010000 */
[----:B------:R-:W-:-:S13]  /*e140*/  ISETP.GE.AND P0, PT, R14, UR20, PT ;  /* 0x000000140e007c0c */ /* 0x000fda000bf06270 */
[----:B------:R-:W-:Y:S05]  /*e150*/  @!P0 BRA `(.L_x_720) ;  /* 0xffffffe400108947 */ /* 0x000fea000383ffff */
[----:B------:R-:W-:Y:S05]  /*e160*/  EXIT ;  /* 0x000000000000794d */ /* 0x000fea0003800000 */
.L_x_716:
[----:B------:R-:W-:Y:S01]  /*e170*/  HFMA2.MMA R31, -RZ, RZ, 0, 4.76837158203125e-07 ;  /* 0x00000008ff1f7435 */ /* 0x000fe200000001ff */
[----:B--2---:R-:W-:Y:S02]  /*e180*/  MOV R34, R26 ;  /* 0x0000001a00227202 */ /* 0x004fe40000000f00 */
[----:B------:R-:W-:Y:S02]  /*e190*/  MOV R30, 0x101f ;  /* 0x0000101f001e7802 */ /* 0x000fe40000000f00 */
[----:B0-----:R-:W-:-:S07]  /*e1a0*/  MOV R25, 0xffff ;  /* 0x0000ffff00197802 */ /* 0x001fce0000000f00 */
[----:B-1-3--:R-:W-:Y:S05]  /*e1b0*/  WARPSYNC.COLLECTIVE R25, `(.L_x_721) ;  /* 0x0000000019087348 */ /* 0x00afea0003c00000 */
[----:B------:R0:W2:Y:S02]  /*e1c0*/  SHFL.BFLY P3, R32, R34, R31, R30 ;  /* 0x0c00001f22207389 */ /* 0x0000a4000006001e */
[----:B0123--:R-:W-:Y:S01]  /*e1d0*/  ENDCOLLECTIVE ;  /* 0x000000000000791b */ /* 0x00ffe20003800000 */
.L_x_721:
[----:B------:R-:W-:Y:S02]  /*e1e0*/  MOV R34, R27 ;  /* 0x0000001b00227202 */ /* 0x000fe40000000f00 */
[----:B------:R-:W-:-:S07]  /*e1f0*/  MOV R29, R32 ;  /* 0x00000020001d7202 */ /* 0x000fce0000000f00 */
[----:B------:R-:W-:Y:S05]  /*e200*/  WARPSYNC.COLLECTIVE R25, `(.L_x_722) ;  /* 0x0000000019087348 */ /* 0x000fea0003c00000 */
[----:B------:R0:W1:Y:S02]  /*e210*/  SHFL.BFLY P3, R32, R34, R31, R30 ;  /* 0x0c00001f22207389 */ /* 0x000064000006001e */
[----:B01----:R-:W-:Y:S01]  /*e220*/  ENDCOLLECTIVE ;  /* 0x000000000000791b */ /* 0x003fe20003800000 */
.L_x_722:
[----:B------:R-:W-:Y:S01]  /*e230*/  FADD.FTZ R29, R29, R26 ;  /* 0x0000001a1d1d7221 */ /* 0x000fe20000010000 */
[----:B------:R-:W-:-:S04]  /*e240*/  HFMA2.MMA R31, -RZ, RZ, 0, 2.384185791015625e-07 ;  /* 0x00000004ff1f7435 */ /* 0x000fc800000001ff */
[----:B------:R-:W-:Y:S02]  /*e250*/  MOV R34, R29 ;  /* 0x0000001d00227202 */ /* 0x000fe40000000f00 */
[----:B------:R-:W-:-:S07]  /*e260*/  MOV R28, R32 ;  /* 0x00000020001c7202 */ /* 0x000fce0000000f00 */
[----:B------:R-:W-:Y:S05]  /*e270*/  WARPSYNC.COLLECTIVE R25, `(.L_x_723) ;  /* 0x0000000019087348 */ /* 0x000fea0003c00000 */
[----:B------:R0:W1:Y:S02]  /*e280*/  SHFL.BFLY P3, R32, R34, R31, R30 ;  /* 0x0c00001f22207389 */ /* 0x000064000006001e */
[----:B01----:R-:W-:Y:S01]  /*e290*/  ENDCOLLECTIVE ;  /* 0x000000000000791b */ /* 0x003fe20003800000 */
.L_x_723:
[----:B------:R-:W-:-:S05]  /*e2a0*/  FADD.FTZ R28, R28, R27 ;  /* 0x0000001b1c1c7221 */ /* 0x000fca0000010000 */
[----:B------:R-:W-:Y:S02]  /*e2b0*/  MOV R34, R28 ;  /* 0x0000001c00227202 */ /* 0x000fe40000000f00 */
[----:B------:R-:W-:-:S07]  /*e2c0*/  MOV R36, R32 ;  /* 0x0000002000247202 */ /* 0x000fce0000000f00 */
[----:B------:R-:W-:Y:S05]  /*e2d0*/  WARPSYNC.COLLECTIVE R25, `(.L_x_724) ;  /* 0x0000000019087348 */ /* 0x000fea0003c00000 */
[----:B------:R0:W1:Y:S02]  /*e2e0*/  SHFL.BFLY P3, R32, R34, R31, R30 ;  /* 0x0c00001f22207389 */ /* 0x000064000006001e */
[----:B01----:R-:W-:Y:S01]  /*e2f0*/  ENDCOLLECTIVE ;  /* 0x000000000000791b */ /* 0x003fe20003800000 */
.L_x_724:
[----:B------:R-:W-:Y:S01]  /*e300*/  FADD.FTZ R36, R29, R36 ;  /* 0x000000241d247221 */ /* 0x000fe20000010000 */
[----:B------:R-:W-:-:S04]  /*e310*/  HFMA2.MMA R31, -RZ, RZ, 0, 1.1920928955078125e-07 ;  /* 0x00000002ff1f7435 */ /* 0x000fc800000001ff */
[----:B------:R-:W-:Y:S02]  /*e320*/  MOV R34, R36 ;  /* 0x0000002400227202 */ /* 0x000fe40000000f00 */
[----:B------:R-:W-:-:S07]  /*e330*/  MOV R33, R32 ;  /* 0x0000002000217202 */ /* 0x000fce0000000f00 */
[----:B------:R-:W-:Y:S05]  /*e340*/  WARPSYNC.COLLECTIVE R25, `(.L_x_725) ;  /* 0x0000000019087348 */ /* 0x000fea0003c00000 */
[----:B------:R0:W1:Y:S02]  /*e350*/  SHFL.BFLY P3, R32, R34, R31, R30 ;  /* 0x0c00001f22207389 */ /* 0x000064000006001e */
[----:B01----:R-:W-:Y:S01]  /*e360*/  ENDCOLLECTIVE ;  /* 0x000000000000791b */ /* 0x003fe20003800000 */
.L_x_725:
[----:B------:R-:W-:-:S05]  /*e370*/  FADD.FTZ R33, R28, R33 ;  /* 0x000000211c217221 */ /* 0x000fca0000010000 */
[----:B------:R-:W-:Y:S02]  /*e380*/  MOV R34, R33 ;  /* 0x0000002100227202 */ /* 0x000fe40000000f00 */
[----:B------:R-:W-:-:S07]  /*e390*/  MOV R35, R32 ;  /* 0x0000002000237202 */ /* 0x000fce0000000f00 */
[----:B------:R-:W-:Y:S05]  /*e3a0*/  WARPSYNC.COLLECTIVE R25, `(.L_x_726) ;  /* 0x0000000019087348 */ /* 0x000fea0003c00000 */
[----:B------:R0:W1:Y:S02]  /*e3b0*/  SHFL.BFLY P3, R32, R34, R31, R30 ;  /* 0x0c00001f22207389 */ /* 0x000064000006001e */
[----:B01----:R-:W-:Y:S01]  /*e3c0*/  ENDCOLLECTIVE ;  /* 0x000000000000791b */ /* 0x003fe20003800000 */
.L_x_726:
[----:B------:R-:W-:Y:S01]  /*e3d0*/  FADD.FTZ R35, R36, R35 ;  /* 0x0000002324237221 */ /* 0x000fe20000010000 */
[----:B------:R-:W-:-:S04]  /*e3e0*/  HFMA2.MMA R31, -RZ, RZ, 0, 5.9604644775390625e-08 ;  /* 0x00000001ff1f7435 */ /* 0x000fc800000001ff */
[----:B------:R-:W-:Y:S02]  /*e3f0*/  MOV R34, R35 ;  /* 0x0000002300227202 */ /* 0x000fe40000000f00 */
[----:B------:R-:W-:-:S07]  /*e400*/  MOV R26, R32 ;  /* 0x00000020001a7202 */ /* 0x000fce0000000f00 */
[----:B------:R-:W-:Y:S05]  /*e410*/  WARPSYNC.COLLECTIVE R25, `(.L_x_727) ;  /* 0x0000000019087348 */ /* 0x000fea0003c00000 */
[----:B------:R0:W1:Y:S02]  /*e420*/  SHFL.BFLY P3, R32, R34, R31, R30 ;  /* 0x0c00001f22207389 */ /* 0x000064000006001e */
[----:B01----:R-:W-:Y:S01]  /*e430*/  ENDCOLLECTIVE ;  /* 0x000000000000791b */ /* 0x003fe20003800000 */
.L_x_727:
[----:B------:R-:W-:-:S05]  /*e440*/  FADD.FTZ R37, R33, R26 ;  /* 0x0000001a21257221 */ /* 0x000fca0000010000 */
[----:B------:R-:W-:Y:S02]  /*e450*/  MOV R34, R37 ;  /* 0x0000002500227202 */ /* 0x000fe40000000f00 */
[----:B------:R-:W-:-:S07]  /*e460*/  MOV R38, R32 ;  /* 0x0000002000267202 */ /* 0x000fce0000000f00 */
[----:B------:R-:W-:Y:S05]  /*e470*/  WARPSYNC.COLLECTIVE R25, `(.L_x_728) ;  /* 0x0000000019087348 */ /* 0x000fea0003c00000 */
[----:B------:R0:W1:Y:S02]  /*e480*/  SHFL.BFLY P3, R32, R34, R31, R30 ;  /* 0x0c00001f22207389 */ /* 0x000064000006001e */
[----:B01----:R-:W-:Y:S01]  /*e490*/  ENDCOLLECTIVE ;  /* 0x000000000000791b */ /* 0x003fe20003800000 */
.L_x_728:
[----:B------:R-:W-:Y:S01]  /*e4a0*/  FADD.FTZ R38, R35, R38 ;  /* 0x0000002623267221 */ /* 0x000fe20000010000 */
[----:B------:R-:W-:Y:S06]  /*e4b0*/  BRA `(.L_x_729) ;  /* 0xffffffec006c7947 */ /* 0x000fec000383ffff */
.L_x_717:
        /* <DEDUP_REMOVED lines=8> */
.L_x_731:
[----:B------:R-:W-:Y:S05]  /*e540*/  BSYNC B1 ;  /* 0x0000000000017941 */ /* 0x000fea0003800000 */
.L_x_730:
        /* <DEDUP_REMOVED lines=8> */
.L_x_732:
[----:B------:R-:W-:Y:S01]  /*e5d0*/  FADD.FTZ R36, R36, R33 ;  /* 0x0000002124247221 */ /* 0x000fe20000010000 */
[----:B------:R-:W-:-:S04]  /*e5e0*/  HFMA2.MMA R31, -RZ, RZ, 0, 2.384185791015625e-07 ;  /* 0x00000004ff1f7435 */ /* 0x000fc800000001ff */
[----:B------:R-:W-:Y:S02]  /*e5f0*/  MOV R34, R36 ;  /* 0x0000002400227202 */ /* 0x000fe40000000f00 */
[----:B------:R-:W-:-:S07]  /*e600*/  MOV R38, R32 ;  /* 0x0000002000267202 */ /* 0x000fce0000000f00 */
[----:B------:R-:W-:Y:S05]  /*e610*/  WARPSYNC.COLLECTIVE R25, `(.L_x_733) ;  /* 0x0000000019087348 */ /* 0x000fea0003c00000 */
[----:B------:R0:W1:Y:S02]  /*e620*/  SHFL.BFLY P3, R32, R34, R31, R30 ;  /* 0x0c00001f22207389 */ /* 0x000064000006001e */
[----:B01----:R-:W-:Y:S01]  /*e630*/  ENDCOLLECTIVE ;  /* 0x000000000000791b */ /* 0x003fe20003800000 */
.L_x_733:
[----:B------:R-:W-:-:S05]  /*e640*/  FADD.FTZ R38, R38, R35 ;  /* 0x0000002326267221 */ /* 0x000fca0000010000 */
[----:B------:R-:W-:Y:S02]  /*e650*/  MOV R34, R38 ;  /* 0x0000002600227202 */ /* 0x000fe40000000f00 */
[----:B------:R-:W-:-:S07]  /*e660*/  MOV R37, R32 ;  /* 0x0000002000257202 */ /* 0x000fce0000000f00 */
[----:B------:R-:W-:Y:S05]  /*e670*/  WARPSYNC.COLLECTIVE R25, `(.L_x_734) ;  /* 0x0000000019087348 */ /* 0x000fea0003c00000 */
[----:B------:R0:W1:Y:S02]  /*e680*/  SHFL.BFLY P3, R32, R34, R31, R30 ;  /* 0x0c00001f22207389 */ /* 0x000064000006001e */
[----:B01----:R-:W-:Y:S01]  /*e690*/  ENDCOLLECTIVE ;  /* 0x000000000000791b */ /* 0x003fe20003800000 */
.L_x_734:
[----:B------:R-:W-:Y:S01]  /*e6a0*/  FADD.FTZ R37, R36, R37 ;  /* 0x0000002524257221 */ /* 0x000fe20000010000 */
[----:B------:R-:W-:-:S04]  /*e6b0*/  HFMA2.MMA R31, -RZ, RZ, 0, 1.1920928955078125e-07 ;  /* 0x00000002ff1f7435 */ /* 0x000fc800000001ff */
[----:B------:R-:W-:Y:S02]  /*e6c0*/  MOV R34, R37 ;  /* 0x0000002500227202 */ /* 0x000fe40000000f00 */
[----:B------:R-:W-:-:S07]  /*e6d0*/  MOV R39, R32 ;  /* 0x0000002000277202 */ /* 0x000fce0000000f00 */
[----:B------:R-:W-:Y:S05]  /*e6e0*/  WARPSYNC.COLLECTIVE R25, `(.L_x_735) ;  /* 0x0000000019087348 */ /* 0x000fea0003c00000 */
[----:B------:R0:W1:Y:S02]  /*e6f0*/  SHFL.BFLY P3, R32, R34, R31, R30 ;  /* 0x0c00001f22207389 */ /* 0x000064000006001e */
[----:B01----:R-:W-:Y:S01]  /*e700*/  ENDCOLLECTIVE ;  /* 0x000000000000791b */ /* 0x003fe20003800000 */
.L_x_735:
[----:B------:R-:W-:-:S05]  /*e710*/  FADD.FTZ R39, R38, R39 ;  /* 0x0000002726277221 */ /* 0x000fca0000010000 */
[----:B------:R-:W-:Y:S02]  /*e720*/  MOV R34, R39 ;  /* 0x0000002700227202 */ /* 0x000fe40000000f00 */
[----:B------:R-:W-:-:S07]  /*e730*/  MOV R40, R32 ;  /* 0x0000002000287202 */ /* 0x000fce0000000f00 */
[----:B------:R-:W-:Y:S05]  /*e740*/  WARPSYNC.COLLECTIVE R25, `(.L_x_736) ;  /* 0x0000000019087348 */ /* 0x000fea0003c00000 */
[----:B------:R0:W1:Y:S02]  /*e750*/  SHFL.BFLY P3, R32, R34, R31, R30 ;  /* 0x0c00001f22207389 */ /* 0x000064000006001e */
[----:B01----:R-:W-:Y:S01]  /*e760*/  ENDCOLLECTIVE ;  /* 0x000000000000791b */ /* 0x003fe20003800000 */
.L_x_736:
[----:B------:R-:W-:Y:S01]  /*e770*/  FADD.FTZ R40, R37, R40 ;  /* 0x0000002825287221 */ /* 0x000fe20000010000 */
[----:B------:R-:W-:-:S04]  /*e780*/  HFMA2.MMA R31, -RZ, RZ, 0, 5.9604644775390625e-08 ;  /* 0x00000001ff1f7435 */ /* 0x000fc800000001ff */
[----:B------:R-:W-:Y:S02]  /*e790*/  MOV R34, R40 ;  /* 0x0000002800227202 */ /* 0x000fe40000000f00 */
[----:B------:R-:W-:-:S07]  /*e7a0*/  MOV R42, R32 ;  /* 0x00000020002a7202 */ /* 0x000fce0000000f00 */
[----:B------:R-:W-:Y:S05]  /*e7b0*/  WARPSYNC.COLLECTIVE R25, `(.L_x_737) ;  /* 0x0000000019087348 */ /* 0x000fea0003c00000 */
[----:B------:R0:W1:Y:S02]  /*e7c0*/  SHFL.BFLY P3, R32, R34, R31, R30 ;  /* 0x0c00001f22207389 */ /* 0x000064000006001e */
[----:B01----:R-:W-:Y:S01]  /*e7d0*/  ENDCOLLECTIVE ;  /* 0x000000000000791b */ /* 0x003fe20003800000 */
.L_x_737:
[----:B------:R-:W-:-:S05]  /*e7e0*/  FADD.FTZ R42, R39, R42 ;  /* 0x0000002a272a7221 */ /* 0x000fca0000010000 */
[----:B------:R-:W-:Y:S02]  /*e7f0*/  MOV R34, R42 ;  /* 0x0000002a00227202 */ /* 0x000fe40000000f00 */
[----:B------:R-:W-:-:S07]  /*e800*/  MOV R33, R32 ;  /* 0x0000002000217202 */ /* 0x000fce0000000f00 */
[----:B------:R-:W-:Y:S05]  /*e810*/  WARPSYNC.COLLECTIVE R25, `(.L_x_738) ;  /* 0x0000000019087348 */ /* 0x000fea0003c00000 */
[----:B------:R0:W1:Y:S02]  /*e820*/  SHFL.BFLY P3, R32, R34, R31, R30 ;  /* 0x0c00001f22207389 */ /* 0x000064000006001e */
[----:B01----:R-:W-:Y:S01]  /*e830*/  ENDCOLLECTIVE ;  /* 0x000000000000791b */ /* 0x003fe20003800000 */
.L_x_738:
[----:B------:R-:W-:Y:S01]  /*e840*/  FADD.FTZ R33, R40, R33 ;  /* 0x0000002128217221 */ /* 0x000fe20000010000 */
[----:B------:R-:W-:Y:S06]  /*e850*/  BRA `(.L_x_739) ;  /* 0xffffffec00287947 */ /* 0x000fec000383ffff */
.L_x_718:
        /* <DEDUP_REMOVED lines=8> */
.L_x_741:
[----:B------:R-:W-:Y:S05]  /*e8e0*/  BSYNC B1 ;  /* 0x0000000000017941 */ /* 0x000fea0003800000 */
.L_x_740:
        /* <DEDUP_REMOVED lines=8> */
.L_x_742:
[----:B------:R-:W-:Y:S01]  /*e970*/  FADD.FTZ R36, R36, R33 ;  /* 0x0000002124247221 */ /* 0x000fe20000010000 */
[----:B------:R-:W-:-:S04]  /*e980*/  HFMA2.MMA R31, -RZ, RZ, 0, 2.384185791015625e-07 ;  /* 0x00000004ff1f7435 */ /* 0x000fc800000001ff */
[----:B------:R-:W-:Y:S02]  /*e990*/  MOV R34, R36 ;  /* 0x0000002400227202 */ /* 0x000fe40000000f00 */
[----:B------:R-:W-:-:S07]  /*e9a0*/  MOV R38, R32 ;  /* 0x0000002000267202 */ /* 0x000fce0000000f00 */
[----:B------:R-:W-:Y:S05]  /*e9b0*/  WARPSYNC.COLLECTIVE R25, `(.L_x_743) ;  /* 0x0000000019087348 */ /* 0x000fea0003c00000 */
[----:B------:R0:W1:Y:S02]  /*e9c0*/  SHFL.BFLY P3, R32, R34, R31, R30 ;  /* 0x0c00001f22207389 */ /* 0x000064000006001e */
[----:B01----:R-:W-:Y:S01]  /*e9d0*/  ENDCOLLECTIVE ;  /* 0x000000000000791b */ /* 0x003fe20003800000 */
.L_x_743:
[----:B------:R-:W-:-:S05]  /*e9e0*/  FADD.FTZ R38, R38, R35 ;  /* 0x0000002326267221 */ /* 0x000fca0000010000 */
[----:B------:R-:W-:Y:S02]  /*e9f0*/  MOV R34, R38 ;  /* 0x0000002600227202 */ /* 0x000fe40000000f00 */
[----:B------:R-:W-:-:S07]  /*ea00*/  MOV R37, R32 ;  /* 0x0000002000257202 */ /* 0x000fce0000000f00 */
[----:B------:R-:W-:Y:S05]  /*ea10*/  WARPSYNC.COLLECTIVE R25, `(.L_x_744) ;  /* 0x0000000019087348 */ /* 0x000fea0003c00000 */
[----:B------:R0:W1:Y:S02]  /*ea20*/  SHFL.BFLY P3, R32, R34, R31, R30 ;  /* 0x0c00001f22207389 */ /* 0x000064000006001e */
[----:B01----:R-:W-:Y:S01]  /*ea30*/  ENDCOLLECTIVE ;  /* 0x000000000000791b */ /* 0x003fe20003800000 */
.L_x_744:
[----:B------:R-:W-:Y:S01]  /*ea40*/  FADD.FTZ R37, R36, R37 ;  /* 0x0000002524257221 */ /* 0x000fe20000010000 */
[----:B------:R-:W-:-:S04]  /*ea50*/  HFMA2.MMA R31, -RZ, RZ, 0, 1.1920928955078125e-07 ;  /* 0x00000002ff1f7435 */ /* 0x000fc800000001ff */
[----:B------:R-:W-:Y:S02]  /*ea60*/  MOV R34, R37 ;  /* 0x0000002500227202 */ /* 0x000fe40000000f00 */
[----:B------:R-:W-:-:S07]  /*ea70*/  MOV R39, R32 ;  /* 0x0000002000277202 */ /* 0x000fce0000000f00 */
[----:B------:R-:W-:Y:S05]  /*ea80*/  WARPSYNC.COLLECTIVE R25, `(.L_x_745) ;  /* 0x0000000019087348 */ /* 0x000fea0003c00000 */
[----:B------:R0:W1:Y:S02]  /*ea90*/  SHFL.BFLY P3, R32, R34, R31, R30 ;  /* 0x0c00001f22207389 */ /* 0x000064000006001e */
[----:B01----:R-:W-:Y:S01]  /*eaa0*/  ENDCOLLECTIVE ;  /* 0x000000000000791b */ /* 0x003fe20003800000 */
.L_x_745:
[----:B------:R-:W-:-:S05]  /*eab0*/  FADD.FTZ R39, R38, R39 ;  /* 0x0000002726277221 */ /* 0x000fca0000010000 */
[----:B------:R-:W-:Y:S02]  /*eac0*/  MOV R34, R39 ;  /* 0x0000002700227202 */ /* 0x000fe40000000f00 */
[----:B------:R-:W-:-:S07]  /*ead0*/  MOV R40, R32 ;  /* 0x0000002000287202 */ /* 0x000fce0000000f00 */
[----:B------:R-:W-:Y:S05]  /*eae0*/  WARPSYNC.COLLECTIVE R25, `(.L_x_746) ;  /* 0x0000000019087348 */ /* 0x000fea0003c00000 */
[----:B------:R0:W1:Y:S02]  /*eaf0*/  SHFL.BFLY P3, R32, R34, R31, R30 ;  /* 0x0c00001f22207389 */ /* 0x000064000006001e */
[----:B01----:R-:W-:Y:S01]  /*eb00*/  ENDCOLLECTIVE ;  /* 0x000000000000791b */ /* 0x003fe20003800000 */
.L_x_746:
[----:B------:R-:W-:Y:S01]  /*eb10*/  FADD.FTZ R40, R37, R40 ;  /* 0x0000002825287221 */ /* 0x000fe20000010000 */
[----:B------:R-:W-:-:S04]  /*eb20*/  HFMA2.MMA R31, -RZ, RZ, 0, 5.9604644775390625e-08 ;  /* 0x00000001ff1f7435 */ /* 0x000fc800000001ff */
[----:B------:R-:W-:Y:S02]  /*eb30*/  MOV R34, R40 ;  /* 0x0000002800227202 */ /* 0x000fe40000000f00 */
[----:B------:R-:W-:-:S07]  /*eb40*/  MOV R42, R32 ;  /* 0x00000020002a7202 */ /* 0x000fce0000000f00 */
[----:B------:R-:W-:Y:S05]  /*eb50*/  WARPSYNC.COLLECTIVE R25, `(.L_x_747) ;  /* 0x0000000019087348 */ /* 0x000fea0003c00000 */
[----:B------:R0:W1:Y:S02]  /*eb60*/  SHFL.BFLY P3, R32, R34, R31, R30 ;  /* 0x0c00001f22207389 */ /* 0x000064000006001e */
[----:B01----:R-:W-:Y:S01]  /*eb70*/  ENDCOLLECTIVE ;  /* 0x000000000000791b */ /* 0x003fe20003800000 */
.L_x_747:
[----:B------:R-:W-:-:S05]  /*eb80*/  FADD.FTZ R42, R39, R42 ;  /* 0x0000002a272a7221 */ /* 0x000fca0000010000 */
[----:B------:R-:W-:Y:S02]  /*eb90*/  MOV R34, R42 ;  /* 0x0000002a00227202 */ /* 0x000fe40000000f00 */
[----:B------:R-:W-:-:S07]  /*eba0*/  MOV R33, R32 ;  /* 0x0000002000217202 */ /* 0x000fce0000000f00 */
[----:B------:R-:W-:Y:S05]  /*ebb0*/  WARPSYNC.COLLECTIVE R25, `(.L_x_748) ;  /* 0x0000000019087348 */ /* 0x000fea0003c00000 */
[----:B------:R0:W1:Y:S02]  /*ebc0*/  SHFL.BFLY P3, R32, R34, R31, R30 ;  /* 0x0c00001f22207389 */ /* 0x000064000006001e */
[----:B01----:R-:W-:Y:S01]  /*ebd0*/  ENDCOLLECTIVE ;  /* 0x000000000000791b */ /* 0x003fe20003800000 */
.L_x_748:
[----:B------:R-:W-:Y:S01]  /*ebe0*/  FADD.FTZ R33, R40, R33 ;  /* 0x0000002128217221 */ /* 0x000fe20000010000 */
[----:B------:R-:W-:Y:S06]  /*ebf0*/  BRA `(.L_x_749) ;  /* 0xffffffe800cc7947 */ /* 0x000fec000383ffff */
.L_x_719:
        /* <DEDUP_REMOVED lines=8> */
.L_x_751:
[----:B------:R-:W-:Y:S05]  /*ec80*/  BSYNC B0 ;  /* 0x0000000000007941 */ /* 0x000fea0003800000 */
.L_x_750:
        /* <DEDUP_REMOVED lines=12> */
.L_x_752:
        /* <DEDUP_REMOVED lines=13> */
.L_x_753:
[----:B------:R-:W-:Y:S02]  /*ee20*/  MOV R34, R28 ;  /* 0x0000001c00227202 */ /* 0x000fe40000000f00 */
[----:B------:R-:W-:-:S07]  /*ee30*/  MOV R26, R32 ;  /* 0x00000020001a7202 */ /* 0x000fce0000000f00 */
[----:B------:R-:W-:Y:S05]  /*ee40*/  WARPSYNC.COLLECTIVE R25, `(.L_x_754) ;  /* 0x0000000019087348 */ /* 0x000fea0003c00000 */
[----:B------:R0:W1:Y:S02]  /*ee50*/  SHFL.BFLY P3, R32, R34, R31, R30 ;  /* 0x0c00001f22207389 */ /* 0x000064000006001e */
[----:B01----:R-:W-:Y:S01]  /*ee60*/  ENDCOLLECTIVE ;  /* 0x000000000000791b */ /* 0x003fe20003800000 */
.L_x_754:
        /* <DEDUP_REMOVED lines=10> */
.L_x_755:
[----:B------:R-:W-:Y:S02]  /*ef10*/  MOV R34, R27 ;  /* 0x0000001b00227202 */ /* 0x000fe40000000f00 */
[----:B------:R-:W-:-:S07]  /*ef20*/  MOV R29, R32 ;  /* 0x00000020001d7202 */ /* 0x000fce0000000f00 */
[----:B------:R-:W-:Y:S05]  /*ef30*/  WARPSYNC.COLLECTIVE R25, `(.L_x_756) ;  /* 0x0000000019087348 */ /* 0x000fea0003c00000 */
[----:B------:R0:W1:Y:S02]  /*ef40*/  SHFL.BFLY P3, R32, R34, R31, R30 ;  /* 0x0c00001f22207389 */ /* 0x000064000006001e */
[----:B01----:R-:W-:Y:S01]  /*ef50*/  ENDCOLLECTIVE ;  /* 0x000000000000791b */ /* 0x003fe20003800000 */
.L_x_756:
        /* <DEDUP_REMOVED lines=12> */
.L_x_757:
[----:B------:R-:W0:Y:S01]  /*f020*/  LDC.64 R26, c[0x0][0x218] ;  /* 0x00008600ff1a7b82 */ /* 0x000e220000000a00 */
[----:B------:R-:W-:Y:S02]  /*f030*/  MOV R34, R36 ;  /* 0x0000002400227202 */ /* 0x000fe40000000f00 */
[----:B------:R-:W-:-:S07]  /*f040*/  MOV R38, R32 ;  /* 0x0000002000267202 */ /* 0x000fce0000000f00 */
[----:B0-----:R-:W-:Y:S05]  /*f050*/  WARPSYNC.COLLECTIVE R25, `(.L_x_758) ;  /* 0x0000000019087348 */ /* 0x001fea0003c00000 */
[----:B------:R1:W2:Y:S02]  /*f060*/  SHFL.BFLY P3, R32, R34, R31, R30 ;  /* 0x0c00001f22207389 */ /* 0x0002a4000006001e */
[----:B012---:R-:W-:Y:S01]  /*f070*/  ENDCOLLECTIVE ;  /* 0x000000000000791b */ /* 0x007fe20003800000 */
.L_x_758:
        /* <DEDUP_REMOVED lines=10> */
.L_x_759:
        /* <DEDUP_REMOVED lines=8> */
.L_x_760:
[----:B------:R-:W-:Y:S01]  /*f1a0*/  FADD.FTZ R42, R42, R39 ;  /* 0x000000272a2a7221 */ /* 0x000fe20000010000 */
[----:B------:R-:W-:-:S04]  /*f1b0*/  HFMA2.MMA R31, -RZ, RZ, 0, 2.384185791015625e-07 ;  /* 0x00000004ff1f7435 */ /* 0x000fc800000001ff */
[----:B------:R-:W-:Y:S02]  /*f1c0*/  MOV R34, R42 ;  /* 0x0000002a00227202 */ /* 0x000fe40000000f00 */
[----:B------:R-:W-:-:S07]  /*f1d0*/  MOV R41, R32 ;  /* 0x0000002000297202 */ /* 0x000fce0000000f00 */
[----:B------:R-:W-:Y:S05]  /*f1e0*/  WARPSYNC.COLLECTIVE R25, `(.L_x_761) ;  /* 0x0000000019087348 */ /* 0x000fea0003c00000 */
[----:B------:R0:W1:Y:S02]  /*f1f0*/  SHFL.BFLY P3, R32, R34, R31, R30 ;  /* 0x0c00001f22207389 */ /* 0x000064000006001e */
[----:B01----:R-:W-:Y:S01]  /*f200*/  ENDCOLLECTIVE ;  /* 0x000000000000791b */ /* 0x003fe20003800000 */
.L_x_761:
[----:B------:R-:W-:-:S05]  /*f210*/  FADD.FTZ R41, R41, R40 ;  /* 0x0000002829297221 */ /* 0x000fca0000010000 */
[----:B------:R-:W-:Y:S02]  /*f220*/  MOV R34, R41 ;  /* 0x0000002900227202 */ /* 0x000fe40000000f00 */
[----:B------:R-:W-:-:S07]  /*f230*/  MOV R39, R32 ;  /* 0x0000002000277202 */ /* 0x000fce0000000f00 */
[----:B------:R-:W-:Y:S05]  /*f240*/  WARPSYNC.COLLECTIVE R25, `(.L_x_762) ;  /* 0x0000000019087348 */ /* 0x000fea0003c00000 */
[----:B------:R0:W1:Y:S02]  /*f250*/  SHFL.BFLY P3, R32, R34, R31, R30 ;  /* 0x0c00001f22207389 */ /* 0x000064000006001e */
[----:B01----:R-:W-:Y:S01]  /*f260*/  ENDCOLLECTIVE ;  /* 0x000000000000791b */ /* 0x003fe20003800000 */
.L_x_762:
[----:B------:R-:W-:Y:S01]  /*f270*/  FADD.FTZ R39, R42, R39 ;  /* 0x000000272a277221 */ /* 0x000fe20000010000 */
[----:B------:R-:W-:-:S04]  /*f280*/  HFMA2.MMA R31, -RZ, RZ, 0, 1.1920928955078125e-07 ;  /* 0x00000002ff1f7435 */ /* 0x000fc800000001ff */
[----:B------:R-:W-:Y:S02]  /*f290*/  MOV R34, R39 ;  /* 0x0000002700227202 */ /* 0x000fe40000000f00 */
[----:B------:R-:W-:-:S07]  /*f2a0*/  MOV R40, R32 ;  /* 0x0000002000287202 */ /* 0x000fce0000000f00 */
[----:B------:R-:W-:Y:S05]  /*f2b0*/  WARPSYNC.COLLECTIVE R25, `(.L_x_763) ;  /* 0x0000000019087348 */ /* 0x000fea0003c00000 */
[----:B------:R0:W1:Y:S02]  /*f2c0*/  SHFL.BFLY P3, R32, R34, R31, R30 ;  /* 0x0c00001f22207389 */ /* 0x000064000006001e */
[----:B01----:R-:W-:Y:S01]  /*f2d0*/  ENDCOLLECTIVE ;  /* 0x000000000000791b */ /* 0x003fe20003800000 */
.L_x_763:
[----:B------:R-:W-:-:S05]  /*f2e0*/  FADD.FTZ R40, R41, R40 ;  /* 0x0000002829287221 */ /* 0x000fca0000010000 */
[----:B------:R-:W-:Y:S02]  /*f2f0*/  MOV R34, R40 ;  /* 0x0000002800227202 */ /* 0x000fe40000000f00 */
[----:B------:R-:W-:-:S07]  /*f300*/  MOV R28, R32 ;  /* 0x00000020001c7202 */ /* 0x000fce0000000f00 */
[----:B------:R-:W-:Y:S05]  /*f310*/  WARPSYNC.COLLECTIVE R25, `(.L_x_764) ;  /* 0x0000000019087348 */ /* 0x000fea0003c00000 */
[----:B------:R0:W1:Y:S02]  /*f320*/  SHFL.BFLY P3, R32, R34, R31, R30 ;  /* 0x0c00001f22207389 */ /* 0x000064000006001e */
[----:B01----:R-:W-:Y:S01]  /*f330*/  ENDCOLLECTIVE ;  /* 0x000000000000791b */ /* 0x003fe20003800000 */
.L_x_764:
        /* <DEDUP_REMOVED lines=13> */
.L_x_765:
[----:B------:R-:W-:Y:S01]  /*f410*/  FADD.FTZ R43, R40, R43 ;  /* 0x0000002b282b7221 */ /* 0x000fe20000010000 */
[----:B------:R-:W0:Y:S04]  /*f420*/  LDC.64 R28, c[0x0][0x220] ;  /* 0x00008800ff1c7b82 */ /* 0x000e280000000a00 */
[----:B------:R-:W-:Y:S02]  /*f430*/  MOV R34, R43 ;  /* 0x0000002b00227202 */ /* 0x000fe40000000f00 */
[----:B------:R-:W-:-:S07]  /*f440*/  MOV R40, R32 ;  /* 0x0000002000287202 */ /* 0x000fce0000000f00 */
[----:B0-----:R-:W-:Y:S05]  /*f450*/  WARPSYNC.COLLECTIVE R25, `(.L_x_766) ;  /* 0x0000000019087348 */ /* 0x001fea0003c00000 */
[----:B------:R1:W2:Y:S02]  /*f460*/  SHFL.BFLY P3, R32, R34, R31, R30 ;  /* 0x0c00001f22207389 */ /* 0x0002a4000006001e */
[----:B012---:R-:W-:Y:S01]  /*f470*/  ENDCOLLECTIVE ;  /* 0x000000000000791b */ /* 0x007fe20003800000 */
.L_x_766:
        /* <DEDUP_REMOVED lines=11> */
.L_x_767:
[----:B------:R-:W-:Y:S01]  /*f530*/  @!P0 F2FP.BF16.F32.PACK_AB R33, RZ, R36 ;  /* 0x00000024ff21823e */ /* 0x000fe200000010ff */
[----:B------:R-:W-:Y:S01]  /*f540*/  FADD.FTZ R42, R43, R42 ;  /* 0x0000002a2b2a7221 */ /* 0x000fe20000010000 */
[----:B------:R-:W-:Y:S02]  /*f550*/  MOV R34, R45 ;  /* 0x0000002d00227202 */ /* 0x000fe40000000f00 */
[----:B------:R-:W-:-:S07]  /*f560*/  MOV R51, R32 ;  /* 0x0000002000337202 */ /* 0x000fce0000000f00 */
[----:B------:R-:W-:Y:S05]  /*f570*/  WARPSYNC.COLLECTIVE R25, `(.L_x_768) ;  /* 0x0000000019087348 */ /* 0x000fea0003c00000 */
[----:B------:R0:W1:Y:S02]  /*f580*/  SHFL.BFLY P3, R32, R34, R31, R30 ;  /* 0x0c00001f22207389 */ /* 0x000064000006001e */
[----:B01----:R-:W-:Y:S01]  /*f590*/  ENDCOLLECTIVE ;  /* 0x000000000000791b */ /* 0x003fe20003800000 */
.L_x_768:
[----:B------:R-:W-:Y:S01]  /*f5a0*/  FADD.FTZ R51, R51, R44 ;  /* 0x0000002c33337221 */ /* 0x000fe20000010000 */
[----:B------:R-:W-:-:S04]  /*f5b0*/  HFMA2.MMA R31, -RZ, RZ, 0, 2.384185791015625e-07 ;  /* 0x00000004ff1f7435 */ /* 0x000fc800000001ff */
[----:B------:R-:W-:Y:S02]  /*f5c0*/  MOV R34, R51 ;  /* 0x0000003300227202 */ /* 0x000fe40000000f00 */
[----:B------:R-:W-:-:S07]  /*f5d0*/  MOV R46, R32 ;  /* 0x00000020002e7202 */ /* 0x000fce0000000f00 */
[----:B------:R-:W-:Y:S05]  /*f5e0*/  WARPSYNC.COLLECTIVE R25, `(.L_x_769) ;  /* 0x0000000019087348 */ /* 0x000fea0003c00000 */
[----:B------:R0:W1:Y:S02]  /*f5f0*/  SHFL.BFLY P3, R32, R34, R31, R30 ;  /* 0x0c00001f22207389 */ /* 0x000064000006001e */
[----:B01----:R-:W-:Y:S01]  /*f600*/  ENDCOLLECTIVE ;  /* 0x000000000000791b */ /* 0x003fe20003800000 */
.L_x_769:
[----:B------:R-:W-:-:S05]  /*f610*/  FADD.FTZ R46, R46, R45 ;  /* 0x0000002d2e2e7221 */ /* 0x000fca0000010000 */
[----:B------:R-:W-:Y:S02]  /*f620*/  MOV R34, R46 ;  /* 0x0000002e00227202 */ /* 0x000fe40000000f00 */
[----:B------:R-:W-:-:S07]  /*f630*/  MOV R44, R32 ;  /* 0x00000020002c7202 */ /* 0x000fce0000000f00 */
[----:B------:R-:W-:Y:S05]  /*f640*/  WARPSYNC.COLLECTIVE R25, `(.L_x_770) ;  /* 0x0000000019087348 */ /* 0x000fea0003c00000 */
[----:B------:R0:W1:Y:S02]  /*f650*/  SHFL.BFLY P3, R32, R34, R31, R30 ;  /* 0x0c00001f22207389 */ /* 0x000064000006001e */
[----:B01----:R-:W-:Y:S01]  /*f660*/  ENDCOLLECTIVE ;  /* 0x000000000000791b */ /* 0x003fe20003800000 */
.L_x_770:
[----:B------:R-:W-:Y:S01]  /*f670*/  FADD.FTZ R44, R51, R44 ;  /* 0x0000002c332c7221 */ /* 0x000fe20000010000 */
[----:B------:R-:W-:-:S04]  /*f680*/  HFMA2.MMA R31, -RZ, RZ, 0, 1.1920928955078125e-07 ;  /* 0x00000002ff1f7435 */ /* 0x000fc800000001ff */
[----:B------:R-:W-:Y:S02]  /*f690*/  MOV R34, R44 ;  /* 0x0000002c00227202 */ /* 0x000fe40000000f00 */
[----:B------:R-:W-:-:S07]  /*f6a0*/  MOV R45, R32 ;  /* 0x00000020002d7202 */ /* 0x000fce0000000f00 */
[----:B------:R-:W-:Y:S05]  /*f6b0*/  WARPSYNC.COLLECTIVE R25, `(.L_x_771) ;  /* 0x0000000019087348 */ /* 0x000fea0003c00000 */
[----:B------:R0:W1:Y:S02]  /*f6c0*/  SHFL.BFLY P3, R32, R34, R31, R30 ;  /* 0x0c00001f22207389 */ /* 0x000064000006001e */
[----:B01----:R-:W-:Y:S01]  /*f6d0*/  ENDCOLLECTIVE ;  /* 0x000000000000791b */ /* 0x003fe20003800000 */
.L_x_771:
[----:B------:R-:W-:-:S05]  /*f6e0*/  FADD.FTZ R45, R46, R45 ;  /* 0x0000002d2e2d7221 */ /* 0x000fca0000010000 */
[----:B------:R-:W-:Y:S02]  /*f6f0*/  MOV R34, R45 ;  /* 0x0000002d00227202 */ /* 0x000fe40000000f00 */
[----:B------:R-:W-:-:S07]  /*f700*/  MOV R51, R32 ;  /* 0x0000002000337202 */ /* 0x000fce0000000f00 */
[----:B------:R-:W-:Y:S05]  /*f710*/  WARPSYNC.COLLECTIVE R25, `(.L_x_772) ;  /* 0x0000000019087348 */ /* 0x000fea0003c00000 */
[----:B------:R0:W1:Y:S02]  /*f720*/  SHFL.BFLY P3, R32, R34, R31, R30 ;  /* 0x0c00001f22207389 */ /* 0x000064000006001e */
[----:B01----:R-:W-:Y:S01]  /*f730*/  ENDCOLLECTIVE ;  /* 0x000000000000791b */ /* 0x003fe20003800000 */
.L_x_772:
[----:B------:R-:W-:Y:S01]  /*f740*/  FADD.FTZ R51, R44, R51 ;  /* 0x000000332c337221 */ /* 0x000fe20000010000 */
[----:B------:R-:W-:-:S04]  /*f750*/  HFMA2.MMA R31, -RZ, RZ, 0, 5.9604644775390625e-08 ;  /* 0x00000001ff1f7435 */ /* 0x000fc800000001ff */
[----:B------:R-:W-:Y:S02]  /*f760*/  MOV R34, R51 ;  /* 0x0000003300227202 */ /* 0x000fe40000000f00 */
[----:B------:R-:W-:-:S07]  /*f770*/  MOV R46, R32 ;  /* 0x00000020002e7202 */ /* 0x000fce0000000f00 */
[----:B------:R-:W-:Y:S05]  /*f780*/  WARPSYNC.COLLECTIVE R25, `(.L_x_773) ;  /* 0x0000000019087348 */ /* 0x000fea0003c00000 */
[----:B------:R0:W1:Y:S02]  /*f790*/  SHFL.BFLY P3, R32, R34, R31, R30 ;  /* 0x0c00001f22207389 */ /* 0x000064000006001e */
[----:B01----:R-:W-:Y:S01]  /*f7a0*/  ENDCOLLECTIVE ;  /* 0x000000000000791b */ /* 0x003fe20003800000 */
.L_x_773:
[----:B------:R-:W-:-:S05]  /*f7b0*/  FADD.FTZ R45, R45, R46 ;  /* 0x0000002e2d2d7221 */ /* 0x000fca0000010000 */
[----:B------:R-:W-:Y:S02]  /*f7c0*/  MOV R34, R45 ;  /* 0x0000002d00227202 */ /* 0x000fe40000000f00 */
[----:B------:R-:W-:-:S07]  /*f7d0*/  MOV R44, R32 ;  /* 0x00000020002c7202 */ /* 0x000fce0000000f00 */
[----:B------:R-:W-:Y:S05]  /*f7e0*/  WARPSYNC.COLLECTIVE R25, `(.L_x_774) ;  /* 0x0000000019087348 */ /* 0x000fea0003c00000 */
[----:B------:R0:W1:Y:S02]  /*f7f0*/  SHFL.BFLY P3, R32, R34, R31, R30 ;  /* 0x0c00001f22207389 */ /* 0x000064000006001e */
[----:B01----:R-:W-:Y:S01]  /*f800*/  ENDCOLLECTIVE ;  /* 0x000000000000791b */ /* 0x003fe20003800000 */
.L_x_774:
[----:B------:R-:W-:Y:S01]  /*f810*/  HFMA2.MMA R31, -RZ, RZ, 0, 4.76837158203125e-07 ;  /* 0x00000008ff1f7435 */ /* 0x000fe200000001ff */
[----:B------:R-:W-:Y:S02]  /*f820*/  MOV R34, R48 ;  /* 0x0000003000227202 */ /* 0x000fe40000000f00 */
[----:B------:R-:W-:-:S08]  /*f830*/  MOV R46, R32 ;  /* 0x00000020002e7202 */ /* 0x000fd00000000f00 */
[----:B------:R-:W-:Y:S05]  /*f840*/  WARPSYNC.COLLECTIVE R25, `(.L_x_775) ;  /* 0x0000000019087348 */ /* 0x000fea0003c00000 */
[----:B------:R0:W1:Y:S02]  /*f850*/  SHFL.BFLY P3, R32, R34, R31, R30 ;  /* 0x0c00001f22207389 */ /* 0x000064000006001e */
[----:B01----:R-:W-:Y:S01]  /*f860*/  ENDCOLLECTIVE ;  /* 0x000000000000791b */ /* 0x003fe20003800000 */
.L_x_775:
[----:B------:R-:W-:Y:S02]  /*f870*/  MOV R34, R50 ;  /* 0x0000003200227202 */ /* 0x000fe40000000f00 */
[----:B------:R-:W-:-:S07]  /*f880*/  MOV R55, R32 ;  /* 0x0000002000377202 */ /* 0x000fce0000000f00 */
[----:B------:R-:W-:Y:S05]  /*f890*/  WARPSYNC.COLLECTIVE R25, `(.L_x_776) ;  /* 0x0000000019087348 */ /* 0x000fea0003c00000 */
[----:B------:R0:W1:Y:S02]  /*f8a0*/  SHFL.BFLY P3, R32, R34, R31, R30 ;  /* 0x0c00001f22207389 */ /* 0x000064000006001e */
[----:B01----:R-:W-:Y:S01]  /*f8b0*/  ENDCOLLECTIVE ;  /* 0x000000000000791b */ /* 0x003fe20003800000 */
.L_x_776:
[----:B------:R-:W-:Y:S01]  /*f8c0*/  FADD.FTZ R55, R55, R48 ;  /* 0x0000003037377221 */ /* 0x000fe20000010000 */
[----:B------:R-:W-:-:S04]  /*f8d0*/  HFMA2.MMA R31, -RZ, RZ, 0, 2.384185791015625e-07 ;  /* 0x00000004ff1f7435 */ /* 0x000fc800000001ff */
[----:B------:R-:W-:Y:S02]  /*f8e0*/  MOV R34, R55 ;  /* 0x0000003700227202 */ /* 0x000fe40000000f00 */
[----:B------:R-:W-:-:S07]  /*f8f0*/  MOV R57, R32 ;  /* 0x0000002000397202 */ /* 0x000fce0000000f00 */
[----:B------:R-:W-:Y:S05]  /*f900*/  WARPSYNC.COLLECTIVE R25, `(.L_x_777) ;  /* 0x0000000019087348 */ /* 0x000fea0003c00000 */
[----:B------:R0:W1:Y:S02]  /*f910*/  SHFL.BFLY P3, R32, R34, R31, R30 ;  /* 0x0c00001f22207389 */ /* 0x000064000006001e */
[----:B01----:R-:W-:Y:S01]  /*f920*/  ENDCOLLECTIVE ;  /* 0x000000000000791b */ /* 0x003fe20003800000 */
.L_x_777:
[----:B------:R-:W-:-:S05]  /*f930*/  FADD.FTZ R57, R57, R50 ;  /* 0x0000003239397221 */ /* 0x000fca0000010000 */
[----:B------:R-:W-:Y:S02]  /*f940*/  MOV R34, R57 ;  /* 0x0000003900227202 */ /* 0x000fe40000000f00 */
[----:B------:R-:W-:-:S07]  /*f950*/  MOV R48, R32 ;  /* 0x0000002000307202 */ /* 0x000fce0000000f00 */
[----:B------:R-:W-:Y:S05]  /*f960*/  WARPSYNC.COLLECTIVE R25, `(.L_x_778) ;  /* 0x0000000019087348 */ /* 0x000fea0003c00000 */
[----:B------:R0:W1:Y:S02]  /*f970*/  SHFL.BFLY P3, R32, R34, R31, R30 ;  /* 0x0c00001f22207389 */ /* 0x000064000006001e */
[----:B01----:R-:W-:Y:S01]  /*f980*/  ENDCOLLECTIVE ;  /* 0x000000000000791b */ /* 0x003fe20003800000 */
.L_x_778:
[----:B------:R-:W-:Y:S01]  /*f990*/  FADD.FTZ R48, R55, R48 ;  /* 0x0000003037307221 */ /* 0x000fe20000010000 */
[----:B------:R-:W-:-:S04]  /*f9a0*/  HFMA2.MMA R31, -RZ, RZ, 0, 1.1920928955078125e-07 ;  /* 0x00000002ff1f7435 */ /* 0x000fc800000001ff */
[----:B------:R-:W-:Y:S02]  /*f9b0*/  MOV R34, R48 ;  /* 0x0000003000227202 */ /* 0x000fe40000000f00 */
[----:B------:R-:W-:-:S07]  /*f9c0*/  MOV R50, R32 ;  /* 0x0000002000327202 */ /* 0x000fce0000000f00 */
[----:B------:R-:W-:Y:S05]  /*f9d0*/  WARPSYNC.COLLECTIVE R25, `(.L_x_779) ;  /* 0x0000000019087348 */ /* 0x000fea0003c00000 */
[----:B------:R0:W1:Y:S02]  /*f9e0*/  SHFL.BFLY P3, R32, R34, R31, R30 ;  /* 0x0c00001f22207389 */ /* 0x000064000006001e */
[----:B01----:R-:W-:Y:S01]  /*f9f0*/  ENDCOLLECTIVE ;  /* 0x000000000000791b */ /* 0x003fe20003800000 */
.L_x_779:
[----:B------:R-:W-:-:S05]  /*fa00*/  FADD.FTZ R50, R57, R50 ;  /* 0x0000003239327221 */ /* 0x000fca0000010000 */
[----:B------:R-:W-:Y:S02]  /*fa10*/  MOV R34, R50 ;  /* 0x0000003200227202 */ /* 0x000fe40000000f00 */
[----:B------:R-:W-:-:S07]  /*fa20*/  MOV R39, R32 ;  /* 0x0000002000277202 */ /* 0x000fce0000000f00 */
[----:B------:R-:W-:Y:S05]  /*fa30*/  WARPSYNC.COLLECTIVE R25, `(.L_x_780) ;  /* 0x0000000019087348 */ /* 0x000fea0003c00000 */
[----:B------:R0:W1:Y:S02]  /*fa40*/  SHFL.BFLY P3, R32, R34, R31, R30 ;  /* 0x0c00001f22207389 */ /* 0x000064000006001e */
[----:B01----:R-:W-:Y:S01]  /*fa50*/  ENDCOLLECTIVE ;  /* 0x000000000000791b */ /* 0x003fe20003800000 */
.L_x_780:
        /* <DEDUP_REMOVED lines=21> */
.L_x_781:
        /* <DEDUP_REMOVED lines=11> */
.L_x_782:
[----:B------:R-:W-:Y:S01]  /*fc60*/  FADD.FTZ R36, R39, R36 ;  /* 0x0000002427247221 */ /* 0x000fe20000010000 */
[----:B------:R-:W-:Y:S06]  /*fc70*/  BRA `(.L_x_783) ;  /* 0xffffffe400107947 */ /* 0x000fec000383ffff */
.L_x_784:
        /* <DEDUP_REMOVED lines=16> */
.L_x_2235:


//--------------------- .text._ZN13group_norm_v218gn_bwd_cuda_kernelI13__nv_bfloat16Li480ELi2ELi16ELi120ELi1024ELb1ELb1ELi16ELi960ELi960ELi4ELb1ELi3ELb0ELb0ELNS_15WgradSyncMethodE2ENS_16CompileConditionILi900EEEEEvPT_S6_S6_PKS5_S8_S8_S8_PKfflPfPj --------------------------
	.section	.text._ZN13group_norm_v218gn_bwd_cuda_kernelI13__nv_bfloat16Li480ELi2ELi16ELi120ELi1024ELb1ELb1ELi16ELi960ELi960ELi4ELb1ELi3ELb0ELb0ELNS_15WgradSyncMethodE2ENS_16CompileConditionILi900EEEEEvPT_S6_S6_PKS5_S8_S8_S8_PKfflPfPj,"ax",@progbits
	.align	128
        .global         _ZN13group_norm_v218gn_bwd_cuda_kernelI13__nv_bfloat16Li480ELi2ELi16ELi120ELi1024ELb1ELb1ELi16ELi960ELi960ELi4ELb1ELi3ELb0ELb0ELNS_15WgradSyncMethodE2ENS_16CompileConditionILi900EEEEEvPT_S6_S6_PKS5_S8_S8_S8_PKfflPfPj
        .type           _ZN13group_norm_v218gn_bwd_cuda_kernelI13__nv_bfloat16Li480ELi2ELi16ELi120ELi1024ELb1ELb1ELi16ELi960ELi960ELi4ELb1ELi3ELb0ELb0ELNS_15WgradSyncMethodE2ENS_16CompileConditionILi900EEEEEvPT_S6_S6_PKS5_S8_S8_S8_PKfflPfPj,@function
        .size           _ZN13group_norm_v218gn_bwd_cuda_kernelI13__nv_bfloat16Li480ELi2ELi16ELi120ELi1024ELb1ELb1ELi16ELi960ELi960ELi4ELb1ELi3ELb0ELb0ELNS_15WgradSyncMethodE2ENS_16CompileConditionILi900EEEEEvPT_S6_S6_PKS5_S8_S8_S8_PKfflPfPj,(.L_x_2236 - _ZN13group_norm_v218gn_bwd_cuda_kernelI13__nv_bfloat16Li480ELi2ELi16ELi120ELi1024ELb1ELb1ELi16ELi960ELi960ELi4ELb1ELi3ELb0ELb0ELNS_15WgradSyncMethodE2ENS_16CompileConditionILi900EEEEEvPT_S6_S6_PKS5_S8_S8_S8_PKfflPfPj)
        .other          _ZN13group_norm_v218gn_bwd_cuda_kernelI13__nv_bfloat16Li480ELi2ELi16ELi120ELi1024ELb1ELb1ELi16ELi960ELi960ELi4ELb1ELi3ELb0ELb0ELNS_15WgradSyncMethodE2ENS_16CompileConditionILi900EEEEEvPT_S6_S6_PKS5_S8_S8_S8_PKfflPfPj,@"STO_CUDA_ENTRY STV_DEFAULT"
_ZN13group_norm_v218gn_bwd_cuda_kernelI13__nv_bfloat16Li480ELi2ELi16ELi120ELi1024ELb1ELb1ELi16ELi960ELi960ELi4ELb1ELi3ELb0ELb0ELNS_15WgradSyncMethodE2ENS_16CompileConditionILi900EEEEEvPT_S6_S6_PKS5_S8_S8_S8_PKfflPfPj:
.text._ZN13group_norm_v218gn_bwd_cuda_kernelI13__nv_bfloat16Li480ELi2ELi16ELi120ELi1024ELb1ELb1ELi16ELi960ELi960ELi4ELb1ELi3ELb0ELb0ELNS_15WgradSyncMethodE2ENS_16CompileConditionILi900EEEEEvPT_S6_S6_PKS5_S8_S8_S8_PKfflPfPj:
        /* <DEDUP_REMOVED lines=31> */
.L_x_787:
[----:B------:R-:W2:Y:S04]  /*01f0*/  LD.E.STRONG.GPU R0, desc[UR16][R2.64] ;  /* 0x0000001002007980 */ /* 0x000ea8000c10f900 */
[----:B--2---:R-:W-:Y:S01]  /*0200*/  CCTL.IVALL ;  /* 0x00000000ff00798f */ /* 0x004fe20002000000 */
[----:B------:R-:W-:Y:S05]  /*0210*/  YIELD ;  /* 0x0000000000007946 */ /* 0x000fea0003800000 */
[----:B-----5:R-:W-:-:S04]  /*0220*/  LOP3.LUT R0, R0, R5, RZ, 0x3c, !PT ;  /* 0x0000000500007212 */ /* 0x020fc800078e3cff */
[----:B------:R-:W-:-:S13]  /*0230*/  ISETP.GT.AND P0, PT, R0, -0x1, PT ;  /* 0xffffffff0000780c */ /* 0x000fda0003f04270 */
[----:B------:R-:W-:Y:S05]  /*0240*/  @P0 BRA `(.L_x_787) ;  /* 0xfffffffc00e80947 */ /* 0x000fea000383ffff */
.L_x_786:
[----:B------:R-:W-:Y:S05]  /*0250*/  WARPSYNC.ALL ;  /* 0x0000000000007948 */ /* 0x000fea0003800000 */
[----:B------:R-:W-:Y:S06]  /*0260*/  BAR.SYNC.DEFER_BLOCKING 0x0 ;  /* 0x0000000000007b1d */ /* 0x000fec0000010000 */
[----:B------:R-:W-:Y:S05]  /*0270*/  BRA `(.L_x_788) ;  /* 0x00000074001c7947 */ /* 0x000fea0003800000 */
.L_x_785:
[----:B------:R-:W0:Y:S01]  /*0280*/  S2R R3, SR_CgaCtaId ;  /* 0x0000000000037919 */ /* 0x000e220000008800 */
[----:B------:R-:W-:Y:S01]  /*0290*/  MOV R0, 0x400 ;  /* 0x0000040000007802 */ /* 0x000fe20000000f00 */
[----:B------:R-:W-:-:S03]  /*02a0*/  UMOV UR6, URZ ;  /* 0x0000003f00067c82 */ /* 0x000fc60008000000 */
[----:B------:R-:W-:-:S04]  /*02b0*/  IADD3 R0, R0, 0x3c00, RZ ;  /* 0x00003c0000007810 */ /* 0x000fc80007ffe0ff */
[----:B0-----:R-:W-:-:S07]  /*02c0*/  LEA R2, R3, R0, 0x18 ;  /* 0x0000000003027211 */ /* 0x001fce00078ec0ff */
.L_x_799:
[----:B------:R-:W0:Y:S01]  /*02d0*/  S2R R15, SR_TID.X ;  /* 0x00000000000f7919 */ /* 0x000e220000002100 */
[----:B------:R-:W-:Y:S01]  /*02e0*/  ULOP3.LUT UR4, UR12, 0x1, URZ, 0xc0, !UPT ;  /* 0x000000010c047892 */ /* 0x000fe2000f8ec03f */
[----:B------:R-:W1:Y:S01]  /*02f0*/  LDC.64 R40, c[0x0][0x240] ;  /* 0x00009000ff287b82 */ /* 0x000e620000000a00 */
[----:B------:R-:W-:Y:S02]  /*0300*/  USHF.L.U32 UR5, UR19, 0x4, URZ ;  /* 0x0000000413057899 */ /* 0x000fe4000800063f */
[----:B------:R-:W-:Y:S02]  /*0310*/  UIMAD UR4, UR4, 0x3c0, URZ ;  /* 0x000003c0040478a4 */ /* 0x000fe4000f8e023f */
[----:B------:R-:W-:Y:S02]  /*0320*/  USHF.R.U64 UR10, UR12, 0x1, UR7 ;  /* 0x000000010c0a7899 */ /* 0x000fe40008001207 */
[----:B------:R-:W-:Y:S02]  /*0330*/  ULOP3.LUT UR5, UR5, 0x3f0, URZ, 0xc0, !UPT ;  /* 0x000003f005057892 */ /* 0x000fe4000f8ec03f */
[----:B------:R-:W-:-:S02]  /*0340*/  USHF.R.U32.HI UR11, URZ, 0x1, UR7 ;  /* 0x000000013f0b7899 */ /* 0x000fc40008011607 */
[----:B------:R-:W-:Y:S01]  /*0350*/  MOV R11, UR10 ;  /* 0x0000000a000b7c02 */ /* 0x000fe20008000f00 */
[----:B------:R-:W-:Y:S01]  /*0360*/  ULDC.64 UR14, c[0x0][0x248] ;  /* 0x00009200000e7ab9 */ /* 0x000fe20000000a00 */
[----:B------:R-:W-:Y:S02]  /*0370*/  UIMAD UR10, UR11, 0x1e0000, URZ ;  /* 0x001e00000b0a78a4 */ /* 0x000fe4000f8e023f */
[----:B------:R-:W-:Y:S01]  /*0380*/  MOV R10, UR11 ;  /* 0x0000000b000a7c02 */ /* 0x000fe20008000f00 */
[----:B------:R-:W-:Y:S01]  /*0390*/  ULDC.64 UR20, c[0x0][0x228] ;  /* 0x00008a0000147ab9 */ /* 0x000fe20000000a00 */
[----:B0-----:R-:W-:-:S05]  /*03a0*/  IMAD.WIDE.U32 R4, R15, -0x77777777, RZ ;  /* 0x888888890f047825 */ /* 0x001fca00078e00ff */
[----:B------:R-:W-:-:S04]  /*03b0*/  SHF.R.U32.HI R0, RZ, 0x7, R5 ;  /* 0x00000007ff007819 */ /* 0x000fc80000011605 */
[C---:B------:R-:W-:Y:S01]  /*03c0*/  IADD3 R46, R0.reuse, UR5, RZ ;  /* 0x00000005002e7c10 */ /* 0x040fe2000fffe0ff */
[----:B------:R-:W-:Y:S01]  /*03d0*/  IMAD R3, R0, -0xf0, R15 ;  /* 0xffffff1000037824 */ /* 0x000fe200078e020f */
[----:B------:R-:W-:-:S03]  /*03e0*/  ULDC UR5, c[0x0][0x250] ;  /* 0x0000940000057ab9 */ /* 0x000fc60000000800 */
[----:B------:R-:W-:Y:S01]  /*03f0*/  IMAD R46, R46, 0x780, RZ ;  /* 0x000007802e2e7824 */ /* 0x000fe200078e02ff */
[----:B------:R-:W-:-:S04]  /*0400*/  LEA R4, R3, UR4, 0x2 ;  /* 0x0000000403047c11 */ /* 0x000fc8000f8e10ff */
[----:B------:R-:W-:Y:S01]  /*0410*/  SHF.R.S32.HI R5, RZ, 0x1f, R4 ;  /* 0x0000001fff057819 */ /* 0x000fe20000011404 */
[----:B------:R-:W-:-:S04]  /*0420*/  IMAD.WIDE.U32 R6, R4, -0x77777777, RZ ;  /* 0x8888888904067825 */ /* 0x000fc800078e00ff */
[C---:B------:R-:W-:Y:S01]  /*0430*/  IMAD.WIDE.U32 R12, R11.reuse, 0x1e0000, R4 ;  /* 0x001e00000b0c7825 */ /* 0x040fe200078e0004 */
[----:B------:R-:W-:Y:S02]  /*0440*/  SHF.R.U32.HI R8, RZ, 0x6, R7 ;  /* 0x00000006ff087819 */ /* 0x000fe40000011607 */
[----:B------:R-:W0:Y:S02]  /*0450*/  LDC.64 R6, c[0x0][0x238] ;  /* 0x00008e00ff067b82 */ /* 0x000e240000000a00 */
[----:B------:R-:W-:Y:S01]  /*0460*/  LEA R9, P0, R11, R8, 0x4 ;  /* 0x000000080b097211 */ /* 0x000fe200078020ff */
[----:B------:R2:W-:Y:S01]  /*0470*/  STL [R1+0xcc], R8 ;  /* 0x0000cc0801007387 */ /* 0x0005e20000100800 */
[----:B------:R-:W-:Y:S01]  /*0480*/  IADD3 R13, R13, UR10, RZ ;  /* 0x0000000a0d0d7c10 */ /* 0x000fe2000fffe0ff */
[----:B------:R-:W-:Y:S01]  /*0490*/  ULDC.64 UR10, c[0x0][0x230] ;  /* 0x00008c00000a7ab9 */ /* 0x000fe20000000a00 */
[----:B------:R-:W-:Y:S02]  /*04a0*/  IADD3 R5, P1, R46, R12, RZ ;  /* 0x0000000c2e057210 */ /* 0x000fe40007f3e0ff */
[----:B------:R-:W-:-:S02]  /*04b0*/  LEA.HI.X R10, R11, RZ, R10, 0x4, P0 ;  /* 0x000000ff0b0a7211 */ /* 0x000fc400000f240a */
[----:B------:R-:W-:Y:S02]  /*04c0*/  LEA R42, P0, R9, UR14, 0x3 ;  /* 0x0000000e092a7c11 */ /* 0x000fe4000f8018ff */
[----:B------:R-:W-:Y:S02]  /*04d0*/  SHF.L.U32 R20, R5, 0x1, RZ ;  /* 0x0000000105147819 */ /* 0x000fe400000006ff */
[----:B--2---:R-:W-:Y:S02]  /*04e0*/  IADD3.X R8, RZ, R13, RZ, P1, !PT ;  /* 0x0000000dff087210 */ /* 0x004fe40000ffe4ff */
[----:B------:R-:W-:Y:S02]  /*04f0*/  LEA.HI.X R43, R9, UR15, R10, 0x3, P0 ;  /* 0x0000000f092b7c11 */ /* 0x000fe400080f1c0a */
[----:B------:R-:W-:Y:S02]  /*0500*/  SHF.L.U64.HI R19, R5, 0x1, R8 ;  /* 0x0000000105137819 */ /* 0x000fe40000010208 */
[----:B------:R-:W-:Y:S01]  /*0510*/  IADD3 R8, P0, R20, UR10, RZ ;  /* 0x0000000a14087c10 */ /* 0x000fe2000ff1e0ff */
[----:B-1----:R-:W-:Y:S01]  /*0520*/  IMAD.WIDE R40, R4, 0x2, R40 ;  /* 0x0000000204287825 */ /* 0x002fe200078e0228 */
[----:B------:R-:W2:Y:S01]  /*0530*/  LDG.E.64.CONSTANT R42, desc[UR16][R42.64] ;  /* 0x000000102a2a7981 */ /* 0x000ea2000c1e9b00 */
[----:B------:R-:W-:-:S02]  /*0540*/  IADD3 R5, R46, 0xf00, RZ ;  /* 0x00000f002e057810 */ /* 0x000fc40007ffe0ff */
[----:B------:R-:W-:Y:S01]  /*0550*/  IADD3.X R9, R19, UR11, RZ, P0, !PT ;  /* 0x0000000b13097c10 */ /* 0x000fe200087fe4ff */
[----:B0-----:R-:W-:Y:S01]  /*0560*/  IMAD.WIDE R6, R4, 0x2, R6 ;  /* 0x0000000204067825 */ /* 0x001fe200078e0206 */
[----:B------:R-:W-:Y:S01]  /*0570*/  STL [R1+0xc8], R19 ;  /* 0x0000c81301007387 */ /* 0x000fe20000100800 */
[----:B------:R-:W-:-:S03]  /*0580*/  IADD3 R5, P1, R5, R12, RZ ;  /* 0x0000000c05057210 */ /* 0x000fc60007f3e0ff */
[----:B------:R-:W3:Y:S01]  /*0590*/  LDG.E.64.CONSTANT R22, desc[UR16][R8.64] ;  /* 0x0000001008167981 */ /* 0x000ee2000c1e9b00 */
[----:B------:R-:W-:Y:S02]  /*05a0*/  IADD3.X R10, RZ, R13, RZ, P1, !PT ;  /* 0x0000000dff0a7210 */ /* 0x000fe40000ffe4ff */
[C---:B------:R-:W-:Y:S01]  /*05b0*/  SHF.L.U32 R18, R5.reuse, 0x1, RZ ;  /* 0x0000000105127819 */ /* 0x040fe200000006ff */
[----:B------:R-:W-:Y:S01]  /*05c0*/  STL [R1+0xb4], R20 ;  /* 0x0000b41401007387 */ /* 0x000fe20000100800 */
[----:B------:R-:W-:Y:S02]  /*05d0*/  SHF.L.U64.HI R17, R5, 0x1, R10 ;  /* 0x0000000105117819 */ /* 0x000fe4000001020a */
[----:B------:R-:W-:Y:S01]  /*05e0*/  IADD3 R38, P0, R18, UR10, RZ ;  /* 0x0000000a12267c10 */ /* 0x000fe2000ff1e0ff */
[----:B------:R-:W4:Y:S01]  /*05f0*/  LDG.E.64.CONSTANT R40, desc[UR16][R40.64] ;  /* 0x0000001028287981 */ /* 0x000f22000c1e9b00 */
[----:B------:R-:W-:Y:S02]  /*0600*/  IADD3 R5, R46, 0x1e00, RZ ;  /* 0x00001e002e057810 */ /* 0x000fe40007ffe0ff */
[----:B------:R-:W-:-:S02]  /*0610*/  IADD3.X R39, R17, UR11, RZ, P0, !PT ;  /* 0x0000000b11277c10 */ /* 0x000fc400087fe4ff */
[----:B------:R-:W-:-:S04]  /*0620*/  IADD3 R36, P0, R20, UR20, RZ ;  /* 0x0000001414247c10 */ /* 0x000fc8000ff1e0ff */
[----:B------:R-:W-:Y:S01]  /*0630*/  IADD3.X R37, R19, UR21, RZ, P0, !PT ;  /* 0x0000001513257c10 */ /* 0x000fe200087fe4ff */
[----:B------:R-:W4:Y:S01]  /*0640*/  LDG.E.64.CONSTANT R38, desc[UR16][R38.64] ;  /* 0x0000001026267981 */ /* 0x000f22000c1e9b00 */
[----:B------:R-:W-:Y:S02]  /*0650*/  IADD3 R5, P0, R5, R12, RZ ;  /* 0x0000000c05057210 */ /* 0x000fe40007f1e0ff */
[----:B---3--:R-:W-:Y:S01]  /*0660*/  MOV R16, R22 ;  /* 0x0000001600107202 */ /* 0x008fe20000000f00 */
[----:B------:R0:W-:Y:S01]  /*0670*/  STL.64 [R1+0x28], R22 ;  /* 0x0000281601007387 */ /* 0x0001e20000100a00 */
[----:B------:R-:W-:-:S03]  /*0680*/  MOV R14, R23 ;  /* 0x00000017000e7202 */ /* 0x000fc60000000f00 */
[----:B------:R-:W3:Y:S04]  /*0690*/  LDG.E.64.CONSTANT R36, desc[UR16][R36.64] ;  /* 0x0000001024247981 */ /* 0x000ee8000c1e9b00 */
[----:B0-----:R-:W3:Y:S01]  /*06a0*/  LDG.E.64.CONSTANT R22, desc[UR16][R6.64] ;  /* 0x0000001006167981 */ /* 0x001ee2000c1e9b00 */
[----:B------:R-:W-:Y:S02]  /*06b0*/  IADD3.X R4, RZ, R13, RZ, P0, !PT ;  /* 0x0000000dff047210 */ /* 0x000fe400007fe4ff */
[C---:B------:R-:W-:Y:S02]  /*06c0*/  SHF.L.U32 R11, R5.reuse, 0x1, RZ ;  /* 0x00000001050b7819 */ /* 0x040fe400000006ff */
[----:B------:R-:W-:Y:S02]  /*06d0*/  SHF.L.U64.HI R8, R5, 0x1, R4 ;  /* 0x0000000105087819 */ /* 0x000fe40000010204 */
[----:B------:R-:W-:-:S02]  /*06e0*/  IADD3 R34, P0, R11, UR10, RZ ;  /* 0x0000000a0b227c10 */ /* 0x000fc4000ff1e0ff */
[----:B------:R-:W-:Y:S02]  /*06f0*/  IADD3 R5, R46, 0x2d00, RZ ;  /* 0x00002d002e057810 */ /* 0x000fe40007ffe0ff */
[----:B------:R-:W-:Y:S02]  /*0700*/  IADD3.X R35, R8, UR11, RZ, P0, !PT ;  /* 0x0000000b08237c10 */ /* 0x000fe400087fe4ff */
[----:B------:R-:W-:-:S04]  /*0710*/  IADD3 R32, P0, R18, UR20, RZ ;  /* 0x0000001412207c10 */ /* 0x000fc8000ff1e0ff */
[----:B------:R-:W-:Y:S01]  /*0720*/  IADD3.X R33, R17, UR21, RZ, P0, !PT ;  /* 0x0000001511217c10 */ /* 0x000fe200087fe4ff */
[----:B------:R-:W-:Y:S01]  /*0730*/  STL [R1+0xc0], R18 ;  /* 0x0000c01201007387 */ /* 0x000fe20000100800 */
[----:B------:R-:W-:-:S03]  /*0740*/  IADD3 R5, P0, R5, R12, RZ ;  /* 0x0000000c05057210 */ /* 0x000fc60007f1e0ff */
[----:B------:R-:W3:Y:S01]  /*0750*/  LDG.E.64.CONSTANT R34, desc[UR16][R34.64] ;  /* 0x0000001022227981 */ /* 0x000ee2000c1e9b00 */
[----:B------:R-:W-:Y:S02]  /*0760*/  IADD3.X R4, RZ, R13, RZ, P0, !PT ;  /* 0x0000000dff047210 */ /* 0x000fe400007fe4ff */
[----:B------:R-:W-:Y:S01]  /*0770*/  SHF.L.U32 R19, R5, 0x1, RZ ;  /* 0x0000000105137819 */ /* 0x000fe200000006ff */
[----:B--2---:R-:W-:Y:S01]  /*0780*/  FADD.FTZ R43, R43, UR5 ;  /* 0x000000052b2b7e21 */ /* 0x004fe20008010000 */
[----:B------:R-:W-:Y:S02]  /*0790*/  SHF.R.S32.HI R60, RZ, 0x1f, R15 ;  /* 0x0000001fff3c7819 */ /* 0x000fe4000001140f */
[----:B------:R-:W-:Y:S01]  /*07a0*/  IADD3 R59, R15, 0x1e0, RZ ;  /* 0x000001e00f3b7810 */ /* 0x000fe20007ffe0ff */
[----:B------:R-:W0:Y:S01]  /*07b0*/  S2UR UR15, SR_CgaCtaId ;  /* 0x00000000000f79c3 */ /* 0x000e220000008800 */
[----:B------:R-:W-:Y:S01]  /*07c0*/  IADD3 R30, P0, R19, UR10, RZ ;  /* 0x0000000a131e7c10 */ /* 0x000fe2000ff1e0ff */
[----:B------:R-:W-:Y:S01]  /*07d0*/  UMOV UR14, 0x400 ;  /* 0x00000400000e7882 */ /* 0x000fe20000000000 */
[----:B----4-:R-:W-:Y:S01]  /*07e0*/  PRMT R9, R40, 0x7632, R9 ;  /* 0x0000763228097816 */ /* 0x010fe20000000009 */
[----:B------:R-:W2:Y:S04]  /*07f0*/  LDG.E.64.CONSTANT R32, desc[UR16][R32.64] ;  /* 0x0000001020207981 */ /* 0x000ea8000c1e9b00 */
[----:B---3--:R-:W-:Y:S04]  /*0800*/  STL.64 [R1+0x30], R22 ;  /* 0x0000301601007387 */ /* 0x008fe80000100a00 */
[----:B------:R1:W-:Y:S02]  /*0810*/  STL [R1+0xc4], R17 ;  /* 0x0000c41101007387 */ /* 0x0003e40000100800 */
[----:B-1----:R-:W-:-:S04]  /*0820*/  SHF.L.U64.HI R17, R5, 0x1, R4 ;  /* 0x0000000105117819 */ /* 0x002fc80000010204 */
[----:B------:R-:W-:-:S06]  /*0830*/  IADD3.X R31, R17, UR11, RZ, P0, !PT ;  /* 0x0000000b111f7c10 */ /* 0x000fcc00087fe4ff */
[----:B------:R-:W3:Y:S01]  /*0840*/  LDG.E.64.CONSTANT R30, desc[UR16][R30.64] ;  /* 0x000000101e1e7981 */ /* 0x000ee2000c1e9b00 */
[----:B------:R-:W-:-:S04]  /*0850*/  IADD3 R28, P0, R11, UR20, RZ ;  /* 0x000000140b1c7c10 */ /* 0x000fc8000ff1e0ff */
[----:B------:R-:W-:Y:S02]  /*0860*/  IADD3.X R29, R8, UR21, RZ, P0, !PT ;  /* 0x00000015081d7c10 */ /* 0x000fe400087fe4ff */
[----:B------:R-:W-:-:S04]  /*0870*/  IADD3 R24, P0, R19, UR20, RZ ;  /* 0x0000001413187c10 */ /* 0x000fc8000ff1e0ff */
[----:B------:R-:W-:Y:S01]  /*0880*/  IADD3.X R25, R17, UR21, RZ, P0, !PT ;  /* 0x0000001511197c10 */ /* 0x000fe200087fe4ff */
[----:B------:R1:W-:Y:S01]  /*0890*/  STL [R1+0x148], R37 ;  /* 0x0001482501007387 */ /* 0x0003e20000100800 */
[----:B------:R-:W-:Y:S02]  /*08a0*/  IADD3 R5, R46, 0x3c00, RZ ;  /* 0x00003c002e057810 */ /* 0x000fe40007ffe0ff */
[----:B------:R-:W-:Y:S02]  /*08b0*/  MOV R6, R22 ;  /* 0x0000001600067202 */ /* 0x000fe40000000f00 */
[----:B------:R-:W-:Y:S01]  /*08c0*/  LEA.HI R52, R60, R15, RZ, 0x2 ;  /* 0x0000000f3c347211 */ /* 0x000fe200078f10ff */
[----:B------:R-:W4:Y:S01]  /*08d0*/  LDG.E.64.CONSTANT R24, desc[UR16][R24.64] ;  /* 0x0000001018187981 */ /* 0x000f22000c1e9b00 */
[----:B------:R-:W-:Y:S02]  /*08e0*/  IADD3 R5, P1, R5, R12, RZ ;  /* 0x0000000c05057210 */ /* 0x000fe40007f3e0ff */
[----:B------:R-:W-:-:S02]  /*08f0*/  MOV R7, R23 ;  /* 0x0000001700077202 */ /* 0x000fc40000000f00 */
[----:B------:R-:W-:Y:S01]  /*0900*/  SHF.R.S32.HI R20, RZ, 0x1f, R59 ;  /* 0x0000001fff147819 */ /* 0x000fe2000001143b */
[----:B0-----:R-:W-:Y:S01]  /*0910*/  ULEA UR5, UR15, UR14, 0x18 ;  /* 0x0000000e0f057291 */ /* 0x001fe2000f8ec03f */
[----:B------:R-:W-:Y:S01]  /*0920*/  IADD3.X R4, RZ, R13, RZ, P1, !PT ;  /* 0x0000000dff047210 */ /* 0x000fe20000ffe4ff */
[----:B------:R-:W2:Y:S01]  /*0930*/  LDG.E.64.CONSTANT R28, desc[UR16][R28.64] ;  /* 0x000000101c1c7981 */ /* 0x000ea2000c1e9b00 */
[C---:B------:R-:W-:Y:S02]  /*0940*/  SHF.L.U32 R50, R5.reuse, 0x1, RZ ;  /* 0x0000000105327819 */ /* 0x040fe400000006ff */
[----:B-1----:R-:W-:Y:S01]  /*0950*/  SHF.L.U64.HI R37, R5, 0x1, R4 ;  /* 0x0000000105257819 */ /* 0x002fe20000010204 */
[----:B------:R-:W-:Y:S01]  /*0960*/  IMAD R5, R3, 0x18, R2 ;  /* 0x0000001803057824 */ /* 0x000fe200078e0202 */
[----:B------:R-:W-:Y:S01]  /*0970*/  STL [R1+0xb8], R11 ;  /* 0x0000b80b01007387 */ /* 0x000fe20000100800 */
[----:B------:R0:W1:Y:S03]  /*0980*/  MUFU.RSQ R3, R43 ;  /* 0x0000002b00037308 */ /* 0x0000660000001400 */
[----:B------:R0:W-:Y:S01]  /*0990*/  STL [R1+0xbc], R8 ;  /* 0x0000bc0801007387 */ /* 0x0001e20000100800 */
[----:B------:R-:W-:-:S03]  /*09a0*/  LEA R0, R0, R5, 0x3 ;  /* 0x0000000500007211 */ /* 0x000fc600078e18ff */
[----:B------:R-:W-:Y:S04]  /*09b0*/  STL [R1+0x144], R35 ;  /* 0x0001442301007387 */ /* 0x000fe80000100800 */
[----:B------:R-:W-:Y:S01]  /*09c0*/  STL [R1+0xac], R19 ;  /* 0x0000ac1301007387 */ /* 0x000fe20000100800 */
[----:B------:R-:W-:-:S03]  /*09d0*/  SHF.L.U32 R5, R16, 0x10, RZ ;  /* 0x0000001010057819 */ /* 0x000fc600000006ff */
[----:B------:R-:W-:Y:S01]  /*09e0*/  STL [R1+0xb0], R17 ;  /* 0x0000b01101007387 */ /* 0x000fe20000100800 */
[----:B------:R-:W-:Y:S02]  /*09f0*/  PRMT R45, R6, 0x7632, R45 ;  /* 0x00007632062d7816 */ /* 0x000fe4000000002d */
[----:B------:R-:W-:Y:S02]  /*0a00*/  SHF.L.U32 R15, R40, 0x10, RZ ;  /* 0x00000010280f7819 */ /* 0x000fe400000006ff */
[C---:B------:R-:W-:Y:S02]  /*0a10*/  SHF.L.U32 R4, R7.reuse, 0x10, RZ ;  /* 0x0000001007047819 */ /* 0x040fe400000006ff */
[----:B------:R-:W-:Y:S02]  /*0a20*/  PRMT R44, R7, 0x7632, R44 ;  /* 0x00007632072c7816 */ /* 0x000fe4000000002c */
[----:B------:R-:W-:-:S05]  /*0a30*/  SHF.L.U32 R7, R38, 0x10, RZ ;  /* 0x0000001026077819 */ /* 0x000fca00000006ff */
[----:B0-----:R-:W-:Y:S01]  /*0a40*/  FADD.FTZ R8, -R42, R7 ;  /* 0x000000072a087221 */ /* 0x001fe20000010100 */
[----:B------:R-:W-:Y:S02]  /*0a50*/  LEA.HI R48, R20, R59, RZ, 0x2 ;  /* 0x0000003b14307211 */ /* 0x000fe400078f10ff */
[----:B------:R-:W-:Y:S02]  /*0a60*/  PRMT R43, R41, 0x7632, R43 ;  /* 0x00007632292b7816 */ /* 0x000fe4000000002b */
[----:B------:R-:W-:Y:S02]  /*0a70*/  SHF.L.U32 R44, R44, 0x10, RZ ;  /* 0x000000102c2c7819 */ /* 0x000fe400000006ff */
[----:B------:R-:W-:Y:S02]  /*0a80*/  SHF.L.U32 R43, R43, 0x10, RZ ;  /* 0x000000102b2b7819 */ /* 0x000fe400000006ff */
[----:B------:R-:W-:-:S04]  /*0a90*/  SHF.R.S32.HI R22, RZ, 0x2, R52 ;  /* 0x00000002ff167819 */ /* 0x000fc80000011434 */
[----:B------:R-:W-:-:S04]  /*0aa0*/  IADD3 R57, R22, 0xf0, RZ ;  /* 0x000000f016397810 */ /* 0x000fc80007ffe0ff */
[----:B------:R-:W-:Y:S02]  /*0ab0*/  SHF.R.S32.HI R58, RZ, 0x1f, R57 ;  /* 0x0000001fff3a7819 */ /* 0x000fe40000011439 */
[----:B------:R-:W-:Y:S02]  /*0ac0*/  IADD3 R26, P1, R50, UR10, RZ ;  /* 0x0000000a321a7c10 */ /* 0x000fe4000ff3e0ff */
[----:B------:R-:W-:Y:S02]  /*0ad0*/  LEA.HI R57, R58, R57, RZ, 0x2 ;  /* 0x000000393a397211 */ /* 0x000fe400078f10ff */
[----:B------:R-:W-:Y:S02]  /*0ae0*/  LEA.HI R20, R20, R59, RZ, 0x4 ;  /* 0x0000003b14147211 */ /* 0x000fe400078f20ff */
[----:B------:R-:W-:Y:S02]  /*0af0*/  IADD3 R58, R46, 0x5a00, RZ ;  /* 0x00005a002e3a7810 */ /* 0x000fe40007ffe0ff */
[----:B------:R-:W-:Y:S01]  /*0b00*/  IADD3.X R27, R37, UR11, RZ, P1, !PT ;  /* 0x0000000b251b7c10 */ /* 0x000fe20008ffe4ff */
[----:B---3--:R-:W-:Y:S04]  /*0b10*/  STL [R1+0x140], R30 ;  /* 0x0001401e01007387 */ /* 0x008fe80000100800 */
[----:B------:R-:W-:Y:S04]  /*0b20*/  STL [R1+0x13c], R31 ;  /* 0x00013c1f01007387 */ /* 0x000fe80000100800 */
[----:B------:R-:W-:Y:S04]  /*0b30*/  STL [R1+0xa4], R50 ;  /* 0x0000a43201007387 */ /* 0x000fe80000100800 */
[----:B------:R-:W-:Y:S04]  /*0b40*/  STL [R1+0xa8], R37 ;  /* 0x0000a82501007387 */ /* 0x000fe80000100800 */
[----:B------:R-:W-:Y:S04]  /*0b50*/  STL [R1+0xd0], R2 ;  /* 0x0000d00201007387 */ /* 0x000fe80000100800 */
[----:B------:R0:W-:Y:S01]  /*0b60*/  STL [R1+0x98], R0 ;  /* 0x0000980001007387 */ /* 0x0001e20000100800 */
[----:B------:R-:W-:-:S02]  /*0b70*/  PRMT R56, R39, 0x7632, R56 ;  /* 0x0000763227387816 */ /* 0x000fc40000000038 */
[----:B------:R-:W-:Y:S01]  /*0b80*/  PRMT R10, R38, 0x7632, R10 ;  /* 0x00007632260a7816 */ /* 0x000fe2000000000a */
[----:B------:R-:W3:Y:S01]  /*0b90*/  LDG.E.64.CONSTANT R26, desc[UR16][R26.64] ;  /* 0x000000101a1a7981 */ /* 0x000ee2000c1e9b00 */
[----:B0-----:R-:W-:Y:S01]  /*0ba0*/  SHF.L.U32 R0, R6, 0x10, RZ ;  /* 0x0000001006007819 */ /* 0x001fe200000006ff */
[----:B------:R-:W-:Y:S01]  /*0bb0*/  FADD.FTZ R6, -R42, R5 ;  /* 0x000000052a067221 */ /* 0x000fe20000010100 */
[----:B------:R-:W-:-:S03]  /*0bc0*/  SHF.L.U32 R5, R14, 0x10, RZ ;  /* 0x000000100e057819 */ /* 0x000fc600000006ff */
[----:B-1----:R-:W-:Y:S02]  /*0bd0*/  FMUL.FTZ R35, R3, R6 ;  /* 0x0000000603237220 */ /* 0x002fe40000410000 */
[----:B------:R-:W-:-:S04]  /*0be0*/  FADD.FTZ R6, -R42, R5 ;  /* 0x000000052a067221 */ /* 0x000fc80000010100 */
[----:B------:R-:W-:Y:S01]  /*0bf0*/  FMUL.FTZ R61, R3, R6 ;  /* 0x00000006033d7220 */ /* 0x000fe20000410000 */
[----:B------:R-:W-:Y:S01]  /*0c00*/  SHF.L.U32 R6, R39, 0x10, RZ ;  /* 0x0000001027067819 */ /* 0x000fe200000006ff */
[----:B------:R-:W-:Y:S01]  /*0c10*/  STL [R1+0xc], R15 ;  /* 0x00000c0f01007387 */ /* 0x000fe20000100800 */
[----:B------:R-:W-:-:S03]  /*0c20*/  SHF.L.U32 R2, R41, 0x10, RZ ;  /* 0x0000001029027819 */ /* 0x000fc600000006ff */
[----:B------:R-:W-:Y:S01]  /*0c30*/  FADD.FTZ R6, -R42, R6 ;  /* 0x000000062a067221 */ /* 0x000fe20000010100 */
[----:B------:R0:W-:Y:S03]  /*0c40*/  STL [R1+0xd4], R40 ;  /* 0x0000d42801007387 */ /* 0x0001e60000100800 */
[----:B------:R-:W-:Y:S01]  /*0c50*/  FMUL.FTZ R31, R3, R6 ;  /* 0x00000006031f7220 */ /* 0x000fe20000410000 */
[----:B------:R-:W-:Y:S01]  /*0c60*/  PRMT R6, R14, 0x7632, R6 ;  /* 0x000076320e067816 */ /* 0x000fe20000000006 */
[----:B------:R-:W-:Y:S01]  /*0c70*/  FFMA.FTZ R11, R61, R4, R2 ;  /* 0x000000043d0b7223 */ /* 0x000fe20000010002 */
[----:B0-----:R-:W0:Y:S02]  /*0c80*/  S2R R40, SR_TID.X ;  /* 0x0000000000287919 */ /* 0x001e240000002100 */
[----:B------:R-:W-:Y:S01]  /*0c90*/  SHF.L.U32 R6, R6, 0x10, RZ ;  /* 0x0000001006067819 */ /* 0x000fe200000006ff */
[----:B------:R-:W-:Y:S01]  /*0ca0*/  FMUL.FTZ R30, R3, R8 ;  /* 0x00000008031e7220 */ /* 0x000fe20000410000 */
[----:B------:R-:W-:Y:S01]  /*0cb0*/  FMUL.FTZ R55, R11, -1.4426950216293334961 ;  /* 0xbfb8aa3b0b377820 */ /* 0x000fe20000410000 */
[----:B------:R-:W-:Y:S01]  /*0cc0*/  STL [R1+0x78], R35 ;  /* 0x0000782301007387 */ /* 0x000fe20000100800 */
[--C-:B------:R-:W-:Y:S01]  /*0cd0*/  FFMA.FTZ R5, R35, R0, R15.reuse ;  /* 0x0000000023057223 */ /* 0x100fe2000001000f */
[----:B------:R-:W-:Y:S01]  /*0ce0*/  FADD.FTZ R6, -R42, R6 ;  /* 0x000000062a067221 */ /* 0x000fe20000010100 */
[----:B------:R-:W-:Y:S01]  /*0cf0*/  FFMA.FTZ R18, R0, R30, R15 ;  /* 0x0000001e00127223 */ /* 0x000fe2000001000f */
[----:B------:R1:W-:Y:S01]  /*0d00*/  STL [R1+0x58], R2 ;  /* 0x0000580201007387 */ /* 0x0003e20000100800 */
[----:B------:R-:W-:Y:S01]  /*0d10*/  FFMA.FTZ R15, R4, R31, R2 ;  /* 0x0000001f040f7223 */ /* 0x000fe20000010002 */
[----:B------:R-:W4:Y:S01]  /*0d20*/  MUFU.EX2 R55, R55 ;  /* 0x0000003700377308 */ /* 0x000f220000000800 */
[----:B------:R-:W-:Y:S01]  /*0d30*/  FMUL.FTZ R6, R3, R6 ;  /* 0x0000000603067220 */ /* 0x000fe20000410000 */
[----:B-1----:R-:W-:-:S03]  /*0d40*/  SHF.R.S32.HI R2, RZ, 0x2, R48 ;  /* 0x00000002ff027819 */ /* 0x002fc60000011430 */
[----:B------:R-:W-:Y:S01]  /*0d50*/  FFMA.FTZ R14, R6, R44, R43 ;  /* 0x0000002c060e7223 */ /* 0x000fe2000001002b */
[----:B------:R-:W-:-:S03]  /*0d60*/  IADD3 R51, R2, 0xf0, RZ ;  /* 0x000000f002337810 */ /* 0x000fc60007ffe0ff */
[----:B------:R-:W-:Y:S01]  /*0d70*/  FMUL.FTZ R23, R14, -1.4426950216293334961 ;  /* 0xbfb8aa3b0e177820 */ /* 0x000fe20000410000 */
[----:B------:R-:W-:Y:S02]  /*0d80*/  LOP3.LUT R48, R48, 0xfffffffc, RZ, 0xc0, !PT ;  /* 0xfffffffc30307812 */ /* 0x000fe400078ec0ff */
[----:B------:R-:W-:Y:S02]  /*0d90*/  SHF.R.S32.HI R54, RZ, 0x1f, R51 ;  /* 0x0000001fff367819 */ /* 0x000fe40000011433 */
[----:B------:R-:W-:Y:S02]  /*0da0*/  IADD3 R48, R59, -R48, RZ ;  /* 0x800000303b307210 */ /* 0x000fe40007ffe0ff */
[----:B------:R-:W-:Y:S02]  /*0db0*/  LEA.HI R51, R54, R51, RZ, 0x2 ;  /* 0x0000003336337211 */ /* 0x000fe400078f10ff */
[C---:B------:R-:W-:Y:S01]  /*0dc0*/  IADD3 R54, R46.reuse, 0x4b00, RZ ;  /* 0x00004b002e367810 */ /* 0x040fe20007ffe0ff */
[----:B------:R-:W1:Y:S01]  /*0dd0*/  MUFU.EX2 R23, R23 ;  /* 0x0000001700177308 */ /* 0x000e620000000800 */
[----:B------:R-:W-:-:S02]  /*0de0*/  IADD3 R59, R46, 0x6900, RZ ;  /* 0x000069002e3b7810 */ /* 0x000fc40007ffe0ff */
[-C--:B------:R-:W-:Y:S02]  /*0df0*/  IADD3 R54, P2, R54, R12.reuse, RZ ;  /* 0x0000000c36367210 */ /* 0x080fe40007f5e0ff */
[-C--:B------:R-:W-:Y:S01]  /*0e00*/  IADD3 R46, P1, R58, R12.reuse, RZ ;  /* 0x0000000c3a2e7210 */ /* 0x080fe20007f3e0ff */
[----:B----4-:R-:W-:Y:S01]  /*0e10*/  FADD.FTZ R58, R55, 1 ;  /* 0x3f800000373a7421 */ /* 0x010fe20000010000 */
[----:B------:R-:W-:Y:S02]  /*0e20*/  IADD3 R12, P0, R59, R12, RZ ;  /* 0x0000000c3b0c7210 */ /* 0x000fe40007f1e0ff */
[----:B0-----:R-:W-:Y:S02]  /*0e30*/  LEA.HI R59, R60, R40, RZ, 0x4 ;  /* 0x000000283c3b7211 */ /* 0x001fe400078f20ff */
[----:B------:R-:W-:Y:S01]  /*0e40*/  LOP3.LUT R55, R52, 0xfffffffc, RZ, 0xc0, !PT ;  /* 0xfffffffc34377812 */ /* 0x000fe200078ec0ff */
[----:B------:R-:W-:Y:S01]  /*0e50*/  STL [R1+0xd8], R41 ;  /* 0x0000d82901007387 */ /* 0x000fe20000100800 */
[----:B------:R-:W-:-:S02]  /*0e60*/  SHF.R.U32.HI R59, RZ, 0x4, R59 ;  /* 0x00000004ff3b7819 */ /* 0x000fc4000001163b */
[----:B------:R-:W-:Y:S01]  /*0e70*/  IADD3 R55, -R55, R40, RZ ;  /* 0x0000002837377210 */ /* 0x000fe20007ffe1ff */
[----:B------:R-:W-:Y:S01]  /*0e80*/  STL [R1+0x7c], R61 ;  /* 0x00007c3d01007387 */ /* 0x000fe20000100800 */
[----:B------:R-:W-:Y:S01]  /*0e90*/  SHF.R.U32.HI R60, RZ, 0x2, R57 ;  /* 0x00000002ff3c7819 */ /* 0x000fe20000011639 */
[----:B------:R0:W-:Y:S02]  /*0ea0*/  MUFU.RCP R52, R58 ;  /* 0x0000003a00347308 */ /* 0x0001e40000001000 */
[----:B------:R-:W-:Y:S01]  /*0eb0*/  STL [R1+0x80], R30 ;  /* 0x0000801e01007387 */ /* 0x000fe20000100800 */
[----:B------:R-:W-:-:S03]  /*0ec0*/  LOP3.LUT R57, R55, 0x3, R59, 0x78, !PT ;  /* 0x0000000337397812 */ /* 0x000fc600078e783b */
[----:B------:R-:W-:Y:S01]  /*0ed0*/  STL [R1+0x84], R31 ;  /* 0x0000841f01007387 */ /* 0x000fe20000100800 */
[----:B------:R-:W-:Y:S02]  /*0ee0*/  LOP3.LUT R55, R55, 0x3, R60, 0x78, !PT ;  /* 0x0000000337377812 */ /* 0x000fe400078e783c */
[----:B0-----:R-:W-:Y:S01]  /*0ef0*/  IADD3.X R58, RZ, R13, RZ, P2, !PT ;  /* 0x0000000dff3a7210 */ /* 0x001fe200017fe4ff */
[----:B------:R-:W-:Y:S01]  /*0f00*/  STL [R1+0xdc], R38 ;  /* 0x0000dc2601007387 */ /* 0x000fe20000100800 */
[----:B------:R-:W-:-:S03]  /*0f10*/  SHF.L.U32 R60, R54, 0x1, RZ ;  /* 0x00000001363c7819 */ /* 0x000fc600000006ff */
[----:B------:R-:W-:Y:S01]  /*0f20*/  STL [R1+0xe0], R39 ;  /* 0x0000e02701007387 */ /* 0x000fe20000100800 */
[----:B-1----:R-:W-:-:S03]  /*0f30*/  FADD.FTZ R23, R23, 1 ;  /* 0x3f80000017177421 */ /* 0x002fc60000010000 */
[----:B------:R-:W-:Y:S04]  /*0f40*/  STL [R1+0x5c], R2 ;  /* 0x00005c0201007387 */ /* 0x000fe80000100800 */
[----:B------:R0:W-:Y:S02]  /*0f50*/  STL [R1+0x134], R24 ;  /* 0x0001341801007387 */ /* 0x0001e40000100800 */
[----:B0-----:R-:W-:Y:S02]  /*0f60*/  SHF.L.U64.HI R24, R54, 0x1, R58 ;  /* 0x0000000136187819 */ /* 0x001fe4000001023a */
[----:B------:R-:W-:Y:S02]  /*0f70*/  LEA R58, R22, UR5, 0x5 ;  /* 0x00000005163a7c11 */ /* 0x000fe4000f8e28ff */
[----:B------:R-:W-:Y:S01]  /*0f80*/  IADD3 R22, P3, R60, UR10, RZ ;  /* 0x0000000a3c167c10 */ /* 0x000fe2000ff7e0ff */
[----:B------:R0:W-:Y:S03]  /*0f90*/  MUFU.RCP R54, R23 ;  /* 0x0000001700367308 */ /* 0x0001e60000001000 */
[----:B0-----:R-:W-:-:S06]  /*0fa0*/  IADD3.X R23, R24, UR11, RZ, P3, !PT ;  /* 0x0000000b18177c10 */ /* 0x001fcc0009ffe4ff */
[----:B------:R-:W4:Y:S01]  /*0fb0*/  LDG.E.64.CONSTANT R22, desc[UR16][R22.64] ;  /* 0x0000001016167981 */ /* 0x000f22000c1e9b00 */
[----:B------:R-:W-:Y:S01]  /*0fc0*/  FMUL.FTZ R47, R5, -1.4426950216293334961 ;  /* 0xbfb8aa3b052f7820 */ /* 0x000fe20000410000 */
[----:B------:R-:W-:-:S05]  /*0fd0*/  FMUL.FTZ R21, R18, -1.4426950216293334961 ;  /* 0xbfb8aa3b12157820 */ /* 0x000fca0000410000 */
[----:B------:R-:W0:Y:S01]  /*0fe0*/  MUFU.EX2 R47, R47 ;  /* 0x0000002f002f7308 */ /* 0x000e220000000800 */
[----:B------:R-:W-:Y:S01]  /*0ff0*/  SHF.L.U32 R56, R56, 0x10, RZ ;  /* 0x0000001038387819 */ /* 0x000fe200000006ff */
[----:B------:R-:W-:-:S04]  /*1000*/  FMUL.FTZ R49, R15, -1.4426950216293334961 ;  /* 0xbfb8aa3b0f317820 */ /* 0x000fc80000410000 */
[----:B------:R-:W-:Y:S02]  /*1010*/  FADD.FTZ R56, -R42, R56 ;  /* 0x000000382a387221 */ /* 0x000fe40000010100 */
[----:B------:R-:W1:Y:S02]  /*1020*/  MUFU.EX2 R21, R21 ;  /* 0x0000001500157308 */ /* 0x000e640000000800 */
[----:B------:R-:W-:Y:S01]  /*1030*/  FMUL.FTZ R56, R3, R56 ;  /* 0x0000003803387220 */ /* 0x000fe20000410000 */
[----:B0-----:R-:W-:-:S03]  /*1040*/  FADD.FTZ R47, R47, 1 ;  /* 0x3f8000002f2f7421 */ /* 0x001fc60000010000 */
[----:B------:R-:W-:Y:S02]  /*1050*/  FFMA.FTZ R17, R44, R56, R43 ;  /* 0x000000382c117223 */ /* 0x000fe4000001002b */
[----:B------:R-:W0:Y:S01]  /*1060*/  MUFU.EX2 R49, R49 ;  /* 0x0000003100317308 */ /* 0x000e220000000800 */
[----:B------:R-:W-:Y:S01]  /*1070*/  MOV R2, R50 ;  /* 0x0000003200027202 */ /* 0x000fe20000000f00 */
[----:B------:R-:W-:Y:S01]  /*1080*/  FMUL.FTZ R50, R17, -1.4426950216293334961 ;  /* 0xbfb8aa3b11327820 */ /* 0x000fe20000410000 */
[----:B------:R-:W-:-:S05]  /*1090*/  LEA R38, R57, R58, 0x3 ;  /* 0x0000003a39267211 */ /* 0x000fca00078e18ff */
[----:B------:R-:W2:Y:S01]  /*10a0*/  MUFU.RCP R47, R47 ;  /* 0x0000002f002f7308 */ /* 0x000ea20000001000 */
[----:B-1----:R-:W-:Y:S01]  /*10b0*/  FADD.FTZ R57, R21, 1 ;  /* 0x3f80000015397421 */ /* 0x002fe20000010000 */
[----:B------:R-:W-:Y:S02]  /*10c0*/  LEA R41, R55, R58, 0x3 ;  /* 0x0000003a37297211 */ /* 0x000fe400078e18ff */
[----:B------:R-:W-:-:S04]  /*10d0*/  SHF.R.U32.HI R59, RZ, 0x4, R20 ;  /* 0x00000004ff3b7819 */ /* 0x000fc80000011614 */
[----:B------:R-:W1:Y:S01]  /*10e0*/  MUFU.EX2 R50, R50 ;  /* 0x0000003200327308 */ /* 0x000e620000000800 */
[----:B------:R-:W-:Y:S02]  /*10f0*/  SHF.R.U32.HI R51, RZ, 0x2, R51 ;  /* 0x00000002ff337819 */ /* 0x000fe40000011633 */
[----:B------:R-:W-:-:S05]  /*1100*/  IADD3 R20, P2, R2, UR20, RZ ;  /* 0x0000001402147c10 */ /* 0x000fca000ff5e0ff */
[----:B------:R0:W1:Y:S01]  /*1110*/  MUFU.RCP R55, R57 ;  /* 0x0000003900377308 */ /* 0x0000620000001000 */
[C---:B------:R-:W-:Y:S02]  /*1120*/  LOP3.LUT R40, R48.reuse, 0x3, R59, 0x78, !PT ;  /* 0x0000000330287812 */ /* 0x040fe400078e783b */
[----:B------:R-:W-:Y:S01]  /*1130*/  LOP3.LUT R2, R48, 0x3, R51, 0x78, !PT ;  /* 0x0000000330027812 */ /* 0x000fe200078e7833 */
[----:B------:R-:W-:Y:S01]  /*1140*/  FADD.FTZ R48, -R54, 1 ;  /* 0x3f80000036307421 */ /* 0x000fe20000010100 */
[----:B0-----:R-:W-:Y:S01]  /*1150*/  FADD.FTZ R57, R49, 1 ;  /* 0x3f80000031397421 */ /* 0x001fe20000010000 */
[----:B--2---:R-:W-:Y:S02]  /*1160*/  FADD.FTZ R49, -R47, 1 ;  /* 0x3f8000002f317421 */ /* 0x004fe40000010100 */
[----:B------:R-:W-:Y:S02]  /*1170*/  FFMA.FTZ R48, R14, R48, 1 ;  /* 0x3f8000000e307423 */ /* 0x000fe40000010030 */
[----:B------:R-:W-:-:S02]  /*1180*/  FFMA.FTZ R49, R5, R49, 1 ;  /* 0x3f80000005317423 */ /* 0x000fc40000010031 */
[----:B------:R-:W-:Y:S01]  /*1190*/  FMUL.FTZ R48, R54, R48 ;  /* 0x0000003036307220 */ /* 0x000fe20000410000 */
[----:B-1----:R-:W-:Y:S01]  /*11a0*/  FADD.FTZ R54, R50, 1 ;  /* 0x3f80000032367421 */ /* 0x002fe20000010000 */
[----:B------:R-:W-:Y:S01]  /*11b0*/  STL [R1+0x130], R25 ;  /* 0x0001301901007387 */ /* 0x000fe20000100800 */
[----:B------:R-:W-:Y:S01]  /*11c0*/  FMUL.FTZ R49, R47, R49 ;  /* 0x000000312f317220 */ /* 0x000fe20000410000 */
[----:B------:R-:W-:Y:S01]  /*11d0*/  SHF.L.U32 R47, R36, 0x10, RZ ;  /* 0x00000010242f7819 */ /* 0x000fe200000006ff */
[----:B------:R-:W-:Y:S01]  /*11e0*/  FADD.FTZ R50, -R55, 1 ;  /* 0x3f80000037327421 */ /* 0x000fe20000010100 */
[----:B------:R-:W-:Y:S04]  /*11f0*/  STL [R1+0xa0], R24 ;  /* 0x0000a01801007387 */ /* 0x000fe80000100800 */
[----:B------:R-:W-:Y:S01]  /*1200*/  STL [R1+0x9c], R60 ;  /* 0x00009c3c01007387 */ /* 0x000fe20000100800 */
[----:B------:R-:W-:-:S03]  /*1210*/  FFMA.FTZ R18, R18, R50, 1 ;  /* 0x3f80000012127423 */ /* 0x000fc60000010032 */
[----:B------:R-:W-:Y:S04]  /*1220*/  STL [R1+0xe4], R38 ;  /* 0x0000e42601007387 */ /* 0x000fe80000100800 */
[----:B------:R0:W-:Y:S01]  /*1230*/  STL [R1+0xe8], R41 ;  /* 0x0000e82901007387 */ /* 0x0001e20000100800 */
[----:B------:R-:W-:Y:S01]  /*1240*/  IADD3.X R21, R37, UR21, RZ, P2, !PT ;  /* 0x0000001525157c10 */ /* 0x000fe200097fe4ff */
[----:B------:R-:W-:Y:S02]  /*1250*/  FMUL.FTZ R55, R55, R18 ;  /* 0x0000001237377220 */ /* 0x000fe40000410000 */
[----:B------:R1:W-:Y:S04]  /*1260*/  STL [R1+0x12c], R40 ;  /* 0x00012c2801007387 */ /* 0x0003e80000100800 */
[----:B------:R-:W2:Y:S01]  /*1270*/  LDL.LU R37, [R1+0x148] ;  /* 0x0001480001257983 */ /* 0x000ea20000300800 */
[----:B0-----:R-:W-:-:S03]  /*1280*/  FMUL.FTZ R41, R47, R49 ;  /* 0x000000312f297220 */ /* 0x001fc60000410000 */
[----:B------:R-:W3:Y:S01]  /*1290*/  LDL.LU R39, [R1+0xc] ;  /* 0x00000c0001277983 */ /* 0x000ee20000300800 */
[----:B------:R-:W-:Y:S01]  /*12a0*/  FMUL.FTZ R18, R0, R41 ;  /* 0x0000002900127220 */ /* 0x000fe20000410000 */
[----:B------:R-:W-:Y:S02]  /*12b0*/  PRMT R8, R16, 0x7632, R8 ;  /* 0x0000763210087816 */ /* 0x000fe40000000008 */
[----:B------:R-:W-:Y:S01]  /*12c0*/  SHF.L.U32 R45, R45, 0x10, RZ ;  /* 0x000000102d2d7819 */ /* 0x000fe200000006ff */
[----:B------:R-:W-:Y:S01]  /*12d0*/  FFMA.FTZ R18, R35, R18, RZ ;  /* 0x0000001223127223 */ /* 0x000fe200000100ff */
[----:B------:R-:W-:Y:S02]  /*12e0*/  SHF.L.U32 R9, R9, 0x10, RZ ;  /* 0x0000001009097819 */ /* 0x000fe400000006ff */
[----:B------:R-:W-:Y:S01]  /*12f0*/  SHF.L.U32 R10, R10, 0x10, RZ ;  /* 0x000000100a0a7819 */ /* 0x000fe200000006ff */
[----:B------:R-:W-:Y:S01]  /*1300*/  FADD.FTZ R5, -R52, 1 ;  /* 0x3f80000034057421 */ /* 0x000fe20000010100 */
[----:B------:R-:W-:Y:S01]  /*1310*/  MUFU.RCP R57, R57 ;  /* 0x0000003900397308 */ /* 0x000fe20000001000 */
[----:B------:R-:W-:Y:S01]  /*1320*/  PRMT R58, R32, 0x7632, R58 ;  /* 0x00007632203a7816 */ /* 0x000fe2000000003a */
[----:B------:R-:W3:Y:S04]  /*1330*/  LDG.E.64.CONSTANT R20, desc[UR16][R20.64] ;  /* 0x0000001014147981 */ /* 0x000ee8000c1e9b00 */
[----:B----4-:R-:W-:Y:S04]  /*1340*/  STL [R1+0x138], R23 ;  /* 0x0001381701007387 */ /* 0x010fe80000100800 */
[----:B------:R-:W-:Y:S04]  /*1350*/  STL [R1+0xec], R36 ;  /* 0x0000ec2401007387 */ /* 0x000fe80000100800 */
[----:B------:R-:W-:Y:S04]  /*1360*/  STL [R1+0x40], R41 ;  /* 0x0000402901007387 */ /* 0x000fe80000100800 */
[----:B------:R-:W4:Y:S01]  /*1370*/  LDL.LU R35, [R1+0x144] ;  /* 0x0001440001237983 */ /* 0x000f220000300800 */
[----:B------:R-:W-:Y:S01]  /*1380*/  SHF.L.U32 R8, R8, 0x10, RZ ;  /* 0x0000001008087819 */ /* 0x000fe200000006ff */
[C---:B------:R-:W-:Y:S01]  /*1390*/  FADD.FTZ R10, -R42.reuse, R10 ;  /* 0x0000000a2a0a7221 */ /* 0x040fe20000010100 */
[----:B------:R-:W-:Y:S01]  /*13a0*/  FFMA.FTZ R11, R11, R5, 1 ;  /* 0x3f8000000b0b7423 */ /* 0x000fe20000010005 */
[----:B-1----:R-:W3:Y:S02]  /*13b0*/  LDL.LU R40, [R1+0x58] ;  /* 0x0000580001287983 */ /* 0x002ee40000300800 */
[----:B------:R-:W-:-:S04]  /*13c0*/  FADD.FTZ R8, -R42, R8 ;  /* 0x000000082a087221 */ /* 0x000fc80000010100 */
[----:B------:R-:W-:-:S04]  /*13d0*/  FMUL.FTZ R8, R3, R8 ;  /* 0x0000000803087220 */ /* 0x000fc80000410000 */
[----:B------:R-:W-:Y:S01]  /*13e0*/  FFMA.FTZ R16, R8, R45, R9 ;  /* 0x0000002d08107223 */ /* 0x000fe20000010009 */
[----:B------:R-:W-:-:S03]  /*13f0*/  FMUL.FTZ R10, R3, R10 ;  /* 0x0000000a030a7220 */ /* 0x000fc60000410000 */
[----:B------:R-:W-:Y:S01]  /*1400*/  FMUL.FTZ R53, R16, -1.4426950216293334961 ;  /* 0xbfb8aa3b10357820 */ /* 0x000fe20000410000 */
[----:B------:R-:W-:-:S05]  /*1410*/  FFMA.FTZ R7, R45, R10, R9 ;  /* 0x0000000a2d077223 */ /* 0x000fca0000010009 */
[----:B------:R-:W0:Y:S01]  /*1420*/  MUFU.EX2 R53, R53 ;  /* 0x0000003500357308 */ /* 0x000e220000000800 */
[----:B------:R-:W-:-:S07]  /*1430*/  FMUL.FTZ R19, R7, -1.4426950216293334961 ;  /* 0xbfb8aa3b07137820 */ /* 0x000fce0000410000 */
[----:B------:R-:W1:Y:S01]  /*1440*/  MUFU.EX2 R19, R19 ;  /* 0x0000001300137308 */ /* 0x000e620000000800 */
[----:B0-----:R-:W-:-:S07]  /*1450*/  FADD.FTZ R53, R53, 1 ;  /* 0x3f80000035357421 */ /* 0x001fce0000010000 */
[----:B------:R-:W0:Y:S01]  /*1460*/  MUFU.RCP R53, R53 ;  /* 0x0000003500357308 */ /* 0x000e220000001000 */
[----:B-1----:R-:W-:-:S07]  /*1470*/  FADD.FTZ R51, R19, 1 ;  /* 0x3f80000013337421 */ /* 0x002fce0000010000 */
[----:B------:R-:W1:Y:S01]  /*1480*/  MUFU.RCP R5, R51 ;  /* 0x0000003300057308 */ /* 0x000e620000001000 */
[----:B------:R-:W-:Y:S01]  /*1490*/  FADD.FTZ R14, -R57, 1 ;  /* 0x3f800000390e7421 */ /* 0x000fe20000010100 */
[----:B0-----:R-:W-:-:S03]  /*14a0*/  FADD.FTZ R19, -R53, 1 ;  /* 0x3f80000035137421 */ /* 0x001fc60000010100 */
[----:B------:R-:W-:Y:S01]  /*14b0*/  FFMA.FTZ R14, R15, R14, 1 ;  /* 0x3f8000000f0e7423 */ /* 0x000fe2000001000e */
[----:B------:R-:W-:Y:S01]  /*14c0*/  FFMA.FTZ R19, R16, R19, 1 ;  /* 0x3f80000010137423 */ /* 0x000fe20000010013 */
[----:B------:R-:W-:Y:S01]  /*14d0*/  PRMT R16, R36, 0x7632, R16 ;  /* 0x0000763224107816 */ /* 0x000fe20000000010 */
[----:B------:R-:W0:Y:S01]  /*14e0*/  MUFU.RCP R54, R54 ;  /* 0x0000003600367308 */ /* 0x000e220000001000 */
[----:B-1----:R-:W-:Y:S02]  /*14f0*/  FADD.FTZ R15, -R5, 1 ;  /* 0x3f800000050f7421 */ /* 0x002fe40000010100 */
[----:B------:R-:W-:Y:S01]  /*1500*/  SHF.L.U32 R16, R16, 0x10, RZ ;  /* 0x0000001010107819 */ /* 0x000fe200000006ff */
[----:B------:R-:W-:Y:S01]  /*1510*/  FMUL.FTZ R19, R53, R19 ;  /* 0x0000001335137220 */ /* 0x000fe20000410000 */
[----:B------:R-:W-:Y:S01]  /*1520*/  FFMA.FTZ R15, R7, R15, 1 ;  /* 0x3f800000070f7423 */ /* 0x000fe2000001000f */
[----:B------:R-:W-:Y:S02]  /*1530*/  FMUL.FTZ R50, R57, R14 ;  /* 0x0000000e39327220 */ /* 0x000fe40000410000 */
[----:B------:R-:W-:Y:S01]  /*1540*/  FMUL.FTZ R47, R16, R19 ;  /* 0x00000013102f7220 */ /* 0x000fe20000410000 */
[----:B--2---:R-:W-:Y:S01]  /*1550*/  SHF.L.U32 R16, R37, 0x10, RZ ;  /* 0x0000001025107819 */ /* 0x004fe200000006ff */
[----:B------:R-:W-:Y:S01]  /*1560*/  FMUL.FTZ R57, R5, R15 ;  /* 0x0000000f05397220 */ /* 0x000fe20000410000 */
[----:B------:R-:W-:Y:S01]  /*1570*/  FMUL.FTZ R11, R52, R11 ;  /* 0x0000000b340b7220 */ /* 0x000fe20000410000 */
[----:B------:R-:W-:-:S03]  /*1580*/  PRMT R14, R37, 0x7632, R14 ;  /* 0x00007632250e7816 */ /* 0x000fc6000000000e */
[----:B------:R-:W-:Y:S01]  /*1590*/  FMUL.FTZ R38, R16, R11 ;  /* 0x0000000b10267220 */ /* 0x000fe20000410000 */
[----:B------:R-:W-:Y:S01]  /*15a0*/  SHF.L.U32 R11, R34, 0x10, RZ ;  /* 0x00000010220b7819 */ /* 0x000fe200000006ff */
[----:B------:R-:W-:Y:S01]  /*15b0*/  FMUL.FTZ R7, R45, R47 ;  /* 0x0000002f2d077220 */ /* 0x000fe20000410000 */
[----:B------:R-:W-:Y:S01]  /*15c0*/  SHF.L.U32 R49, R14, 0x10, RZ ;  /* 0x000000100e317819 */ /* 0x000fe200000006ff */
[----:B0-----:R-:W-:Y:S01]  /*15d0*/  FADD.FTZ R16, -R54, 1 ;  /* 0x3f80000036107421 */ /* 0x001fe20000010100 */
[----:B------:R-:W-:Y:S01]  /*15e0*/  FMUL.FTZ R14, R4, R38 ;  /* 0x00000026040e7220 */ /* 0x000fe20000410000 */
[----:B------:R-:W-:Y:S01]  /*15f0*/  FADD.FTZ R11, -R42, R11 ;  /* 0x0000000b2a0b7221 */ /* 0x000fe20000010100 */
[----:B------:R-:W-:Y:S01]  /*1600*/  FFMA.FTZ R7, R8, R7, R18 ;  /* 0x0000000708077223 */ /* 0x000fe20000010012 */
[----:B------:R-:W-:Y:S01]  /*1610*/  FMUL.FTZ R49, R49, R48 ;  /* 0x0000003031317220 */ /* 0x000fe20000410000 */
[----:B------:R-:W-:Y:S01]  /*1620*/  FFMA.FTZ R16, R17, R16, 1 ;  /* 0x3f80000011107423 */ /* 0x000fe20000010010 */
[----:B------:R0:W-:Y:S01]  /*1630*/  STL [R1+0xf0], R37 ;  /* 0x0000f02501007387 */ /* 0x0001e20000100800 */
[----:B------:R-:W-:Y:S01]  /*1640*/  SHF.L.U32 R17, R33, 0x10, RZ ;  /* 0x0000001021117819 */ /* 0x000fe200000006ff */
[----:B------:R-:W-:Y:S01]  /*1650*/  FFMA.FTZ R7, R61, R14, R7 ;  /* 0x0000000e3d077223 */ /* 0x000fe20000010007 */
[----:B------:R-:W-:Y:S01]  /*1660*/  SHF.L.U32 R58, R58, 0x10, RZ ;  /* 0x000000103a3a7819 */ /* 0x000fe200000006ff */
[----:B------:R-:W-:Y:S01]  /*1670*/  FMUL.FTZ R52, R44, R49 ;  /* 0x000000312c347220 */ /* 0x000fe20000410000 */
[----:B------:R-:W-:Y:S01]  /*1680*/  STL [R1+0x48], R38 ;  /* 0x0000482601007387 */ /* 0x000fe20000100800 */
[----:B0-----:R-:W-:-:S03]  /*1690*/  FMUL.FTZ R37, R3, R11 ;  /* 0x0000000b03257220 */ /* 0x001fc60000410000 */
[----:B------:R-:W-:Y:S01]  /*16a0*/  STL [R1+0xf4], R34 ;  /* 0x0000f42201007387 */ /* 0x000fe20000100800 */
[----:B------:R-:W-:Y:S01]  /*16b0*/  FFMA.FTZ R52, R6, R52, R7 ;  /* 0x0000003406347223 */ /* 0x000fe20000010007 */
[----:B------:R-:W-:Y:S02]  /*16c0*/  SHF.L.U32 R23, R46, 0x1, RZ ;  /* 0x000000012e177819 */ /* 0x000fe400000006ff */
[----:B------:R-:W-:Y:S01]  /*16d0*/  STL [R1+0x74], R37 ;  /* 0x0000742501007387 */ /* 0x000fe20000100800 */
[----:B----4-:R-:W-:-:S05]  /*16e0*/  SHF.L.U32 R5, R35, 0x10, RZ ;  /* 0x0000001023057819 */ /* 0x010fca00000006ff */
[----:B------:R-:W-:Y:S01]  /*16f0*/  FADD.FTZ R15, -R42, R5 ;  /* 0x000000052a0f7221 */ /* 0x000fe20000010100 */
[----:B------:R-:W-:-:S05]  /*1700*/  SHF.L.U32 R5, R32, 0x10, RZ ;  /* 0x0000001020057819 */ /* 0x000fca00000006ff */
[----:B------:R-:W-:Y:S01]  /*1710*/  FMUL.FTZ R25, R5, R55 ;  /* 0x0000003705197220 */ /* 0x000fe20000410000 */
[----:B------:R-:W-:Y:S02]  /*1720*/  IADD3.X R5, RZ, R13, RZ, P1, !PT ;  /* 0x0000000dff057210 */ /* 0x000fe40000ffe4ff */
[----:B------:R-:W-:Y:S01]  /*1730*/  IADD3 R18, P1, R60, UR20, RZ ;  /* 0x000000143c127c10 */ /* 0x000fe2000ff3e0ff */
[----:B------:R-:W-:Y:S01]  /*1740*/  FMUL.FTZ R36, R3, R15 ;  /* 0x0000000f03247220 */ /* 0x000fe20000410000 */
[----:B------:R-:W-:Y:S02]  /*1750*/  SHF.L.U64.HI R61, R46, 0x1, R5 ;  /* 0x000000012e3d7819 */ /* 0x000fe40000010205 */
[----:B------:R-:W-:Y:S01]  /*1760*/  IADD3.X R19, R24, UR21, RZ, P1, !PT ;  /* 0x0000001518137c10 */ /* 0x000fe20008ffe4ff */
[----:B------:R-:W-:Y:S01]  /*1770*/  FMUL.FTZ R24, R17, R50 ;  /* 0x0000003211187220 */ /* 0x000fe20000410000 */
[----:B------:R-:W-:Y:S01]  /*1780*/  FMUL.FTZ R50, R58, R57 ;  /* 0x000000393a327220 */ /* 0x000fe20000410000 */
[----:B------:R-:W-:Y:S01]  /*1790*/  FMUL.FTZ R59, R0, R25 ;  /* 0x00000019003b7220 */ /* 0x000fe20000410000 */
[----:B------:R-:W-:Y:S01]  /*17a0*/  STL [R1+0xf8], R35 ;  /* 0x0000f82301007387 */ /* 0x000fe20000100800 */
[----:B------:R-:W-:Y:S01]  /*17b0*/  FFMA.FTZ R60, R8, R47, RZ ;  /* 0x0000002f083c7223 */ /* 0x000fe200000100ff */
[----:B------:R-:W-:-:S02]  /*17c0*/  FMUL.FTZ R8, R45, R50 ;  /* 0x000000322d087220 */ /* 0x000fc40000410000 */
[----:B------:R-:W-:Y:S01]  /*17d0*/  STL [R1+0x70], R36 ;  /* 0x0000702401007387 */ /* 0x000fe20000100800 */
[----:B------:R-:W-:-:S03]  /*17e0*/  FFMA.FTZ R59, R30, R59, R52 ;  /* 0x0000003b1e3b7223 */ /* 0x000fc60000010034 */
[----:B------:R0:W-:Y:S04]  /*17f0*/  STL [R1+0x50], R25 ;  /* 0x0000501901007387 */ /* 0x0001e80000100800 */
[----:B------:R-:W-:Y:S01]  /*1800*/  STL [R1+0x94], R61 ;  /* 0x0000943d01007387 */ /* 0x000fe20000100800 */
[----:B------:R-:W-:-:S03]  /*1810*/  FFMA.FTZ R60, R10, R50, R60 ;  /* 0x000000320a3c7223 */ /* 0x000fc6000001003c */
[----:B------:R-:W-:Y:S01]  /*1820*/  STL [R1+0x90], R23 ;  /* 0x0000901701007387 */ /* 0x000fe20000100800 */
[----:B------:R-:W-:-:S03]  /*1830*/  FFMA.FTZ R59, R10, R8, R59 ;  /* 0x000000080a3b7223 */ /* 0x000fc6000001003b */
[----:B------:R-:W-:Y:S01]  /*1840*/  STL [R1+0xfc], R32 ;  /* 0x0000fc2001007387 */ /* 0x000fe20000100800 */
[----:B------:R-:W-:-:S03]  /*1850*/  FMUL.FTZ R10, R4, R24 ;  /* 0x00000018040a7220 */ /* 0x000fc60000410000 */
[----:B------:R1:W-:Y:S04]  /*1860*/  STL [R1+0x54], R24 ;  /* 0x0000541801007387 */ /* 0x0003e80000100800 */
[----:B------:R2:W-:Y:S04]  /*1870*/  STL [R1+0x100], R33 ;  /* 0x0001002101007387 */ /* 0x0005e80000100800 */
[----:B------:R-:W4:Y:S01]  /*1880*/  LDL.LU R30, [R1+0x140] ;  /* 0x00014000011e7983 */ /* 0x000f220000300800 */
[----:B------:R-:W-:-:S03]  /*1890*/  FFMA.FTZ R59, R31, R10, R59 ;  /* 0x0000000a1f3b7223 */ /* 0x000fc6000001003b */
[----:B------:R-:W2:Y:S01]  /*18a0*/  LDL.LU R31, [R1+0x13c] ;  /* 0x00013c00011f7983 */ /* 0x000ea20000300800 */
[----:B------:R-:W-:Y:S01]  /*18b0*/  PRMT R14, R34, 0x7632, R14 ;  /* 0x00007632220e7816 */ /* 0x000fe2000000000e */
[----:B------:R-:W-:Y:S01]  /*18c0*/  FMUL.FTZ R54, R54, R16 ;  /* 0x0000001036367220 */ /* 0x000fe20000410000 */
[----:B---3--:R-:W-:Y:S01]  /*18d0*/  FFMA.FTZ R11, R0, R37, R39 ;  /* 0x00000025000b7223 */ /* 0x008fe20000010027 */
[----:B------:R-:W-:Y:S01]  /*18e0*/  IADD3.X R13, RZ, R13, RZ, P0, !PT ;  /* 0x0000000dff0d7210 */ /* 0x000fe200007fe4ff */
[----:B------:R-:W3:Y:S01]  /*18f0*/  LDG.E.64.CONSTANT R18, desc[UR16][R18.64] ;  /* 0x0000001012127981 */ /* 0x000ee2000c1e9b00 */
[----:B------:R-:W-:Y:S02]  /*1900*/  SHF.L.U32 R7, R14, 0x10, RZ ;  /* 0x000000100e077819 */ /* 0x000fe400000006ff */
[----:B------:R-:W-:-:S03]  /*1910*/  PRMT R16, R35, 0x7632, R16 ;  /* 0x0000763223107816 */ /* 0x000fc60000000010 */
[----:B------:R-:W-:Y:S01]  /*1920*/  FADD.FTZ R7, -R42, R7 ;  /* 0x000000072a077221 */ /* 0x000fe20000010100 */
[----:B------:R-:W-:Y:S01]  /*1930*/  SHF.L.U32 R16, R16, 0x10, RZ ;  /* 0x0000001010107819 */ /* 0x000fe200000006ff */
[----:B------:R-:W-:Y:S02]  /*1940*/  FMUL.FTZ R48, R11, -1.4426950216293334961 ;  /* 0xbfb8aa3b0b307820 */ /* 0x000fe40000410000 */
[----:B------:R-:W-:Y:S02]  /*1950*/  FMUL.FTZ R7, R3, R7 ;  /* 0x0000000703077220 */ /* 0x000fe40000410000 */
[----:B------:R-:W-:Y:S02]  /*1960*/  FADD.FTZ R16, -R42, R16 ;  /* 0x000000102a107221 */ /* 0x000fe40000010100 */
[----:B------:R-:W-:Y:S01]  /*1970*/  FFMA.FTZ R15, R45, R7, R9 ;  /* 0x000000072d0f7223 */ /* 0x000fe20000010009 */
[----:B------:R-:W-:Y:S01]  /*1980*/  FFMA.FTZ R14, R4, R36, R40 ;  /* 0x00000024040e7223 */ /* 0x000fe20000010028 */
[----:B------:R-:W0:Y:S01]  /*1990*/  MUFU.EX2 R48, R48 ;  /* 0x0000003000307308 */ /* 0x000e220000000800 */
[----:B------:R-:W-:Y:S01]  /*19a0*/  FMUL.FTZ R5, R3, R16 ;  /* 0x0000001003057220 */ /* 0x000fe20000410000 */
[----:B------:R-:W-:Y:S01]  /*19b0*/  FMUL.FTZ R55, R15, -1.4426950216293334961 ;  /* 0xbfb8aa3b0f377820 */ /* 0x000fe20000410000 */
[----:B------:R-:W-:-:S02]  /*19c0*/  FMUL.FTZ R53, R14, -1.4426950216293334961 ;  /* 0xbfb8aa3b0e357820 */ /* 0x000fc40000410000 */
[----:B------:R-:W-:-:S03]  /*19d0*/  FFMA.FTZ R46, R44, R5, R43 ;  /* 0x000000052c2e7223 */ /* 0x000fc6000001002b */
[----:B------:R-:W1:Y:S01]  /*19e0*/  MUFU.EX2 R55, R55 ;  /* 0x0000003700377308 */ /* 0x000e620000000800 */
[----:B------:R-:W-:-:S07]  /*19f0*/  FMUL.FTZ R51, R46, -1.4426950216293334961 ;  /* 0xbfb8aa3b2e337820 */ /* 0x000fce0000410000 */
[----:B------:R-:W1:Y:S01]  /*1a00*/  MUFU.EX2 R53, R53 ;  /* 0x0000003500357308 */ /* 0x000e620000000800 */
[----:B0-----:R-:W-:Y:S01]  /*1a10*/  FADD.FTZ R48, R48, 1 ;  /* 0x3f80000030307421 */ /* 0x001fe20000010000 */
[----:B------:R-:W-:-:S06]  /*1a20*/  FFMA.FTZ R58, R0, R41, RZ ;  /* 0x00000029003a7223 */ /* 0x000fcc00000100ff */
[----:B------:R-:W0:Y:S01]  /*1a30*/  MUFU.EX2 R51, R51 ;  /* 0x0000003300337308 */ /* 0x000e220000000800 */
[----:B------:R-:W-:Y:S01]  /*1a40*/  FFMA.FTZ R58, R45, R47, R58 ;  /* 0x0000002f2d3a7223 */ /* 0x000fe2000001003a */
[----:B-1----:R-:W-:-:S06]  /*1a50*/  FADD.FTZ R55, R55, 1 ;  /* 0x3f80000037377421 */ /* 0x002fcc0000010000 */
[----:B------:R-:W1:Y:S01]  /*1a60*/  MUFU.RCP R48, R48 ;  /* 0x0000003000307308 */ /* 0x000e620000001000 */
[----:B------:R-:W-:Y:S01]  /*1a70*/  FADD.FTZ R53, R53, 1 ;  /* 0x3f80000035357421 */ /* 0x000fe20000010000 */
[----:B------:R-:W-:Y:S01]  /*1a80*/  FFMA.FTZ R58, R4, R38, R58 ;  /* 0x00000026043a7223 */ /* 0x000fe2000001003a */
[----:B------:R-:W-:-:S05]  /*1a90*/  PRMT R57, R33, 0x7632, R57 ;  /* 0x0000763221397816 */ /* 0x000fca0000000039 */
[----:B------:R-:W1:Y:S01]  /*1aa0*/  MUFU.RCP R8, R55 ;  /* 0x0000003700087308 */ /* 0x000e620000001000 */
[----:B------:R-:W-:Y:S01]  /*1ab0*/  FFMA.FTZ R58, R44, R49, R58 ;  /* 0x000000312c3a7223 */ /* 0x000fe2000001003a */
[----:B0-----:R-:W-:Y:S01]  /*1ac0*/  FADD.FTZ R51, R51, 1 ;  /* 0x3f80000033337421 */ /* 0x001fe20000010000 */
[----:B------:R-:W-:Y:S01]  /*1ad0*/  SHF.L.U32 R57, R57, 0x10, RZ ;  /* 0x0000001039397819 */ /* 0x000fe200000006ff */
[----:B------:R-:W-:-:S04]  /*1ae0*/  FADD.FTZ R47, RZ, R47 ;  /* 0x0000002fff2f7221 */ /* 0x000fc80000010000 */
[----:B------:R-:W0:Y:S01]  /*1af0*/  MUFU.RCP R52, R53 ;  /* 0x0000003500347308 */ /* 0x000e220000001000 */
[----:B------:R-:W-:Y:S01]  /*1b00*/  FFMA.FTZ R58, R0, R25, R58 ;  /* 0x00000019003a7223 */ /* 0x000fe2000001003a */
[----:B------:R-:W-:Y:S01]  /*1b10*/  FMUL.FTZ R54, R57, R54 ;  /* 0x0000003639367220 */ /* 0x000fe20000410000 */
[----:B------:R-:W-:-:S05]  /*1b20*/  FADD.FTZ R25, R47, R50 ;  /* 0x000000322f197221 */ /* 0x000fca0000010000 */
[----:B------:R0:W0:Y:S01]  /*1b30*/  MUFU.RCP R10, R51 ;  /* 0x00000033000a7308 */ /* 0x0000220000001000 */
[----:B------:R-:W-:Y:S01]  /*1b40*/  FFMA.FTZ R47, R45, R50, R58 ;  /* 0x000000322d2f7223 */ /* 0x000fe2000001003a */
[----:B-1----:R-:W-:Y:S01]  /*1b50*/  FADD.FTZ R50, -R48, 1 ;  /* 0x3f80000030327421 */ /* 0x002fe20000010100 */
[----:B0-----:R-:W-:Y:S01]  /*1b60*/  FFMA.FTZ R51, R6, R49, RZ ;  /* 0x0000003106337223 */ /* 0x001fe200000100ff */
[----:B------:R-:W-:Y:S01]  /*1b70*/  FADD.FTZ R49, RZ, R49 ;  /* 0x00000031ff317221 */ /* 0x000fe20000010000 */
[----:B------:R-:W-:Y:S01]  /*1b80*/  FMUL.FTZ R6, R44, R54 ;  /* 0x000000362c067220 */ /* 0x000fe20000410000 */
[----:B------:R-:W-:Y:S01]  /*1b90*/  FFMA.FTZ R53, R4, R24, R47 ;  /* 0x0000001804357223 */ /* 0x000fe2000001002f */
[----:B------:R-:W-:Y:S01]  /*1ba0*/  FFMA.FTZ R50, R11, R50, 1 ;  /* 0x3f8000000b327423 */ /* 0x000fe20000010032 */
[----:B------:R-:W-:Y:S01]  /*1bb0*/  FADD.FTZ R41, R49, R54 ;  /* 0x0000003631297221 */ /* 0x000fe20000010000 */
[----:B------:R-:W-:Y:S01]  /*1bc0*/  FFMA.FTZ R47, R56, R54, R51 ;  /* 0x00000036382f7223 */ /* 0x000fe20000010033 */
[----:B------:R-:W-:Y:S01]  /*1bd0*/  FADD.FTZ R11, -R8, 1 ;  /* 0x3f800000080b7421 */ /* 0x000fe20000010100 */
[----:B------:R-:W-:Y:S01]  /*1be0*/  FFMA.FTZ R56, R56, R6, R59 ;  /* 0x0000000638387223 */ /* 0x000fe2000001003b */
[----:B------:R-:W-:-:S02]  /*1bf0*/  FADD.FTZ R6, -R52, 1 ;  /* 0x3f80000034067421 */ /* 0x000fc40000010100 */
[----:B------:R-:W-:Y:S02]  /*1c00*/  FFMA.FTZ R11, R15, R11, 1 ;  /* 0x3f8000000f0b7423 */ /* 0x000fe4000001000b */
[----:B------:R-:W-:Y:S01]  /*1c10*/  FFMA.FTZ R6, R14, R6, 1 ;  /* 0x3f8000000e067423 */ /* 0x000fe20000010006 */
[----:B------:R-:W-:Y:S01]  /*1c20*/  FADD.FTZ R14, -R10, 1 ;  /* 0x3f8000000a0e7421 */ /* 0x000fe20000010100 */
[----:B------:R-:W-:-:S03]  /*1c30*/  FFMA.FTZ R24, R44, R54, R53 ;  /* 0x000000362c187223 */ /* 0x000fc60000010035 */
[----:B------:R-:W-:Y:S01]  /*1c40*/  FFMA.FTZ R14, R46, R14, 1 ;  /* 0x3f8000002e0e7423 */ /* 0x000fe2000001000e */
[----:B------:R-:W-:Y:S01]  /*1c50*/  SHF.L.U32 R46, R28, 0x10, RZ ;  /* 0x000000101c2e7819 */ /* 0x000fe200000006ff */
[----:B------:R-:W-:Y:S02]  /*1c60*/  FMUL.FTZ R48, R48, R50 ;  /* 0x0000003230307220 */ /* 0x000fe40000410000 */
[----:B------:R-:W-:Y:S01]  /*1c70*/  FMUL.FTZ R54, R10, R14 ;  /* 0x0000000e0a367220 */ /* 0x000fe20000410000 */
[----:B------:R-:W-:Y:S01]  /*1c80*/  FMUL.FTZ R8, R8, R11 ;  /* 0x0000000b08087220 */ /* 0x000fe20000410000 */
[----:B------:R-:W-:Y:S01]  /*1c90*/  FMUL.FTZ R59, R46, R48 ;  /* 0x000000302e3b7220 */ /* 0x000fe20000410000 */
[----:B------:R-:W-:Y:S01]  /*1ca0*/  FMUL.FTZ R6, R52, R6 ;  /* 0x0000000634067220 */ /* 0x000fe20000410000 */
[----:B------:R-:W-:Y:S02]  /*1cb0*/  PRMT R10, R28, 0x7632, R10 ;  /* 0x000076321c0a7816 */ /* 0x000fe4000000000a */
[----:B------:R-:W-:-:S02]  /*1cc0*/  SHF.L.U32 R34, R12, 0x1, RZ ;  /* 0x000000010c227819 */ /* 0x000fc400000006ff */
[----:B------:R-:W-:Y:S02]  /*1cd0*/  IADD3 R16, P2, R23, UR10, RZ ;  /* 0x0000000a17107c10 */ /* 0x000fe4000ff5e0ff */
[----:B----4-:R-:W-:Y:S02]  /*1ce0*/  SHF.L.U32 R49, R30, 0x10, RZ ;  /* 0x000000101e317819 */ /* 0x010fe400000006ff */
[----:B--2---:R-:W-:-:S03]  /*1cf0*/  SHF.L.U32 R15, R31, 0x10, RZ ;  /* 0x000000101f0f7819 */ /* 0x004fc600000006ff */
[----:B------:R-:W-:-:S04]  /*1d00*/  FADD.FTZ R49, -R42, R49 ;  /* 0x000000312a317221 */ /* 0x000fc80000010100 */
[----:B------:R-:W-:Y:S01]  /*1d10*/  FMUL.FTZ R32, R3, R49 ;  /* 0x0000003103207220 */ /* 0x000fe20000410000 */
[----:B------:R-:W-:Y:S01]  /*1d20*/  FADD.FTZ R49, -R42, R15 ;  /* 0x0000000f2a317221 */ /* 0x000fe20000010100 */
[----:B------:R-:W-:Y:S02]  /*1d30*/  SHF.L.U32 R15, R26, 0x10, RZ ;  /* 0x000000101a0f7819 */ /* 0x000fe400000006ff */
[----:B------:R-:W-:-:S03]  /*1d40*/  FFMA.FTZ R11, R0, R32, R39 ;  /* 0x00000020000b7223 */ /* 0x000fc60000010027 */
[C---:B------:R-:W-:Y:S01]  /*1d50*/  FADD.FTZ R14, -R42.reuse, R15 ;  /* 0x0000000f2a0e7221 */ /* 0x040fe20000010100 */
[----:B------:R-:W-:Y:S01]  /*1d60*/  SHF.L.U32 R15, R27, 0x10, RZ ;  /* 0x000000101b0f7819 */ /* 0x000fe200000006ff */
[----:B------:R0:W-:Y:S02]  /*1d70*/  STL [R1+0x6c], R32 ;  /* 0x00006c2001007387 */ /* 0x0001e40000100800 */
[----:B------:R-:W-:Y:S01]  /*1d80*/  FMUL.FTZ R33, R3, R14 ;  /* 0x0000000e03217220 */ /* 0x000fe20000410000 */
[----:B------:R-:W-:Y:S01]  /*1d90*/  SHF.L.U32 R14, R29, 0x10, RZ ;  /* 0x000000101d0e7819 */ /* 0x000fe200000006ff */
[----:B------:R-:W-:Y:S01]  /*1da0*/  FADD.FTZ R15, -R42, R15 ;  /* 0x0000000f2a0f7221 */ /* 0x000fe20000010100 */
[----:B0-----:R-:W-:-:S03]  /*1db0*/  FMUL.FTZ R32, R3, R49 ;  /* 0x0000003103207220 */ /* 0x001fc60000410000 */
[----:B------:R-:W-:Y:S01]  /*1dc0*/  FMUL.FTZ R35, R3, R15 ;  /* 0x0000000f03237220 */ /* 0x000fe20000410000 */
[----:B------:R-:W-:Y:S01]  /*1dd0*/  FMUL.FTZ R6, R14, R6 ;  /* 0x000000060e067220 */ /* 0x000fe20000410000 */
[----:B------:R0:W-:Y:S04]  /*1de0*/  STL [R1+0x68], R32 ;  /* 0x0000682001007387 */ /* 0x0001e80000100800 */
[----:B------:R-:W-:Y:S04]  /*1df0*/  STL [R1+0x3c], R59 ;  /* 0x00003c3b01007387 */ /* 0x000fe80000100800 */
[----:B------:R-:W-:Y:S04]  /*1e00*/  STL [R1+0x104], R28 ;  /* 0x0001041c01007387 */ /* 0x000fe80000100800 */
[----:B------:R-:W-:Y:S04]  /*1e10*/  STL [R1+0x108], R30 ;  /* 0x0001081e01007387 */ /* 0x000fe80000100800 */
[----:B------:R-:W-:Y:S04]  /*1e20*/  STL [R1+0x64], R33 ;  /* 0x0000642101007387 */ /* 0x000fe80000100800 */
[----:B------:R-:W-:Y:S04]  /*1e30*/  STL [R1+0x10c], R31 ;  /* 0x00010c1f01007387 */ /* 0x000fe80000100800 */
[----:B------:R-:W-:Y:S01]  /*1e40*/  STL [R1+0x60], R35 ;  /* 0x0000602301007387 */ /* 0x000fe20000100800 */
[----:B------:R-:W-:-:S03]  /*1e50*/  FFMA.FTZ R51, R4, R35, R40 ;  /* 0x0000002304337223 */ /* 0x000fc60000010028 */
[----:B------:R1:W-:Y:S01]  /*1e60*/  STL [R1+0x38], R6 ;  /* 0x0000380601007387 */ /* 0x0003e20000100800 */
[----:B------:R-:W-:Y:S01]  /*1e70*/  FFMA.FTZ R49, R4, R32, R40 ;  /* 0x0000002004317223 */ /* 0x000fe20000010028 */
[----:B0-----:R-:W-:Y:S01]  /*1e80*/  SHF.L.U64.HI R32, R12, 0x1, R13 ;  /* 0x000000010c207819 */ /* 0x001fe2000001020d */
[----:B------:R-:W-:Y:S01]  /*1e90*/  FMUL.FTZ R13, R0, R59 ;  /* 0x0000003b000d7220 */ /* 0x000fe20000410000 */
[----:B------:R-:W-:Y:S01]  /*1ea0*/  FMUL.FTZ R14, R51, -1.4426950216293334961 ;  /* 0xbfb8aa3b330e7820 */ /* 0x000fe20000410000 */
[----:B-1----:R-:W-:Y:S02]  /*1eb0*/  SHF.L.U32 R6, R10, 0x10, RZ ;  /* 0x000000100a067819 */ /* 0x002fe400000006ff */
[----:B------:R-:W-:-:S03]  /*1ec0*/  FFMA.FTZ R56, R37, R13, R56 ;  /* 0x0000000d25387223 */ /* 0x000fc60000010038 */
[----:B------:R-:W-:Y:S01]  /*1ed0*/  FMUL.FTZ R8, R6, R8 ;  /* 0x0000000806087220 */ /* 0x000fe20000410000 */
[----:B------:R0:W-:Y:S01]  /*1ee0*/  MUFU.EX2 R28, R14 ;  /* 0x0000000e001c7308 */ /* 0x0001e20000000800 */
[----:B------:R-:W-:Y:S02]  /*1ef0*/  STL [R1+0x8c], R32 ;  /* 0x00008c2001007387 */ /* 0x000fe40000100800 */
[----:B------:R-:W-:Y:S02]  /*1f00*/  FMUL.FTZ R59, R45, R8 ;  /* 0x000000082d3b7220 */ /* 0x000fe40000410000 */
[----:B------:R-:W-:Y:S02]  /*1f10*/  STL [R1+0x88], R34 ;  /* 0x0000882201007387 */ /* 0x000fe40000100800 */
[--C-:B------:R-:W-:Y:S01]  /*1f20*/  FFMA.FTZ R59, R7, R59, R56.reuse ;  /* 0x0000003b073b7223 */ /* 0x100fe20000010038 */
[----:B0-----:R-:W-:Y:S02]  /*1f30*/  IADD3 R14, P0, R23, UR20, RZ ;  /* 0x00000014170e7c10 */ /* 0x001fe4000ff1e0ff */
[----:B------:R-:W2:Y:S01]  /*1f40*/  LDL.LU R23, [R1+0x138] ;  /* 0x0001380001177983 */ /* 0x000ea20000300800 */
[----:B------:R-:W-:-:S03]  /*1f50*/  PRMT R56, R26, 0x7632, R56 ;  /* 0x000076321a387816 */ /* 0x000fc60000000038 */
[----:B------:R-:W-:Y:S04]  /*1f60*/  STL [R1+0x110], R29 ;  /* 0x0001101d01007387 */ /* 0x000fe80000100800 */
[----:B------:R0:W-:Y:S01]  /*1f70*/  STL [R1+0x114], R26 ;  /* 0x0001141a01007387 */ /* 0x0001e20000100800 */
[----:B------:R-:W-:Y:S01]  /*1f80*/  FFMA.FTZ R37, R7, R8, R60 ;  /* 0x0000000807257223 */ /* 0x000fe2000001003c */
[----:B------:R-:W-:Y:S02]  /*1f90*/  PRMT R7, R27, 0x7632, R7 ;  /* 0x000076321b077816 */ /* 0x000fe40000000007 */
[----:B0-----:R-:W4:Y:S04]  /*1fa0*/  LDL R26, [R1+0x38] ;  /* 0x00003800011a7983 */ /* 0x001f280000100800 */
[----:B------:R0:W-:Y:S04]  /*1fb0*/  STL [R1+0x118], R27 ;  /* 0x0001181b01007387 */ /* 0x0001e80000100800 */
[----:B0-----:R-:W3:Y:S01]  /*1fc0*/  LDL R27, [R1+0x3c] ;  /* 0x00003c00011b7983 */ /* 0x001ee20000100800 */
[----:B------:R-:W-:-:S02]  /*1fd0*/  PRMT R53, R30, 0x7632, R53 ;  /* 0x000076321e357816 */ /* 0x000fc40000000035 */
[----:B------:R-:W-:Y:S02]  /*1fe0*/  PRMT R48, R31, 0x7632, R48 ;  /* 0x000076321f307816 */ /* 0x000fe40000000030 */
[----:B------:R-:W-:Y:S02]  /*1ff0*/  SHF.L.U32 R53, R53, 0x10, RZ ;  /* 0x0000001035357819 */ /* 0x000fe400000006ff */
[----:B------:R-:W-:-:S03]  /*2000*/  SHF.L.U32 R48, R48, 0x10, RZ ;  /* 0x0000001030307819 */ /* 0x000fc600000006ff */
[C---:B------:R-:W-:Y:S02]  /*2010*/  FADD.FTZ R53, -R42.reuse, R53 ;  /* 0x000000352a357221 */ /* 0x040fe40000010100 */
[----:B------:R-:W-:Y:S02]  /*2020*/  FADD.FTZ R48, -R42, R48 ;  /* 0x000000302a307221 */ /* 0x000fe40000010100 */
[----:B------:R-:W-:Y:S01]  /*2030*/  FMUL.FTZ R53, R3, R53 ;  /* 0x0000003503357220 */ /* 0x000fe20000410000 */
[----:B------:R-:W-:Y:S01]  /*2040*/  FMUL.FTZ R55, R49, -1.4426950216293334961 ;  /* 0xbfb8aa3b31377820 */ /* 0x000fe20000410000 */
[----:B------:R-:W-:Y:S02]  /*2050*/  FMUL.FTZ R48, R3, R48 ;  /* 0x0000003003307220 */ /* 0x000fe40000410000 */
[----:B------:R-:W-:Y:S02]  /*2060*/  FFMA.FTZ R10, R45, R53, R9 ;  /* 0x000000352d0a7223 */ /* 0x000fe40000010009 */
[----:B------:R-:W-:Y:S01]  /*2070*/  FFMA.FTZ R50, R44, R48, R43 ;  /* 0x000000302c327223 */ /* 0x000fe2000001002b */
[----:B------:R-:W0:Y:S01]  /*2080*/  MUFU.EX2 R55, R55 ;  /* 0x0000003700377308 */ /* 0x000e220000000800 */
[----:B------:R-:W-:Y:S01]  /*2090*/  FMUL.FTZ R46, R10, -1.4426950216293334961 ;  /* 0xbfb8aa3b0a2e7820 */ /* 0x000fe20000410000 */
[----:B------:R-:W-:Y:S01]  /*20a0*/  FFMA.FTZ R52, R0, R33, R39 ;  /* 0x0000002100347223 */ /* 0x000fe20000010027 */
[----:B------:R-:W-:Y:S01]  /*20b0*/  FMUL.FTZ R6, R50, -1.4426950216293334961 ;  /* 0xbfb8aa3b32067820 */ /* 0x000fe20000410000 */
[----:B------:R-:W-:-:S02]  /*20c0*/  PRMT R57, R29, 0x7632, R57 ;  /* 0x000076321d397816 */ /* 0x000fc40000000039 */
[----:B------:R-:W-:Y:S02]  /*20d0*/  FMUL.FTZ R15, R52, -1.4426950216293334961 ;  /* 0xbfb8aa3b340f7820 */ /* 0x000fe40000410000 */
[----:B------:R-:W-:Y:S01]  /*20e0*/  MUFU.EX2 R46, R46 ;  /* 0x0000002e002e7308 */ /* 0x000fe20000000800 */
[----:B------:R-:W-:Y:S02]  /*20f0*/  SHF.L.U32 R57, R57, 0x10, RZ ;  /* 0x0000001039397819 */ /* 0x000fe400000006ff */
[----:B------:R-:W-:-:S05]  /*2100*/  IADD3.X R17, R61, UR11, RZ, P2, !PT ;  /* 0x0000000b3d117c10 */ /* 0x000fca00097fe4ff */
[----:B------:R-:W1:Y:S01]  /*2110*/  MUFU.EX2 R6, R6 ;  /* 0x0000000600067308 */ /* 0x000e620000000800 */
[----:B------:R-:W-:Y:S01]  /*2120*/  FMUL.FTZ R54, R57, R54 ;  /* 0x0000003639367220 */ /* 0x000fe20000410000 */
[----:B0-----:R-:W-:-:S06]  /*2130*/  FADD.FTZ R55, R55, 1 ;  /* 0x3f80000037377421 */ /* 0x001fcc0000010000 */
[----:B------:R0:W-:Y:S01]  /*2140*/  MUFU.EX2 R38, R15 ;  /* 0x0000000f00267308 */ /* 0x0001e20000000800 */
[----:B------:R-:W-:Y:S01]  /*2150*/  FMUL.FTZ R60, R44, R54 ;  /* 0x000000362c3c7220 */ /* 0x000fe20000410000 */
[----:B------:R-:W-:Y:S01]  /*2160*/  SHF.L.U32 R57, R56, 0x10, RZ ;  /* 0x0000001038397819 */ /* 0x000fe200000006ff */
[----:B------:R-:W2:Y:S01]  /*2170*/  LDG.E.64.CONSTANT R16, desc[UR16][R16.64] ;  /* 0x0000001010107981 */ /* 0x000ea2000c1e9b00 */
[----:B0-----:R-:W-:-:S04]  /*2180*/  IADD3.X R15, R61, UR21, RZ, P0, !PT ;  /* 0x000000153d0f7c10 */ /* 0x001fc800087fe4ff */
[----:B------:R0:W-:Y:S01]  /*2190*/  MUFU.RCP R56, R55 ;  /* 0x0000003700387308 */ /* 0x0001e20000001000 */
[----:B------:R-:W-:Y:S01]  /*21a0*/  FADD.FTZ R57, -R42, R57 ;  /* 0x000000392a397221 */ /* 0x000fe20000010100 */
[----:B-1----:R-:W-:Y:S01]  /*21b0*/  FADD.FTZ R6, R6, 1 ;  /* 0x3f80000006067421 */ /* 0x002fe20000010000 */
[----:B------:R-:W-:Y:S01]  /*21c0*/  IADD3 R12, P1, R34, UR10, RZ ;  /* 0x0000000a220c7c10 */ /* 0x000fe2000ff3e0ff */
[----:B------:R-:W2:Y:S01]  /*21d0*/  LDG.E.64.CONSTANT R14, desc[UR16][R14.64] ;  /* 0x000000100e0e7981 */ /* 0x000ea2000c1e9b00 */
[----:B0-----:R-:W-:Y:S01]  /*21e0*/  FADD.FTZ R55, R46, 1 ;  /* 0x3f8000002e377421 */ /* 0x001fe20000010000 */
[----:B------:R-:W-:-:S03]  /*21f0*/  SHF.L.U32 R46, R7, 0x10, RZ ;  /* 0x00000010072e7819 */ /* 0x000fc600000006ff */
[----:B------:R0:W-:Y:S02]  /*2200*/  MUFU.RCP R7, R55 ;  /* 0x0000003700077308 */ /* 0x0001e40000001000 */
[----:B0-----:R-:W-:Y:S01]  /*2210*/  FMUL.FTZ R55, R3, R57 ;  /* 0x0000003903377220 */ /* 0x001fe20000410000 */
[----:B------:R-:W-:-:S05]  /*2220*/  FADD.FTZ R57, -R42, R46 ;  /* 0x0000002e2a397221 */ /* 0x000fca0000010100 */
[----:B------:R0:W-:Y:S02]  /*2230*/  MUFU.RCP R46, R6 ;  /* 0x00000006002e7308 */ /* 0x0001e40000001000 */
[----:B0-----:R-:W-:Y:S01]  /*2240*/  FADD.FTZ R6, R25, R8 ;  /* 0x0000000819067221 */ /* 0x001fe20000010000 */
[----:B----4-:R-:W-:-:S04]  /*2250*/  FMUL.FTZ R61, R4, R26 ;  /* 0x0000001a043d7220 */ /* 0x010fc80000410000 */
[----:B------:R-:W-:Y:S01]  /*2260*/  FFMA.FTZ R59, R36, R61, R59 ;  /* 0x0000003d243b7223 */ /* 0x000fe2000001003b */
[----:B------:R-:W-:-:S03]  /*2270*/  FFMA.FTZ R36, R5, R54, R47 ;  /* 0x0000003605247223 */ /* 0x000fc6000001002f */
[----:B------:R-:W-:Y:S01]  /*2280*/  FFMA.FTZ R5, R5, R60, R59 ;  /* 0x0000003c05057223 */ /* 0x000fe2000001003b */
[----:B---3--:R-:W-:Y:S02]  /*2290*/  FFMA.FTZ R60, R0, R27, R24 ;  /* 0x0000001b003c7223 */ /* 0x008fe40000010018 */
[----:B------:R-:W3:Y:S04]  /*22a0*/  LDL.LU R24, [R1+0x134] ;  /* 0x0001340001187983 */ /* 0x000ee80000300800 */
[----:B------:R0:W-:Y:S04]  /*22b0*/  STL [R1+0x11c], R27 ;  /* 0x00011c1b01007387 */ /* 0x0001e80000100800 */
[----:B------:R-:W4:Y:S04]  /*22c0*/  LDL.LU R25, [R1+0x130] ;  /* 0x0001300001197983 */ /* 0x000f280000300800 */
[----:B------:R-:W-:Y:S04]  /*22d0*/  STL [R1+0x120], R26 ;  /* 0x0001201a01007387 */ /* 0x000fe80000100800 */
[----:B------:R-:W2:Y:S04]  /*22e0*/  LDL R29, [R1+0x6c] ;  /* 0x00006c00011d7983 */ /* 0x000ea80000100800 */
[----:B------:R-:W2:Y:S01]  /*22f0*/  LDL R30, [R1+0x68] ;  /* 0x00006800011e7983 */ /* 0x000ea20000100800 */
[----:B------:R-:W-:-:S06]  /*2300*/  IADD3.X R13, R32, UR11, RZ, P1, !PT ;  /* 0x0000000b200d7c10 */ /* 0x000fcc0008ffe4ff */
[----:B------:R-:W2:Y:S01]  /*2310*/  LDG.E.64.CONSTANT R12, desc[UR16][R12.64] ;  /* 0x000000100c0c7981 */ /* 0x000ea2000c1e9b00 */
[----:B------:R-:W-:-:S06]  /*2320*/  FMUL.FTZ R58, R11, -1.4426950216293334961 ;  /* 0xbfb8aa3b0b3a7820 */ /* 0x000fcc0000410000 */
[----:B------:R-:W1:Y:S02]  /*2330*/  MUFU.EX2 R58, R58 ;  /* 0x0000003a003a7308 */ /* 0x000e640000000800 */
[----:B-1----:R-:W-:-:S06]  /*2340*/  FADD.FTZ R58, R58, 1 ;  /* 0x3f8000003a3a7421 */ /* 0x002fcc0000010000 */
[----:B------:R-:W1:Y:S01]  /*2350*/  MUFU.RCP R58, R58 ;  /* 0x0000003a003a7308 */ /* 0x000e620000001000 */
[C---:B------:R-:W-:Y:S01]  /*2360*/  FFMA.FTZ R60, R45.reuse, R8, R60 ;  /* 0x000000082d3c7223 */ /* 0x040fe2000001003c */
[----:B------:R-:W-:Y:S01]  /*2370*/  FFMA.FTZ R47, R45, R55, R9 ;  /* 0x000000372d2f7223 */ /* 0x000fe20000010009 */
[----:B0-----:R-:W-:Y:S02]  /*2380*/  FMUL.FTZ R27, R3, R57 ;  /* 0x00000039031b7220 */ /* 0x001fe40000410000 */
[----:B------:R-:W-:Y:S01]  /*2390*/  FFMA.FTZ R60, R4, R26, R60 ;  /* 0x0000001a043c7223 */ /* 0x000fe2000001003c */
[----:B------:R-:W-:Y:S01]  /*23a0*/  FMUL.FTZ R8, R47, -1.4426950216293334961 ;  /* 0xbfb8aa3b2f087820 */ /* 0x000fe20000410000 */
[----:B------:R-:W-:Y:S01]  /*23b0*/  FFMA.FTZ R57, R44, R27, R43 ;  /* 0x0000001b2c397223 */ /* 0x000fe2000001002b */
[----:B------:R-:W-:Y:S01]  /*23c0*/  FADD.FTZ R61, -R56, 1 ;  /* 0x3f800000383d7421 */ /* 0x000fe20000010100 */
[----:B-1----:R-:W-:-:S04]  /*23d0*/  FADD.FTZ R59, -R58, 1 ;  /* 0x3f8000003a3b7421 */ /* 0x002fc80000010100 */
[----:B------:R-:W-:Y:S01]  /*23e0*/  FFMA.FTZ R59, R11, R59, 1 ;  /* 0x3f8000000b3b7423 */ /* 0x000fe2000001003b */
[----:B------:R-:W-:Y:S01]  /*23f0*/  FADD.FTZ R11, R41, R54 ;  /* 0x00000036290b7221 */ /* 0x000fe20000010000 */
[----:B------:R-:W-:Y:S02]  /*2400*/  FFMA.FTZ R54, R44, R54, R60 ;  /* 0x000000362c367223 */ /* 0x000fe4000001003c */
[----:B------:R-:W-:Y:S01]  /*2410*/  FMUL.FTZ R60, R58, R59 ;  /* 0x0000003b3a3c7220 */ /* 0x000fe20000410000 */
[----:B------:R-:W-:Y:S01]  /*2420*/  FMUL.FTZ R59, R57, -1.4426950216293334961 ;  /* 0xbfb8aa3b393b7820 */ /* 0x000fe20000410000 */
[----:B------:R-:W0:Y:S01]  /*2430*/  MUFU.EX2 R8, R8 ;  /* 0x0000000800087308 */ /* 0x000e220000000800 */
[----:B------:R-:W-:Y:S01]  /*2440*/  FFMA.FTZ R61, R49, R61, 1 ;  /* 0x3f800000313d7423 */ /* 0x000fe2000001003d */
[----:B------:R-:W-:Y:S01]  /*2450*/  FADD.FTZ R49, -R46, 1 ;  /* 0x3f8000002e317421 */ /* 0x000fe20000010100 */
[----:B------:R-:W-:Y:S02]  /*2460*/  FADD.FTZ R58, -R7, 1 ;  /* 0x3f800000073a7421 */ /* 0x000fe40000010100 */
[----:B------:R-:W-:Y:S01]  /*2470*/  FMUL.FTZ R61, R56, R61 ;  /* 0x0000003d383d7220 */ /* 0x000fe20000410000 */
[----:B------:R-:W-:-:S02]  /*2480*/  FFMA.FTZ R49, R50, R49, 1 ;  /* 0x3f80000032317423 */ /* 0x000fc40000010031 */
[----:B------:R-:W1:Y:S01]  /*2490*/  MUFU.EX2 R59, R59 ;  /* 0x0000003b003b7308 */ /* 0x000e620000000800 */
[----:B------:R-:W-:Y:S01]  /*24a0*/  FFMA.FTZ R58, R10, R58, 1 ;  /* 0x3f8000000a3a7423 */ /* 0x000fe2000001003a */
[----:B------:R-:W-:Y:S01]  /*24b0*/  FMUL.FTZ R46, R46, R49 ;  /* 0x000000312e2e7220 */ /* 0x000fe20000410000 */
[----:B------:R-:W-:Y:S01]  /*24c0*/  FADD.FTZ R10, R38, 1 ;  /* 0x3f800000260a7421 */ /* 0x000fe20000010000 */
[----:B------:R-:W-:Y:S01]  /*24d0*/  FADD.FTZ R49, R28, 1 ;  /* 0x3f8000001c317421 */ /* 0x000fe20000010000 */
[----:B------:R-:W-:-:S04]  /*24e0*/  FMUL.FTZ R58, R7, R58 ;  /* 0x0000003a073a7220 */ /* 0x000fc80000410000 */
[----:B------:R-:W2:Y:S01]  /*24f0*/  MUFU.RCP R10, R10 ;  /* 0x0000000a000a7308 */ /* 0x000ea20000001000 */
[----:B0-----:R-:W-:-:S07]  /*2500*/  FADD.FTZ R8, R8, 1 ;  /* 0x3f80000008087421 */ /* 0x001fce0000010000 */
[----:B------:R-:W0:Y:S01]  /*2510*/  MUFU.RCP R49, R49 ;  /* 0x0000003100317308 */ /* 0x000e220000001000 */
[----:B-1----:R-:W-:Y:S01]  /*2520*/  FADD.FTZ R59, R59, 1 ;  /* 0x3f8000003b3b7421 */ /* 0x002fe20000010000 */
[C---:B---3--:R-:W-:Y:S02]  /*2530*/  PRMT R56, R24.reuse, 0x7632, R56 ;  /* 0x0000763218387816 */ /* 0x048fe40000000038 */
[----:B------:R-:W-:Y:S02]  /*2540*/  SHF.L.U32 R50, R24, 0x10, RZ ;  /* 0x0000001018327819 */ /* 0x000fe400000006ff */
[----:B------:R-:W-:-:S03]  /*2550*/  SHF.L.U32 R56, R56, 0x10, RZ ;  /* 0x0000001038387819 */ /* 0x000fc600000006ff */
[----:B------:R-:W-:Y:S01]  /*2560*/  FMUL.FTZ R31, R50, R60 ;  /* 0x0000003c321f7220 */ /* 0x000fe20000410000 */
[C---:B----4-:R-:W-:Y:S01]  /*2570*/  SHF.L.U32 R7, R25.reuse, 0x10, RZ ;  /* 0x0000001019077819 */ /* 0x050fe200000006ff */
[----:B------:R-:W-:Y:S01]  /*2580*/  FMUL.FTZ R56, R56, R58 ;  /* 0x0000003a38387220 */ /* 0x000fe20000410000 */
[----:B------:R-:W-:Y:S01]  /*2590*/  PRMT R50, R25, 0x7632, R50 ;  /* 0x0000763219327816 */ /* 0x000fe20000000032 */
[----:B------:R-:W-:Y:S02]  /*25a0*/  FMUL.FTZ R58, R0, R31 ;  /* 0x0000001f003a7220 */ /* 0x000fe40000410000 */
[----:B------:R-:W-:Y:S01]  /*25b0*/  FMUL.FTZ R28, R7, R61 ;  /* 0x0000003d071c7220 */ /* 0x000fe20000410000 */
[----:B------:R-:W-:Y:S01]  /*25c0*/  SHF.L.U32 R60, R50, 0x10, RZ ;  /* 0x00000010323c7819 */ /* 0x000fe200000006ff */
[----:B------:R-:W-:Y:S01]  /*25d0*/  FMUL.FTZ R7, R45, R56 ;  /* 0x000000382d077220 */ /* 0x000fe20000410000 */
[----:B--2---:R-:W-:Y:S01]  /*25e0*/  FFMA.FTZ R58, R29, R58, R5 ;  /* 0x0000003a1d3a7223 */ /* 0x004fe20000010005 */
[----:B------:R1:W2:Y:S01]  /*25f0*/  MUFU.RCP R50, R8 ;  /* 0x0000000800327308 */ /* 0x0002a20000001000 */
[----:B------:R-:W-:-:S02]  /*2600*/  FFMA.FTZ R5, R53, R56, R37 ;  /* 0x0000003835057223 */ /* 0x000fc40000010025 */
[----:B------:R-:W-:Y:S01]  /*2610*/  FFMA.FTZ R7, R53, R7, R58 ;  /* 0x0000000735077223 */ /* 0x000fe2000001003a */
[----:B------:R-:W-:Y:S01]  /*2620*/  FFMA.FTZ R58, R0, R31, R54 ;  /* 0x0000001f003a7223 */ /* 0x000fe20000010036 */
[----:B------:R-:W-:-:S03]  /*2630*/  FMUL.FTZ R54, R4, R28 ;  /* 0x0000001c04367220 */ /* 0x000fc60000410000 */
[----:B------:R-:W3:Y:S01]  /*2640*/  MUFU.RCP R53, R59 ;  /* 0x0000003b00357308 */ /* 0x000ee20000001000 */
[----:B------:R-:W-:Y:S01]  /*2650*/  FMUL.FTZ R46, R60, R46 ;  /* 0x0000002e3c2e7220 */ /* 0x000fe20000410000 */
[----:B-1----:R-:W-:Y:S01]  /*2660*/  FADD.FTZ R8, R6, R56 ;  /* 0x0000003806087221 */ /* 0x002fe20000010000 */
[----:B------:R-:W-:Y:S01]  /*2670*/  FFMA.FTZ R54, R30, R54, R7 ;  /* 0x000000361e367223 */ /* 0x000fe20000010007 */
[----:B------:R-:W-:Y:S01]  /*2680*/  FADD.FTZ R6, -R10, 1 ;  /* 0x3f8000000a067421 */ /* 0x000fe20000010100 */
[----:B0-----:R-:W-:Y:S01]  /*2690*/  FADD.FTZ R7, -R49, 1 ;  /* 0x3f80000031077421 */ /* 0x001fe20000010100 */
[----:B------:R0:W-:Y:S02]  /*26a0*/  STL [R1+0x124], R24 ;  /* 0x0001241801007387 */ /* 0x0001e40000100800 */
[----:B------:R-:W-:Y:S01]  /*26b0*/  FFMA.FTZ R52, R52, R6, 1 ;  /* 0x3f80000034347423 */ /* 0x000fe20000010006 */
[----:B------:R-:W-:Y:S01]  /*26c0*/  IADD3 R6, P0, R34, UR20, RZ ;  /* 0x0000001422067c10 */ /* 0x000fe2000ff1e0ff */
[----:B0-----:R-:W-:Y:S01]  /*26d0*/  FADD.FTZ R24, R11, R46 ;  /* 0x0000002e0b187221 */ /* 0x001fe20000010000 */
[----:B------:R-:W-:Y:S01]  /*26e0*/  FFMA.FTZ R11, R51, R7, 1 ;  /* 0x3f800000330b7423 */ /* 0x000fe20000010007 */
[----:B--2---:R-:W-:Y:S01]  /*26f0*/  FADD.FTZ R7, -R50, 1 ;  /* 0x3f80000032077421 */ /* 0x004fe20000010100 */
[----:B------:R-:W-:Y:S01]  /*2700*/  FMUL.FTZ R51, R10, R52 ;  /* 0x000000340a337220 */ /* 0x000fe20000410000 */
[----:B---3--:R-:W-:Y:S01]  /*2710*/  FADD.FTZ R10, -R53, 1 ;  /* 0x3f800000350a7421 */ /* 0x008fe20000010100 */
[----:B------:R-:W-:Y:S01]  /*2720*/  FMUL.FTZ R52, R49, R11 ;  /* 0x0000000b31347220 */ /* 0x000fe20000410000 */
[----:B------:R-:W-:Y:S01]  /*2730*/  FFMA.FTZ R47, R47, R7, 1 ;  /* 0x3f8000002f2f7423 */ /* 0x000fe20000010007 */
[----:B------:R-:W-:Y:S01]  /*2740*/  IADD3.X R7, R32, UR21, RZ, P0, !PT ;  /* 0x0000001520077c10 */ /* 0x000fe200087fe4ff */
[----:B------:R-:W-:Y:S01]  /*2750*/  FFMA.FTZ R57, R57, R10, 1 ;  /* 0x3f80000039397423 */ /* 0x000fe2000001000a */
[----:B------:R-:W-:-:S02]  /*2760*/  SHF.L.U32 R49, R22, 0x10, RZ ;  /* 0x0000001016317819 */ /* 0x000fc400000006ff */
[----:B------:R-:W-:Y:S01]  /*2770*/  PRMT R60, R22, 0x7632, R60 ;  /* 0x00007632163c7816 */ /* 0x000fe2000000003c */
[----:B------:R0:W2:Y:S01]  /*2780*/  LDG.E.64.CONSTANT R10, desc[UR16][R6.64] ;  /* 0x00000010060a7981 */ /* 0x0000a2000c1e9b00 */
[----:B------:R-:W-:Y:S01]  /*2790*/  FMUL.FTZ R47, R50, R47 ;  /* 0x0000002f322f7220 */ /* 0x000fe20000410000 */
[----:B------:R-:W-:Y:S01]  /*27a0*/  FADD.FTZ R49, -R42, R49 ;  /* 0x000000312a317221 */ /* 0x000fe20000010100 */
[----:B------:R-:W-:Y:S01]  /*27b0*/  SHF.L.U32 R60, R60, 0x10, RZ ;  /* 0x000000103c3c7819 */ /* 0x000fe200000006ff */
[----:B------:R-:W-:Y:S01]  /*27c0*/  FFMA.FTZ R58, R45, R56, R58 ;  /* 0x000000382d3a7223 */ /* 0x000fe2000001003a */
[----:B------:R-:W-:Y:S01]  /*27d0*/  PRMT R59, R23, 0x7632, R59 ;  /* 0x00007632173b7816 */ /* 0x000fe2000000003b */
[----:B------:R-:W-:Y:S01]  /*27e0*/  FMUL.FTZ R34, R3, R49 ;  /* 0x0000003103227220 */ /* 0x000fe20000410000 */
[-C--:B------:R-:W-:Y:S01]  /*27f0*/  FFMA.FTZ R26, R48, R46.reuse, R36 ;  /* 0x0000002e301a7223 */ /* 0x080fe20000010024 */
[----:B------:R1:W-:Y:S01]  /*2800*/  STL [R1+0x128], R25 ;  /* 0x0001281901007387 */ /* 0x0003e20000100800 */
[----:B------:R-:W-:Y:S01]  /*2810*/  USHF.R.U32.HI UR11, URZ, 0x1, UR7 ;  /* 0x000000013f0b7899 */ /* 0x000fe20008011607 */
[----:B0-----:R-:W-:Y:S01]  /*2820*/  SHF.L.U32 R7, R23, 0x10, RZ ;  /* 0x0000001017077819 */ /* 0x001fe200000006ff */
[----:B------:R-:W-:Y:S01]  /*2830*/  FMUL.FTZ R50, R53, R57 ;  /* 0x0000003935327220 */ /* 0x000fe20000410000 */
[----:B------:R-:W-:Y:S01]  /*2840*/  FMUL.FTZ R56, R44, R46 ;  /* 0x0000002e2c387220 */ /* 0x000fe20000410000 */
[----:B------:R-:W-:Y:S01]  /*2850*/  PRMT R53, R20, 0x7632, R53 ;  /* 0x0000763214357816 */ /* 0x000fe20000000035 */
[----:B------:R-:W-:Y:S01]  /*2860*/  ULDC.64 UR20, c[0x0][0x260] ;  /* 0x0000980000147ab9 */ /* 0x000fe20000000a00 */
[----:B------:R-:W-:Y:S01]  /*2870*/  FADD.FTZ R7, -R42, R7 ;  /* 0x000000072a077221 */ /* 0x000fe20000010100 */
[----:B------:R-:W-:Y:S01]  /*2880*/  FFMA.FTZ R49, R0, R34, R39 ;  /* 0x0000002200317223 */ /* 0x000fe20000010027 */
[----:B------:R-:W-:-:S02]  /*2890*/  FADD.FTZ R60, -R42, R60 ;  /* 0x0000003c2a3c7221 */ /* 0x000fc40000010100 */
[----:B------:R-:W-:Y:S01]  /*28a0*/  FMUL.FTZ R37, R3, R7 ;  /* 0x0000000703257220 */ /* 0x000fe20000410000 */
[----:B------:R-:W-:Y:S01]  /*28b0*/  FFMA.FTZ R48, R48, R56, R54 ;  /* 0x0000003830307223 */ /* 0x000fe20000010036 */
[----:B------:R-:W-:Y:S01]  /*28c0*/  PRMT R6, R21, 0x7632, R6 ;  /* 0x0000763215067816 */ /* 0x000fe20000000006 */
[----:B------:R-:W-:Y:S01]  /*28d0*/  FMUL.FTZ R56, R49, -1.4426950216293334961 ;  /* 0xbfb8aa3b31387820 */ /* 0x000fe20000410000 */
[----:B------:R-:W-:Y:S01]  /*28e0*/  SHF.L.U32 R53, R53, 0x10, RZ ;  /* 0x0000001035357819 */ /* 0x000fe200000006ff */
[----:B------:R-:W-:Y:S01]  /*28f0*/  FFMA.FTZ R7, R4, R37, R40 ;  /* 0x0000002504077223 */ /* 0x000fe20000010028 */
[----:B------:R-:W-:Y:S01]  /*2900*/  SHF.L.U32 R59, R59, 0x10, RZ ;  /* 0x000000103b3b7819 */ /* 0x000fe200000006ff */
[----:B------:R-:W-:Y:S01]  /*2910*/  FMUL.FTZ R60, R3, R60 ;  /* 0x0000003c033c7220 */ /* 0x000fe20000410000 */
[----:B------:R-:W-:Y:S01]  /*2920*/  SHF.L.U32 R6, R6, 0x10, RZ ;  /* 0x0000001006067819 */ /* 0x000fe200000006ff */
[----:B------:R-:W-:Y:S01]  /*2930*/  FMUL.FTZ R53, R53, R47 ;  /* 0x0000002f35357220 */ /* 0x000fe20000410000 */
[----:B------:R-:W-:Y:S01]  /*2940*/  FMUL.FTZ R57, R7, -1.4426950216293334961 ;  /* 0xbfb8aa3b07397820 */ /* 0x000fe20000410000 */
[----:B------:R-:W-:Y:S01]  /*2950*/  FFMA.FTZ R47, R45, R60, R9 ;  /* 0x0000003c2d2f7223 */ /* 0x000fe20000010009 */
[----:B------:R-:W0:Y:S01]  /*2960*/  MUFU.EX2 R56, R56 ;  /* 0x0000003800387308 */ /* 0x000e220000000800 */
[----:B------:R-:W-:Y:S01]  /*2970*/  FADD.FTZ R59, -R42, R59 ;  /* 0x0000003b2a3b7221 */ /* 0x000fe20000010100 */
[----:B------:R-:W-:Y:S01]  /*2980*/  SHF.L.U32 R54, R20, 0x10, RZ ;  /* 0x0000001014367819 */ /* 0x000fe200000006ff */
[----:B------:R-:W-:Y:S01]  /*2990*/  FMUL.FTZ R50, R6, R50 ;  /* 0x0000003206327220 */ /* 0x000fe20000410000 */
[----:B------:R-:W-:Y:S01]  /*29a0*/  FMUL.FTZ R6, R47, -1.4426950216293334961 ;  /* 0xbfb8aa3b2f067820 */ /* 0x000fe20000410000 */
[----:B------:R-:W-:Y:S01]  /*29b0*/  FMUL.FTZ R59, R3, R59 ;  /* 0x0000003b033b7220 */ /* 0x000fe20000410000 */
[----:B------:R-:W-:Y:S01]  /*29c0*/  FFMA.FTZ R58, R4, R28, R58 ;  /* 0x0000001c043a7223 */ /* 0x000fe2000001003a */
[----:B------:R-:W-:Y:S01]  /*29d0*/  FMUL.FTZ R32, R54, R51 ;  /* 0x0000003336207220 */ /* 0x000fe20000410000 */
[----:B------:R-:W3:Y:S02]  /*29e0*/  MUFU.EX2 R57, R57 ;  /* 0x0000003900397308 */ /* 0x000ee40000000800 */
[----:B------:R-:W-:Y:S01]  /*29f0*/  FFMA.FTZ R46, R44, R46, R58 ;  /* 0x0000002e2c2e7223 */ /* 0x000fe2000001003a */
[----:B------:R-:W-:-:S05]  /*2a00*/  FMUL.FTZ R58, R0, R32 ;  /* 0x00000020003a7220 */ /* 0x000fca0000410000 */
[----:B------:R4:W1:Y:S01]  /*2a10*/  MUFU.EX2 R51, R6 ;  /* 0x0000000600337308 */ /* 0x0008620000000800 */
[----:B------:R-:W-:Y:S01]  /*2a20*/  FFMA.FTZ R58, R33, R58, R48 ;  /* 0x0000003a213a7223 */ /* 0x000fe20000010030 */
[----:B------:R-:W-:Y:S01]  /*2a30*/  FMUL.FTZ R61, R45, R53 ;  /* 0x000000352d3d7220 */ /* 0x000fe20000410000 */
[----:B----4-:R-:W-:-:S04]  /*2a40*/  FFMA.FTZ R6, R44, R59, R43 ;  /* 0x0000003b2c067223 */ /* 0x010fc8000001002b */
[----:B------:R-:W-:Y:S01]  /*2a50*/  FMUL.FTZ R54, R6, -1.4426950216293334961 ;  /* 0xbfb8aa3b06367820 */ /* 0x000fe20000410000 */
[----:B0-----:R-:W-:Y:S01]  /*2a60*/  FADD.FTZ R48, R56, 1 ;  /* 0x3f80000038307421 */ /* 0x001fe20000010000 */
[C---:B------:R-:W-:Y:S01]  /*2a70*/  FFMA.FTZ R56, R55.reuse, R61, R58 ;  /* 0x0000003d37387223 */ /* 0x040fe2000001003a */
[----:B------:R-:W-:-:S03]  /*2a80*/  FFMA.FTZ R55, R55, R53, R5 ;  /* 0x0000003537377223 */ /* 0x000fc60000010005 */
[----:B------:R-:W0:Y:S08]  /*2a90*/  MUFU.EX2 R54, R54 ;  /* 0x0000003600367308 */ /* 0x000e300000000800 */
[----:B------:R3:W4:Y:S02]  /*2aa0*/  MUFU.RCP R5, R48 ;  /* 0x0000003000057308 */ /* 0x0007240000001000 */
[----:B---3--:R-:W-:Y:S01]  /*2ab0*/  FADD.FTZ R48, R57, 1 ;  /* 0x3f80000039307421 */ /* 0x008fe20000010000 */
[----:B------:R-:W-:-:S05]  /*2ac0*/  SHF.L.U32 R57, R21, 0x10, RZ ;  /* 0x0000001015397819 */ /* 0x000fca00000006ff */
[----:B------:R-:W-:Y:S01]  /*2ad0*/  FMUL.FTZ R52, R57, R52 ;  /* 0x0000003439347220 */ /* 0x000fe20000410000 */
[----:B-1----:R-:W-:Y:S01]  /*2ae0*/  FADD.FTZ R57, R51, 1 ;  /* 0x3f80000033397421 */ /* 0x002fe20000010000 */
[----:B------:R-:W-:Y:S01]  /*2af0*/  FFMA.FTZ R51, R0, R32, R46 ;  /* 0x0000002000337223 */ /* 0x000fe2000001002e */
[----:B------:R-:W-:-:S03]  /*2b00*/  FADD.FTZ R25, R8, R53 ;  /* 0x0000003508197221 */ /* 0x000fc60000010000 */
[----:B------:R-:W-:Y:S01]  /*2b10*/  FFMA.FTZ R8, R45, R53, R51 ;  /* 0x000000352d087223 */ /* 0x000fe20000010033 */
[----:B0-----:R-:W-:Y:S01]  /*2b20*/  FADD.FTZ R53, R54, 1 ;  /* 0x3f80000036357421 */ /* 0x001fe20000010000 */
[----:B------:R-:W0:Y:S01]  /*2b30*/  MUFU.RCP R46, R57 ;  /* 0x00000039002e7308 */ /* 0x000e220000001000 */
[----:B------:R-:W-:-:S07]  /*2b40*/  FMUL.FTZ R51, R4, R52 ;  /* 0x0000003404337220 */ /* 0x000fce0000410000 */
[----:B------:R-:W1:Y:S01]  /*2b50*/  MUFU.RCP R48, R48 ;  /* 0x0000003000307308 */ /* 0x000e620000001000 */
[----:B------:R-:W-:Y:S01]  /*2b60*/  FFMA.FTZ R51, R35, R51, R56 ;  /* 0x0000003323337223 */ /* 0x000fe20000010038 */
[----:B------:R-:W-:-:S06]  /*2b70*/  FMUL.FTZ R54, R44, R50 ;  /* 0x000000322c367220 */ /* 0x000fcc0000410000 */
[----:B------:R-:W3:Y:S01]  /*2b80*/  MUFU.RCP R53, R53 ;  /* 0x0000003500357308 */ /* 0x000ee20000001000 */
[----:B------:R-:W-:Y:S01]  /*2b90*/  FFMA.FTZ R56, R4, R52, R8 ;  /* 0x0000003404387223 */ /* 0x000fe20000010008 */
[----:B------:R-:W-:Y:S01]  /*2ba0*/  FFMA.FTZ R51, R27, R54, R51 ;  /* 0x000000361b337223 */ /* 0x000fe20000010033 */
[----:B----4-:R-:W-:Y:S01]  /*2bb0*/  FADD.FTZ R54, -R5, 1 ;  /* 0x3f80000005367421 */ /* 0x010fe20000010100 */
[-C--:B------:R-:W-:Y:S01]  /*2bc0*/  FFMA.FTZ R27, R27, R50.reuse, R26 ;  /* 0x000000321b1b7223 */ /* 0x080fe2000001001a */
[----:B------:R-:W-:Y:S01]  /*2bd0*/  FADD.FTZ R8, R24, R50 ;  /* 0x0000003218087221 */ /* 0x000fe20000010000 */
[----:B------:R-:W-:Y:S01]  /*2be0*/  FFMA.FTZ R26, R44, R50, R56 ;  /* 0x000000322c1a7223 */ /* 0x000fe20000010038 */
[----:B0-----:R-:W-:Y:S01]  /*2bf0*/  FADD.FTZ R50, -R46, 1 ;  /* 0x3f8000002e327421 */ /* 0x001fe20000010100 */
[----:B------:R-:W-:Y:S01]  /*2c00*/  FFMA.FTZ R54, R49, R54, 1 ;  /* 0x3f80000031367423 */ /* 0x000fe20000010036 */
[----:B-1----:R-:W-:Y:S02]  /*2c10*/  FADD.FTZ R49, -R48, 1 ;  /* 0x3f80000030317421 */ /* 0x002fe40000010100 */
[----:B------:R-:W-:-:S02]  /*2c20*/  FFMA.FTZ R50, R47, R50, 1 ;  /* 0x3f8000002f327423 */ /* 0x000fc40000010032 */
[----:B------:R-:W-:Y:S01]  /*2c30*/  FFMA.FTZ R49, R7, R49, 1 ;  /* 0x3f80000007317423 */ /* 0x000fe20000010031 */
[----:B---3--:R-:W-:Y:S01]  /*2c40*/  FADD.FTZ R56, -R53, 1 ;  /* 0x3f80000035387421 */ /* 0x008fe20000010100 */
[----:B------:R-:W-:Y:S01]  /*2c50*/  FMUL.FTZ R50, R46, R50 ;  /* 0x000000322e327220 */ /* 0x000fe20000410000 */
[----:B------:R-:W-:Y:S01]  /*2c60*/  PRMT R58, R18, 0x7632, R58 ;  /* 0x00007632123a7816 */ /* 0x000fe2000000003a */
[----:B------:R-:W-:Y:S01]  /*2c70*/  FMUL.FTZ R5, R5, R54 ;  /* 0x0000003605057220 */ /* 0x000fe20000410000 */
[----:B------:R-:W-:Y:S01]  /*2c80*/  FFMA.FTZ R56, R6, R56, 1 ;  /* 0x3f80000006387423 */ /* 0x000fe20000010038 */
[----:B------:R-:W-:Y:S01]  /*2c90*/  SHF.L.U32 R47, R18, 0x10, RZ ;  /* 0x00000010122f7819 */ /* 0x000fe200000006ff */
[----:B------:R-:W-:Y:S01]  /*2ca0*/  FMUL.FTZ R6, R48, R49 ;  /* 0x0000003130067220 */ /* 0x000fe20000410000 */
[----:B------:R-:W-:Y:S02]  /*2cb0*/  SHF.L.U32 R46, R19, 0x10, RZ ;  /* 0x00000010132e7819 */ /* 0x000fe400000006ff */
[----:B------:R-:W-:-:S02]  /*2cc0*/  SHF.L.U32 R7, R16, 0x10, RZ ;  /* 0x0000001010077819 */ /* 0x000fc400000006ff */
[----:B------:R-:W-:Y:S01]  /*2cd0*/  PRMT R57, R19, 0x7632, R57 ;  /* 0x0000763213397816 */ /* 0x000fe20000000039 */
[----:B------:R-:W-:Y:S01]  /*2ce0*/  FMUL.FTZ R5, R47, R5 ;  /* 0x000000052f057220 */ /* 0x000fe20000410000 */
[----:B------:R-:W-:Y:S01]  /*2cf0*/  SHF.L.U32 R58, R58, 0x10, RZ ;  /* 0x000000103a3a7819 */ /* 0x000fe200000006ff */
[----:B------:R-:W-:Y:S01]  /*2d00*/  FMUL.FTZ R6, R46, R6 ;  /* 0x000000062e067220 */ /* 0x000fe20000410000 */
[----:B------:R-:W-:Y:S01]  /*2d10*/  FADD.FTZ R46, -R42, R7 ;  /* 0x000000072a2e7221 */ /* 0x000fe20000010100 */
[----:B------:R-:W-:Y:S01]  /*2d20*/  SHF.L.U32 R57, R57, 0x10, RZ ;  /* 0x0000001039397819 */ /* 0x000fe200000006ff */
[----:B------:R-:W-:Y:S01]  /*2d30*/  FMUL.FTZ R56, R53, R56 ;  /* 0x0000003835387220 */ /* 0x000fe20000410000 */
[----:B------:R-:W-:Y:S01]  /*2d40*/  FMUL.FTZ R58, R58, R50 ;  /* 0x000000323a3a7220 */ /* 0x000fe20000410000 */
[----:B------:R-:W-:Y:S01]  /*2d50*/  FMUL.FTZ R47, R0, R5 ;  /* 0x00000005002f7220 */ /* 0x000fe20000410000 */
[----:B------:R-:W-:Y:S01]  /*2d60*/  FMUL.FTZ R36, R3, R46 ;  /* 0x0000002e03247220 */ /* 0x000fe20000410000 */
[----:B------:R-:W-:Y:S01]  /*2d70*/  FMUL.FTZ R57, R57, R56 ;  /* 0x0000003839397220 */ /* 0x000fe20000410000 */
[----:B------:R-:W-:Y:S01]  /*2d80*/  SHF.L.U32 R7, R17, 0x10, RZ ;  /* 0x0000001011077819 */ /* 0x000fe200000006ff */
[----:B------:R-:W-:Y:S01]  /*2d90*/  FFMA.FTZ R51, R34, R47, R51 ;  /* 0x0000002f22337223 */ /* 0x000fe20000010033 */
[----:B------:R-:W-:Y:S01]  /*2da0*/  FMUL.FTZ R56, R45, R58 ;  /* 0x0000003a2d387220 */ /* 0x000fe20000410000 */
[----:B------:R-:W-:Y:S01]  /*2db0*/  PRMT R46, R16, 0x7632, R46 ;  /* 0x00007632102e7816 */ /* 0x000fe2000000002e */
[----:B------:R-:W-:Y:S01]  /*2dc0*/  FFMA.FTZ R48, R0, R36, R39 ;  /* 0x0000002400307223 */ /* 0x000fe20000010027 */
[----:B------:R-:W-:Y:S01]  /*2dd0*/  FADD.FTZ R7, -R42, R7 ;  /* 0x000000072a077221 */ /* 0x000fe20000010100 */
[----:B------:R-:W-:Y:S01]  /*2de0*/  FFMA.FTZ R56, R60, R56, R51 ;  /* 0x000000383c387223 */ /* 0x000fe20000010033 */
[----:B------:R-:W-:Y:S01]  /*2df0*/  SHF.L.U32 R46, R46, 0x10, RZ ;  /* 0x000000102e2e7819 */ /* 0x000fe200000006ff */
[----:B------:R-:W-:Y:S01]  /*2e00*/  FMUL.FTZ R51, R48, -1.4426950216293334961 ;  /* 0xbfb8aa3b30337820 */ /* 0x000fe20000410000 */
[----:B------:R-:W-:Y:S01]  /*2e10*/  PRMT R47, R17, 0x7632, R47 ;  /* 0x00007632112f7816 */ /* 0x000fe2000000002f */
[----:B------:R-:W-:-:S02]  /*2e20*/  FMUL.FTZ R41, R3, R7 ;  /* 0x0000000703297220 */ /* 0x000fc40000410000 */
[----:B------:R-:W-:Y:S01]  /*2e30*/  FADD.FTZ R46, -R42, R46 ;  /* 0x0000002e2a2e7221 */ /* 0x000fe20000010100 */
[----:B------:R-:W-:Y:S01]  /*2e40*/  SHF.L.U32 R47, R47, 0x10, RZ ;  /* 0x000000102f2f7819 */ /* 0x000fe200000006ff */
[----:B------:R-:W0:Y:S01]  /*2e50*/  MUFU.EX2 R51, R51 ;  /* 0x0000003300337308 */ /* 0x000e220000000800 */
[----:B------:R-:W-:Y:S01]  /*2e60*/  FFMA.FTZ R53, R4, R41, R40 ;  /* 0x0000002904357223 */ /* 0x000fe20000010028 */
[----:B------:R-:W-:Y:S02]  /*2e70*/  FMUL.FTZ R46, R3, R46 ;  /* 0x0000002e032e7220 */ /* 0x000fe40000410000 */
[----:B------:R-:W-:Y:S01]  /*2e80*/  FADD.FTZ R47, -R42, R47 ;  /* 0x0000002f2a2f7221 */ /* 0x000fe20000010100 */
[----:B------:R-:W-:Y:S01]  /*2e90*/  FMUL.FTZ R49, R53, -1.4426950216293334961 ;  /* 0xbfb8aa3b35317820 */ /* 0x000fe20000410000 */
[----:B------:R-:W-:Y:S02]  /*2ea0*/  FFMA.FTZ R7, R45, R46, R9 ;  /* 0x0000002e2d077223 */ /* 0x000fe40000010009 */
[----:B------:R-:W-:-:S02]  /*2eb0*/  FMUL.FTZ R47, R3, R47 ;  /* 0x0000002f032f7220 */ /* 0x000fc40000410000 */
[----:B------:R-:W-:Y:S01]  /*2ec0*/  FMUL.FTZ R50, R7, -1.4426950216293334961 ;  /* 0xbfb8aa3b07327820 */ /* 0x000fe20000410000 */
[----:B------:R-:W1:Y:S01]  /*2ed0*/  MUFU.EX2 R49, R49 ;  /* 0x0000003100317308 */ /* 0x000e620000000800 */
[----:B------:R-:W-:-:S04]  /*2ee0*/  FFMA.FTZ R54, R44, R47, R43 ;  /* 0x0000002f2c367223 */ /* 0x000fc8000001002b */
[----:B------:R-:W-:Y:S01]  /*2ef0*/  FMUL.FTZ R61, R54, -1.4426950216293334961 ;  /* 0xbfb8aa3b363d7820 */ /* 0x000fe20000410000 */
[----:B0-----:R-:W-:Y:S02]  /*2f00*/  FADD.FTZ R51, R51, 1 ;  /* 0x3f80000033337421 */ /* 0x001fe40000010000 */
[----:B------:R-:W0:Y:S01]  /*2f10*/  MUFU.EX2 R50, R50 ;  /* 0x0000003200327308 */ /* 0x000e220000000800 */
[----:B------:R-:W-:Y:S01]  /*2f20*/  FFMA.FTZ R24, R60, R58, R55 ;  /* 0x0000003a3c187223 */ /* 0x000fe20000010037 */
[----:B------:R-:W-:-:S06]  /*2f30*/  FMUL.FTZ R55, R4, R6 ;  /* 0x0000000604377220 */ /* 0x000fcc0000410000 */
[----:B------:R-:W3:Y:S01]  /*2f40*/  MUFU.RCP R51, R51 ;  /* 0x0000003300337308 */ /* 0x000ee20000001000 */
[----:B------:R-:W-:Y:S01]  /*2f50*/  FFMA.FTZ R56, R37, R55, R56 ;  /* 0x0000003725387223 */ /* 0x000fe20000010038 */
[----:B-1----:R-:W-:-:S06]  /*2f60*/  FADD.FTZ R49, R49, 1 ;  /* 0x3f80000031317421 */ /* 0x002fcc0000010000 */
[----:B------:R-:W1:Y:S01]  /*2f70*/  MUFU.EX2 R61, R61 ;  /* 0x0000003d003d7308 */ /* 0x000e620000000800 */
[----:B------:R-:W-:Y:S01]  /*2f80*/  FMUL.FTZ R55, R44, R57 ;  /* 0x000000392c377220 */ /* 0x000fe20000410000 */
[----:B0-----:R-:W-:-:S03]  /*2f90*/  FADD.FTZ R50, R50, 1 ;  /* 0x3f80000032327421 */ /* 0x001fc60000010000 */
[----:B------:R-:W-:Y:S01]  /*2fa0*/  FFMA.FTZ R55, R59, R55, R56 ;  /* 0x000000373b377223 */ /* 0x000fe20000010038 */
[----:B------:R-:W-:Y:S02]  /*2fb0*/  FFMA.FTZ R56, R0, R5, R26 ;  /* 0x0000000500387223 */ /* 0x000fe4000001001a */
[----:B------:R-:W0:Y:S01]  /*2fc0*/  MUFU.RCP R49, R49 ;  /* 0x0000003100317308 */ /* 0x000e220000001000 */
[----:B------:R-:W-:Y:S01]  /*2fd0*/  FADD.FTZ R26, R25, R58 ;  /* 0x0000003a191a7221 */ /* 0x000fe20000010000 */
[----:B------:R-:W-:Y:S01]  /*2fe0*/  FFMA.FTZ R56, R45, R58, R56 ;  /* 0x0000003a2d387223 */ /* 0x000fe20000010038 */
[----:B---3--:R-:W-:-:S05]  /*2ff0*/  FADD.FTZ R58, -R51, 1 ;  /* 0x3f800000333a7421 */ /* 0x008fca0000010100 */
[----:B------:R-:W3:Y:S01]  /*3000*/  MUFU.RCP R50, R50 ;  /* 0x0000003200327308 */ /* 0x000ee20000001000 */
[----:B-1----:R-:W-:Y:S01]  /*3010*/  FADD.FTZ R61, R61, 1 ;  /* 0x3f8000003d3d7421 */ /* 0x002fe20000010000 */
[----:B------:R-:W-:-:S06]  /*3020*/  FFMA.FTZ R58, R48, R58, 1 ;  /* 0x3f800000303a7423 */ /* 0x000fcc000001003a */
[----:B------:R-:W1:Y:S01]  /*3030*/  MUFU.RCP R48, R61 ;  /* 0x0000003d00307308 */ /* 0x000e620000001000 */
[----:B------:R-:W-:Y:S01]  /*3040*/  FADD.FTZ R25, R8, R57 ;  /* 0x0000003908197221 */ /* 0x000fe20000010000 */
[----:B0-----:R-:W-:-:S04]  /*3050*/  FADD.FTZ R8, -R49, 1 ;  /* 0x3f80000031087421 */ /* 0x001fc80000010100 */
[----:B------:R-:W-:Y:S01]  /*3060*/  FFMA.FTZ R53, R53, R8, 1 ;  /* 0x3f80000035357423 */ /* 0x000fe20000010008 */
[----:B---3--:R-:W-:-:S04]  /*3070*/  FADD.FTZ R8, -R50, 1 ;  /* 0x3f80000032087421 */ /* 0x008fc80000010100 */
[----:B------:R-:W-:Y:S01]  /*3080*/  FFMA.FTZ R7, R7, R8, 1 ;  /* 0x3f80000007077423 */ /* 0x000fe20000010008 */
[----:B-1----:R-:W-:-:S04]  /*3090*/  FADD.FTZ R8, -R48, 1 ;  /* 0x3f80000030087421 */ /* 0x002fc80000010100 */
[----:B------:R-:W-:Y:S01]  /*30a0*/  FFMA.FTZ R54, R54, R8, 1 ;  /* 0x3f80000036367423 */ /* 0x000fe20000010008 */
[----:B------:R-:W-:-:S03]  /*30b0*/  FMUL.FTZ R8, R49, R53 ;  /* 0x0000003531087220 */ /* 0x000fc60000410000 */
[----:B------:R-:W-:Y:S01]  /*30c0*/  FMUL.FTZ R49, R48, R54 ;  /* 0x0000003630317220 */ /* 0x000fe20000410000 */
[----:B------:R-:W-:Y:S01]  /*30d0*/  PRMT R48, R15, 0x7632, R48 ;  /* 0x000076320f307816 */ /* 0x000fe20000000030 */
[----:B------:R-:W-:Y:S01]  /*30e0*/  FMUL.FTZ R53, R50, R7 ;  /* 0x0000000732357220 */ /* 0x000fe20000410000 */
[C---:B------:R-:W-:Y:S01]  /*30f0*/  PRMT R7, R14.reuse, 0x7632, R7 ;  /* 0x000076320e077816 */ /* 0x040fe20000000007 */
[----:B------:R-:W-:Y:S01]  /*3100*/  FMUL.FTZ R58, R51, R58 ;  /* 0x0000003a333a7220 */ /* 0x000fe20000410000 */
[----:B------:R-:W-:Y:S02]  /*3110*/  SHF.L.U32 R50, R14, 0x10, RZ ;  /* 0x000000100e327819 */ /* 0x000fe400000006ff */
[----:B------:R-:W-:Y:S02]  /*3120*/  SHF.L.U32 R48, R48, 0x10, RZ ;  /* 0x0000001030307819 */ /* 0x000fe400000006ff */
[----:B------:R-:W-:Y:S01]  /*3130*/  SHF.L.U32 R51, R7, 0x10, RZ ;  /* 0x0000001007337819 */ /* 0x000fe200000006ff */
[----:B------:R-:W-:Y:S01]  /*3140*/  FMUL.FTZ R7, R50, R58 ;  /* 0x0000003a32077220 */ /* 0x000fe20000410000 */
[----:B------:R-:W-:Y:S01]  /*3150*/  SHF.L.U32 R50, R12, 0x10, RZ ;  /* 0x000000100c327819 */ /* 0x000fe200000006ff */
[----:B------:R-:W-:Y:S01]  /*3160*/  FMUL.FTZ R49, R48, R49 ;  /* 0x0000003130317220 */ /* 0x000fe20000410000 */
[----:B------:R-:W-:Y:S01]  /*3170*/  PRMT R48, R12, 0x7632, R48 ;  /* 0x000076320c307816 */ /* 0x000fe20000000030 */
[----:B------:R-:W-:Y:S01]  /*3180*/  FMUL.FTZ R53, R51, R53 ;  /* 0x0000003533357220 */ /* 0x000fe20000410000 */
[----:B------:R-:W-:Y:S01]  /*3190*/  SHF.L.U32 R58, R13, 0x10, RZ ;  /* 0x000000100d3a7819 */ /* 0x000fe200000006ff */
[----:B------:R-:W-:Y:S01]  /*31a0*/  FADD.FTZ R50, -R42, R50 ;  /* 0x000000322a327221 */ /* 0x000fe20000010100 */
[----:B------:R-:W-:-:S02]  /*31b0*/  SHF.L.U32 R48, R48, 0x10, RZ ;  /* 0x0000001030307819 */ /* 0x000fc400000006ff */
[----:B------:R-:W-:Y:S01]  /*31c0*/  SHF.L.U32 R51, R15, 0x10, RZ ;  /* 0x000000100f337819 */ /* 0x000fe200000006ff */
[----:B------:R-:W-:Y:S01]  /*31d0*/  FMUL.FTZ R38, R3, R50 ;  /* 0x0000003203267220 */ /* 0x000fe20000410000 */
[----:B------:R-:W-:Y:S01]  /*31e0*/  PRMT R50, R13, 0x7632, R50 ;  /* 0x000076320d327816 */ /* 0x000fe20000000032 */
[C---:B------:R-:W-:Y:S01]  /*31f0*/  FADD.FTZ R48, -R42.reuse, R48 ;  /* 0x000000302a307221 */ /* 0x040fe20000010100 */
[----:B------:R-:W-:Y:S01]  /*3200*/  FADD.FTZ R58, -R42, R58 ;  /* 0x0000003a2a3a7221 */ /* 0x000fe20000010100 */
[----:B------:R-:W-:Y:S01]  /*3210*/  FMUL.FTZ R8, R51, R8 ;  /* 0x0000000833087220 */ /* 0x000fe20000410000 */
[----:B------:R-:W-:Y:S01]  /*3220*/  FFMA.FTZ R51, R0, R38, R39 ;  /* 0x0000002600337223 */ /* 0x000fe20000010027 */
[----:B------:R-:W-:Y:S01]  /*3230*/  SHF.L.U32 R50, R50, 0x10, RZ ;  /* 0x0000001032327819 */ /* 0x000fe200000006ff */
[C---:B------:R-:W-:Y:S01]  /*3240*/  FMUL.FTZ R48, R3.reuse, R48 ;  /* 0x0000003003307220 */ /* 0x040fe20000410000 */
[----:B------:R-:W-:Y:S01]  /*3250*/  FMUL.FTZ R39, R3, R58 ;  /* 0x0000003a03277220 */ /* 0x000fe20000410000 */
[----:B------:R-:W-:Y:S02]  /*3260*/  STL [R1+0x1c], R31 ;  /* 0x00001c1f01007387 */ /* 0x000fe40000100800 */
[----:B------:R-:W-:Y:S01]  /*3270*/  FFMA.FTZ R54, R45, R48, R9 ;  /* 0x000000302d367223 */ /* 0x000fe20000010009 */
[----:B------:R-:W-:Y:S01]  /*3280*/  FADD.FTZ R50, -R42, R50 ;  /* 0x000000322a327221 */ /* 0x000fe20000010100 */
[----:B------:R-:W-:Y:S01]  /*3290*/  FFMA.FTZ R9, R4, R39, R40 ;  /* 0x0000002704097223 */ /* 0x000fe20000010028 */
[----:B------:R-:W-:Y:S01]  /*32a0*/  STL [R1+0x14], R28 ;  /* 0x0000141c01007387 */ /* 0x000fe20000100800 */
[----:B------:R-:W-:Y:S01]  /*32b0*/  FFMA.FTZ R27, R59, R57, R27 ;  /* 0x000000393b1b7223 */ /* 0x000fe2000001001b */
[----:B------:R-:W-:-:S02]  /*32c0*/  FMUL.FTZ R59, R0, R7 ;  /* 0x00000007003b7220 */ /* 0x000fc40000410000 */
[----:B------:R-:W-:Y:S01]  /*32d0*/  STL [R1+0x4c], R34 ;  /* 0x00004c2201007387 */ /* 0x000fe20000100800 */
[----:B------:R-:W-:Y:S01]  /*32e0*/  FMUL.FTZ R50, R3, R50 ;  /* 0x0000003203327220 */ /* 0x000fe20000410000 */
[----:B------:R-:W-:Y:S02]  /*32f0*/  FMUL.FTZ R61, R9, -1.4426950216293334961 ;  /* 0xbfb8aa3b093d7820 */ /* 0x000fe40000410000 */
[----:B------:R-:W-:Y:S01]  /*3300*/  STL [R1+0x44], R37 ;  /* 0x0000442501007387 */ /* 0x000fe20000100800 */
[----:B------:R-:W-:-:S03]  /*3310*/  FFMA.FTZ R59, R36, R59, R55 ;  /* 0x0000003b243b7223 */ /* 0x000fc60000010037 */
[----:B------:R-:W-:Y:S01]  /*3320*/  STL [R1+0x8], R32 ;  /* 0x0000082001007387 */ /* 0x000fe20000100800 */
[----:B------:R-:W-:-:S03]  /*3330*/  FFMA.FTZ R55, R44, R50, R43 ;  /* 0x000000322c377223 */ /* 0x000fc6000001002b */
[----:B------:R-:W-:Y:S01]  /*3340*/  STL [R1+0x20], R36 ;  /* 0x0000202401007387 */ /* 0x000fe20000100800 */
[----:B------:R0:W-:Y:S03]  /*3350*/  MUFU.EX2 R43, R61 ;  /* 0x0000003d002b7308 */ /* 0x0001e60000000800 */
[----:B------:R-:W-:Y:S04]  /*3360*/  STL [R1+0x18], R41 ;  /* 0x0000182901007387 */ /* 0x000fe80000100800 */
[----:B------:R-:W-:Y:S04]  /*3370*/  STL [R1+0x10], R38 ;  /* 0x0000102601007387 */ /* 0x000fe80000100800 */
[----:B------:R-:W-:Y:S04]  /*3380*/  STL [R1+0x4], R39 ;  /* 0x0000042701007387 */ /* 0x000fe80000100800 */
[----:B------:R-:W3:Y:S04]  /*3390*/  LDL.LU R40, [R1+0x12c] ;  /* 0x00012c0001287983 */ /* 0x000ee80000300800 */
[----:B0-----:R-:W4:Y:S01]  /*33a0*/  LDL.LU R61, [R1+0x5c] ;  /* 0x00005c00013d7983 */ /* 0x001f220000300800 */
[----:B------:R-:W-:-:S04]  /*33b0*/  FFMA.FTZ R56, R4, R6, R56 ;  /* 0x0000000604387223 */ /* 0x000fc80000010038 */
[----:B------:R-:W-:Y:S01]  /*33c0*/  FFMA.FTZ R57, R44, R57, R56 ;  /* 0x000000392c397223 */ /* 0x000fe20000010038 */
[----:B------:R-:W-:Y:S01]  /*33d0*/  FMUL.FTZ R56, R51, -1.4426950216293334961 ;  /* 0xbfb8aa3b33387820 */ /* 0x000fe20000410000 */
[----:B------:R-:W-:-:S05]  /*33e0*/  FMUL.FTZ R58, R54, -1.4426950216293334961 ;  /* 0xbfb8aa3b363a7820 */ /* 0x000fca0000410000 */
[----:B------:R-:W0:Y:S01]  /*33f0*/  MUFU.EX2 R56, R56 ;  /* 0x0000003800387308 */ /* 0x000e220000000800 */
[----:B------:R-:W-:-:S07]  /*3400*/  FMUL.FTZ R60, R45, R53 ;  /* 0x000000352d3c7220 */ /* 0x000fce0000410000 */
[----:B------:R-:W1:Y:S01]  /*3410*/  MUFU.EX2 R58, R58 ;  /* 0x0000003a003a7308 */ /* 0x000e620000000800 */
[----:B------:R-:W-:Y:S01]  /*3420*/  FFMA.FTZ R59, R46, R60, R59 ;  /* 0x0000003c2e3b7223 */ /* 0x000fe2000001003b */
[----:B------:R-:W-:-:S06]  /*3430*/  FMUL.FTZ R60, R55, -1.4426950216293334961 ;  /* 0xbfb8aa3b373c7820 */ /* 0x000fcc0000410000 */
[----:B------:R-:W2:Y:S01]  /*3440*/  MUFU.EX2 R60, R60 ;  /* 0x0000003c003c7308 */ /* 0x000ea20000000800 */
[----:B0-----:R-:W-:Y:S01]  /*3450*/  FADD.FTZ R56, R56, 1 ;  /* 0x3f80000038387421 */ /* 0x001fe20000010000 */
[----:B------:R-:W-:-:S06]  /*3460*/  FFMA.FTZ R24, R46, R53, R24 ;  /* 0x000000352e187223 */ /* 0x000fcc0000010018 */
[----:B------:R-:W0:Y:S01]  /*3470*/  MUFU.RCP R56, R56 ;  /* 0x0000003800387308 */ /* 0x000e220000001000 */
[----:B-1----:R-:W-:Y:S01]  /*3480*/  FADD.FTZ R58, R58, 1 ;  /* 0x3f8000003a3a7421 */ /* 0x002fe20000010000 */
[----:B------:R-:W-:-:S06]  /*3490*/  FMUL.FTZ R46, R4, R8 ;  /* 0x00000008042e7220 */ /* 0x000fcc0000410000 */
[----:B------:R-:W1:Y:S01]  /*34a0*/  MUFU.RCP R58, R58 ;  /* 0x0000003a003a7308 */ /* 0x000e620000001000 */
[----:B------:R-:W-:Y:S01]  /*34b0*/  FFMA.FTZ R46, R41, R46, R59 ;  /* 0x0000002e292e7223 */ /* 0x000fe2000001003b */
[----:B------:R-:W-:Y:S01]  /*34c0*/  FFMA.FTZ R57, R0, R7, R57 ;  /* 0x0000000700397223 */ /* 0x000fe20000010039 */
[----:B--2---:R-:W-:Y:S01]  /*34d0*/  FADD.FTZ R60, R60, 1 ;  /* 0x3f8000003c3c7421 */ /* 0x004fe20000010000 */
[----:B------:R-:W-:Y:S02]  /*34e0*/  FADD.FTZ R59, R43, 1 ;  /* 0x3f8000002b3b7421 */ /* 0x000fe40000010000 */
[----:B------:R-:W-:-:S04]  /*34f0*/  FFMA.FTZ R57, R45, R53, R57 ;  /* 0x000000352d397223 */ /* 0x000fc80000010039 */
[----:B------:R-:W2:Y:S01]  /*3500*/  MUFU.RCP R59, R59 ;  /* 0x0000003b003b7308 */ /* 0x000ea20000001000 */
[----:B----4-:R-:W-:-:S04]  /*3510*/  LEA R61, R61, UR5, 0x5 ;  /* 0x000000053d3d7c11 */ /* 0x010fc8000f8e28ff */
[-C--:B---3--:R-:W-:Y:S02]  /*3520*/  LEA R40, R40, R61.reuse, 0x3 ;  /* 0x0000003d28287211 */ /* 0x088fe400078e18ff */
[----:B------:R-:W-:Y:S01]  /*3530*/  LEA R2, R2, R61, 0x3 ;  /* 0x0000003d02027211 */ /* 0x000fe200078e18ff */
[----:B------:R-:W-:-:S04]  /*3540*/  FMUL.FTZ R61, R44, R49 ;  /* 0x000000312c3d7220 */ /* 0x000fc80000410000 */
[----:B------:R-:W-:Y:S01]  /*3550*/  FFMA.FTZ R43, R47, R61, R46 ;  /* 0x0000003d2f2b7223 */ /* 0x000fe2000001002e */
[----:B------:R-:W-:Y:S02]  /*3560*/  FADD.FTZ R46, R26, R53 ;  /* 0x000000351a2e7221 */ /* 0x000fe40000010000 */
[----:B------:R0:W3:Y:S02]  /*3570*/  MUFU.RCP R53, R60 ;  /* 0x0000003c00357308 */ /* 0x0000e40000001000 */
[----:B0-----:R-:W-:-:S04]  /*3580*/  FADD.FTZ R60, -R56, 1 ;  /* 0x3f800000383c7421 */ /* 0x001fc80000010100 */
[----:B------:R-:W-:Y:S01]  /*3590*/  FFMA.FTZ R60, R51, R60, 1 ;  /* 0x3f800000333c7423 */ /* 0x000fe2000001003c */
[----:B-1----:R-:W-:-:S04]  /*35a0*/  FADD.FTZ R51, -R58, 1 ;  /* 0x3f8000003a337421 */ /* 0x002fc80000010100 */
[----:B------:R-:W-:Y:S01]  /*35b0*/  FFMA.FTZ R54, R54, R51, 1 ;  /* 0x3f80000036367423 */ /* 0x000fe20000010033 */
[----:B------:R-:W-:Y:S02]  /*35c0*/  FADD.FTZ R51, R25, R49 ;  /* 0x0000003119337221 */ /* 0x000fe40000010000 */
[----:B------:R-:W4:Y:S01]  /*35d0*/  LDL.LU R25, [R1+0x98] ;  /* 0x0000980001197983 */ /* 0x000f220000300800 */
[----:B------:R-:W-:Y:S01]  /*35e0*/  FFMA.FTZ R57, R4, R8, R57 ;  /* 0x0000000804397223 */ /* 0x000fe20000010039 */
[-C--:B------:R-:W-:Y:S01]  /*35f0*/  FFMA.FTZ R47, R47, R49.reuse, R27 ;  /* 0x000000312f2f7223 */ /* 0x080fe2000001001b */
[----:B------:R-:W-:Y:S01]  /*3600*/  FMUL.FTZ R60, R56, R60 ;  /* 0x0000003c383c7220 */ /* 0x000fe20000410000 */
[----:B------:R-:W4:Y:S01]  /*3610*/  LDL R26, [R1+0x80] ;  /* 0x00008000011a7983 */ /* 0x000f220000100800 */
[----:B------:R-:W-:Y:S01]  /*3620*/  FFMA.FTZ R57, R44, R49, R57 ;  /* 0x000000312c397223 */ /* 0x000fe20000010039 */
[----:B------:R-:W-:Y:S01]  /*3630*/  FMUL.FTZ R49, R58, R54 ;  /* 0x000000363a317220 */ /* 0x000fe20000410000 */
[----:B--2---:R-:W-:Y:S01]  /*3640*/  FADD.FTZ R54, -R59, 1 ;  /* 0x3f8000003b367421 */ /* 0x004fe20000010100 */
[----:B---3--:R-:W-:Y:S01]  /*3650*/  FADD.FTZ R56, -R53, 1 ;  /* 0x3f80000035387421 */ /* 0x008fe20000010100 */
[----:B------:R-:W2:Y:S02]  /*3660*/  LDL R27, [R1+0x50] ;  /* 0x00005000011b7983 */ /* 0x000ea40000100800 */
[----:B------:R-:W-:Y:S01]  /*3670*/  FFMA.FTZ R54, R9, R54, 1 ;  /* 0x3f80000009367423 */ /* 0x000fe20000010036 */
[C---:B------:R-:W-:Y:S01]  /*3680*/  SHF.L.U32 R9, R10.reuse, 0x10, RZ ;  /* 0x000000100a097819 */ /* 0x040fe200000006ff */
[----:B------:R-:W-:Y:S01]  /*3690*/  FFMA.FTZ R56, R55, R56, 1 ;  /* 0x3f80000037387423 */ /* 0x000fe20000010038 */
[----:B------:R-:W-:Y:S01]  /*36a0*/  PRMT R55, R10, 0x7632, R55 ;  /* 0x000076320a377816 */ /* 0x000fe20000000037 */
[----:B------:R-:W3:Y:S02]  /*36b0*/  LDL R61, [R1+0x70] ;  /* 0x00007000013d7983 */ /* 0x000ee40000100800 */
[----:B------:R-:W-:Y:S01]  /*36c0*/  FMUL.FTZ R9, R9, R60 ;  /* 0x0000003c09097220 */ /* 0x000fe20000410000 */
[----:B------:R-:W-:Y:S01]  /*36d0*/  SHF.L.U32 R55, R55, 0x10, RZ ;  /* 0x0000001037377819 */ /* 0x000fe200000006ff */
[----:B------:R-:W-:Y:S01]  /*36e0*/  FMUL.FTZ R59, R59, R54 ;  /* 0x000000363b3b7220 */ /* 0x000fe20000410000 */
[----:B------:R-:W-:Y:S01]  /*36f0*/  FMUL.FTZ R53, R53, R56 ;  /* 0x0000003835357220 */ /* 0x000fe20000410000 */
[----:B------:R-:W-:Y:S01]  /*3700*/  FMUL.FTZ R54, R0, R9 ;  /* 0x0000000900367220 */ /* 0x000fe20000410000 */
[----:B------:R-:W3:Y:S01]  /*3710*/  LDL R60, [R1+0x74] ;  /* 0x00007400013c7983 */ /* 0x000ee20000100800 */
[----:B------:R-:W-:Y:S01]  /*3720*/  FMUL.FTZ R49, R55, R49 ;  /* 0x0000003137317220 */ /* 0x000fe20000410000 */
[C---:B------:R-:W-:Y:S01]  /*3730*/  SHF.L.U32 R55, R11.reuse, 0x10, RZ ;  /* 0x000000100b377819 */ /* 0x040fe200000006ff */
[----:B------:R-:W-:Y:S01]  /*3740*/  FFMA.FTZ R56, R38, R54, R43 ;  /* 0x0000003626387223 */ /* 0x000fe2000001002b */
[----:B------:R-:W-:-:S03]  /*3750*/  PRMT R54, R11, 0x7632, R54 ;  /* 0x000076320b367816 */ /* 0x000fc60000000036 */
[----:B------:R-:W-:Y:S01]  /*3760*/  FMUL.FTZ R43, R55, R59 ;  /* 0x0000003b372b7220 */ /* 0x000fe20000410000 */
[----:B------:R-:W-:Y:S01]  /*3770*/  SHF.L.U32 R54, R54, 0x10, RZ ;  /* 0x0000001036367819 */ /* 0x000fe200000006ff */
[----:B------:R-:W0:Y:S04]  /*3780*/  S2R R59, SR_TID.X ;  /* 0x00000000003b7919 */ /* 0x000e280000002100 */
[----:B------:R-:W-:Y:S02]  /*3790*/  FMUL.FTZ R53, R54, R53 ;  /* 0x0000003536357220 */ /* 0x000fe40000410000 */
[----:B------:R-:W1:Y:S01]  /*37a0*/  S2R R54, SR_TID.X ;  /* 0x0000000000367919 */ /* 0x000e620000002100 */
[----:B------:R-:W-:Y:S01]  /*37b0*/  FFMA.FTZ R57, R0, R9, R57 ;  /* 0x0000000900397223 */ /* 0x000fe20000010039 */
[----:B------:R-:W-:-:S03]  /*37c0*/  FMUL.FTZ R58, R45, R49 ;  /* 0x000000312d3a7220 */ /* 0x000fc60000410000 */
[----:B------:R-:W-:Y:S01]  /*37d0*/  FFMA.FTZ R57, R45, R49, R57 ;  /* 0x000000312d397223 */ /* 0x000fe20000010039 */
[----:B------:R-:W-:Y:S01]  /*37e0*/  FFMA.FTZ R56, R48, R58, R56 ;  /* 0x0000003a30387223 */ /* 0x000fe20000010038 */
[CC--:B------:R-:W-:Y:S02]  /*37f0*/  FMUL.FTZ R45, R4.reuse, R43.reuse ;  /* 0x0000002b042d7220 */ /* 0x0c0fe40000410000 */
[----:B------:R-:W-:Y:S01]  /*3800*/  FFMA.FTZ R57, R4, R43, R57 ;  /* 0x0000002b04397223 */ /* 0x000fe20000010039 */
[C---:B------:R-:W-:Y:S01]  /*3810*/  FMUL.FTZ R55, R44.reuse, R53 ;  /* 0x000000352c377220 */ /* 0x040fe20000410000 */
[----:B------:R-:W-:Y:S02]  /*3820*/  FFMA.FTZ R45, R39, R45, R56 ;  /* 0x0000002d272d7223 */ /* 0x000fe40000010038 */
[----:B------:R-:W-:Y:S02]  /*3830*/  FFMA.FTZ R44, R44, R53, R57 ;  /* 0x000000352c2c7223 */ /* 0x000fe40000010039 */
[----:B------:R-:W-:Y:S01]  /*3840*/  FFMA.FTZ R45, R50, R55, R45 ;  /* 0x00000037322d7223 */ /* 0x000fe2000001002d */
[----:B0-----:R-:W-:-:S04]  /*3850*/  SHF.L.U32 R59, R59, 0x1, RZ ;  /* 0x000000013b3b7819 */ /* 0x001fc800000006ff */
[C---:B------:R-:W-:Y:S02]  /*3860*/  LOP3.LUT R58, R59.reuse, 0x18, RZ, 0xc0, !PT ;  /* 0x000000183b3a7812 */ /* 0x040fe400078ec0ff */
[----:B-1----:R-:W-:Y:S02]  /*3870*/  LEA R57, R54, UR5, 0x5 ;  /* 0x0000000536397c11 */ /* 0x002fe4000f8e28ff */
[C---:B------:R-:W-:Y:S02]  /*3880*/  LOP3.LUT R54, R58.reuse, 0x8, RZ, 0x3c, !PT ;  /* 0x000000083a367812 */ /* 0x040fe400078e3cff */
[----:B------:R-:W-:Y:S02]  /*3890*/  LOP3.LUT R56, R58, 0x10, RZ, 0x3c, !PT ;  /* 0x000000103a387812 */ /* 0x000fe400078e3cff */
[----:B------:R-:W-:Y:S02]  /*38a0*/  LOP3.LUT R59, R59, 0x18, RZ, 0xc, !PT ;  /* 0x000000183b3b7812 */ /* 0x000fe400078e0cff */
[----:B------:R-:W-:-:S02]  /*38b0*/  IADD3 R54, R57, R54, RZ ;  /* 0x0000003639367210 */ /* 0x000fc40007ffe0ff */
[C---:B------:R-:W-:Y:S02]  /*38c0*/  IADD3 R55, R57.reuse, R58, RZ ;  /* 0x0000003a39377210 */ /* 0x040fe40007ffe0ff */
[C---:B------:R-:W-:Y:S01]  /*38d0*/  IADD3 R56, R57.reuse, R56, RZ ;  /* 0x0000003839387210 */ /* 0x040fe20007ffe0ff */
[----:B------:R-:W3:Y:S01]  /*38e0*/  LDL R58, [R1+0x54] ;  /* 0x00005400013a7983 */ /* 0x000ee20000100800 */
[----:B------:R-:W-:Y:S01]  /*38f0*/  IADD3 R57, R57, R59, RZ ;  /* 0x0000003b39397210 */ /* 0x000fe20007ffe0ff */
[----:B------:R-:W-:Y:S02]  /*3900*/  FFMA.FTZ R50, R50, R53, R47 ;  /* 0x0000003532327223 */ /* 0x000fe4000001002f */
[----:B------:R-:W3:Y:S04]  /*3910*/  LDL R59, [R1+0x84] ;  /* 0x00008400013b7983 */ /* 0x000ee80000100800 */
[----:B----4-:R0:W-:Y:S04]  /*3920*/  STS.64 [R25], R44 ;  /* 0x0000002c19007388 */ /* 0x0101e80000000a00 */
[----:B0-----:R0:W5:Y:S01]  /*3930*/  LDL.LU R25, [R1+0x128] ;  /* 0x0001280001197983 */ /* 0x0011620000300800 */
[----:B------:R-:W-:Y:S01]  /*3940*/  FFMA.FTZ R44, R48, R49, R24 ;  /* 0x00000031302c7223 */ /* 0x000fe20000010018 */
[----:B------:R-:W-:-:S02]  /*3950*/  FADD.FTZ R45, R46, R49 ;  /* 0x000000312e2d7221 */ /* 0x000fc40000010000 */
[----:B------:R0:W5:Y:S04]  /*3960*/  LDL.LU R24, [R1+0x124] ;  /* 0x0001240001187983 */ /* 0x0001680000300800 */
[----:B------:R-:W4:Y:S04]  /*3970*/  LDL R46, [R1+0x78] ;  /* 0x00007800012e7983 */ /* 0x000f280000100800 */
[----:B------:R-:W4:Y:S04]  /*3980*/  LDL R47, [R1+0x40] ;  /* 0x00004000012f7983 */ /* 0x000f280000100800 */
[----:B------:R-:W3:Y:S04]  /*3990*/  LDL R48, [R1+0x7c] ;  /* 0x00007c0001307983 */ /* 0x000ee80000100800 */
[----:B------:R-:W3:Y:S01]  /*39a0*/  LDL R49, [R1+0x48] ;  /* 0x0000480001317983 */ /* 0x000ee20000100800 */
[----:B------:R-:W-:Y:S01]  /*39b0*/  FADD.FTZ R51, R51, R53 ;  /* 0x0000003533337221 */ /* 0x000fe20000010000 */
[----:B------:R-:W-:Y:S01]  /*39c0*/  BAR.SYNC.DEFER_BLOCKING 0x0 ;  /* 0x0000000000007b1d */ /* 0x000fe20000010000 */
[----:B----4-:R-:W-:Y:S01]  /*39d0*/  FFMA.FTZ R46, R46, R47, RZ ;  /* 0x0000002f2e2e7223 */ /* 0x010fe200000100ff */
[----:B------:R-:W-:-:S03]  /*39e0*/  FADD.FTZ R47, RZ, R47 ;  /* 0x0000002fff2f7221 */ /* 0x000fc60000010000 */
[----:B--2---:R-:W-:Y:S01]  /*39f0*/  FFMA.FTZ R46, R26, R27, R46 ;  /* 0x0000001b1a2e7223 */ /* 0x004fe2000001002e */
[----:B------:R-:W-:Y:S01]  /*3a00*/  FADD.FTZ R47, R47, R27 ;  /* 0x0000001b2f2f7221 */ /* 0x000fe20000010000 */
[----:B------:R-:W2:Y:S04]  /*3a10*/  LDL.LU R26, [R1+0x120] ;  /* 0x00012000011a7983 */ /* 0x000ea80000300800 */
[----:B------:R-:W4:Y:S01]  /*3a20*/  LDL.LU R27, [R1+0x11c] ;  /* 0x00011c00011b7983 */ /* 0x000f220000300800 */
[----:B---3--:R-:W-:Y:S01]  /*3a30*/  FFMA.FTZ R48, R48, R49, RZ ;  /* 0x0000003130307223 */ /* 0x008fe200000100ff */
[----:B------:R-:W-:-:S03]  /*3a40*/  FADD.FTZ R49, RZ, R49 ;  /* 0x00000031ff317221 */ /* 0x000fc60000010000 */
[----:B------:R-:W-:Y:S01]  /*3a50*/  FFMA.FTZ R48, R59, R58, R48 ;  /* 0x0000003a3b307223 */ /* 0x000fe20000010030 */
[----:B------:R-:W-:-:S03]  /*3a60*/  FADD.FTZ R49, R49, R58 ;  /* 0x0000003a31317221 */ /* 0x000fc60000010000 */
[----:B--2---:R-:W-:Y:S01]  /*3a70*/  FFMA.FTZ R48, R61, R26, R48 ;  /* 0x0000001a3d307223 */ /* 0x004fe20000010030 */
[----:B----4-:R-:W-:Y:S01]  /*3a80*/  FFMA.FTZ R46, R60, R27, R46 ;  /* 0x0000001b3c2e7223 */ /* 0x010fe2000001002e */
[----:B------:R-:W-:Y:S02]  /*3a90*/  FADD.FTZ R47, R47, R27 ;  /* 0x0000001b2f2f7221 */ /* 0x000fe40000010000 */
[----:B------:R-:W-:Y:S01]  /*3aa0*/  FFMA.FTZ R48, R30, R28, R48 ;  /* 0x0000001c1e307223 */ /* 0x000fe20000010030 */
[----:B------:R0:W5:Y:S01]  /*3ab0*/  LDL.LU R27, [R1+0x118] ;  /* 0x00011800011b7983 */ /* 0x0001620000300800 */
[----:B------:R-:W-:Y:S01]  /*3ac0*/  FFMA.FTZ R46, R29, R31, R46 ;  /* 0x0000001f1d2e7223 */ /* 0x000fe2000001002e */
[----:B------:R-:W-:Y:S01]  /*3ad0*/  FADD.FTZ R49, R49, R26 ;  /* 0x0000001a31317221 */ /* 0x000fe20000010000 */
[----:B------:R-:W-:Y:S01]  /*3ae0*/  FADD.FTZ R47, R47, R31 ;  /* 0x0000001f2f2f7221 */ /* 0x000fe20000010000 */
[----:B------:R0:W5:Y:S01]  /*3af0*/  LDL.LU R26, [R1+0x114] ;  /* 0x00011400011a7983 */ /* 0x0001620000300800 */
[----:B------:R-:W-:Y:S01]  /*3b00*/  FFMA.FTZ R46, R33, R32, R46 ;  /* 0x00000020212e7223 */ /* 0x000fe2000001002e */
[----:B------:R-:W-:-:S02]  /*3b10*/  FFMA.FTZ R48, R35, R52, R48 ;  /* 0x0000003423307223 */ /* 0x000fc40000010030 */
[----:B------:R0:W5:Y:S01]  /*3b20*/  LDL.LU R29, [R1+0x110] ;  /* 0x00011000011d7983 */ /* 0x0001620000300800 */
[----:B------:R-:W-:Y:S01]  /*3b30*/  FADD.FTZ R49, R49, R28 ;  /* 0x0000001c31317221 */ /* 0x000fe20000010000 */
[----:B------:R-:W-:Y:S02]  /*3b40*/  FFMA.FTZ R46, R34, R5, R46 ;  /* 0x00000005222e7223 */ /* 0x000fe4000001002e */
[----:B------:R0:W5:Y:S01]  /*3b50*/  LDL.LU R31, [R1+0x10c] ;  /* 0x00010c00011f7983 */ /* 0x0001620000300800 */
[----:B------:R-:W-:-:S03]  /*3b60*/  FADD.FTZ R47, R47, R32 ;  /* 0x000000202f2f7221 */ /* 0x000fc60000010000 */
[----:B------:R0:W5:Y:S01]  /*3b70*/  LDL.LU R30, [R1+0x108] ;  /* 0x00010800011e7983 */ /* 0x0001620000300800 */
[----:B------:R-:W-:-:S03]  /*3b80*/  FFMA.FTZ R48, R37, R6, R48 ;  /* 0x0000000625307223 */ /* 0x000fc60000010030 */
[----:B------:R0:W5:Y:S01]  /*3b90*/  LDL.LU R28, [R1+0x104] ;  /* 0x00010400011c7983 */ /* 0x0001620000300800 */
[----:B------:R-:W-:-:S03]  /*3ba0*/  FFMA.FTZ R46, R36, R7, R46 ;  /* 0x00000007242e7223 */ /* 0x000fc6000001002e */
[----:B------:R0:W5:Y:S04]  /*3bb0*/  LDL.LU R33, [R1+0x100] ;  /* 0x0001000001217983 */ /* 0x0001680000300800 */
[----:B------:R0:W5:Y:S01]  /*3bc0*/  LDL.LU R32, [R1+0xfc] ;  /* 0x0000fc0001207983 */ /* 0x0001620000300800 */
[----:B------:R-:W-:-:S03]  /*3bd0*/  FFMA.FTZ R48, R41, R8, R48 ;  /* 0x0000000829307223 */ /* 0x000fc60000010030 */
[----:B------:R0:W5:Y:S01]  /*3be0*/  LDL.LU R35, [R1+0xf8] ;  /* 0x0000f80001237983 */ /* 0x0001620000300800 */
[----:B------:R-:W-:-:S03]  /*3bf0*/  FFMA.FTZ R46, R38, R9, R46 ;  /* 0x00000009262e7223 */ /* 0x000fc6000001002e */
[----:B------:R0:W5:Y:S04]  /*3c00*/  LDL.LU R34, [R1+0xf4] ;  /* 0x0000f40001227983 */ /* 0x0001680000300800 */
[----:B------:R0:W5:Y:S04]  /*3c10*/  LDL.LU R37, [R1+0xf0] ;  /* 0x0000f00001257983 */ /* 0x0001680000300800 */
[----:B------:R0:W5:Y:S04]  /*3c20*/  LDL.LU R36, [R1+0xec] ;  /* 0x0000ec0001247983 */ /* 0x0001680000300800 */
[----:B------:R-:W2:Y:S04]  /*3c30*/  LDL.LU R41, [R1+0xe8] ;  /* 0x0000e80001297983 */ /* 0x000ea80000300800 */
[----:B------:R-:W3:Y:S01]  /*3c40*/  LDL.LU R38, [R1+0xe4] ;  /* 0x0000e40001267983 */ /* 0x000ee20000300800 */
[----:B------:R-:W-:Y:S01]  /*3c50*/  FADD.FTZ R49, R49, R52 ;  /* 0x0000003431317221 */ /* 0x000fe20000010000 */
[----:B------:R-:W-:-:S03]  /*3c60*/  FADD.FTZ R47, R47, R5 ;  /* 0x000000052f2f7221 */ /* 0x000fc60000010000 */
[----:B------:R-:W-:Y:S01]  /*3c70*/  FADD.FTZ R49, R49, R6 ;  /* 0x0000000631317221 */ /* 0x000fe20000010000 */
[----:B------:R-:W-:-:S03]  /*3c80*/  FADD.FTZ R47, R47, R7 ;  /* 0x000000072f2f7221 */ /* 0x000fc60000010000 */
[----:B------:R-:W-:Y:S01]  /*3c90*/  FADD.FTZ R49, R49, R8 ;  /* 0x0000000831317221 */ /* 0x000fe20000010000 */
[----:B------:R-:W-:Y:S01]  /*3ca0*/  FADD.FTZ R47, R47, R9 ;  /* 0x000000092f2f7221 */ /* 0x000fe20000010000 */
[----:B------:R-:W-:Y:S02]  /*3cb0*/  FFMA.FTZ R48, R39, R43, R48 ;  /* 0x0000002b27307223 */ /* 0x000fe40000010030 */
[----:B------:R-:W-:Y:S01]  /*3cc0*/  FADD.FTZ R49, R49, R43 ;  /* 0x0000002b31317221 */ /* 0x000fe20000010000 */
[----:B------:R0:W5:Y:S04]  /*3cd0*/  LDL.LU R39, [R1+0xe0] ;  /* 0x0000e00001277983 */ /* 0x0001680000300800 */
[----:B------:R-:W-:Y:S04]  /*3ce0*/  STS.64 [R55], R46 ;  /* 0x0000002e37007388 */ /* 0x000fe80000000a00 */
[----:B------:R-:W-:Y:S04]  /*3cf0*/  STS.64 [R54], R44 ;  /* 0x0000002c36007388 */ /* 0x000fe80000000a00 */
[----:B------:R-:W-:Y:S04]  /*3d00*/  STS.64 [R56], R48 ;  /* 0x0000003038007388 */ /* 0x000fe80000000a00 */
[----:B------:R-:W-:Y:S01]  /*3d10*/  STS.64 [R57], R50 ;  /* 0x0000003239007388 */ /* 0x000fe20000000a00 */
[----:B------:R-:W-:Y:S06]  /*3d20*/  BAR.SYNC.DEFER_BLOCKING 0x0 ;  /* 0x0000000000007b1d */ /* 0x000fec0000010000 */
[----:B------:R-:W1:Y:S04]  /*3d30*/  LDS.64 R54, [R40] ;  /* 0x0000000028367984 */ /* 0x000e680000000a00 */
[----:B------:R-:W4:Y:S04]  /*3d40*/  LDS.64 R60, [R2+0x1e00] ;  /* 0x001e0000023c7984 */ /* 0x000f280000000a00 */
[----:B--2---:R-:W2:Y:S04]  /*3d50*/  LDS.64 R56, [R41+0x1e00] ;  /* 0x001e000029387984 */ /* 0x004ea80000000a00 */
[----:B---3--:R3:W0:Y:S04]  /*3d60*/  LDS.64 R58, [R38] ;  /* 0x00000000263a7984 */ /* 0x0086280000000a00 */
[----:B---3--:R3:W5:Y:S04]  /*3d70*/  LDL.LU R38, [R1+0xdc] ;  /* 0x0000dc0001267983 */ /* 0x0087680000300800 */
[----:B------:R3:W5:Y:S04]  /*3d80*/  LDL.LU R41, [R1+0xd8] ;  /* 0x0000d80001297983 */ /* 0x0007680000300800 */
[----:B------:R3:W5:Y:S04]  /*3d90*/  LDL.LU R40, [R1+0xd4] ;  /* 0x0000d40001287983 */ /* 0x0007680000300800 */
[----:B------:R3:W5:Y:S01]  /*3da0*/  LDL.LU R2, [R1+0xd0] ;  /* 0x0000d00001027983 */ /* 0x0007620000300800 */
[----:B------:R-:W1:Y:S01]  /*3db0*/  S2R R53, SR_TID.X ;  /* 0x0000000000357919 */ /* 0x000e620000002100 */
[----:B------:R-:W-:-:S04]  /*3dc0*/  USHF.R.U64 UR5, UR12, 0x1, UR7 ;  /* 0x000000010c057899 */ /* 0x000fc80008001207 */
[----:B------:R-:W-:Y:S02]  /*3dd0*/  USHF.L.U32 UR10, UR5, 0x6, URZ ;  /* 0x00000006050a7899 */ /* 0x000fe4000800063f */
[----:B------:R-:W-:Y:S02]  /*3de0*/  USHF.L.U64.HI UR5, UR5, 0x6, UR11 ;  /* 0x0000000605057899 */ /* 0x000fe4000801020b */
[----:B------:R-:W-:Y:S02]  /*3df0*/  ULOP3.LUT UR10, UR10, 0x3f, UR19, 0xf8, !UPT ;  /* 0x0000003f0a0a7892 */ /* 0x000fe4000f8ef813 */
[----:B------:R-:W-:-:S03]  /*3e00*/  UIMAD UR13, UR5, 0x780, URZ ;  /* 0x00000780050d78a4 */ /* 0x000fc6000f8e023f */
[----:B------:R-:W-:Y:S02]  /*3e10*/  UMOV UR5, URZ ;  /* 0x0000003f00057c82 */ /* 0x000fe40008000000 */
[----:B------:R-:W-:Y:S01]  /*3e20*/  UIMAD.WIDE.U32 UR10, UR10, 0x780, UR4 ;  /* 0x000007800a0a78a5 */ /* 0x000fe2000f8e0004 */
[----:B------:R-:W-:Y:S01]  /*3e30*/  MOV R46, UR13 ;  /* 0x0000000d002e7c02 */ /* 0x000fe20008000f00 */
[----:B------:R-:W-:Y:S01]  /*3e40*/  BSSY B0, `(.L_x_789) ;  /* 0x000011d000007945 */ /* 0x000fe20003800000 */
[C---:B-1----:R-:W-:Y:S02]  /*3e50*/  ISETP.GT.U32.AND P0, PT, R53.reuse, 0xf, PT ;  /* 0x0000000f3500780c */ /* 0x042fe40003f04070 */
[----:B------:R-:W-:Y:S02]  /*3e60*/  SHF.R.S32.HI R44, RZ, 0x1f, R53 ;  /* 0x0000001fff2c7819 */ /* 0x000fe40000011435 */
[----:B------:R-:W-:-:S04]  /*3e70*/  IADD3 R45, P1, R53, UR10, RZ ;  /* 0x0000000a352d7c10 */ /* 0x000fc8000ff3e0ff */
[----:B------:R-:W-:Y:S02]  /*3e80*/  IADD3.X R46, R44, UR11, R46, P1, !PT ;  /* 0x0000000b2c2e7c10 */ /* 0x000fe40008ffe42e */
[C---:B------:R-:W-:Y:S02]  /*3e90*/  LEA R44, P1, R45.reuse, UR20, 0x3 ;  /* 0x000000142d2c7c11 */ /* 0x040fe4000f8218ff */
[----:B------:R-:W-:Y:S02]  /*3ea0*/  CS2R R50, SRZ ;  /* 0x0000000000327805 */ /* 0x000fe4000001ff00 */
[----:B------:R-:W-:Y:S01]  /*3eb0*/  LEA.HI.X R45, R45, UR21, R46, 0x3, P1 ;  /* 0x000000152d2d7c11 */ /* 0x000fe200088f1c2e */
[----:B0-234-:R-:W-:Y:S08]  /*3ec0*/  @P0 BRA `(.L_x_790) ;  /* 0x0000001000500947 */ /* 0x01dff00003800000 */
[----:B------:R-:W-:Y:S01]  /*3ed0*/  USHF.L.U32 UR5, UR12, 0x3, URZ ;  /* 0x000000030c057899 */ /* 0x000fe2000800063f */
[----:B------:R-:W-:Y:S01]  /*3ee0*/  HFMA2.MMA R47, -RZ, RZ, 0, 7.152557373046875e-06 ;  /* 0x00000078ff2f7435 */ /* 0x000fe200000001ff */
[----:B------:R-:W-:Y:S02]  /*3ef0*/  SHF.L.U32 R51, R53, 0x3, RZ ;  /* 0x0000000335337819 */ /* 0x000fe400000006ff */
[----:B------:R-:W-:Y:S02]  /*3f00*/  ULOP3.LUT UR5, UR5, 0x8, URZ, 0xc0, !UPT ;  /* 0x0000000805057892 */ /* 0x000fe4000f8ec03f */
[----:B------:R-:W-:-:S04]  /*3f10*/  LOP3.LUT R51, R51, 0x8, RZ, 0xc0, !PT ;  /* 0x0000000833337812 */ /* 0x000fc800078ec0ff */
        /* <DEDUP_REMOVED lines=252> */
[C---:B------:R-:W-:Y:S01]  /*4ee0*/  IADD3 R46, R50.reuse, 0x70, RZ ;  /* 0x00000070322e7810 */ /* 0x040fe20007ffe0ff */
        /* <DEDUP_REMOVED lines=18> */
.L_x_790:
[----:B------:R-:W-:Y:S05]  /*5010*/  BSYNC B0 ;  /* 0x0000000000007941 */ /* 0x000fea0003800000 */
.L_x_789:
[----:B------:R-:W0:Y:S01]  /*5020*/  SHFL.BFLY PT, R48, R51, 0x1, 0x1f ;  /* 0x0c201f0033307f89 */ /* 0x000e2200000e0000 */
[----:B------:R-:W-:Y:S01]  /*5030*/  FADD.FTZ R47, RZ, R59 ;  /* 0x0000003bff2f7221 */ /* 0x000fe20000010000 */
[----:B------:R-:W-:Y:S01]  /*5040*/  FADD.FTZ R46, RZ, R58 ;  /* 0x0000003aff2e7221 */ /* 0x000fe20000010000 */
[----:B------:R-:W-:Y:S01]  /*5050*/  FADD.FTZ R49, RZ, R55 ;  /* 0x00000037ff317221 */ /* 0x000fe20000010000 */
[----:B------:R-:W1:Y:S01]  /*5060*/  SHFL.BFLY PT, R53, R50, 0x1, 0x1f ;  /* 0x0c201f0032357f89 */ /* 0x000e6200000e0000 */
[----:B------:R-:W-:-:S03]  /*5070*/  FADD.FTZ R47, R47, R57 ;  /* 0x000000392f2f7221 */ /* 0x000fc60000010000 */
[----:B0-----:R0:W-:Y:S04]  /*5080*/  STL [R1], R48 ;  /* 0x0000003001007387 */ /* 0x0011e80000100800 */
[----:B------:R-:W2:Y:S04]  /*5090*/  LDL.LU R58, [R1] ;  /* 0x00000000013a7983 */ /* 0x000ea80000300800 */
[----:B------:R-:W3:Y:S01]  /*50a0*/  LDL.LU R55, [R1+0x34] ;  /* 0x0000340001377983 */ /* 0x000ee20000300800 */
[----:B0-----:R-:W-:-:S03]  /*50b0*/  FADD.FTZ R48, RZ, R54 ;  /* 0x00000036ff307221 */ /* 0x001fc60000010000 */
[----:B------:R-:W4:Y:S01]  /*50c0*/  LDL.LU R57, [R1+0x30] ;  /* 0x0000300001397983 */ /* 0x000f220000300800 */
[----:B------:R-:W-:Y:S01]  /*50d0*/  FADD.FTZ R49, R49, R61 ;  /* 0x0000003d31317221 */ /* 0x000fe20000010000 */
[----:B------:R-:W-:Y:S01]  /*50e0*/  FADD.FTZ R48, R48, R60 ;  /* 0x0000003c30307221 */ /* 0x000fe20000010000 */
[----:B------:R-:W-:Y:S01]  /*50f0*/  FADD.FTZ R46, R46, R56 ;  /* 0x000000382e2e7221 */ /* 0x000fe20000010000 */
[----:B------:R-:W0:Y:S01]  /*5100*/  S2R R59, SR_TID.X ;  /* 0x00000000003b7919 */ /* 0x000e220000002100 */
[----:B------:R-:W-:Y:S01]  /*5110*/  BSSY B0, `(.L_x_791) ;  /* 0x0000015000007945 */ /* 0x000fe20003800000 */
[----:B-1----:R-:W-:Y:S01]  /*5120*/  FADD.FTZ R50, R53, R50 ;  /* 0x0000003235327221 */ /* 0x002fe20000010000 */
[----:B------:R-:W-:Y:S04]  /*5130*/  STG.E.64 desc[UR16][R44.64+0x6f00], R48 ;  /* 0x006f00302c007986 */ /* 0x000fe8000c101b10 */
[----:B------:R3:W-:Y:S01]  /*5140*/  STG.E.64 desc[UR16][R44.64+0x6000], R46 ;  /* 0x0060002e2c007986 */ /* 0x0007e2000c101b10 */
[----:B0-----:R-:W-:Y:S01]  /*5150*/  LOP3.LUT P0, RZ, R59, 0xfffffff1, RZ, 0xc0, !PT ;  /* 0xfffffff13bff7812 */ /* 0x001fe2000780c0ff */
[----:B--2---:R-:W-:Y:S01]  /*5160*/  FADD.FTZ R51, R58, R51 ;  /* 0x000000333a337221 */ /* 0x004fe20000010000 */
[----:B---3--:R-:W-:-:S02]  /*5170*/  PRMT R46, R55, 0x7632, R46 ;  /* 0x00007632372e7816 */ /* 0x008fc4000000002e */
[----:B----4-:R-:W-:-:S09]  /*5180*/  PRMT R54, R57, 0x7632, R54 ;  /* 0x0000763239367816 */ /* 0x010fd20000000036 */
[----:B------:R-:W-:Y:S05]  /*5190*/  @P0 BRA `(.L_x_792) ;  /* 0x0000000000300947 */ /* 0x000fea0003800000 */
[----:B------:R-:W0:Y:S01]  /*51a0*/  LDC.64 R48, c[0x0][0x260] ;  /* 0x00009800ff307b82 */ /* 0x000e220000000a00 */
[----:B------:R-:W-:Y:S01]  /*51b0*/  SHF.R.U32.HI R45, RZ, 0x1, R59 ;  /* 0x00000001ff2d7819 */ /* 0x000fe2000001163b */
[----:B------:R-:W-:Y:S01]  /*51c0*/  ULDC UR4, c[0x0][0x10] ;  /* 0x0000040000047ab9 */ /* 0x000fe20000000800 */
[----:B------:R-:W-:Y:S01]  /*51d0*/  MOV R44, UR19 ;  /* 0x00000013002c7c02 */ /* 0x000fe20008000f00 */
        /* <DEDUP_REMOVED lines=8> */
.L_x_792:
[----:B------:R-:W-:Y:S05]  /*5260*/  BSYNC B0 ;  /* 0x0000000000007941 */ /* 0x000fea0003800000 */
.L_x_791:
[----:B------:R-:W2:Y:S04]  /*5270*/  LDL.LU R53, [R1+0x28] ;  /* 0x0000280001357983 */ /* 0x000ea80000300800 */
[----:B0-----:R-:W3:Y:S01]  /*5280*/  LDL.LU R51, [R1+0x2c] ;  /* 0x00002c0001337983 */ /* 0x001ee20000300800 */
[----:B------:R-:W-:Y:S01]  /*5290*/  UIADD3 UR5, UP0, UR12, 0x3, URZ ;  /* 0x000000030c057890 */ /* 0x000fe2000ff1e03f */
[----:B-----5:R-:W-:Y:S02]  /*52a0*/  PRMT R40, R40, 0x7632, R40 ;  /* 0x0000763228287816 */ /* 0x020fe40000000028 */
[----:B------:R-:W-:Y:S01]  /*52b0*/  PRMT R41, R41, 0x7632, R41 ;  /* 0x0000763229297816 */ /* 0x000fe20000000029 */
[----:B------:R-:W-:Y:S01]  /*52c0*/  UIADD3.X UR7, URZ, UR7, URZ, UP0, !UPT ;  /* 0x000000073f077290 */ /* 0x000fe200087fe43f */
[----:B------:R-:W-:Y:S01]  /*52d0*/  PRMT R38, R38, 0x7632, R38 ;  /* 0x0000763226267816 */ /* 0x000fe20000000026 */
[----:B------:R-:W-:Y:S01]  /*52e0*/  UISETP.GE.U32.AND UP0, UPT, UR5, UR18, UPT ;  /* 0x000000120500728c */ /* 0x000fe2000bf06070 */
[----:B------:R-:W-:-:S02]  /*52f0*/  PRMT R39, R39, 0x7632, R39 ;  /* 0x0000763227277816 */ /* 0x000fc40000000027 */
[----:B------:R-:W-:Y:S01]  /*5300*/  PRMT R36, R36, 0x7632, R36 ;  /* 0x0000763224247816 */ /* 0x000fe20000000024 */
[----:B------:R-:W-:Y:S01]  /*5310*/  UISETP.GE.AND.EX UP0, UPT, UR7, UR9, UPT, UP0 ;  /* 0x000000090700728c */ /* 0x000fe2000bf06300 */
[----:B------:R-:W-:Y:S02]  /*5320*/  PRMT R37, R37, 0x7632, R37 ;  /* 0x0000763225257816 */ /* 0x000fe40000000025 */
[----:B------:R-:W-:Y:S02]  /*5330*/  PRMT R32, R32, 0x7632, R32 ;  /* 0x0000763220207816 */ /* 0x000fe40000000020 */
[----:B------:R-:W-:Y:S02]  /*5340*/  PRMT R33, R33, 0x7632, R33 ;  /* 0x0000763221217816 */ /* 0x000fe40000000021 */
[----:B------:R-:W-:Y:S02]  /*5350*/  PLOP3.LUT P0, PT, PT, PT, UP0, 0x80, 0x0 ;  /* 0x000000000000781c */ /* 0x000fe40003f0f008 */
        /* <DEDUP_REMOVED lines=22> */
[----:B--2---:R-:W-:Y:S02]  /*54c0*/  PRMT R10, R53, 0x7632, R10 ;  /* 0x00007632350a7816 */ /* 0x004fe4000000000a */
[----:B---3--:R-:W-:Y:S02]  /*54d0*/  PRMT R11, R51, 0x7632, R11 ;  /* 0x00007632330b7816 */ /* 0x008fe4000000000b */
[----:B------:R-:W-:-:S02]  /*54e0*/  PRMT R49, R10, 0x7632, R49 ;  /* 0x000076320a317816 */ /* 0x000fc40000000031 */
        /* <DEDUP_REMOVED lines=15> */
.L_x_795:
[----:B------:R-:W2:Y:S04]  /*55e0*/  LD.E.STRONG.GPU R15, desc[UR16][R12.64] ;  /* 0x000000100c0f7980 */ /* 0x000ea8000c10f900 */
[----:B--2---:R-:W-:Y:S01]  /*55f0*/  CCTL.IVALL ;  /* 0x00000000ff00798f */ /* 0x004fe20002000000 */
[----:B------:R-:W-:Y:S05]  /*5600*/  YIELD ;  /* 0x0000000000007946 */ /* 0x000fea0003800000 */
[----:B-----5:R-:W-:-:S04]  /*5610*/  LOP3.LUT R15, R15, R14, RZ, 0x3c, !PT ;  /* 0x0000000e0f0f7212 */ /* 0x020fc800078e3cff */
[----:B------:R-:W-:-:S13]  /*5620*/  ISETP.GT.AND P0, PT, R15, -0x1, PT ;  /* 0xffffffff0f00780c */ /* 0x000fda0003f04270 */
[----:B------:R-:W-:Y:S05]  /*5630*/  @P0 BRA `(.L_x_795) ;  /* 0xfffffffc00e80947 */ /* 0x000fea000383ffff */
.L_x_794:
[----:B------:R-:W-:Y:S05]  /*5640*/  WARPSYNC.ALL ;  /* 0x0000000000007948 */ /* 0x000fea0003800000 */
[----:B------:R-:W-:Y:S06]  /*5650*/  BAR.SYNC.DEFER_BLOCKING 0x0 ;  /* 0x0000000000007b1d */ /* 0x000fec0000010000 */
[----:B------:R-:W-:Y:S05]  /*5660*/  BRA `(.L_x_796) ;  /* 0x0000000000647947 */ /* 0x000fea0003800000 */
.L_x_793:
        /* <DEDUP_REMOVED lines=17> */
.L_x_798:
[----:B------:R-:W2:Y:S04]  /*5780*/  LD.E.STRONG.GPU R15, desc[UR16][R12.64] ;  /* 0x000000100c0f7980 */ /* 0x000ea8000c10f900 */
[----:B--2---:R-:W-:Y:S01]  /*5790*/  CCTL.IVALL ;  /* 0x00000000ff00798f */ /* 0x004fe20002000000 */
[----:B------:R-:W-:Y:S05]  /*57a0*/  YIELD ;  /* 0x0000000000007946 */ /* 0x000fea0003800000 */
[----:B-----5:R-:W-:-:S04]  /*57b0*/  LOP3.LUT R15, R15, R14, RZ, 0x3c, !PT ;  /* 0x0000000e0f0f7212 */ /* 0x020fc800078e3cff */
[----:B------:R-:W-:-:S13]  /*57c0*/  ISETP.GT.AND P0, PT, R15, -0x1, PT ;  /* 0xffffffff0f00780c */ /* 0x000fda0003f04270 */
[----:B------:R-:W-:Y:S05]  /*57d0*/  @P0 BRA `(.L_x_798) ;  /* 0xfffffffc00e80947 */ /* 0x000fea000383ffff */
.L_x_797:
[----:B------:R-:W-:Y:S05]  /*57e0*/  WARPSYNC.ALL ;  /* 0x0000000000007948 */ /* 0x000fea0003800000 */
[----:B------:R-:W-:Y:S06]  /*57f0*/  BAR.SYNC.DEFER_BLOCKING 0x0 ;  /* 0x0000000000007b1d */ /* 0x000fec0000010000 */
.L_x_796:
[----:B------:R-:W1:Y:S01]  /*5800*/  S2R R53, SR_TID.X ;  /* 0x0000000000357919 */ /* 0x000e620000002100 */
[----:B0-----:R-:W0:Y:S01]  /*5810*/  S2R R13, SR_TID.X ;  /* 0x00000000000d7919 */ /* 0x001e220000002100 */
[----:B-1----:R-:W-:Y:S02]  /*5820*/  ISETP.GT.U32.AND P0, PT, R53, 0xff, PT ;  /* 0x000000ff3500780c */ /* 0x002fe40003f04070 */
[----:B0-----:R-:W-:Y:S02]  /*5830*/  SHF.L.U32 R14, R13, 0x1, RZ ;  /* 0x000000010d0e7819 */ /* 0x001fe400000006ff */
[----:B------:R-:W-:-:S09]  /*5840*/  MOV R13, UR6 ;  /* 0x00000006000d7c02 */ /* 0x000fd20008000f00 */
[----:B------:R-:W0:Y:S08]  /*5850*/  @!P0 LDC R12, c[0x0][0x10] ;  /* 0x00000400ff0c8b82 */ /* 0x000e300000000800 */
[----:B------:R-:W1:Y:S01]  /*5860*/  @!P0 LDC.64 R56, c[0x0][0x260] ;  /* 0x00009800ff388b82 */ /* 0x000e620000000a00 */
[----:B0-----:R-:W-:Y:S01]  /*5870*/  @!P0 IMAD R12, R12, R13, UR8 ;  /* 0x000000080c0c8e24 */ /* 0x001fe2000f8e020d */
[----:B------:R-:W-:-:S04]  /*5880*/  @!P0 LOP3.LUT R13, R14, 0x7fffffc0, RZ, 0xc0, !PT ;  /* 0x7fffffc00e0d8812 */ /* 0x000fc800078ec0ff */
[----:B------:R-:W-:Y:S02]  /*5890*/  @!P0 LEA R12, R12, R13, 0x9 ;  /* 0x0000000d0c0c8211 */ /* 0x000fe400078e48ff */
[----:B------:R-:W-:-:S04]  /*58a0*/  @!P0 LOP3.LUT R13, R53, 0x1f, RZ, 0xc0, !PT ;  /* 0x0000001f350d8812 */ /* 0x000fc800078ec0ff */
        /* <DEDUP_REMOVED lines=8> */
[----:B------:R-:W-:Y:S01]  /*5930*/  UIADD3 UR4, UR14, 0x5280, URZ ;  /* 0x000052800e047890 */ /* 0x000fe2000fffe03f */
[----:B------:R-:W-:-:S03]  /*5940*/  SHF.L.U32 R10, R10, 0x10, RZ ;  /* 0x000000100a0a7819 */ /* 0x000fc600000006ff */
[----:B------:R-:W-:Y:S02]  /*5950*/  ULEA UR4, UR15, UR4, 0x18 ;  /* 0x000000040f047291 */ /* 0x000fe4000f8ec03f */
[----:B------:R-:W-:Y:S01]  /*5960*/  FADD.FTZ R10, -R42, R10 ;  /* 0x0000000a2a0a7221 */ /* 0x000fe20000010100 */
[----:B------:R-:W-:Y:S02]  /*5970*/  SHF.L.U32 R54, R54, 0x10, RZ ;  /* 0x0000001036367819 */ /* 0x000fe400000006ff */
[----:B------:R-:W-:Y:S01]  /*5980*/  SHF.L.U32 R40, R40, 0x10, RZ ;  /* 0x0000001028287819 */ /* 0x000fe200000006ff */
[----:B------:R-:W-:Y:S01]  /*5990*/  FMUL.FTZ R10, R3, R10 ;  /* 0x0000000a030a7220 */ /* 0x000fe20000410000 */
[----:B------:R-:W-:Y:S02]  /*59a0*/  SHF.L.U32 R11, R11, 0x10, RZ ;  /* 0x000000100b0b7819 */ /* 0x000fe400000006ff */
[----:B------:R-:W-:-:S03]  /*59b0*/  SHF.L.U32 R46, R46, 0x10, RZ ;  /* 0x000000102e2e7819 */ /* 0x000fc600000006ff */
[----:B------:R-:W-:Y:S01]  /*59c0*/  FADD.FTZ R11, -R42, R11 ;  /* 0x0000000b2a0b7221 */ /* 0x000fe20000010100 */
[----:B------:R-:W-:-:S03]  /*59d0*/  SHF.L.U32 R41, R41, 0x10, RZ ;  /* 0x0000001029297819 */ /* 0x000fc600000006ff */
[----:B------:R-:W-:Y:S01]  /*59e0*/  FMUL.FTZ R11, R3, R11 ;  /* 0x0000000b030b7220 */ /* 0x000fe20000410000 */
[----:B------:R-:W-:Y:S01]  /*59f0*/  SHF.L.U32 R38, R38, 0x10, RZ ;  /* 0x0000001026267819 */ /* 0x000fe200000006ff */
[----:B--2---:R-:W-:Y:S01]  /*5a00*/  @!P0 FADD.FTZ R14, RZ, R14 ;  /* 0x0000000eff0e8221 */ /* 0x004fe20000010000 */
[----:B------:R-:W-:-:S03]  /*5a10*/  @!P0 FADD.FTZ R15, RZ, R15 ;  /* 0x0000000fff0f8221 */ /* 0x000fc60000010000 */
[----:B---3--:R-:W-:Y:S01]  /*5a20*/  @!P0 FADD.FTZ R51, R12, R14 ;  /* 0x0000000e0c338221 */ /* 0x008fe20000010000 */
[----:B------:R-:W-:Y:S01]  /*5a30*/  MOV R12, RZ ;  /* 0x000000ff000c7202 */ /* 0x000fe20000000f00 */
[----:B------:R-:W-:Y:S01]  /*5a40*/  @!P0 FADD.FTZ R12, R13, R15 ;  /* 0x0000000f0d0c8221 */ /* 0x000fe20000010000 */
[----:B------:R-:W-:Y:S02]  /*5a50*/  LOP3.LUT P0, RZ, R53, 0xffffff1f, RZ, 0xc0, !PT ;  /* 0xffffff1f35ff7812 */ /* 0x000fe4000780c0ff */
        /* <DEDUP_REMOVED lines=19> */
[----:B------:R-:W-:Y:S02]  /*5b90*/  @!P0 SHF.R.U32.HI R14, RZ, 0x2, R53 ;  /* 0x00000002ff0e8819 */ /* 0x000fe40000011635 */
[----:B------:R-:W-:Y:S01]  /*5ba0*/  SHF.L.U32 R36, R36, 0x10, RZ ;  /* 0x0000001024247819 */ /* 0x000fe200000006ff */
[----:B-1----:R-:W-:Y:S01]  /*5bb0*/  FADD.FTZ R13, R12, R13 ;  /* 0x0000000d0c0d7221 */ /* 0x002fe20000010000 */
[----:B------:R-:W-:Y:S01]  /*5bc0*/  @!P0 LOP3.LUT R14, R14, 0x3ffffff8, RZ, 0xc0, !PT ;  /* 0x3ffffff80e0e8812 */ /* 0x000fe200078ec0ff */
[----:B------:R-:W-:Y:S01]  /*5bd0*/  @!P0 FMUL.FTZ R12, R51, 8.1380212577641941607e-06 ;  /* 0x37088889330c8820 */ /* 0x000fe20000410000 */
[----:B------:R-:W-:Y:S01]  /*5be0*/  SHF.L.U32 R39, R39, 0x10, RZ ;  /* 0x0000001027277819 */ /* 0x000fe200000006ff */
[----:B------:R-:W-:Y:S01]  /*5bf0*/  @!P0 FMUL.FTZ R13, R13, 8.1380212577641941607e-06 ;  /* 0x370888890d0d8820 */ /* 0x000fe20000410000 */
[----:B------:R-:W-:Y:S01]  /*5c00*/  SHF.L.U32 R34, R34, 0x10, RZ ;  /* 0x0000001022227819 */ /* 0x000fe200000006ff */
[----:B------:R-:W2:Y:S01]  /*5c10*/  LDL.LU R53, [R1+0xcc] ;  /* 0x0000cc0001357983 */ /* 0x000ea20000300800 */
[----:B------:R-:W-:Y:S01]  /*5c20*/  SHF.L.U32 R37, R37, 0x10, RZ ;  /* 0x0000001025257819 */ /* 0x000fe200000006ff */
[C---:B------:R-:W-:Y:S01]  /*5c30*/  FADD.FTZ R39, -R42.reuse, R39 ;  /* 0x000000272a277221 */ /* 0x040fe20000010100 */
[----:B------:R-:W-:Y:S01]  /*5c40*/  SHF.L.U32 R35, R35, 0x10, RZ ;  /* 0x0000001023237819 */ /* 0x000fe200000006ff */
[----:B------:R0:W-:Y:S01]  /*5c50*/  @!P0 STS.64 [R14+UR4], R12 ;  /* 0x0000000c0e008988 */ /* 0x0001e20008000a04 */
[----:B------:R-:W-:Y:S01]  /*5c60*/  FADD.FTZ R34, -R42, R34 ;  /* 0x000000222a227221 */ /* 0x000fe20000010100 */
[----:B------:R-:W-:Y:S01]  /*5c70*/  SHF.L.U32 R32, R32, 0x10, RZ ;  /* 0x0000001020207819 */ /* 0x000fe200000006ff */
[----:B------:R-:W-:Y:S01]  /*5c80*/  USHF.L.U32 UR10, UR12, 0x3, URZ ;  /* 0x000000030c0a7899 */ /* 0x000fe2000800063f */
[----:B------:R-:W-:Y:S01]  /*5c90*/  FADD.FTZ R35, -R42, R35 ;  /* 0x000000232a237221 */ /* 0x000fe20000010100 */
[----:B------:R-:W-:Y:S01]  /*5ca0*/  FMUL.FTZ R34, R3, R34 ;  /* 0x0000002203227220 */ /* 0x000fe20000410000 */
[----:B------:R-:W-:Y:S01]  /*5cb0*/  SHF.L.U32 R33, R33, 0x10, RZ ;  /* 0x0000001021217819 */ /* 0x000fe200000006ff */
[----:B------:R-:W-:Y:S01]  /*5cc0*/  ULOP3.LUT UR10, UR10, 0x8, URZ, 0xc0, !UPT ;  /* 0x000000080a0a7892 */ /* 0x000fe2000f8ec03f */
[----:B------:R-:W-:Y:S01]  /*5cd0*/  FMUL.FTZ R35, R3, R35 ;  /* 0x0000002303237220 */ /* 0x000fe20000410000 */
[----:B------:R-:W-:Y:S01]  /*5ce0*/  SHF.L.U32 R51, R30, 0x10, RZ ;  /* 0x000000101e337819 */ /* 0x000fe200000006ff */
[----:B------:R-:W3:Y:S01]  /*5cf0*/  LDL.LU R61, [R1+0x50] ;  /* 0x00005000013d7983 */ /* 0x000ee20000300800 */
[----:B------:R-:W-:Y:S01]  /*5d00*/  SHF.L.U32 R31, R31, 0x10, RZ ;  /* 0x000000101f1f7819 */ /* 0x000fe200000006ff */
[----:B0-----:R-:W-:Y:S01]  /*5d10*/  FFMA.FTZ R13, R10, R54, R40 ;  /* 0x000000360a0d7223 */ /* 0x001fe20000010028 */
[----:B------:R-:W-:Y:S01]  /*5d20*/  SHF.L.U32 R28, R28, 0x10, RZ ;  /* 0x000000101c1c7819 */ /* 0x000fe200000006ff */
[----:B------:R-:W4:Y:S01]  /*5d30*/  LDL.LU R60, [R1+0x3c] ;  /* 0x00003c00013c7983 */ /* 0x000f220000300800 */
[----:B------:R-:W-:Y:S01]  /*5d40*/  SHF.L.U32 R29, R29, 0x10, RZ ;  /* 0x000000101d1d7819 */ /* 0x000fe200000006ff */
[----:B------:R-:W-:Y:S01]  /*5d50*/  FMUL.FTZ R12, R13, -1.4426950216293334961 ;  /* 0xbfb8aa3b0d0c7820 */ /* 0x000fe20000410000 */
[----:B------:R-:W-:Y:S01]  /*5d60*/  FADD.FTZ R31, -R42, R31 ;  /* 0x0000001f2a1f7221 */ /* 0x000fe20000010100 */
[----:B------:R-:W-:Y:S01]  /*5d70*/  SHF.L.U32 R27, R27, 0x10, RZ ;  /* 0x000000101b1b7819 */ /* 0x000fe200000006ff */
[----:B------:R-:W5:Y:S01]  /*5d80*/  LDL.LU R59, [R1+0x1c] ;  /* 0x00001c00013b7983 */ /* 0x000f620000300800 */
[----:B------:R-:W-:Y:S01]  /*5d90*/  SHF.L.U32 R24, R24, 0x10, RZ ;  /* 0x0000001018187819 */ /* 0x000fe200000006ff */
[----:B------:R-:W-:Y:S01]  /*5da0*/  FMUL.FTZ R31, R3, R31 ;  /* 0x0000001f031f7220 */ /* 0x000fe20000410000 */
[----:B------:R-:W0:Y:S01]  /*5db0*/  MUFU.EX2 R12, R12 ;  /* 0x0000000c000c7308 */ /* 0x000e220000000800 */
[----:B------:R-:W-:Y:S01]  /*5dc0*/  FADD.FTZ R27, -R42, R27 ;  /* 0x0000001b2a1b7221 */ /* 0x000fe20000010100 */
[----:B------:R-:W-:Y:S01]  /*5dd0*/  SHF.L.U32 R25, R25, 0x10, RZ ;  /* 0x0000001019197819 */ /* 0x000fe200000006ff */
[----:B------:R-:W5:Y:S01]  /*5de0*/  LDL.LU R58, [R1+0x8] ;  /* 0x00000800013a7983 */ /* 0x000f620000300800 */
[----:B------:R-:W-:Y:S01]  /*5df0*/  SHF.L.U32 R23, R23, 0x10, RZ ;  /* 0x0000001017177819 */ /* 0x000fe200000006ff */
[----:B------:R-:W-:Y:S01]  /*5e00*/  FMUL.FTZ R27, R3, R27 ;  /* 0x0000001b031b7220 */ /* 0x000fe20000410000 */
[----:B------:R-:W-:Y:S01]  /*5e10*/  SHF.L.U32 R20, R20, 0x10, RZ ;  /* 0x0000001014147819 */ /* 0x000fe200000006ff */
[----:B------:R-:W5:Y:S01]  /*5e20*/  LDL.LU R57, [R1+0x48] ;  /* 0x0000480001397983 */ /* 0x000f620000300800 */
[----:B------:R-:W-:Y:S01]  /*5e30*/  SHF.L.U32 R21, R21, 0x10, RZ ;  /* 0x0000001015157819 */ /* 0x000fe200000006ff */
[----:B------:R-:W-:Y:S01]  /*5e40*/  FADD.FTZ R23, -R42, R23 ;  /* 0x000000172a177221 */ /* 0x000fe20000010100 */
[----:B------:R-:W-:Y:S01]  /*5e50*/  SHF.L.U32 R16, R16, 0x10, RZ ;  /* 0x0000001010107819 */ /* 0x000fe200000006ff */
[----:B------:R-:W5:Y:S01]  /*5e60*/  LDL.LU R56, [R1+0x54] ;  /* 0x0000540001387983 */ /* 0x000f620000300800 */
[----:B------:R-:W-:Y:S01]  /*5e70*/  SHF.L.U32 R18, R18, 0x10, RZ ;  /* 0x0000001012127819 */ /* 0x000fe200000006ff */
[----:B------:R-:W-:Y:S01]  /*5e80*/  FMUL.FTZ R23, R3, R23 ;  /* 0x0000001703177220 */ /* 0x000fe20000410000 */
[----:B------:R-:W-:Y:S01]  /*5e90*/  SHF.L.U32 R17, R17, 0x10, RZ ;  /* 0x0000001011117819 */ /* 0x000fe200000006ff */
[----:B------:R-:W-:Y:S01]  /*5ea0*/  FADD.FTZ R16, -R42, R16 ;  /* 0x000000102a107221 */ /* 0x000fe20000010100 */
[----:B------:R-:W-:Y:S01]  /*5eb0*/  SHF.L.U32 R47, R47, 0x10, RZ ;  /* 0x000000102f2f7819 */ /* 0x000fe200000006ff */
[----:B0-----:R-:W-:Y:S01]  /*5ec0*/  FADD.FTZ R12, R12, 1 ;  /* 0x3f8000000c0c7421 */ /* 0x001fe20000010000 */
[----:B------:R-:W-:Y:S01]  /*5ed0*/  SHF.L.U32 R19, R19, 0x10, RZ ;  /* 0x0000001013137819 */ /* 0x000fe200000006ff */
[----:B------:R-:W-:-:S04]  /*5ee0*/  FADD.FTZ R17, -R42, R17 ;  /* 0x000000112a117221 */ /* 0x000fc80000010100 */
[----:B------:R-:W0:Y:S02]  /*5ef0*/  MUFU.RCP R12, R12 ;  /* 0x0000000c000c7308 */ /* 0x000e240000001000 */
[----:B0-----:R-:W-:-:S04]  /*5f00*/  FADD.FTZ R14, -R12, 1 ;  /* 0x3f8000000c0e7421 */ /* 0x001fc80000010100 */
[----:B------:R-:W-:Y:S01]  /*5f10*/  FFMA.FTZ R13, R13, R14, 1 ;  /* 0x3f8000000d0d7423 */ /* 0x000fe2000001000e */
[----:B------:R-:W-:-:S03]  /*5f20*/  FFMA.FTZ R14, R11, R46, R41 ;  /* 0x0000002e0b0e7223 */ /* 0x000fc60000010029 */
[----:B------:R-:W-:Y:S01]  /*5f30*/  FMUL.FTZ R13, R12, R13 ;  /* 0x0000000d0c0d7220 */ /* 0x000fe20000410000 */
[----:B------:R-:W-:Y:S01]  /*5f40*/  FMUL.FTZ R15, R14, -1.4426950216293334961 ;  /* 0xbfb8aa3b0e0f7820 */ /* 0x000fe20000410000 */
[----:B------:R-:W-:Y:S02]  /*5f50*/  FADD.FTZ R12, -R42, R38 ;  /* 0x000000262a0c7221 */ /* 0x000fe40000010100 */
[----:B------:R-:W-:Y:S02]  /*5f60*/  FMUL.FTZ R13, R36, R13 ;  /* 0x0000000d240d7220 */ /* 0x000fe40000410000 */
[----:B------:R-:W-:Y:S01]  /*5f70*/  FMUL.FTZ R12, R3, R12 ;  /* 0x0000000c030c7220 */ /* 0x000fe20000410000 */
[----:B------:R-:W0:Y:S02]  /*5f80*/  MUFU.EX2 R15, R15 ;  /* 0x0000000f000f7308 */ /* 0x000e240000000800 */
[----:B0-----:R-:W-:-:S06]  /*5f90*/  FADD.FTZ R15, R15, 1 ;  /* 0x3f8000000f0f7421 */ /* 0x001fcc0000010000 */
[----:B------:R-:W0:Y:S02]  /*5fa0*/  MUFU.RCP R15, R15 ;  /* 0x0000000f000f7308 */ /* 0x000e240000001000 */
[----:B0-----:R-:W-:-:S04]  /*5fb0*/  FADD.FTZ R38, -R15, 1 ;  /* 0x3f8000000f267421 */ /* 0x001fc80000010100 */
[----:B------:R-:W-:Y:S01]  /*5fc0*/  FFMA.FTZ R38, R14, R38, 1 ;  /* 0x3f8000000e267423 */ /* 0x000fe20000010026 */
[----:B------:R-:W-:-:S03]  /*5fd0*/  FFMA.FTZ R14, R54, R12, R40 ;  /* 0x0000000c360e7223 */ /* 0x000fc60000010028 */
[----:B------:R-:W-:Y:S01]  /*5fe0*/  FMUL.FTZ R15, R15, R38 ;  /* 0x000000260f0f7220 */ /* 0x000fe20000410000 */
[----:B------:R-:W-:-:S03]  /*5ff0*/  FMUL.FTZ R38, R14, -1.4426950216293334961 ;  /* 0xbfb8aa3b0e267820 */ /* 0x000fc60000410000 */
[----:B------:R-:W-:-:S03]  /*6000*/  FMUL.FTZ R15, R37, R15 ;  /* 0x0000000f250f7220 */ /* 0x000fc60000410000 */
[----:B------:R-:W0:Y:S02]  /*6010*/  MUFU.EX2 R38, R38 ;  /* 0x0000002600267308 */ /* 0x000e240000000800 */
[----:B0-----:R-:W-:-:S06]  /*6020*/  FADD.FTZ R38, R38, 1 ;  /* 0x3f80000026267421 */ /* 0x001fcc0000010000 */
[----:B------:R-:W0:Y:S02]  /*6030*/  MUFU.RCP R38, R38 ;  /* 0x0000002600267308 */ /* 0x000e240000001000 */
[----:B0-----:R-:W-:-:S04]  /*6040*/  FADD.FTZ R36, -R38, 1 ;  /* 0x3f80000026247421 */ /* 0x001fc80000010100 */
[----:B------:R-:W-:Y:S01]  /*6050*/  FFMA.FTZ R36, R14, R36, 1 ;  /* 0x3f8000000e247423 */ /* 0x000fe20000010024 */
[----:B------:R-:W-:-:S03]  /*6060*/  FMUL.FTZ R14, R3, R39 ;  /* 0x00000027030e7220 */ /* 0x000fc60000410000 */
[----:B------:R-:W-:Y:S01]  /*6070*/  FMUL.FTZ R38, R38, R36 ;  /* 0x0000002426267220 */ /* 0x000fe20000410000 */
        /* <DEDUP_REMOVED lines=11> */
[----:B------:R-:W-:Y:S01]  /*6130*/  FMUL.FTZ R30, R33, R36 ;  /* 0x00000024211e7220 */ /* 0x000fe20000410000 */
[----:B------:R-:W-:Y:S01]  /*6140*/  FADD.FTZ R33, -R42, R51 ;  /* 0x000000332a217221 */ /* 0x000fe20000010100 */
[----:B------:R-:W-:Y:S01]  /*6150*/  SHF.L.U32 R51, R26, 0x10, RZ ;  /* 0x000000101a337819 */ /* 0x000fe200000006ff */
[----:B------:R-:W0:Y:S02]  /*6160*/  MUFU.EX2 R37, R37 ;  /* 0x0000002500257308 */ /* 0x000e240000000800 */
[----:B------:R-:W-:Y:S01]  /*6170*/  FMUL.FTZ R33, R3, R33 ;  /* 0x0000002103217220 */ /* 0x000fe20000410000 */
        /* <DEDUP_REMOVED lines=85> */
[----:B------:R-:W-:Y:S01]  /*66d0*/  FFMA.FTZ R39, R46, R37, R41 ;  /* 0x000000252e277223 */ /* 0x000fe20000010029 */
[----:B------:R-:W-:Y:S02]  /*66e0*/  SHF.L.U32 R38, R48, 0x10, RZ ;  /* 0x0000001030267819 */ /* 0x000fe400000006ff */
[----:B------:R-:W-:Y:S01]  /*66f0*/  FMUL.FTZ R51, R51, R17 ;  /* 0x0000001133337220 */ /* 0x000fe20000410000 */
[----:B------:R-:W-:Y:S02]  /*6700*/  FMUL.FTZ R48, R39, -1.4426950216293334961 ;  /* 0xbfb8aa3b27307820 */ /* 0x000fe40000410000 */
[C---:B------:R-:W-:Y:S01]  /*6710*/  FADD.FTZ R38, -R42.reuse, R38 ;  /* 0x000000262a267221 */ /* 0x040fe20000010100 */
[----:B------:R-:W-:-:S03]  /*6720*/  FADD.FTZ R42, -R42, R47 ;  /* 0x0000002f2a2a7221 */ /* 0x000fc60000010100 */
[----:B------:R-:W0:Y:S01]  /*6730*/  MUFU.EX2 R48, R48 ;  /* 0x0000003000307308 */ /* 0x000e220000000800 */
[----:B------:R-:W-:-:S04]  /*6740*/  FMUL.FTZ R38, R3, R38 ;  /* 0x0000002603267220 */ /* 0x000fc80000410000 */
[----:B------:R-:W-:-:S04]  /*6750*/  FFMA.FTZ R41, R46, R38, R41 ;  /* 0x000000262e297223 */ /* 0x000fc80000010029 */
[----:B------:R-:W-:-:S06]  /*6760*/  FMUL.FTZ R47, R41, -1.4426950216293334961 ;  /* 0xbfb8aa3b292f7820 */ /* 0x000fcc0000410000 */
[----:B------:R-:W1:Y:S01]  /*6770*/  MUFU.EX2 R47, R47 ;  /* 0x0000002f002f7308 */ /* 0x000e620000000800 */
[----:B0-----:R-:W-:Y:S01]  /*6780*/  FADD.FTZ R16, R48, 1 ;  /* 0x3f80000030107421 */ /* 0x001fe20000010000 */
[----:B------:R-:W-:-:S04]  /*6790*/  FMUL.FTZ R48, R3, R42 ;  /* 0x0000002a03307220 */ /* 0x000fc80000410000 */
[----:B------:R-:W-:Y:S02]  /*67a0*/  FFMA.FTZ R40, R54, R48, R40 ;  /* 0x0000003036287223 */ /* 0x000fe40000010028 */
[----:B------:R0:W2:Y:S02]  /*67b0*/  MUFU.RCP R42, R16 ;  /* 0x00000010002a7308 */ /* 0x0000a40000001000 */
[----:B0-----:R-:W-:-:S06]  /*67c0*/  FMUL.FTZ R16, R40, -1.4426950216293334961 ;  /* 0xbfb8aa3b28107820 */ /* 0x001fcc0000410000 */
[----:B------:R0:W3:Y:S01]  /*67d0*/  MUFU.EX2 R44, R16 ;  /* 0x00000010002c7308 */ /* 0x0000e20000000800 */
[----:B-1----:R-:W-:-:S07]  /*67e0*/  FADD.FTZ R47, R47, 1 ;  /* 0x3f8000002f2f7421 */ /* 0x002fce0000010000 */
[----:B------:R-:W1:Y:S01]  /*67f0*/  MUFU.RCP R47, R47 ;  /* 0x0000002f002f7308 */ /* 0x000e620000001000 */
[----:B--2---:R-:W-:Y:S01]  /*6800*/  FADD.FTZ R17, -R42, 1 ;  /* 0x3f8000002a117421 */ /* 0x004fe20000010100 */
[----:B0-----:R-:W-:Y:S01]  /*6810*/  IADD3 R16, R53, -UR10, RZ ;  /* 0x8000000a35107c10 */ /* 0x001fe2000fffe0ff */
[----:B------:R-:W-:Y:S01]  /*6820*/  ULDC.64 UR10, c[0x0][0x210] ;  /* 0x00008400000a7ab9 */ /* 0x000fe20000000a00 */
[----:B------:R-:W2:Y:S01]  /*6830*/  LDL.LU R53, [R1+0x38] ;  /* 0x0000380001357983 */ /* 0x000ea20000300800 */
[----:B---3--:R-:W-:Y:S01]  /*6840*/  FADD.FTZ R44, R44, 1 ;  /* 0x3f8000002c2c7421 */ /* 0x008fe20000010000 */
[----:B------:R-:W-:Y:S02]  /*6850*/  FFMA.FTZ R39, R39, R17, 1 ;  /* 0x3f80000027277423 */ /* 0x000fe40000010011 */
[----:B------:R-:W3:Y:S03]  /*6860*/  LDL.LU R55, [R1+0x14] ;  /* 0x0000140001377983 */ /* 0x000ee60000300800 */
[----:B------:R-:W0:Y:S01]  /*6870*/  MUFU.RCP R44, R44 ;  /* 0x0000002c002c7308 */ /* 0x000e220000001000 */
[----:B------:R-:W-:Y:S01]  /*6880*/  FMUL.FTZ R39, R42, R39 ;  /* 0x000000272a277220 */ /* 0x000fe20000410000 */
[----:B-1----:R-:W-:-:S04]  /*6890*/  FADD.FTZ R42, -R47, 1 ;  /* 0x3f8000002f2a7421 */ /* 0x002fc80000010100 */
[----:B------:R-:W-:Y:S01]  /*68a0*/  FFMA.FTZ R42, R41, R42, 1 ;  /* 0x3f800000292a7423 */ /* 0x000fe2000001002a */
[----:B0-----:R-:W-:-:S04]  /*68b0*/  FADD.FTZ R41, -R44, 1 ;  /* 0x3f8000002c297421 */ /* 0x001fc80000010100 */
[----:B------:R-:W-:Y:S02]  /*68c0*/  FFMA.FTZ R41, R40, R41, 1 ;  /* 0x3f80000028297423 */ /* 0x000fe40000010029 */
[----:B------:R-:W2:Y:S01]  /*68d0*/  LDL.LU R40, [R1+0x40] ;  /* 0x0000400001287983 */ /* 0x000ea20000300800 */
[----:B------:R-:W-:Y:S01]  /*68e0*/  LEA R16, R16, UR4, 0x3 ;  /* 0x0000000410107c11 */ /* 0x000fe2000f8e18ff */
[----:B------:R-:W-:Y:S06]  /*68f0*/  BAR.SYNC.DEFER_BLOCKING 0x0 ;  /* 0x0000000000007b1d */ /* 0x000fec0000010000 */
[----:B------:R-:W0:Y:S01]  /*6900*/  LDS.64 R16, [R16] ;  /* 0x0000000010107984 */ /* 0x000e220000000a00 */
[----:B------:R-:W-:Y:S01]  /*6910*/  SHF.L.U32 R45, R45, 0x10, RZ ;  /* 0x000000102d2d7819 */ /* 0x000fe200000006ff */
[----:B------:R-:W-:Y:S01]  /*6920*/  FMUL.FTZ R41, R44, R41 ;  /* 0x000000292c297220 */ /* 0x000fe20000410000 */
[----:B------:R-:W-:Y:S01]  /*6930*/  SHF.L.U32 R49, R49, 0x10, RZ ;  /* 0x0000001031317819 */ /* 0x000fe200000006ff */
[----:B------:R-:W-:Y:S01]  /*6940*/  FMUL.FTZ R42, R47, R42 ;  /* 0x0000002a2f2a7220 */ /* 0x000fe20000410000 */
[----:B------:R-:W-:Y:S01]  /*6950*/  SHF.L.U32 R50, R50, 0x10, RZ ;  /* 0x0000001032327819 */ /* 0x000fe200000006ff */
[----:B------:R-:W-:-:S02]  /*6960*/  FMUL.FTZ R39, R45, R39 ;  /* 0x000000272d277220 */ /* 0x000fc40000410000 */
[----:B------:R-:W-:Y:S02]  /*6970*/  FMUL.FTZ R41, R49, R41 ;  /* 0x0000002931297220 */ /* 0x000fe40000410000 */
[----:B------:R-:W-:Y:S01]  /*6980*/  FMUL.FTZ R42, R50, R42 ;  /* 0x0000002a322a7220 */ /* 0x000fe20000410000 */
[C-C-:B0-----:R-:W-:Y:S01]  /*6990*/  FFMA.FTZ R44, R0.reuse, R61, -R16.reuse ;  /* 0x0000003d002c7223 */ /* 0x141fe20000010810 */
[C-C-:B----4-:R-:W-:Y:S01]  /*69a0*/  FFMA.FTZ R45, R0.reuse, R60, -R16.reuse ;  /* 0x0000003c002d7223 */ /* 0x150fe20000010810 */
[C-C-:B-----5:R-:W-:Y:S01]  /*69b0*/  FFMA.FTZ R47, R0.reuse, R59, -R16.reuse ;  /* 0x0000003b002f7223 */ /* 0x160fe20000010810 */
[C-C-:B------:R-:W-:Y:S01]  /*69c0*/  FFMA.FTZ R49, R0.reuse, R58, -R16.reuse ;  /* 0x0000003a00317223 */ /* 0x140fe20000010810 */
[C-C-:B------:R-:W-:Y:S01]  /*69d0*/  FFMA.FTZ R5, R0.reuse, R5, -R16.reuse ;  /* 0x0000000500057223 */ /* 0x140fe20000010810 */
[--C-:B------:R-:W-:Y:S01]  /*69e0*/  FFMA.FTZ R7, R0, R7, -R16.reuse ;  /* 0x0000000700077223 */ /* 0x100fe20000010810 */
[----:B------:R-:W4:Y:S01]  /*69f0*/  LDL.LU R58, [R1+0x78] ;  /* 0x00007800013a7983 */ /* 0x000f220000300800 */
[--C-:B------:R-:W-:Y:S01]  /*6a00*/  FFMA.FTZ R50, R4, R56, -R16.reuse ;  /* 0x0000003804327223 */ /* 0x100fe20000010810 */
[C-C-:B--2---:R-:W-:Y:S01]  /*6a10*/  FFMA.FTZ R40, R0.reuse, R40, -R16.reuse ;  /* 0x0000002800287223 */ /* 0x144fe20000010810 */
[--C-:B------:R-:W-:Y:S01]  /*6a20*/  FFMA.FTZ R0, R0, R9, -R16.reuse ;  /* 0x0000000900007223 */ /* 0x100fe20000010810 */
[----:B------:R-:W-:-:S02]  /*6a30*/  FFMA.FTZ R9, R4, R57, -R16 ;  /* 0x0000003904097223 */ /* 0x000fc40000010810 */
[----:B------:R-:W2:Y:S04]  /*6a40*/  LDL.LU R57, [R1+0x7c] ;  /* 0x00007c0001397983 */ /* 0x000ea80000300800 */
[----:B------:R-:W5:Y:S01]  /*6a50*/  LDL.LU R56, [R1+0x80] ;  /* 0x0000800001387983 */ /* 0x000f620000300800 */
[----:B------:R-:W-:-:S03]  /*6a60*/  FFMA.FTZ R13, R54, R13, -R16 ;  /* 0x0000000d360d7223 */ /* 0x000fc60000010810 */
[----:B------:R-:W5:Y:S01]  /*6a70*/  LDL.LU R61, [R1+0x84] ;  /* 0x00008400013d7983 */ /* 0x000f620000300800 */
[----:B------:R-:W-:-:S03]  /*6a80*/  FFMA.FTZ R32, R54, R32, -R16 ;  /* 0x0000002036207223 */ /* 0x000fc60000010810 */
[----:B------:R-:W5:Y:S01]  /*6a90*/  LDL.LU R60, [R1+0x74] ;  /* 0x00007400013c7983 */ /* 0x000f620000300800 */
[----:B------:R-:W-:-:S03]  /*6aa0*/  FFMA.FTZ R28, R54, R28, -R16 ;  /* 0x0000001c361c7223 */ /* 0x000fc60000010810 */
[----:B------:R-:W5:Y:S01]  /*6ab0*/  LDL.LU R59, [R1+0x70] ;  /* 0x00007000013b7983 */ /* 0x000f620000300800 */
[C-C-:B------:R-:W-:Y:S01]  /*6ac0*/  FFMA.FTZ R24, R54.reuse, R24, -R16.reuse ;  /* 0x0000001836187223 */ /* 0x140fe20000010810 */
[C-C-:B------:R-:W-:Y:S01]  /*6ad0*/  FFMA.FTZ R20, R54.reuse, R20, -R16.reuse ;  /* 0x0000001436147223 */ /* 0x140fe20000010810 */
[C-C-:B------:R-:W-:Y:S01]  /*6ae0*/  FFMA.FTZ R18, R54.reuse, R18, -R16.reuse ;  /* 0x0000001236127223 */ /* 0x140fe20000010810 */
[C-C-:B------:R-:W-:Y:S01]  /*6af0*/  FFMA.FTZ R51, R54.reuse, R51, -R16.reuse ;  /* 0x0000003336337223 */ /* 0x140fe20000010810 */
[--C-:B------:R-:W-:Y:S01]  /*6b00*/  FFMA.FTZ R41, R54, R41, -R16.reuse ;  /* 0x0000002936297223 */ /* 0x100fe20000010810 */
[C-C-:B------:R-:W-:Y:S01]  /*6b10*/  FFMA.FTZ R30, R46.reuse, R30, -R16.reuse ;  /* 0x0000001e2e1e7223 */ /* 0x140fe20000010810 */
[C---:B------:R-:W-:Y:S01]  /*6b20*/  FFMA.FTZ R13, -R17.reuse, R10, R13 ;  /* 0x0000000a110d7223 */ /* 0x040fe2000001010d */
        /* <DEDUP_REMOVED lines=9> */
[C-C-:B------:R-:W-:Y:S01]  /*6bc0*/  FFMA.FTZ R53, R4.reuse, R53, -R16.reuse ;  /* 0x0000003504357223 */ /* 0x140fe20000010810 */
[C-C-:B---3--:R-:W-:Y:S01]  /*6bd0*/  FFMA.FTZ R55, R4.reuse, R55, -R16.reuse ;  /* 0x0000003704377223 */ /* 0x148fe20000010810 */
[C-C-:B------:R-:W-:Y:S01]  /*6be0*/  FFMA.FTZ R52, R4.reuse, R52, -R16.reuse ;  /* 0x0000003404347223 */ /* 0x140fe20000010810 */
[C-C-:B------:R-:W-:Y:S01]  /*6bf0*/  FFMA.FTZ R6, R4.reuse, R6, -R16.reuse ;  /* 0x0000000604067223 */ /* 0x140fe20000010810 */
[C-C-:B------:R-:W-:Y:S01]  /*6c00*/  FFMA.FTZ R8, R4.reuse, R8, -R16.reuse ;  /* 0x0000000804087223 */ /* 0x140fe20000010810 */
[----:B------:R-:W-:Y:S01]  /*6c10*/  FFMA.FTZ R4, R4, R43, -R16 ;  /* 0x0000002b04047223 */ /* 0x000fe20000010810 */
[C---:B------:R-:W-:Y:S01]  /*6c20*/  FFMA.FTZ R26, -R17.reuse, R35, R26 ;  /* 0x00000023111a7223 */ /* 0x040fe2000001011a */
[C---:B------:R-:W-:Y:S01]  /*6c30*/  FFMA.FTZ R15, -R17.reuse, R11, R15 ;  /* 0x0000000b110f7223 */ /* 0x040fe2000001010f */
[----:B------:R-:W-:Y:S01]  /*6c40*/  FFMA.FTZ R24, -R17, R33, R24 ;  /* 0x0000002111187223 */ /* 0x000fe20000010118 */
[----:B----4-:R-:W-:-:S02]  /*6c50*/  FFMA.FTZ R40, R58, -R17, R40 ;  /* 0x800000113a287223 */ /* 0x010fc40000010028 */
[----:B------:R-:W3:Y:S01]  /*6c60*/  LDL.LU R58, [R1+0x6c] ;  /* 0x00006c00013a7983 */ /* 0x000ee20000300800 */
[----:B--2---:R-:W-:-:S03]  /*6c70*/  FFMA.FTZ R9, R57, -R17, R9 ;  /* 0x8000001139097223 */ /* 0x004fc60000010009 */
[----:B------:R-:W2:Y:S01]  /*6c80*/  LDL.LU R57, [R1+0x68] ;  /* 0x0000680001397983 */ /* 0x000ea20000300800 */
[----:B-----5:R-:W-:-:S03]  /*6c90*/  FFMA.FTZ R44, R56, -R17, R44 ;  /* 0x80000011382c7223 */ /* 0x020fc6000001002c */
[----:B------:R-:W4:Y:S04]  /*6ca0*/  LDL.LU R56, [R1+0x64] ;  /* 0x0000640001387983 */ /* 0x000f280000300800 */
[----:B------:R-:W5:Y:S04]  /*6cb0*/  LDL.LU R54, [R1+0x60] ;  /* 0x0000600001367983 */ /* 0x000f680000300800 */
        /* <DEDUP_REMOVED lines=8> */
[----:B------:R-:W5:Y:S01]  /*6d40*/  LDL.LU R33, [R1+0xc0] ;  /* 0x0000c00001217983 */ /* 0x000f620000300800 */
[C---:B------:R-:W-:Y:S01]  /*6d50*/  FFMA.FTZ R22, -R17.reuse, R31, R22 ;  /* 0x0000001f11167223 */ /* 0x040fe20000010116 */
[----:B------:R-:W-:Y:S01]  /*6d60*/  FFMA.FTZ R28, -R17, R34, R28 ;  /* 0x00000022111c7223 */ /* 0x000fe2000001011c */
[----:B------:R-:W-:Y:S01]  /*6d70*/  FMUL.FTZ R34, R3, R15 ;  /* 0x0000000f03227220 */ /* 0x000fe20000410000 */
[-C--:B------:R-:W-:Y:S01]  /*6d80*/  FFMA.FTZ R50, R61, -R17.reuse, R50 ;  /* 0x800000113d327223 */ /* 0x080fe20000010032 */
[-C--:B------:R-:W-:Y:S01]  /*6d90*/  FFMA.FTZ R45, R60, -R17.reuse, R45 ;  /* 0x800000113c2d7223 */ /* 0x080fe2000001002d */
[----:B------:R-:W-:Y:S01]  /*6da0*/  FFMA.FTZ R53, R59, -R17, R53 ;  /* 0x800000113b357223 */ /* 0x000fe20000010035 */
[C---:B------:R-:W-:Y:S01]  /*6db0*/  FFMA.FTZ R20, -R17.reuse, R29, R20 ;  /* 0x0000001d11147223 */ /* 0x040fe20000010114 */
[C---:B------:R-:W-:Y:S01]  /*6dc0*/  FFMA.FTZ R21, -R17.reuse, R27, R21 ;  /* 0x0000001b11157223 */ /* 0x040fe20000010115 */
[C---:B------:R-:W-:Y:S01]  /*6dd0*/  FFMA.FTZ R18, -R17.reuse, R25, R18 ;  /* 0x0000001911127223 */ /* 0x040fe20000010112 */
[C---:B------:R-:W-:Y:S01]  /*6de0*/  FFMA.FTZ R19, -R17.reuse, R23, R19 ;  /* 0x0000001711137223 */ /* 0x040fe20000010113 */
[C---:B------:R-:W-:Y:S01]  /*6df0*/  FFMA.FTZ R36, -R17.reuse, R36, R51 ;  /* 0x0000002411247223 */ /* 0x040fe20000010133 */
[C---:B------:R-:W-:Y:S01]  /*6e00*/  FFMA.FTZ R48, -R17.reuse, R48, R41 ;  /* 0x0000003011307223 */ /* 0x040fe20000010129 */
[----:B------:R-:W-:Y:S01]  /*6e10*/  FFMA.FTZ R42, -R17, R38, R42 ;  /* 0x00000026112a7223 */ /* 0x000fe2000001012a */
[-C--:B---3--:R-:W-:Y:S01]  /*6e20*/  FFMA.FTZ R47, R58, -R17.reuse, R47 ;  /* 0x800000113a2f7223 */ /* 0x088fe2000001002f */
[-C--:B--2---:R-:W-:Y:S01]  /*6e30*/  FFMA.FTZ R55, R57, -R17.reuse, R55 ;  /* 0x8000001139377223 */ /* 0x084fe20000010037 */
[-C--:B----4-:R-:W-:Y:S01]  /*6e40*/  FFMA.FTZ R49, R56, -R17.reuse, R49 ;  /* 0x8000001138317223 */ /* 0x090fe20000010031 */
[-C--:B-----5:R-:W-:Y:S01]  /*6e50*/  FFMA.FTZ R52, R54, -R17.reuse, R52 ;  /* 0x8000001136347223 */ /* 0x0a0fe20000010034 */
[-C--:B------:R-:W-:Y:S01]  /*6e60*/  FFMA.FTZ R10, R10, -R17.reuse, R5 ;  /* 0x800000110a0a7223 */ /* 0x080fe20000010005 */
[-C--:B------:R-:W-:Y:S01]  /*6e70*/  FFMA.FTZ R12, R12, -R17.reuse, R7 ;  /* 0x800000110c0c7223 */ /* 0x080fe20000010007 */
[----:B------:R-:W-:Y:S01]  /*6e80*/  FFMA.FTZ R8, R14, -R17, R8 ;  /* 0x800000110e087223 */ /* 0x000fe20000010008 */
[----:B------:R-:W-:-:S02]  /*6e90*/  FFMA.FTZ R14, -R17, R37, R39 ;  /* 0x00000025110e7223 */ /* 0x000fc40000010127 */
[----:B------:R-:W2:Y:S01]  /*6ea0*/  LDL.LU R37, [R1+0xc4] ;  /* 0x0000c40001257983 */ /* 0x000ea20000300800 */
[----:B------:R-:W-:-:S03]  /*6eb0*/  FMUL.FTZ R7, R3, R9 ;  /* 0x0000000903077220 */ /* 0x000fc60000410000 */
[----:B------:R-:W3:Y:S01]  /*6ec0*/  LDL.LU R31, [R1+0xb8] ;  /* 0x0000b800011f7983 */ /* 0x000ee20000300800 */
[-C--:B------:R-:W-:Y:S01]  /*6ed0*/  FFMA.FTZ R16, R16, -R17.reuse, R4 ;  /* 0x8000001110107223 */ /* 0x080fe20000010004 */
[----:B------:R-:W-:Y:S01]  /*6ee0*/  FFMA.FTZ R6, R46, -R17, R6 ;  /* 0x800000112e067223 */ /* 0x000fe20000010006 */
[----:B------:R-:W-:Y:S02]  /*6ef0*/  IADD3 R4, P0, R35, UR10, RZ ;  /* 0x0000000a23047c10 */ /* 0x000fe4000ff1e0ff */
[----:B------:R-:W4:Y:S01]  /*6f00*/  LDL.LU R35, [R1+0xbc] ;  /* 0x0000bc0001237983 */ /* 0x000f220000300800 */
[----:B------:R-:W-:Y:S01]  /*6f10*/  F2FP.BF16.F32.PACK_AB R7, R34, R7 ;  /* 0x000000072207723e */ /* 0x000fe200000010ff */
[----:B------:R-:W-:Y:S02]  /*6f20*/  FFMA.FTZ R0, R43, -R17, R0 ;  /* 0x800000112b007223 */ /* 0x000fe40000010000 */
[----:B------:R-:W5:Y:S01]  /*6f30*/  LDL.LU R34, [R1+0xac] ;  /* 0x0000ac0001227983 */ /* 0x000f620000300800 */
[----:B------:R-:W-:Y:S01]  /*6f40*/  IADD3.X R5, R11, UR11, RZ, P0, !PT ;  /* 0x0000000b0b057c10 */ /* 0x000fe200087fe4ff */
[----:B------:R-:W-:Y:S01]  /*6f50*/  FMUL.FTZ R17, R3, R6 ;  /* 0x0000000603117220 */ /* 0x000fe20000410000 */
[----:B------:R-:W-:-:S02]  /*6f60*/  IADD3 R6, P0, R33, UR10, RZ ;  /* 0x0000000a21067c10 */ /* 0x000fc4000ff1e0ff */
[----:B------:R-:W5:Y:S01]  /*6f70*/  LDL.LU R33, [R1+0xb0] ;  /* 0x0000b00001217983 */ /* 0x000f620000300800 */
[C---:B------:R-:W-:Y:S01]  /*6f80*/  FMUL.FTZ R40, R3.reuse, R40 ;  /* 0x0000002803287220 */ /* 0x040fe20000410000 */
[C---:B------:R-:W-:Y:S01]  /*6f90*/  FMUL.FTZ R13, R3.reuse, R13 ;  /* 0x0000000d030d7220 */ /* 0x040fe20000410000 */
[C---:B------:R-:W-:Y:S01]  /*6fa0*/  FMUL.FTZ R44, R3.reuse, R44 ;  /* 0x0000002c032c7220 */ /* 0x040fe20000410000 */
[C---:B------:R-:W-:Y:S01]  /*6fb0*/  FMUL.FTZ R11, R3.reuse, R32 ;  /* 0x00000020030b7220 */ /* 0x040fe20000410000 */
[----:B------:R-:W-:Y:S02]  /*6fc0*/  FMUL.FTZ R15, R3, R18 ;  /* 0x00000012030f7220 */ /* 0x000fe40000410000 */
[----:B------:R-:W-:Y:S01]  /*6fd0*/  F2FP.BF16.F32.PACK_AB R9, R13, R40 ;  /* 0x000000280d09723e */ /* 0x000fe200000010ff */
[C---:B------:R-:W-:Y:S01]  /*6fe0*/  FMUL.FTZ R18, R3.reuse, R19 ;  /* 0x0000001303127220 */ /* 0x040fe20000410000 */
[C---:B------:R-:W-:Y:S01]  /*6ff0*/  FMUL.FTZ R19, R3.reuse, R8 ;  /* 0x0000000803137220 */ /* 0x040fe20000410000 */
[C---:B------:R-:W-:Y:S01]  /*7000*/  FMUL.FTZ R50, R3.reuse, R50 ;  /* 0x0000003203327220 */ /* 0x040fe20000410000 */
[----:B------:R-:W-:Y:S01]  /*7010*/  FMUL.FTZ R13, R3, R30 ;  /* 0x0000001e030d7220 */ /* 0x000fe20000410000 */
[----:B------:R-:W-:Y:S01]  /*7020*/  PRMT R8, R9, 0x7632, R8 ;  /* 0x0000763209087816 */ /* 0x000fe20000000008 */
[----:B------:R-:W-:Y:S01]  /*7030*/  STG.E.U16 desc[UR16][R4.64+0x4], R7 ;  /* 0x0000040704007986 */ /* 0x000fe2000c101510 */
[----:B------:R-:W-:-:S02]  /*7040*/  F2FP.BF16.F32.PACK_AB R11, R11, R44 ;  /* 0x0000002c0b0b723e */ /* 0x000fc400000010ff */
[----:B------:R-:W-:Y:S01]  /*7050*/  PRMT R27, R7, 0x7632, R27 ;  /* 0x00007632071b7816 */ /* 0x000fe2000000001b */
[C---:B------:R-:W-:Y:S01]  /*7060*/  FMUL.FTZ R45, R3.reuse, R45 ;  /* 0x0000002d032d7220 */ /* 0x040fe20000410000 */
[----:B------:R-:W-:Y:S01]  /*7070*/  FMUL.FTZ R28, R3, R28 ;  /* 0x0000001c031c7220 */ /* 0x000fe20000410000 */
[----:B------:R-:W-:Y:S01]  /*7080*/  STG.E.U16 desc[UR16][R4.64+0x2], R8 ;  /* 0x0000020804007986 */ /* 0x000fe2000c101510 */
[----:B------:R-:W-:Y:S02]  /*7090*/  F2FP.BF16.F32.PACK_AB R13, R13, R50 ;  /* 0x000000320d0d723e */ /* 0x000fe400000010ff */
[----:B------:R-:W-:Y:S01]  /*70a0*/  PRMT R29, R11, 0x7632, R29 ;  /* 0x000076320b1d7816 */ /* 0x000fe2000000001d */
[----:B------:R-:W5:Y:S01]  /*70b0*/  LDL.LU R32, [R1+0xa4] ;  /* 0x0000a40001207983 */ /* 0x000f620000300800 */
[C---:B------:R-:W-:Y:S01]  /*70c0*/  FMUL.FTZ R53, R3.reuse, R53 ;  /* 0x0000003503357220 */ /* 0x040fe20000410000 */
[----:B------:R-:W-:Y:S02]  /*70d0*/  FMUL.FTZ R26, R3, R26 ;  /* 0x0000001a031a7220 */ /* 0x000fe40000410000 */
[----:B------:R-:W-:Y:S01]  /*70e0*/  STG.E.U16 desc[UR16][R4.64], R9 ;  /* 0x0000000904007986 */ /* 0x000fe2000c101510 */
[----:B------:R-:W-:-:S03]  /*70f0*/  F2FP.BF16.F32.PACK_AB R28, R28, R45 ;  /* 0x0000002d1c1c723e */ /* 0x000fc600000010ff */
[----:B------:R0:W-:Y:S01]  /*7100*/  STG.E.U16 desc[UR16][R4.64+0x6], R27 ;  /* 0x0000061b04007986 */ /* 0x0001e2000c101510 */
[C---:B------:R-:W-:Y:S01]  /*7110*/  FMUL.FTZ R47, R3.reuse, R47 ;  /* 0x0000002f032f7220 */ /* 0x040fe20000410000 */
[----:B------:R-:W-:Y:S01]  /*7120*/  FMUL.FTZ R24, R3, R24 ;  /* 0x0000001803187220 */ /* 0x000fe20000410000 */
[----:B------:R-:W-:Y:S02]  /*7130*/  F2FP.BF16.F32.PACK_AB R26, R26, R53 ;  /* 0x000000351a1a723e */ /* 0x000fe400000010ff */
[----:B------:R-:W-:Y:S02]  /*7140*/  PRMT R30, R28, 0x7632, R30 ;  /* 0x000076321c1e7816 */ /* 0x000fe4000000001e */
[----:B0-----:R-:W-:Y:S01]  /*7150*/  PRMT R5, R13, 0x7632, R5 ;  /* 0x000076320d057816 */ /* 0x001fe20000000005 */
[C---:B------:R-:W-:Y:S01]  /*7160*/  FMUL.FTZ R55, R3.reuse, R55 ;  /* 0x0000003703377220 */ /* 0x040fe20000410000 */
[----:B------:R-:W-:Y:S01]  /*7170*/  FMUL.FTZ R22, R3, R22 ;  /* 0x0000001603167220 */ /* 0x000fe20000410000 */
[----:B------:R-:W-:-:S04]  /*7180*/  F2FP.BF16.F32.PACK_AB R24, R24, R47 ;  /* 0x0000002f1818723e */ /* 0x000fc800000010ff */
[----:B------:R-:W-:Y:S02]  /*7190*/  F2FP.BF16.F32.PACK_AB R22, R22, R55 ;  /* 0x000000371616723e */ /* 0x000fe400000010ff */
[----:B--2---:R-:W-:Y:S02]  /*71a0*/  IADD3.X R7, R37, UR11, RZ, P0, !PT ;  /* 0x0000000b25077c10 */ /* 0x004fe400087fe4ff */
[----:B---3--:R-:W-:-:S03]  /*71b0*/  IADD3 R8, P0, R31, UR10, RZ ;  /* 0x0000000a1f087c10 */ /* 0x008fc6000ff1e0ff */
[----:B------:R0:W-:Y:S04]  /*71c0*/  STG.E.U16 desc[UR16][R6.64+0x2], R29 ;  /* 0x0000021d06007986 */ /* 0x0001e8000c101510 */
[----:B------:R-:W2:Y:S01]  /*71d0*/  LDL.LU R31, [R1+0xa8] ;  /* 0x0000a800011f7983 */ /* 0x000ea20000300800 */
[----:B----4-:R-:W-:-:S03]  /*71e0*/  IADD3.X R9, R35, UR11, RZ, P0, !PT ;  /* 0x0000000b23097c10 */ /* 0x010fc600087fe4ff */
[----:B------:R1:W-:Y:S01]  /*71f0*/  STG.E.U16 desc[UR16][R6.64], R11 ;  /* 0x0000000b06007986 */ /* 0x0003e2000c101510 */
[----:B-----5:R-:W-:-:S03]  /*7200*/  IADD3 R4, P0, R34, UR10, RZ ;  /* 0x0000000a22047c10 */ /* 0x020fc6000ff1e0ff */
[----:B0-----:R-:W3:Y:S04]  /*7210*/  LDL.LU R29, [R1+0x9c] ;  /* 0x00009c00011d7983 */ /* 0x001ee80000300800 */
[----:B------:R-:W-:Y:S04]  /*7220*/  STG.E.U16 desc[UR16][R6.64+0x4], R13 ;  /* 0x0000040d06007986 */ /* 0x000fe8000c101510 */
[----:B------:R0:W-:Y:S04]  /*7230*/  STG.E.U16 desc[UR16][R6.64+0x6], R5 ;  /* 0x0000060506007986 */ /* 0x0001e8000c101510 */
[----:B------:R4:W-:Y:S01]  /*7240*/  STG.E.U16 desc[UR16][R8.64], R28 ;  /* 0x0000001c08007986 */ /* 0x0009e2000c101510 */
[----:B-1----:R-:W-:-:S03]  /*7250*/  PRMT R11, R24, 0x7632, R11 ;  /* 0x00007632180b7816 */ /* 0x002fc6000000000b */
[----:B------:R1:W-:Y:S01]  /*7260*/  STG.E.U16 desc[UR16][R8.64+0x4], R26 ;  /* 0x0000041a08007986 */ /* 0x0003e2000c101510 */
[----:B0-----:R-:W-:Y:S02]  /*7270*/  PRMT R7, R26, 0x7632, R7 ;  /* 0x000076321a077816 */ /* 0x001fe40000000007 */
[----:B------:R-:W-:Y:S01]  /*7280*/  IADD3.X R5, R33, UR11, RZ, P0, !PT ;  /* 0x0000000b21057c10 */ /* 0x000fe200087fe4ff */
[----:B----4-:R-:W4:Y:S04]  /*7290*/  LDL.LU R28, [R1+0xa0] ;  /* 0x0000a000011c7983 */ /* 0x010f280000300800 */
[----:B------:R-:W5:Y:S04]  /*72a0*/  LDL.LU R27, [R1+0x90] ;  /* 0x00009000011b7983 */ /* 0x000f680000300800 */
[----:B------:R-:W-:Y:S04]  /*72b0*/  STG.E.U16 desc[UR16][R8.64+0x2], R30 ;  /* 0x0000021e08007986 */ /* 0x000fe8000c101510 */
[----:B------:R0:W-:Y:S04]  /*72c0*/  STG.E.U16 desc[UR16][R8.64+0x6], R7 ;  /* 0x0000060708007986 */ /* 0x0001e8000c101510 */
[----:B-1----:R-:W5:Y:S04]  /*72d0*/  LDL.LU R26, [R1+0x94] ;  /* 0x00009400011a7983 */ /* 0x002f680000300800 */
[----:B------:R1:W-:Y:S04]  /*72e0*/  STG.E.U16 desc[UR16][R4.64], R24 ;  /* 0x0000001804007986 */ /* 0x0003e8000c101510 */
[----:B------:R1:W-:Y:S01]  /*72f0*/  STG.E.U16 desc[UR16][R4.64+0x4], R22 ;  /* 0x0000041604007986 */ /* 0x0003e2000c101510 */
[----:B0-----:R-:W-:-:S03]  /*7300*/  PRMT R9, R22, 0x7632, R9 ;  /* 0x0000763216097816 */ /* 0x001fc60000000009 */
[----:B-1----:R-:W5:Y:S04]  /*7310*/  LDL.LU R24, [R1+0x88] ;  /* 0x0000880001187983 */ /* 0x002f680000300800 */
[----:B------:R-:W5:Y:S01]  /*7320*/  LDL.LU R22, [R1+0x8c] ;  /* 0x00008c0001167983 */ /* 0x000f620000300800 */
[C---:B------:R-:W-:Y:S01]  /*7330*/  FMUL.FTZ R49, R3.reuse, R49 ;  /* 0x0000003103317220 */ /* 0x040fe20000410000 */
[C---:B------:R-:W-:Y:S01]  /*7340*/  FMUL.FTZ R20, R3.reuse, R20 ;  /* 0x0000001403147220 */ /* 0x040fe20000410000 */
[C---:B------:R-:W-:Y:S01]  /*7350*/  FMUL.FTZ R52, R3.reuse, R52 ;  /* 0x0000003403347220 */ /* 0x040fe20000410000 */
[C---:B------:R-:W-:Y:S01]  /*7360*/  FMUL.FTZ R21, R3.reuse, R21 ;  /* 0x0000001503157220 */ /* 0x040fe20000410000 */
[----:B------:R-:W-:Y:S01]  /*7370*/  IADD3 R6, P0, R32, UR10, RZ ;  /* 0x0000000a20067c10 */ /* 0x000fe2000ff1e0ff */
[----:B------:R-:W-:Y:S01]  /*7380*/  FMUL.FTZ R10, R3, R10 ;  /* 0x0000000a030a7220 */ /* 0x000fe20000410000 */
[----:B------:R-:W-:-:S02]  /*7390*/  F2FP.BF16.F32.PACK_AB R20, R20, R49 ;  /* 0x000000311414723e */ /* 0x000fc400000010ff */
[----:B------:R-:W-:Y:S01]  /*73a0*/  F2FP.BF16.F32.PACK_AB R21, R21, R52 ;  /* 0x000000341515723e */ /* 0x000fe200000010ff */
[----:B------:R-:W-:Y:S01]  /*73b0*/  STG.E.U16 desc[UR16][R4.64+0x2], R11 ;  /* 0x0000020b04007986 */ /* 0x000fe2000c101510 */
[----:B------:R-:W-:-:S03]  /*73c0*/  PRMT R13, R20, 0x7632, R13 ;  /* 0x00007632140d7816 */ /* 0x000fc6000000000d */
[----:B------:R0:W-:Y:S01]  /*73d0*/  STG.E.U16 desc[UR16][R4.64+0x6], R9 ;  /* 0x0000060904007986 */ /* 0x0001e2000c101510 */
[----:B------:R-:W-:Y:S01]  /*73e0*/  F2FP.BF16.F32.PACK_AB R10, R15, R10 ;  /* 0x0000000a0f0a723e */ /* 0x000fe200000010ff */
[C---:B------:R-:W-:Y:S01]  /*73f0*/  FMUL.FTZ R12, R3.reuse, R12 ;  /* 0x0000000c030c7220 */ /* 0x040fe20000410000 */
[----:B------:R-:W-:Y:S01]  /*7400*/  F2FP.BF16.F32.PACK_AB R17, R18, R17 ;  /* 0x000000111211723e */ /* 0x000fe200000010ff */
[C---:B------:R-:W-:Y:S01]  /*7410*/  FMUL.FTZ R23, R3.reuse, R36 ;  /* 0x0000002403177220 */ /* 0x040fe20000410000 */
[----:B------:R-:W-:Y:S01]  /*7420*/  FMUL.FTZ R14, R3, R14 ;  /* 0x0000000e030e7220 */ /* 0x000fe20000410000 */
[----:B0-----:R-:W-:Y:S02]  /*7430*/  PRMT R5, R21, 0x7632, R5 ;  /* 0x0000763215057816 */ /* 0x001fe40000000005 */
[----:B------:R-:W-:Y:S01]  /*7440*/  PRMT R11, R10, 0x7632, R11 ;  /* 0x000076320a0b7816 */ /* 0x000fe2000000000b */
[C---:B------:R-:W-:Y:S01]  /*7450*/  FMUL.FTZ R0, R3.reuse, R0 ;  /* 0x0000000003007220 */ /* 0x040fe20000410000 */
[C---:B------:R-:W-:Y:S01]  /*7460*/  FMUL.FTZ R16, R3.reuse, R16 ;  /* 0x0000001003107220 */ /* 0x040fe20000410000 */
[----:B------:R-:W-:Y:S01]  /*7470*/  FMUL.FTZ R25, R3, R48 ;  /* 0x0000003003197220 */ /* 0x000fe20000410000 */
[----:B------:R-:W-:Y:S01]  /*7480*/  F2FP.BF16.F32.PACK_AB R12, R23, R12 ;  /* 0x0000000c170c723e */ /* 0x000fe200000010ff */
[----:B------:R-:W-:Y:S01]  /*7490*/  FMUL.FTZ R3, R3, R42 ;  /* 0x0000002a03037220 */ /* 0x000fe20000410000 */
[----:B------:R-:W-:-:S02]  /*74a0*/  F2FP.BF16.F32.PACK_AB R14, R14, R19 ;  /* 0x000000130e0e723e */ /* 0x000fc400000010ff */
[----:B------:R-:W-:Y:S02]  /*74b0*/  F2FP.BF16.F32.PACK_AB R0, R25, R0 ;  /* 0x000000001900723e */ /* 0x000fe400000010ff */
[----:B------:R-:W-:Y:S01]  /*74c0*/  F2FP.BF16.F32.PACK_AB R3, R3, R16 ;  /* 0x000000100303723e */ /* 0x000fe200000010ff */
[----:B------:R-:W-:-:S04]  /*74d0*/  UISETP.GE.U32.AND UP0, UPT, UR5, UR18, UPT ;  /* 0x000000120500728c */ /* 0x000fc8000bf06070 */
[----:B------:R-:W-:Y:S02]  /*74e0*/  UISETP.GE.AND.EX UP0, UPT, UR7, UR9, UPT, UP0 ;  /* 0x000000090700728c */ /* 0x000fe4000bf06300 */
[----:B------:R-:W-:Y:S01]  /*74f0*/  ULOP3.LUT UR6, UR6, 0x1, URZ, 0x3c, !UPT ;  /* 0x0000000106067892 */ /* 0x000fe2000f8e3c3f */
[----:B------:R-:W-:Y:S01]  /*7500*/  UMOV UR12, UR5 ;  /* 0x00000005000c7c82 */ /* 0x000fe20008000000 */
[----:B--2---:R-:W-:-:S05]  /*7510*/  IADD3.X R7, R31, UR11, RZ, P0, !PT ;  /* 0x0000000b1f077c10 */ /* 0x004fca00087fe4ff */
[----:B------:R-:W-:Y:S01]  /*7520*/  STG.E.U16 desc[UR16][R6.64], R20 ;  /* 0x0000001406007986 */ /* 0x000fe2000c101510 */
[----:B---3--:R-:W-:-:S03]  /*7530*/  IADD3 R8, P0, R29, UR10, RZ ;  /* 0x0000000a1d087c10 */ /* 0x008fc6000ff1e0ff */
[----:B------:R-:W-:Y:S04]  /*7540*/  STG.E.U16 desc[UR16][R6.64+0x2], R13 ;  /* 0x0000020d06007986 */ /* 0x000fe8000c101510 */
[----:B------:R-:W-:Y:S04]  /*7550*/  STG.E.U16 desc[UR16][R6.64+0x4], R21 ;  /* 0x0000041506007986 */ /* 0x000fe8000c101510 */
[----:B------:R0:W-:Y:S02]  /*7560*/  STG.E.U16 desc[UR16][R6.64+0x6], R5 ;  /* 0x0000060506007986 */ /* 0x0001e4000c101510 */
[----:B0-----:R-:W-:-:S02]  /*7570*/  PRMT R7, R17, 0x7632, R7 ;  /* 0x0000763211077816 */ /* 0x001fc40000000007 */
[----:B----4-:R-:W-:Y:S02]  /*7580*/  IADD3.X R9, R28, UR11, RZ, P0, !PT ;  /* 0x0000000b1c097c10 */ /* 0x010fe400087fe4ff */
[----:B-----5:R-:W-:-:S03]  /*7590*/  IADD3 R4, P0, R27, UR10, RZ ;  /* 0x0000000a1b047c10 */ /* 0x020fc6000ff1e0ff */
[----:B------:R0:W-:Y:S04]  /*75a0*/  STG.E.U16 desc[UR16][R8.64], R10 ;  /* 0x0000000a08007986 */ /* 0x0001e8000c101510 */
[----:B------:R-:W-:Y:S04]  /*75b0*/  STG.E.U16 desc[UR16][R8.64+0x2], R11 ;  /* 0x0000020b08007986 */ /* 0x000fe8000c101510 */
[----:B------:R-:W-:Y:S01]  /*75c0*/  STG.E.U16 desc[UR16][R8.64+0x4], R17 ;  /* 0x0000041108007986 */ /* 0x000fe2000c101510 */
[----:B------:R-:W-:-:S03]  /*75d0*/  IADD3.X R5, R26, UR11, RZ, P0, !PT ;  /* 0x0000000b1a057c10 */ /* 0x000fc600087fe4ff */
[----:B------:R1:W-:Y:S01]  /*75e0*/  STG.E.U16 desc[UR16][R8.64+0x6], R7 ;  /* 0x0000060708007986 */ /* 0x0003e2000c101510 */
[----:B0-----:R-:W-:-:S03]  /*75f0*/  PRMT R10, R14, 0x7632, R10 ;  /* 0x000076320e0a7816 */ /* 0x001fc6000000000a */
[----:B------:R-:W-:Y:S01]  /*7600*/  STG.E.U16 desc[UR16][R4.64], R12 ;  /* 0x0000000c04007986 */ /* 0x000fe2000c101510 */
[----:B-1----:R-:W-:Y:S02]  /*7610*/  PRMT R9, R12, 0x7632, R9 ;  /* 0x000076320c097816 */ /* 0x002fe40000000009 */
[----:B------:R-:W-:Y:S01]  /*7620*/  IADD3 R6, P0, R24, UR10, RZ ;  /* 0x0000000a18067c10 */ /* 0x000fe2000ff1e0ff */
[----:B------:R-:W-:Y:S01]  /*7630*/  STG.E.U16 desc[UR16][R4.64+0x4], R14 ;  /* 0x0000040e04007986 */ /* 0x000fe2000c101510 */
[----:B------:R-:W-:Y:S02]  /*7640*/  PRMT R8, R3, 0x7632, R8 ;  /* 0x0000763203087816 */ /* 0x000fe40000000008 */
[----:B------:R-:W-:Y:S01]  /*7650*/  IADD3.X R7, R22, UR11, RZ, P0, !PT ;  /* 0x0000000b16077c10 */ /* 0x000fe200087fe4ff */
[----:B------:R-:W-:Y:S04]  /*7660*/  STG.E.U16 desc[UR16][R4.64+0x2], R9 ;  /* 0x0000020904007986 */ /* 0x000fe8000c101510 */
[----:B------:R0:W-:Y:S04]  /*7670*/  STG.E.U16 desc[UR16][R4.64+0x6], R10 ;  /* 0x0000060a04007986 */ /* 0x0001e8000c101510 */
[----:B------:R1:W-:Y:S01]  /*7680*/  STG.E.U16 desc[UR16][R6.64], R0 ;  /* 0x0000000006007986 */ /* 0x0003e2000c101510 */
[----:B0-----:R-:W-:-:S03]  /*7690*/  PRMT R5, R0, 0x7632, R5 ;  /* 0x0000763200057816 */ /* 0x001fc60000000005 */
[----:B------:R1:W-:Y:S04]  /*76a0*/  STG.E.U16 desc[UR16][R6.64+0x4], R3 ;  /* 0x0000040306007986 */ /* 0x0003e8000c101510 */
[----:B------:R1:W-:Y:S04]  /*76b0*/  STG.E.U16 desc[UR16][R6.64+0x2], R5 ;  /* 0x0000020506007986 */ /* 0x0003e8000c101510 */
[----:B------:R1:W-:Y:S01]  /*76c0*/  STG.E.U16 desc[UR16][R6.64+0x6], R8 ;  /* 0x0000060806007986 */ /* 0x0003e2000c101510 */
[----:B------:R-:W-:-:S13]  /*76d0*/  PLOP3.LUT P0, PT, PT, PT, UP0, 0x80, 0x0 ;  /* 0x000000000000781c */ /* 0x000fda0003f0f008 */
[----:B-1----:R-:W-:Y:S05]  /*76e0*/  @!P0 BRA `(.L_x_799) ;  /* 0xffffff8800f88947 */ /* 0x002fea000383ffff */
.L_x_788:
[----:B------:R-:W-:-:S04]  /*76f0*/  ULEA UR4, UR8, UR19, 0x6 ;  /* 0x0000001308047291 */ /* 0x000fc8000f8e303f */
[----:B------:R-:W-:-:S04]  /*7700*/  USHF.L.U32 UR4, UR4, 0x5, URZ ;  /* 0x0000000504047899 */ /* 0x000fc8000800063f */
[----:B------:R-:W-:-:S06]  /*7710*/  UISETP.GT.AND UP0, UPT, UR4, 0x77f, UPT ;  /* 0x0000077f0400788c */ /* 0x000fcc000bf04270 */
[----:B------:R-:W-:-:S13]  /*7720*/  PLOP3.LUT P0, PT, PT, PT, UP0, 0x80, 0x0 ;  /* 0x000000000000781c */ /* 0x000fda0003f0f008 */
[----:B------:R-:W-:Y:S05]  /*7730*/  @P0 EXIT ;  /* 0x000000000000094d */ /* 0x000fea0003800000 */
[----:B------:R-:W1:Y:S01]  /*7740*/  S2R R56, SR_TID.X ;  /* 0x0000000000387919 */ /* 0x000e620000002100 */
[----:B------:R-:W0:Y:S02]  /*7750*/  LDC.64 R6, c[0x0][0x258] ;  /* 0x00009600ff067b82 */ /* 0x000e240000000a00 */
[C---:B0-----:R-:W-:Y:S02]  /*7760*/  SHF.L.U32 R2, R6.reuse, 0x6, RZ ;  /* 0x0000000606027819 */ /* 0x041fe400000006ff */
        /* <DEDUP_REMOVED lines=13> */
[----:B------:R-:W-:Y:S02]  /*7840*/  IADD3.X R13, RZ, RZ, RZ, P0, !PT ;  /* 0x000000ffff0d7210 */ /* 0x000fe400007fe4ff */
[----:B------:R-:W-:Y:S02]  /*7850*/  MOV R12, R11 ;  /* 0x0000000b000c7202 */ /* 0x000fe40000000f00 */
        /* <DEDUP_REMOVED lines=9> */
[----:B------:R-:W-:-:S02]  /*78f0*/  IADD3 R51, R51, 0x1, RZ ;  /* 0x0000000133337810 */ /* 0x000fc40007ffe0ff */
[----:B------:R-:W-:Y:S02]  /*7900*/  LOP3.LUT R10, R56, 0xf, RZ, 0xc0, !PT ;  /* 0x0000000f380a7812 */ /* 0x000fe400078ec0ff */
[----:B------:R-:W-:Y:S02]  /*7910*/  IADD3.X R13, RZ, RZ, RZ, P0, !PT ;  /* 0x000000ffff0d7210 */ /* 0x000fe400007fe4ff */
[----:B------:R-:W-:Y:S02]  /*7920*/  IADD3.X R48, RZ, RZ, RZ, P1, !PT ;  /* 0x000000ffff307210 */ /* 0x000fe40000ffe4ff */
[----:B------:R-:W-:Y:S02]  /*7930*/  IADD3.X R49, RZ, RZ, RZ, P2, !PT ;  /* 0x000000ffff317210 */ /* 0x000fe400017fe4ff */
[----:B------:R-:W-:Y:S02]  /*7940*/  LOP3.LUT R50, R50, 0x3, RZ, 0xc0, !PT ;  /* 0x0000000332327812 */ /* 0x000fe400078ec0ff */
[----:B------:R-:W-:-:S07]  /*7950*/  LOP3.LUT R51, R51, 0x3, RZ, 0xc0, !PT ;  /* 0x0000000333337812 */ /* 0x000fce00078ec0ff */
.L_x_816:
        /* <DEDUP_REMOVED lines=9> */
[----:B------:R-:W-:Y:S01]  /*79f0*/  HFMA2.MMA R55, -RZ, RZ, 0, 0 ;  /* 0x00000000ff377435 */ /* 0x000fe200000001ff */
        /* <DEDUP_REMOVED lines=32> */
.L_x_803:
[----:B------:R-:W-:Y:S05]  /*7c00*/  BSYNC B1 ;  /* 0x0000000000017941 */ /* 0x000fea0003800000 */
.L_x_802:
[----:B------:R-:W-:Y:S05]  /*7c10*/  @!P0 BRA `(.L_x_801) ;  /* 0x0000000400fc8947 */ /* 0x000fea0003800000 */
[----:B------:R-:W-:Y:S01]  /*7c20*/  IADD3 R16, P2, -R54, R2, RZ ;  /* 0x0000000236107210 */ /* 0x000fe20007f5e1ff */
[C---:B------:R-:W-:Y:S01]  /*7c30*/  IMAD R17, R53.reuse, 0xf00, RZ ;  /* 0x00000f0035117824 */ /* 0x040fe200078e02ff */
[C---:B------:R-:W-:Y:S01]  /*7c40*/  SHF.L.U64.HI R15, R14.reuse, 0x1, R15 ;  /* 0x000000010e0f7819 */ /* 0x040fe2000001020f */
[----:B------:R-:W-:Y:S01]  /*7c50*/  ULDC.64 UR4, c[0x0][0x260] ;  /* 0x0000980000047ab9 */ /* 0x000fe20000000a00 */
[----:B------:R-:W-:Y:S01]  /*7c60*/  SHF.L.U32 R14, R14, 0x1, RZ ;  /* 0x000000010e0e7819 */ /* 0x000fe200000006ff */
[----:B------:R-:W-:Y:S01]  /*7c70*/  BSSY B1, `(.L_x_804) ;  /* 0x0000046000017945 */ /* 0x000fe20003800000 */
[----:B------:R-:W-:Y:S02]  /*7c80*/  ISETP.GT.U32.AND P1, PT, R16, 0xb4, PT ;  /* 0x000000b41000780c */ /* 0x000fe40003f24070 */
[----:B------:R-:W-:Y:S01]  /*7c90*/  IADD3.X R18, ~R53, R3, RZ, P2, !PT ;  /* 0x0000000335127210 */ /* 0x000fe200017fe5ff */
[----:B------:R-:W-:-:S03]  /*7ca0*/  IMAD.WIDE.U32 R14, R54, 0xf00, R14 ;  /* 0x00000f00360e7825 */ /* 0x000fc600078e000e */
[----:B------:R-:W-:Y:S02]  /*7cb0*/  ISETP.GT.AND.EX P1, PT, R18, RZ, PT, P1 ;  /* 0x000000ff1200720c */ /* 0x000fe40003f24310 */
[----:B------:R-:W-:Y:S02]  /*7cc0*/  IADD3 R17, R15, R17, RZ ;  /* 0x000000110f117210 */ /* 0x000fe40007ffe0ff */
        /* <DEDUP_REMOVED lines=9> */
.L_x_806:
        /* <DEDUP_REMOVED lines=55> */
.L_x_805:
[----:B------:R-:W-:Y:S05]  /*80d0*/  BSYNC B1 ;  /* 0x0000000000017941 */ /* 0x000fea0003800000 */
.L_x_804:
        /* <DEDUP_REMOVED lines=35> */
.L_x_808:
[----:B------:R-:W-:Y:S05]  /*8310*/  BSYNC B1 ;  /* 0x0000000000017941 */ /* 0x000fea0003800000 */
.L_x_807:
        /* <DEDUP_REMOVED lines=15> */
.L_x_801:
[----:B------:R-:W-:Y:S05]  /*8410*/  BSYNC B0 ;  /* 0x0000000000007941 */ /* 0x000fea0003800000 */
.L_x_800:
        /* <DEDUP_REMOVED lines=18> */
[----:B------:R-:W-:Y:S02]  /*8540*/  @P0 SHF.R.U32.HI R6, RZ, 0x4, R56 ;  /* 0x00000004ff060819 */ /* 0x000fe40000011638 */
[C---:B------:R-:W-:Y:S02]  /*8550*/  @P0 SHF.L.U32 R15, R10.reuse, 0x1, RZ ;  /* 0x000000010a0f0819 */ /* 0x040fe400000006ff */
[----:B------:R-:W-:Y:S02]  /*8560*/  @P0 LEA R16, R10, UR4, 0x7 ;  /* 0x000000040a100c11 */ /* 0x000fe4000f8e38ff */
[----:B------:R-:W-:-:S04]  /*8570*/  @P0 LOP3.LUT R15, R6, R15, RZ, 0x3c, !PT ;  /* 0x0000000f060f0212 */ /* 0x000fc800078e3cff */
[----:B------:R-:W-:Y:S02]  /*8580*/  @P0 LEA R16, R15, R16, 0x2 ;  /* 0x000000100f100211 */ /* 0x000fe400078e10ff */
[----:B0-----:R-:W-:-:S06]  /*8590*/  CS2R R14, SRZ ;  /* 0x00000000000e7805 */ /* 0x001fcc000001ff00 */
[----:B------:R0:W1:Y:S04]  /*85a0*/  @P0 LDS R14, [R16] ;  /* 0x00000000100e0984 */ /* 0x0000680000000800 */
[----:B------:R0:W2:Y:S01]  /*85b0*/  @P0 LDS R15, [R16+0x780] ;  /* 0x00078000100f0984 */ /* 0x0000a20000000800 */
[----:B------:R-:W-:Y:S05]  /*85c0*/  BRA.DIV UR5, `(.L_x_812) ;  /* 0x0000001205a87947 */ /* 0x000fea000b800000 */
[----:B------:R-:W-:Y:S02]  /*85d0*/  MOV R21, 0xffff ;  /* 0x0000ffff00157802 */ /* 0x000fe40000000f00 */
[----:B------:R-:W-:Y:S02]  /*85e0*/  MOV R20, 0xffff ;  /* 0x0000ffff00147802 */ /* 0x000fe40000000f00 */
[----:B------:R-:W-:Y:S01]  /*85f0*/  MOV R22, 0xffff ;  /* 0x0000ffff00167802 */ /* 0x000fe20000000f00 */
[----:B-1----:R-:W1:Y:S01]  /*8600*/  SHFL.BFLY PT, R17, R14, 0x8, 0x101f ;  /* 0x0d101f000e117f89 */ /* 0x002e6200000e0000 */
[----:B------:R-:W-:Y:S02]  /*8610*/  MOV R23, 0xffff ;  /* 0x0000ffff00177802 */ /* 0x000fe40000000f00 */
[----:B------:R-:W-:Y:S01]  /*8620*/  MOV R25, 0xffff ;  /* 0x0000ffff00197802 */ /* 0x000fe20000000f00 */
[----:B0-2---:R-:W0:Y:S01]  /*8630*/  SHFL.BFLY PT, R16, R15, 0x8, 0x101f ;  /* 0x0d101f000f107f89 */ /* 0x005e2200000e0000 */
[----:B------:R-:W-:-:S02]  /*8640*/  MOV R24, 0xffff ;  /* 0x0000ffff00187802 */ /* 0x000fc40000000f00 */
        /* <DEDUP_REMOVED lines=15> */
.L_x_825:
        /* <DEDUP_REMOVED lines=46> */
.L_x_835:
        /* <DEDUP_REMOVED lines=9> */
[C---:B-1----:R-:W-:Y:S01]  /*8ab0*/  @P0 SHF.L.U32 R14, R10.reuse, 0x1, RZ ;  /* 0x000000010a0e0819 */ /* 0x042fe200000006ff */
        /* <DEDUP_REMOVED lines=31> */
.L_x_845:
[----:B--2---:R-:W-:Y:S01]  /*8cb0*/  FADD.FTZ R15, R14, R30 ;  /* 0x0000001e0e0f7221 */ /* 0x004fe20000010000 */
[----:B------:R-:W-:-:S04]  /*8cc0*/  @!P1 F2FP.BF16.F32.PACK_AB R14, RZ, R24 ;  /* 0x00000018ff0e923e */ /* 0x000fc800000010ff */
[----:B------:R-:W-:Y:S01]  /*8cd0*/  @!P1 F2FP.BF16.F32.PACK_AB R15, RZ, R15 ;  /* 0x0000000fff0f923e */ /* 0x000fe200000010ff */
[----:B------:R3:W-:Y:S03]  /*8ce0*/  @!P1 STG.E.U16 desc[UR16][R16.64+0x78], R14 ;  /* 0x0000780e10009986 */ /* 0x0007e6000c101510 */
[----:B------:R-:W-:Y:S02]  /*8cf0*/  PRMT R20, R15, 0x7610, R20 ;  /* 0x000076100f147816 */ /* 0x000fe40000000014 */
[----:B------:R-:W-:-:S03]  /*8d00*/  LEA.HI R15, R56, 0x5a, RZ, 0x1c ;  /* 0x0000005a380f7811 */ /* 0x000fc600078fe0ff */
[----:B------:R3:W-:Y:S04]  /*8d10*/  @!P1 STG.E.U16 desc[UR16][R18.64+0x78], R20 ;  /* 0x0000781412009986 */ /* 0x0007e8000c101510 */
.L_x_811:
[----:B------:R-:W-:Y:S05]  /*8d20*/  BSYNC B0 ;  /* 0x0000000000007941 */ /* 0x000fea0003800000 */
.L_x_810:
[----:B------:R-:W-:-:S13]  /*8d30*/  ISETP.GE.U32.AND P0, PT, R7, 0x5a, PT ;  /* 0x0000005a0700780c */ /* 0x000fda0003f06070 */
[----:B------:R-:W-:Y:S05]  /*8d40*/  @!P0 BRA `(.L_x_809) ;  /* 0x0000000800b08947 */ /* 0x000fea0003800000 */
[----:B------:R-:W-:Y:S01]  /*8d50*/  ISETP.NE.AND P0, PT, R10, 0xf, PT ;  /* 0x0000000f0a00780c */ /* 0x000fe20003f05270 */
[----:B-123--:R-:W-:Y:S01]  /*8d60*/  HFMA2.MMA R16, -RZ, RZ, 0, 0 ;  /* 0x00000000ff107435 */ /* 0x00efe200000001ff */
[----:B------:R-:W-:-:S11]  /*8d70*/  UMOV UR5, 0xffff ;  /* 0x0000ffff00057882 */ /* 0x000fd60000000000 */
[C---:B0-----:R-:W-:Y:S02]  /*8d80*/  @P0 SHF.L.U32 R14, R10.reuse, 0x1, RZ ;  /* 0x000000010a0e0819 */ /* 0x041fe400000006ff */
[----:B------:R-:W-:Y:S02]  /*8d90*/  @P0 LEA R17, R10, UR4, 0x7 ;  /* 0x000000040a110c11 */ /* 0x000fe4000f8e38ff */
[----:B------:R-:W-:-:S04]  /*8da0*/  @P0 LOP3.LUT R14, R15, R14, RZ, 0x3c, !PT ;  /* 0x0000000e0f0e0212 */ /* 0x000fc800078e3cff */
[----:B------:R-:W-:Y:S02]  /*8db0*/  @P0 LEA R17, R14, R17, 0x2 ;  /* 0x000000110e110211 */ /* 0x000fe400078e10ff */
[----:B------:R-:W-:-:S03]  /*8dc0*/  MOV R14, RZ ;  /* 0x000000ff000e7202 */ /* 0x000fc60000000f00 */
[----:B------:R0:W1:Y:S04]  /*8dd0*/  @P0 LDS R16, [R17] ;  /* 0x0000000011100984 */ /* 0x0000680000000800 */
[----:B------:R0:W2:Y:S01]  /*8de0*/  @P0 LDS R14, [R17+0x780] ;  /* 0x00078000110e0984 */ /* 0x0000a20000000800 */
[----:B------:R-:W-:Y:S05]  /*8df0*/  BRA.DIV UR5, `(.L_x_815) ;  /* 0x0000001605407947 */ /* 0x000fea000b800000 */
[C---:B------:R-:W-:Y:S02]  /*8e00*/  @P0 SHF.L.U32 R19, R10.reuse, 0x1, RZ ;  /* 0x000000010a130819 */ /* 0x040fe400000006ff */
[----:B------:R-:W-:Y:S02]  /*8e10*/  @P0 IADD3 R18, R15, 0x1e, RZ ;  /* 0x0000001e0f120810 */ /* 0x000fe40007ffe0ff */
[----:B------:R-:W-:Y:S02]  /*8e20*/  @P0 LEA R23, R10, UR4, 0x7 ;  /* 0x000000040a170c11 */ /* 0x000fe4000f8e38ff */
[----:B------:R-:W-:Y:S02]  /*8e30*/  @P0 LOP3.LUT R18, R18, R19, RZ, 0x3c, !PT ;  /* 0x0000001312120212 */ /* 0x000fe400078e3cff */
[----:B------:R-:W-:Y:S02]  /*8e40*/  @P0 SHF.L.U32 R22, R10, 0x1, RZ ;  /* 0x000000010a160819 */ /* 0x000fe400000006ff */
[----:B------:R-:W-:-:S02]  /*8e50*/  @P0 LEA R18, R18, R23, 0x2 ;  /* 0x0000001712120211 */ /* 0x000fc400078e10ff */
[----:B------:R-:W-:Y:S02]  /*8e60*/  @P0 IADD3 R21, R15, 0x3c, RZ ;  /* 0x0000003c0f150810 */ /* 0x000fe40007ffe0ff */
[----:B------:R-:W-:Y:S01]  /*8e70*/  @P0 LEA R24, R10, UR4, 0x7 ;  /* 0x000000040a180c11 */ /* 0x000fe2000f8e38ff */
[----:B------:R-:W3:Y:S01]  /*8e80*/  @P0 LDS R20, [R18] ;  /* 0x0000000012140984 */ /* 0x000ee20000000800 */
[----:B------:R-:W-:Y:S02]  /*8e90*/  @P0 LOP3.LUT R21, R21, R22, RZ, 0x3c, !PT ;  /* 0x0000001615150212 */ /* 0x000fe400078e3cff */
[----:B0-----:R-:W-:Y:S02]  /*8ea0*/  MOV R17, 0xffff ;  /* 0x0000ffff00117802 */ /* 0x001fe40000000f00 */
[----:B------:R-:W-:Y:S02]  /*8eb0*/  @P0 LEA R22, R21, R24, 0x2 ;  /* 0x0000001815160211 */ /* 0x000fe400078e10ff */
[----:B------:R0:W-:Y:S01]  /*8ec0*/  @P0 LDS R21, [R18+0x780] ;  /* 0x0007800012150984 */ /* 0x0001e20000000800 */
[----:B------:R-:W-:-:S02]  /*8ed0*/  @P0 IADD3 R23, R15, 0x5a, RZ ;  /* 0x0000005a0f170810 */ /* 0x000fc40007ffe0ff */
[C---:B------:R-:W-:Y:S01]  /*8ee0*/  @P0 SHF.L.U32 R24, R10.reuse, 0x1, RZ ;  /* 0x000000010a180819 */ /* 0x040fe200000006ff */
[----:B------:R-:W-:Y:S01]  /*8ef0*/  @P0 LDS R38, [R22+0x780] ;  /* 0x0007800016260984 */ /* 0x000fe20000000800 */
[----:B------:R-:W-:Y:S02]  /*8f00*/  @P0 LEA R30, R10, UR4, 0x7 ;  /* 0x000000040a1e0c11 */ /* 0x000fe4000f8e38ff */
[----:B------:R-:W-:Y:S01]  /*8f10*/  @P0 LOP3.LUT R23, R23, R24, RZ, 0x3c, !PT ;  /* 0x0000001817170212 */ /* 0x000fe200078e3cff */
[----:B------:R-:W-:Y:S01]  /*8f20*/  @P0 LDS R37, [R22] ;  /* 0x0000000016250984 */ /* 0x000fe20000000800 */
[----:B------:R-:W-:Y:S02]  /*8f30*/  MOV R27, 0xffff ;  /* 0x0000ffff001b7802 */ /* 0x000fe40000000f00 */
[----:B------:R-:W-:Y:S01]  /*8f40*/  @P0 LEA R39, R23, R30, 0x2 ;  /* 0x0000001e17270211 */ /* 0x000fe200078e10ff */
[----:B-1----:R-:W1:Y:S01]  /*8f50*/  SHFL.BFLY PT, R17, R16, 0x8, 0x101f ;  /* 0x0d101f0010117f89 */ /* 0x002e6200000e0000 */
[----:B------:R-:W-:-:S02]  /*8f60*/  MOV R32, RZ ;  /* 0x000000ff00207202 */ /* 0x000fc40000000f00 */
[----:B------:R-:W-:Y:S01]  /*8f70*/  MOV R23, RZ ;  /* 0x000000ff00177202 */ /* 0x000fe20000000f00 */
[----:B--2---:R-:W2:Y:S01]  /*8f80*/  SHFL.BFLY PT, R30, R14, 0x8, 0x101f ;  /* 0x0d101f000e1e7f89 */ /* 0x004ea200000e0000 */
[----:B------:R-:W-:Y:S02]  /*8f90*/  MOV R29, 0xffff ;  /* 0x0000ffff001d7802 */ /* 0x000fe40000000f00 */
[----:B------:R-:W-:Y:S01]  /*8fa0*/  MOV R24, RZ ;  /* 0x000000ff00187202 */ /* 0x000fe20000000f00 */
[----:B------:R-:W4:Y:S01]  /*8fb0*/  @P0 LDS R22, [R39] ;  /* 0x0000000027160984 */ /* 0x000f220000000800 */
[----:B------:R-:W-:Y:S02]  /*8fc0*/  MOV R34, RZ ;  /* 0x000000ff00227202 */ /* 0x000fe40000000f00 */
[----:B------:R-:W-:Y:S02]  /*8fd0*/  MOV R35, 0xffff ;  /* 0x0000ffff00237802 */ /* 0x000fe40000000f00 */
[----:B0-----:R-:W-:-:S02]  /*8fe0*/  MOV R18, RZ ;  /* 0x000000ff00127202 */ /* 0x001fc40000000f00 */
[----:B------:R-:W-:Y:S02]  /*8ff0*/  MOV R28, 0xffff ;  /* 0x0000ffff001c7802 */ /* 0x000fe40000000f00 */
[----:B------:R-:W-:Y:S02]  /*9000*/  MOV R26, 0xffff ;  /* 0x0000ffff001a7802 */ /* 0x000fe40000000f00 */
[----:B------:R-:W-:Y:S02]  /*9010*/  MOV R41, 0xffff ;  /* 0x0000ffff00297802 */ /* 0x000fe40000000f00 */
[----:B---3--:R-:W-:Y:S02]  /*9020*/  @P0 MOV R32, R20 ;  /* 0x0000001400200202 */ /* 0x008fe40000000f00 */
[----:B------:R0:W-:Y:S01]  /*9030*/  @P0 LDS R20, [R39+0x780] ;  /* 0x0007800027140984 */ /* 0x0001e20000000800 */
[----:B-1----:R-:W-:Y:S01]  /*9040*/  FADD.FTZ R25, R17, R16 ;  /* 0x0000001011197221 */ /* 0x002fe20000010000 */
[----:B------:R-:W-:-:S02]  /*9050*/  MOV R16, 0xffff ;  /* 0x0000ffff00107802 */ /* 0x000fc40000000f00 */
[----:B------:R-:W1:Y:S01]  /*9060*/  SHFL.BFLY PT, R31, R32, 0x8, 0x101f ;  /* 0x0d101f00201f7f89 */ /* 0x000e6200000e0000 */
[----:B------:R-:W-:Y:S01]  /*9070*/  @P0 MOV R34, R21 ;  /* 0x0000001500220202 */ /* 0x000fe20000000f00 */
[----:B--2---:R-:W-:Y:S01]  /*9080*/  FADD.FTZ R17, R30, R14 ;  /* 0x0000000e1e117221 */ /* 0x004fe20000010000 */
[----:B------:R-:W-:Y:S01]  /*9090*/  MOV R30, 0xffff ;  /* 0x0000ffff001e7802 */ /* 0x000fe20000000f00 */
[----:B------:R-:W2:Y:S01]  /*90a0*/  SHFL.BFLY PT, R16, R25, 0x4, 0x101f ;  /* 0x0c901f0019107f89 */ /* 0x000ea200000e0000 */
[----:B------:R-:W-:Y:S02]  /*90b0*/  @P0 MOV R23, R38 ;  /* 0x0000002600170202 */ /* 0x000fe40000000f00 */
[----:B------:R-:W-:Y:S01]  /*90c0*/  MOV R38, 0xffff ;  /* 0x0000ffff00267802 */ /* 0x000fe20000000f00 */
[----:B------:R-:W3:Y:S01]  /*90d0*/  SHFL.BFLY PT, R33, R34, 0x8, 0x101f ;  /* 0x0d101f0022217f89 */ /* 0x000ee200000e0000 */
[----:B------:R-:W-:Y:S02]  /*90e0*/  @P0 MOV R24, R37 ;  /* 0x0000002500180202 */ /* 0x000fe40000000f00 */
[----:B------:R-:W-:Y:S01]  /*90f0*/  MOV R37, 0xffff ;  /* 0x0000ffff00257802 */ /* 0x000fe20000000f00 */
[----:B------:R-:W5:Y:S01]  /*9100*/  SHFL.BFLY PT, R30, R17, 0x4, 0x101f ;  /* 0x0c901f00111e7f89 */ /* 0x000f6200000e0000 */
[----:B------:R-:W-:-:S02]  /*9110*/  MOV R21, RZ ;  /* 0x000000ff00157202 */ /* 0x000fc40000000f00 */
[----:B0-----:R-:W-:Y:S01]  /*9120*/  MOV R39, 0xffff ;  /* 0x0000ffff00277802 */ /* 0x001fe20000000f00 */
[----:B------:R-:W0:Y:S01]  /*9130*/  SHFL.BFLY PT, R38, R23, 0x8, 0x101f ;  /* 0x0d101f0017267f89 */ /* 0x000e2200000e0000 */
[----:B------:R-:W-:Y:S02]  /*9140*/  MOV R40, 0xffff ;  /* 0x0000ffff00287802 */ /* 0x000fe40000000f00 */
[----:B------:R-:W-:Y:S01]  /*9150*/  MOV R43, 0xffff ;  /* 0x0000ffff002b7802 */ /* 0x000fe20000000f00 */
[----:B------:R-:W0:Y:S01]  /*9160*/  SHFL.BFLY PT, R37, R24, 0x8, 0x101f ;  /* 0x0d101f0018257f89 */ /* 0x000e2200000e0000 */
[----:B----4-:R-:W-:Y:S02]  /*9170*/  @P0 MOV R21, R22 ;  /* 0x0000001600150202 */ /* 0x010fe40000000f00 */
[----:B------:R-:W-:Y:S01]  /*9180*/  MOV R22, 0xffff ;  /* 0x0000ffff00167802 */ /* 0x000fe20000000f00 */
[----:B-1----:R-:W-:Y:S02]  /*9190*/  FADD.FTZ R31, R31, R32 ;  /* 0x000000201f1f7221 */ /* 0x002fe40000010000 */
[----:B------:R-:W1:Y:S01]  /*91a0*/  SHFL.BFLY PT, R42, R21, 0x8, 0x101f ;  /* 0x0d101f00152a7f89 */ /* 0x000e6200000e0000 */
[----:B--2---:R-:W-:Y:S01]  /*91b0*/  FADD.FTZ R19, R25, R16 ;  /* 0x0000001019137221 */ /* 0x004fe20000010000 */
[----:B---3--:R-:W-:-:S04]  /*91c0*/  FADD.FTZ R33, R33, R34 ;  /* 0x0000002221217221 */ /* 0x008fc80000010000 */
[----:B------:R-:W2:Y:S01]  /*91d0*/  SHFL.BFLY PT, R16, R19, 0x2, 0x101f ;  /* 0x0c501f0013107f89 */ /* 0x000ea200000e0000 */
[----:B------:R-:W-:Y:S02]  /*91e0*/  MOV R34, 0xffff ;  /* 0x0000ffff00227802 */ /* 0x000fe40000000f00 */
[----:B------:R-:W-:Y:S01]  /*91f0*/  @P0 MOV R18, R20 ;  /* 0x0000001400120202 */ /* 0x000fe20000000f00 */
[----:B-----5:R-:W-:Y:S01]  /*9200*/  FADD.FTZ R14, R17, R30 ;  /* 0x0000001e110e7221 */ /* 0x020fe20000010000 */
[----:B------:R-:W-:Y:S01]  /*9210*/  MOV R20, 0xffff ;  /* 0x0000ffff00147802 */ /* 0x000fe20000000f00 */
[----:B0-----:R-:W-:Y:S01]  /*9220*/  FADD.FTZ R32, R38, R23 ;  /* 0x0000001726207221 */ /* 0x001fe20000010000 */
[----:B------:R-:W-:Y:S02]  /*9230*/  MOV R23, 0xffff ;  /* 0x0000ffff00177802 */ /* 0x000fe40000000f00 */
[----:B------:R-:W-:Y:S01]  /*9240*/  MOV R17, 0xffff ;  /* 0x0000ffff00117802 */ /* 0x000fe20000000f00 */
[----:B------:R-:W-:Y:S01]  /*9250*/  FADD.FTZ R25, R37, R24 ;  /* 0x0000001825197221 */ /* 0x000fe20000010000 */
[----:B------:R-:W-:Y:S01]  /*9260*/  MOV R24, 0xffff ;  /* 0x0000ffff00187802 */ /* 0x000fe20000000f00 */
[----:B------:R-:W0:Y:S01]  /*9270*/  SHFL.BFLY PT, R20, R31, 0x4, 0x101f ;  /* 0x0c901f001f147f89 */ /* 0x000e2200000e0000 */
[----:B------:R-:W-:-:S03]  /*9280*/  ISETP.NE.AND P0, PT, R10, RZ, PT ;  /* 0x000000ff0a00720c */ /* 0x000fc60003f05270 */
[----:B------:R-:W3:Y:S01]  /*9290*/  SHFL.BFLY PT, R23, R18, 0x8, 0x101f ;  /* 0x0d101f0012177f89 */ /* 0x000ee200000e0000 */
[----:B-1----:R-:W-:Y:S01]  /*92a0*/  FADD.FTZ R42, R42, R21 ;  /* 0x000000152a2a7221 */ /* 0x002fe20000010000 */
[----:B------:R-:W-:Y:S02]  /*92b0*/  MOV R21, 0xffff ;  /* 0x0000ffff00157802 */ /* 0x000fe40000000f00 */
[----:B------:R-:W1:Y:S01]  /*92c0*/  SHFL.BFLY PT, R36, R33, 0x4, 0x101f ;  /* 0x0c901f0021247f89 */ /* 0x000e6200000e0000 */
[----:B--2---:R-:W-:-:S03]  /*92d0*/  FADD.FTZ R16, R19, R16 ;  /* 0x0000001013107221 */ /* 0x004fc60000010000 */
[----:B------:R-:W2:Y:S01]  /*92e0*/  SHFL.BFLY PT, R38, R25, 0x4, 0x101f ;  /* 0x0c901f0019267f89 */ /* 0x000ea200000e0000 */
[----:B------:R-:W-:-:S03]  /*92f0*/  MOV R19, 0xffff ;  /* 0x0000ffff00137802 */ /* 0x000fc60000000f00 */
[----:B------:R-:W4:Y:S04]  /*9300*/  SHFL.BFLY PT, R37, R32, 0x4, 0x101f ;  /* 0x0c901f0020257f89 */ /* 0x000f2800000e0000 */
[----:B------:R-:W5:Y:S01]  /*9310*/  SHFL.BFLY PT, R30, R14, 0x2, 0x101f ;  /* 0x0c501f000e1e7f89 */ /* 0x000f6200000e0000 */
[----:B0-----:R-:W-:Y:S01]  /*9320*/  FADD.FTZ R35, R31, R20 ;  /* 0x000000141f237221 */ /* 0x001fe20000010000 */
[----:B------:R-:W-:Y:S02]  /*9330*/  MOV R20, 0xffff ;  /* 0x0000ffff00147802 */ /* 0x000fe40000000f00 */
[----:B------:R-:W0:Y:S01]  /*9340*/  SHFL.BFLY PT, R41, R42, 0x4, 0x101f ;  /* 0x0c901f002a297f89 */ /* 0x000e2200000e0000 */
[----:B---3--:R-:W-:Y:S01]  /*9350*/  FADD.FTZ R31, R23, R18 ;  /* 0x00000012171f7221 */ /* 0x008fe20000010000 */
[----:B------:R-:W-:-:S02]  /*9360*/  MOV R18, 0xffff ;  /* 0x0000ffff00127802 */ /* 0x000fc40000000f00 */
[----:B------:R-:W3:Y:S01]  /*9370*/  SHFL.BFLY PT, R19, R16, 0x1, 0x101f ;  /* 0x0c301f0010137f89 */ /* 0x000ee200000e0000 */
[----:B------:R-:W-:Y:S01]  /*9380*/  MOV R23, 0xffff ;  /* 0x0000ffff00177802 */ /* 0x000fe20000000f00 */
[----:B-1----:R-:W-:Y:S01]  /*9390*/  FADD.FTZ R36, R33, R36 ;  /* 0x0000002421247221 */ /* 0x002fe20000010000 */
[----:B------:R-:W-:Y:S01]  /*93a0*/  MOV R33, 0xffff ;  /* 0x0000ffff00217802 */ /* 0x000fe20000000f00 */
[----:B------:R-:W1:Y:S01]  /*93b0*/  SHFL.BFLY PT, R20, R31, 0x4, 0x101f ;  /* 0x0c901f001f147f89 */ /* 0x000e6200000e0000 */
[----:B--2---:R-:W-:-:S03]  /*93c0*/  FADD.FTZ R38, R25, R38 ;  /* 0x0000002619267221 */ /* 0x004fc60000010000 */
[----:B------:R-:W2:Y:S01]  /*93d0*/  SHFL.BFLY PT, R18, R35, 0x2, 0x101f ;  /* 0x0c501f0023127f89 */ /* 0x000ea200000e0000 */
[----:B----4-:R-:W-:Y:S01]  /*93e0*/  FADD.FTZ R37, R32, R37 ;  /* 0x0000002520257221 */ /* 0x010fe20000010000 */
[----:B------:R-:W-:Y:S02]  /*93f0*/  MOV R32, 0xffff ;  /* 0x0000ffff00207802 */ /* 0x000fe40000000f00 */
[----:B------:R-:W4:Y:S01]  /*9400*/  SHFL.BFLY PT, R21, R36, 0x2, 0x101f ;  /* 0x0c501f0024157f89 */ /* 0x000f2200000e0000 */
[----:B-----5:R-:W-:Y:S01]  /*9410*/  FADD.FTZ R17, R14, R30 ;  /* 0x0000001e0e117221 */ /* 0x020fe20000010000 */
[----:B------:R-:W-:Y:S02]  /*9420*/  MOV R14, 0xffff ;  /* 0x0000ffff000e7802 */ /* 0x000fe40000000f00 */
[----:B------:R-:W5:Y:S04]  /*9430*/  SHFL.BFLY PT, R23, R38, 0x2, 0x101f ;  /* 0x0c501f0026177f89 */ /* 0x000f6800000e0000 */
[----:B------:R-:W5:Y:S01]  /*9440*/  SHFL.BFLY PT, R24, R37, 0x2, 0x101f ;  /* 0x0c501f0025187f89 */ /* 0x000f6200000e0000 */
[----:B0-----:R-:W-:Y:S01]  /*9450*/  FADD.FTZ R42, R42, R41 ;  /* 0x000000292a2a7221 */ /* 0x001fe20000010000 */
[----:B------:R-:W-:-:S02]  /*9460*/  IADD3 R41, R15, R8, RZ ;  /* 0x000000080f297210 */ /* 0x000fc40007ffe0ff */
[----:B------:R-:W0:Y:S01]  /*9470*/  SHFL.BFLY PT, R14, R17, 0x1, 0x101f ;  /* 0x0c301f00110e7f89 */ /* 0x000e2200000e0000 */
[----:B---3--:R-:W-:Y:S01]  /*9480*/  FADD.FTZ R16, R16, R19 ;  /* 0x0000001310107221 */ /* 0x008fe20000010000 */
[----:B-1----:R-:W-:Y:S02]  /*9490*/  FADD.FTZ R31, R31, R20 ;  /* 0x000000141f1f7221 */ /* 0x002fe40000010000 */
[----:B------:R-:W1:Y:S02]  /*94a0*/  SHFL.BFLY PT, R43, R42, 0x2, 0x101f ;  /* 0x0c501f002a2b7f89 */ /* 0x000e6400000e0000 */
[----:B------:R-:W-:Y:S01]  /*94b0*/  @!P0 F2FP.BF16.F32.PACK_AB R30, RZ, R16 ;  /* 0x00000010ff1e823e */ /* 0x000fe200000010ff */
[----:B--2---:R-:W-:Y:S01]  /*94c0*/  FADD.FTZ R35, R35, R18 ;  /* 0x0000001223237221 */ /* 0x004fe20000010000 */
[----:B------:R-:W2:Y:S01]  /*94d0*/  SHFL.BFLY PT, R32, R31, 0x2, 0x101f ;  /* 0x0c501f001f207f89 */ /* 0x000ea200000e0000 */
[----:B------:R-:W3:Y:S01]  /*94e0*/  @!P0 LDC.64 R18, c[0x0][0x220] ;  /* 0x00008800ff128b82 */ /* 0x000ee20000000a00 */
[----:B----4-:R-:W-:-:S02]  /*94f0*/  FADD.FTZ R36, R36, R21 ;  /* 0x0000001524247221 */ /* 0x010fc40000010000 */
[----:B------:R-:W4:Y:S01]  /*9500*/  SHFL.BFLY PT, R34, R35, 0x1, 0x101f ;  /* 0x0c301f0023227f89 */ /* 0x000f2200000e0000 */
[----:B-----5:R-:W-:-:S03]  /*9510*/  FADD.FTZ R38, R38, R23 ;  /* 0x0000001726267221 */ /* 0x020fc60000010000 */
[----:B------:R-:W5:Y:S01]  /*9520*/  SHFL.BFLY PT, R33, R36, 0x1, 0x101f ;  /* 0x0c301f0024217f89 */ /* 0x000f6200000e0000 */
[----:B------:R-:W5:Y:S01]  /*9530*/  @!P0 LDC.64 R22, c[0x0][0x220] ;  /* 0x00008800ff168b82 */ /* 0x000f620000000a00 */
[----:B------:R-:W-:Y:S02]  /*9540*/  FADD.FTZ R37, R37, R24 ;  /* 0x0000001825257221 */ /* 0x000fe40000010000 */
[----:B------:R-:W5:Y:S01]  /*9550*/  SHFL.BFLY PT, R39, R38, 0x1, 0x101f ;  /* 0x0c301f0026277f89 */ /* 0x000f6200000e0000 */
[----:B0-----:R-:W-:-:S03]  /*9560*/  FADD.FTZ R44, R17, R14 ;  /* 0x0000000e112c7221 */ /* 0x001fc60000010000 */
[----:B------:R-:W0:Y:S01]  /*9570*/  SHFL.BFLY PT, R40, R37, 0x1, 0x101f ;  /* 0x0c301f0025287f89 */ /* 0x000e2200000e0000 */
[----:B------:R-:W0:Y:S01]  /*9580*/  @!P0 LDC.64 R24, c[0x0][0x218] ;  /* 0x00008600ff188b82 */ /* 0x000e220000000a00 */
[----:B------:R-:W-:Y:S01]  /*9590*/  @!P0 F2FP.BF16.F32.PACK_AB R44, RZ, R44 ;  /* 0x0000002cff2c823e */ /* 0x000fe200000010ff */
[----:B-1----:R-:W-:Y:S01]  /*95a0*/  FADD.FTZ R42, R42, R43 ;  /* 0x0000002b2a2a7221 */ /* 0x002fe20000010000 */
[----:B--2---:R-:W-:-:S05]  /*95b0*/  FADD.FTZ R31, R31, R32 ;  /* 0x000000201f1f7221 */ /* 0x004fca0000010000 */
[----:B------:R-:W1:Y:S01]  /*95c0*/  @!P0 LDC.64 R20, c[0x0][0x218] ;  /* 0x00008600ff148b82 */ /* 0x000e620000000a00 */
[----:B---3--:R-:W-:-:S04]  /*95d0*/  @!P0 IMAD.WIDE R18, R41, 0x2, R18 ;  /* 0x0000000229128825 */ /* 0x008fc800078e0212 */
[----:B----4-:R-:W-:Y:S01]  /*95e0*/  FADD.FTZ R34, R35, R34 ;  /* 0x0000002223227221 */ /* 0x010fe20000010000 */
[----:B------:R-:W-:Y:S01]  /*95f0*/  MOV R35, 0xffff ;  /* 0x0000ffff00237802 */ /* 0x000fe20000000f00 */
[----:B-----5:R-:W-:Y:S01]  /*9600*/  FADD.FTZ R33, R36, R33 ;  /* 0x0000002124217221 */ /* 0x020fe20000010000 */
[----:B------:R-:W2:Y:S01]  /*9610*/  @!P0 LDC.64 R16, c[0x0][0x218] ;  /* 0x00008600ff108b82 */ /* 0x000ea20000000a00 */
[----:B------:R-:W-:-:S03]  /*9620*/  @!P0 IMAD.WIDE R22, R41, 0x2, R22 ;  /* 0x0000000229168825 */ /* 0x000fc600078e0216 */
[----:B------:R-:W3:Y:S01]  /*9630*/  SHFL.BFLY PT, R35, R42, 0x1, 0x101f ;  /* 0x0c301f002a237f89 */ /* 0x000ee200000e0000 */
[----:B------:R-:W-:Y:S01]  /*9640*/  FADD.FTZ R38, R38, R39 ;  /* 0x0000002726267221 */ /* 0x000fe20000010000 */
[----:B0-----:R-:W-:Y:S02]  /*9650*/  FADD.FTZ R37, R37, R40 ;  /* 0x0000002825257221 */ /* 0x001fe40000010000 */
[----:B------:R-:W0:Y:S01]  /*9660*/  @!P0 LDC.64 R14, c[0x0][0x220] ;  /* 0x00008800ff0e8b82 */ /* 0x000e220000000a00 */
[----:B------:R-:W-:Y:S01]  /*9670*/  @!P0 IMAD.WIDE R24, R41, 0x2, R24 ;  /* 0x0000000229188825 */ /* 0x000fe200078e0218 */
[----:B------:R-:W-:-:S04]  /*9680*/  @!P0 F2FP.BF16.F32.PACK_AB R26, RZ, R38 ;  /* 0x00000026ff1a823e */ /* 0x000fc800000010ff */
[----:B------:R4:W-:Y:S01]  /*9690*/  @!P0 STG.E.U16 desc[UR16][R24.64], R30 ;  /* 0x0000001e18008986 */ /* 0x0009e2000c101510 */
[----:B-1----:R-:W-:-:S03]  /*96a0*/  @!P0 IMAD.WIDE R20, R41, 0x2, R20 ;  /* 0x0000000229148825 */ /* 0x002fc600078e0214 */
[----:B------:R1:W-:Y:S01]  /*96b0*/  @!P0 STG.E.U16 desc[UR16][R22.64], R44 ;  /* 0x0000002c16008986 */ /* 0x0003e2000c101510 */
[----:B--2---:R-:W-:Y:S01]  /*96c0*/  @!P0 IMAD.WIDE R16, R41, 0x2, R16 ;  /* 0x0000000229108825 */ /* 0x004fe200078e0210 */
[----:B----4-:R-:W-:-:S03]  /*96d0*/  @!P0 F2FP.BF16.F32.PACK_AB R25, RZ, R33 ;  /* 0x00000021ff19823e */ /* 0x010fc600000010ff */
[----:B---3--:R-:W-:Y:S01]  /*96e0*/  FADD.FTZ R35, R42, R35 ;  /* 0x000000232a237221 */ /* 0x008fe20000010000 */
[----:B------:R-:W-:Y:S02]  /*96f0*/  MOV R30, 0xffff ;  /* 0x0000ffff001e7802 */ /* 0x000fe40000000f00 */
[----:B-1----:R-:W-:Y:S02]  /*9700*/  @!P0 F2FP.BF16.F32.PACK_AB R23, RZ, R34 ;  /* 0x00000022ff17823e */ /* 0x002fe400000010ff */
[----:B------:R-:W-:Y:S01]  /*9710*/  @!P0 F2FP.BF16.F32.PACK_AB R33, RZ, R37 ;  /* 0x00000025ff21823e */ /* 0x000fe200000010ff */
[----:B0-----:R-:W-:Y:S01]  /*9720*/  @!P0 IMAD.WIDE R14, R41, 0x2, R14 ;  /* 0x00000002290e8825 */ /* 0x001fe200078e020e */
[----:B------:R0:W1:Y:S04]  /*9730*/  SHFL.BFLY PT, R30, R31, 0x1, 0x101f ;  /* 0x0c301f001f1e7f89 */ /* 0x00006800000e0000 */
[----:B------:R0:W-:Y:S04]  /*9740*/  @!P0 STG.E.U16 desc[UR16][R20.64+0x3c], R23 ;  /* 0x00003c1714008986 */ /* 0x0001e8000c101510 */
[----:B------:R0:W-:Y:S04]  /*9750*/  @!P0 STG.E.U16 desc[UR16][R18.64+0x3c], R25 ;  /* 0x00003c1912008986 */ /* 0x0001e8000c101510 */
[----:B------:R0:W-:Y:S04]  /*9760*/  @!P0 STG.E.U16 desc[UR16][R16.64+0x78], R26 ;  /* 0x0000781a10008986 */ /* 0x0001e8000c101510 */
[----:B------:R0:W-:Y:S02]  /*9770*/  @!P0 STG.E.U16 desc[UR16][R14.64+0x78], R33 ;  /* 0x000078210e008986 */ /* 0x0001e4000c101510 */
.L_x_879:
[----:B0-----:R-:W0:Y:S01]  /*9780*/  @!P0 LDC.64 R14, c[0x0][0x218] ;  /* 0x00008600ff0e8b82 */ /* 0x001e220000000a00 */
[----:B-1----:R-:W-:Y:S01]  /*9790*/  FADD.FTZ R19, R31, R30 ;  /* 0x0000001e1f137221 */ /* 0x002fe20000010000 */
[----:B------:R-:W-:-:S04]  /*97a0*/  @!P0 F2FP.BF16.F32.PACK_AB R18, RZ, R35 ;  /* 0x00000023ff12823e */ /* 0x000fc800000010ff */
[----:B------:R-:W-:Y:S02]  /*97b0*/  @!P0 F2FP.BF16.F32.PACK_AB R19, RZ, R19 ;  /* 0x00000013ff13823e */ /* 0x000fe400000010ff */
[----:B------:R-:W1:Y:S01]  /*97c0*/  @!P0 LDC.64 R16, c[0x0][0x220] ;  /* 0x00008800ff108b82 */ /* 0x000e620000000a00 */
[----:B0-----:R-:W-:-:S05]  /*97d0*/  @!P0 IMAD.WIDE R14, R41, 0x2, R14 ;  /* 0x00000002290e8825 */ /* 0x001fca00078e020e */
[----:B------:R4:W-:Y:S01]  /*97e0*/  @!P0 STG.E.U16 desc[UR16][R14.64+0xb4], R18 ;  /* 0x0000b4120e008986 */ /* 0x0009e2000c101510 */
[----:B-1----:R-:W-:-:S05]  /*97f0*/  @!P0 IMAD.WIDE R16, R41, 0x2, R16 ;  /* 0x0000000229108825 */ /* 0x002fca00078e0210 */
[----:B------:R4:W-:Y:S02]  /*9800*/  @!P0 STG.E.U16 desc[UR16][R16.64+0xb4], R19 ;  /* 0x0000b41310008986 */ /* 0x0009e4000c101510 */
.L_x_809:
[----:B------:R-:W-:Y:S05]  /*9810*/  WARPSYNC.ALL ;  /* 0x0000000000007948 */ /* 0x000fea0003800000 */
[----:B------:R-:W-:Y:S01]  /*9820*/  BAR.SYNC.DEFER_BLOCKING 0x0 ;  /* 0x0000000000007b1d */ /* 0x000fe20000010000 */
[C---:B------:R-:W-:Y:S02]  /*9830*/  ISETP.GE.AND P0, PT, R8.reuse, -0x1080, PT ;  /* 0xffffef800800780c */ /* 0x040fe40003f06270 */
[----:B------:R-:W-:-:S11]  /*9840*/  IADD3 R8, R8, 0x1800, RZ ;  /* 0x0000180008087810 */ /* 0x000fd60007ffe0ff */
[----:B------:R-:W-:Y:S05]  /*9850*/  @!P0 BRA `(.L_x_816) ;  /* 0xffffffe000408947 */ /* 0x000fea000383ffff */
[----:B------:R-:W-:Y:S05]  /*9860*/  EXIT ;  /* 0x000000000000794d */ /* 0x000fea0003800000 */
.L_x_812:
[----:B------:R-:W-:Y:S01]  /*9870*/  HFMA2.MMA R28, -RZ, RZ, 0, 4.76837158203125e-07 ;  /* 0x00000008ff1c7435 */ /* 0x000fe200000001ff */
[----:B-1----:R-:W-:Y:S02]  /*9880*/  MOV R29, R14 ;  /* 0x0000000e001d7202 */ /* 0x002fe40000000f00 */
[----:B------:R-:W-:Y:S02]  /*9890*/  MOV R27, 0x101f ;  /* 0x0000101f001b7802 */ /* 0x000fe40000000f00 */
[----:B------:R-:W-:-:S07]  /*98a0*/  MOV R26, 0xffff ;  /* 0x0000ffff001a7802 */ /* 0x000fce0000000f00 */
[----:B0-2---:R-:W-:Y:S05]  /*98b0*/  WARPSYNC.COLLECTIVE R26, `(.L_x_817) ;  /* 0x000000001a087348 */ /* 0x005fea0003c00000 */
[----:B------:R1:W3:Y:S02]  /*98c0*/  SHFL.BFLY P2, R30, R29, R28, R27 ;  /* 0x0c00001c1d1e7389 */ /* 0x0002e4000004001b */
[----:B0123--:R-:W-:Y:S01]  /*98d0*/  ENDCOLLECTIVE ;  /* 0x000000000000791b */ /* 0x00ffe20003800000 */
.L_x_817:
[----:B------:R-:W-:Y:S02]  /*98e0*/  MOV R29, R15 ;  /* 0x0000000f001d7202 */ /* 0x000fe40000000f00 */
[----:B------:R-:W-:-:S07]  /*98f0*/  MOV R17, R30 ;  /* 0x0000001e00117202 */ /* 0x000fce0000000f00 */
[----:B------:R-:W-:Y:S05]  /*9900*/  WARPSYNC.COLLECTIVE R26, `(.L_x_818) ;  /* 0x000000001a087348 */ /* 0x000fea0003c00000 */
[----:B------:R0:W1:Y:S02]  /*9910*/  SHFL.BFLY P2, R30, R29, R28, R27 ;  /* 0x0c00001c1d1e7389 */ /* 0x000064000004001b */
[----:B01----:R-:W-:Y:S01]  /*9920*/  ENDCOLLECTIVE ;  /* 0x000000000000791b */ /* 0x003fe20003800000 */
.L_x_818:
[----:B------:R-:W-:Y:S01]  /*9930*/  FADD.FTZ R17, R17, R14 ;  /* 0x0000000e11117221 */ /* 0x000fe20000010000 */
[----:B------:R-:W-:-:S04]  /*9940*/  HFMA2.MMA R28, -RZ, RZ, 0, 2.384185791015625e-07 ;  /* 0x00000004ff1c7435 */ /* 0x000fc800000001ff */
[----:B------:R-:W-:Y:S02]  /*9950*/  MOV R29, R17 ;  /* 0x00000011001d7202 */ /* 0x000fe40000000f00 */
[----:B------:R-:W-:-:S07]  /*9960*/  MOV R16, R30 ;  /* 0x0000001e00107202 */ /* 0x000fce0000000f00 */
[----:B------:R-:W-:Y:S05]  /*9970*/  WARPSYNC.COLLECTIVE R26, `(.L_x_819) ;  /* 0x000000001a087348 */ /* 0x000fea0003c00000 */
[----:B------:R0:W1:Y:S02]  /*9980*/  SHFL.BFLY P2, R30, R29, R28, R27 ;  /* 0x0c00001c1d1e7389 */ /* 0x000064000004001b */
[----:B01----:R-:W-:Y:S01]  /*9990*/  ENDCOLLECTIVE ;  /* 0x000000000000791b */ /* 0x003fe20003800000 */
.L_x_819:
[----:B------:R-:W-:-:S05]  /*99a0*/  FADD.FTZ R16, R16, R15 ;  /* 0x0000000f10107221 */ /* 0x000fca0000010000 */
[----:B------:R-:W-:Y:S02]  /*99b0*/  MOV R29, R16 ;  /* 0x00000010001d7202 */ /* 0x000fe40000000f00 */
[----:B------:R-:W-:-:S07]  /*99c0*/  MOV R18, R30 ;  /* 0x0000001e00127202 */ /* 0x000fce0000000f00 */
[----:B------:R-:W-:Y:S05]  /*99d0*/  WARPSYNC.COLLECTIVE R26, `(.L_x_820) ;  /* 0x000000001a087348 */ /* 0x000fea0003c00000 */
[----:B------:R0:W1:Y:S02]  /*99e0*/  SHFL.BFLY P2, R30, R29, R28, R27 ;  /* 0x0c00001c1d1e7389 */ /* 0x000064000004001b */
[----:B01----:R-:W-:Y:S01]  /*99f0*/  ENDCOLLECTIVE ;  /* 0x000000000000791b */ /* 0x003fe20003800000 */
.L_x_820:
[----:B------:R-:W-:Y:S01]  /*9a00*/  FADD.FTZ R18, R17, R18 ;  /* 0x0000001211127221 */ /* 0x000fe20000010000 */
[----:B------:R-:W-:-:S04]  /*9a10*/  HFMA2.MMA R28, -RZ, RZ, 0, 1.1920928955078125e-07 ;  /* 0x00000002ff1c7435 */ /* 0x000fc800000001ff */
[----:B------:R-:W-:Y:S02]  /*9a20*/  MOV R29, R18 ;  /* 0x00000012001d7202 */ /* 0x000fe40000000f00 */
[----:B------:R-:W-:-:S07]  /*9a30*/  MOV R19, R30 ;  /* 0x0000001e00137202 */ /* 0x000fce0000000f00 */
[----:B------:R-:W-:Y:S05]  /*9a40*/  WARPSYNC.COLLECTIVE R26, `(.L_x_821) ;  /* 0x000000001a087348 */ /* 0x000fea0003c00000 */
[----:B------:R0:W1:Y:S02]  /*9a50*/  SHFL.BFLY P2, R30, R29, R28, R27 ;  /* 0x0c00001c1d1e7389 */ /* 0x000064000004001b */
[----:B01----:R-:W-:Y:S01]  /*9a60*/  ENDCOLLECTIVE ;  /* 0x000000000000791b */ /* 0x003fe20003800000 */
.L_x_821:
[----:B------:R-:W-:-:S05]  /*9a70*/  FADD.FTZ R19, R16, R19 ;  /* 0x0000001310137221 */ /* 0x000fca0000010000 */
[----:B------:R-:W-:Y:S02]  /*9a80*/  MOV R29, R19 ;  /* 0x00000013001d7202 */ /* 0x000fe40000000f00 */
[----:B------:R-:W-:-:S07]  /*9a90*/  MOV R21, R30 ;  /* 0x0000001e00157202 */ /* 0x000fce0000000f00 */
[----:B------:R-:W-:Y:S05]  /*9aa0*/  WARPSYNC.COLLECTIVE R26, `(.L_x_822) ;  /* 0x000000001a087348 */ /* 0x000fea0003c00000 */
[----:B------:R0:W1:Y:S02]  /*9ab0*/  SHFL.BFLY P2, R30, R29, R28, R27 ;  /* 0x0c00001c1d1e7389 */ /* 0x000064000004001b */
[----:B01----:R-:W-:Y:S01]  /*9ac0*/  ENDCOLLECTIVE ;  /* 0x000000000000791b */ /* 0x003fe20003800000 */
.L_x_822:
[----:B------:R-:W-:Y:S01]  /*9ad0*/  FADD.FTZ R21, R18, R21 ;  /* 0x0000001512157221 */ /* 0x000fe20000010000 */
[----:B------:R-:W-:-:S04]  /*9ae0*/  HFMA2.MMA R28, -RZ, RZ, 0, 5.9604644775390625e-08 ;  /* 0x00000001ff1c7435 */ /* 0x000fc800000001ff */
[----:B------:R-:W-:Y:S02]  /*9af0*/  MOV R29, R21 ;  /* 0x00000015001d7202 */ /* 0x000fe40000000f00 */
[----:B------:R-:W-:-:S07]  /*9b00*/  MOV R14, R30 ;  /* 0x0000001e000e7202 */ /* 0x000fce0000000f00 */
[----:B------:R-:W-:Y:S05]  /*9b10*/  WARPSYNC.COLLECTIVE R26, `(.L_x_823) ;  /* 0x000000001a087348 */ /* 0x000fea0003c00000 */
[----:B------:R0:W1:Y:S02]  /*9b20*/  SHFL.BFLY P2, R30, R29, R28, R27 ;  /* 0x0c00001c1d1e7389 */ /* 0x000064000004001b */
[----:B01----:R-:W-:Y:S01]  /*9b30*/  ENDCOLLECTIVE ;  /* 0x000000000000791b */ /* 0x003fe20003800000 */
.L_x_823:
[----:B------:R-:W-:-:S05]  /*9b40*/  FADD.FTZ R14, R19, R14 ;  /* 0x0000000e130e7221 */ /* 0x000fca0000010000 */
[----:B------:R-:W-:Y:S02]  /*9b50*/  MOV R29, R14 ;  /* 0x0000000e001d7202 */ /* 0x000fe40000000f00 */
[----:B------:R-:W-:-:S07]  /*9b60*/  MOV R20, R30 ;  /* 0x0000001e00147202 */ /* 0x000fce0000000f00 */
[----:B------:R-:W-:Y:S05]  /*9b70*/  WARPSYNC.COLLECTIVE R26, `(.L_x_824) ;  /* 0x000000001a087348 */ /* 0x000fea0003c00000 */
[----:B------:R0:W1:Y:S02]  /*9b80*/  SHFL.BFLY P2, R30, R29, R28, R27 ;  /* 0x0c00001c1d1e7389 */ /* 0x000064000004001b */
[----:B01----:R-:W-:Y:S01]  /*9b90*/  ENDCOLLECTIVE ;  /* 0x000000000000791b */ /* 0x003fe20003800000 */
.L_x_824:
[----:B------:R-:W-:Y:S01]  /*9ba0*/  FADD.FTZ R20, R21, R20 ;  /* 0x0000001415147221 */ /* 0x000fe20000010000 */
[----:B------:R-:W-:Y:S06]  /*9bb0*/  BRA `(.L_x_825) ;  /* 0xffffffe800e07947 */ /* 0x000fec000383ffff */
.L_x_813:
[----:B------:R-:W-:Y:S01]  /*9bc0*/  HFMA2.MMA R28, -RZ, RZ, 0, 4.76837158203125e-07 ;  /* 0x00000008ff1c7435 */ /* 0x000fe200000001ff */
[----:B------:R-:W-:Y:S01]  /*9bd0*/  BSSY B1, `(.L_x_826) ;  /* 0x0000007000017945 */ /* 0x000fe20003800000 */
[----:B-1----:R-:W-:Y:S02]  /*9be0*/  MOV R29, R14 ;  /* 0x0000000e001d7202 */ /* 0x002fe40000000f00 */
[----:B------:R-:W-:Y:S02]  /*9bf0*/  MOV R27, 0x101f ;  /* 0x0000101f001b7802 */ /* 0x000fe40000000f00 */
[----:B------:R-:W-:-:S07]  /*9c00*/  MOV R26, 0xffff ;  /* 0x0000ffff001a7802 */ /* 0x000fce0000000f00 */
[----:B0-2---:R-:W-:Y:S05]  /*9c10*/  WARPSYNC.COLLECTIVE R26, `(.L_x_827) ;  /* 0x000000001a087348 */ /* 0x005fea0003c00000 */
[----:B------:R1:W3:Y:S02]  /*9c20*/  SHFL.BFLY P2, R30, R29, R28, R27 ;  /* 0x0c00001c1d1e7389 */ /* 0x0002e4000004001b */
[----:B0123--:R-:W-:Y:S01]  /*9c30*/  ENDCOLLECTIVE ;  /* 0x000000000000791b */ /* 0x00ffe20003800000 */
.L_x_827:
[----:B------:R-:W-:Y:S05]  /*9c40*/  BSYNC B1 ;  /* 0x0000000000017941 */ /* 0x000fea0003800000 */
.L_x_826:
        /* <DEDUP_REMOVED lines=8> */
.L_x_828:
[----:B------:R-:W-:Y:S01]  /*9cd0*/  FADD.FTZ R21, R21, R14 ;  /* 0x0000000e15157221 */ /* 0x000fe20000010000 */
[----:B------:R-:W-:-:S04]  /*9ce0*/  HFMA2.MMA R28, -RZ, RZ, 0, 2.384185791015625e-07 ;  /* 0x00000004ff1c7435 */ /* 0x000fc800000001ff */
[----:B------:R-:W-:Y:S02]  /*9cf0*/  MOV R29, R21 ;  /* 0x00000015001d7202 */ /* 0x000fe40000000f00 */
[----:B------:R-:W-:-:S07]  /*9d00*/  MOV R20, R30 ;  /* 0x0000001e00147202 */ /* 0x000fce0000000f00 */
[----:B------:R-:W-:Y:S05]  /*9d10*/  WARPSYNC.COLLECTIVE R26, `(.L_x_829) ;  /* 0x000000001a087348 */ /* 0x000fea0003c00000 */
[----:B------:R0:W1:Y:S02]  /*9d20*/  SHFL.BFLY P2, R30, R29, R28, R27 ;  /* 0x0c00001c1d1e7389 */ /* 0x000064000004001b */
[----:B01----:R-:W-:Y:S01]  /*9d30*/  ENDCOLLECTIVE ;  /* 0x000000000000791b */ /* 0x003fe20003800000 */
.L_x_829:
[----:B------:R-:W-:-:S05]  /*9d40*/  FADD.FTZ R20, R20, R15 ;  /* 0x0000000f14147221 */ /* 0x000fca0000010000 */
[----:B------:R-:W-:Y:S02]  /*9d50*/  MOV R29, R20 ;  /* 0x00000014001d7202 */ /* 0x000fe40000000f00 */
[----:B------:R-:W-:-:S07]  /*9d60*/  MOV R22, R30 ;  /* 0x0000001e00167202 */ /* 0x000fce0000000f00 */
[----:B------:R-:W-:Y:S05]  /*9d70*/  WARPSYNC.COLLECTIVE R26, `(.L_x_830) ;  /* 0x000000001a087348 */ /* 0x000fea0003c00000 */
[----:B------:R0:W1:Y:S02]  /*9d80*/  SHFL.BFLY P2, R30, R29, R28, R27 ;  /* 0x0c00001c1d1e7389 */ /* 0x000064000004001b */
[----:B01----:R-:W-:Y:S01]  /*9d90*/  ENDCOLLECTIVE ;  /* 0x000000000000791b */ /* 0x003fe20003800000 */
.L_x_830:
[----:B------:R-:W-:Y:S01]  /*9da0*/  FADD.FTZ R22, R21, R22 ;  /* 0x0000001615167221 */ /* 0x000fe20000010000 */
[----:B------:R-:W-:-:S04]  /*9db0*/  HFMA2.MMA R28, -RZ, RZ, 0, 1.1920928955078125e-07 ;  /* 0x00000002ff1c7435 */ /* 0x000fc800000001ff */
[----:B------:R-:W-:Y:S02]  /*9dc0*/  MOV R29, R22 ;  /* 0x00000016001d7202 */ /* 0x000fe40000000f00 */
[----:B------:R-:W-:-:S07]  /*9dd0*/  MOV R23, R30 ;  /* 0x0000001e00177202 */ /* 0x000fce0000000f00 */
[----:B------:R-:W-:Y:S05]  /*9de0*/  WARPSYNC.COLLECTIVE R26, `(.L_x_831) ;  /* 0x000000001a087348 */ /* 0x000fea0003c00000 */
[----:B------:R0:W1:Y:S02]  /*9df0*/  SHFL.BFLY P2, R30, R29, R28, R27 ;  /* 0x0c00001c1d1e7389 */ /* 0x000064000004001b */
[----:B01----:R-:W-:Y:S01]  /*9e00*/  ENDCOLLECTIVE ;  /* 0x000000000000791b */ /* 0x003fe20003800000 */
.L_x_831:
[----:B------:R-:W-:-:S05]  /*9e10*/  FADD.FTZ R23, R20, R23 ;  /* 0x0000001714177221 */ /* 0x000fca0000010000 */
[----:B------:R-:W-:Y:S02]  /*9e20*/  MOV R29, R23 ;  /* 0x00000017001d7202 */ /* 0x000fe40000000f00 */
[----:B------:R-:W-:-:S07]  /*9e30*/  MOV R25, R30 ;  /* 0x0000001e00197202 */ /* 0x000fce0000000f00 */
[----:B------:R-:W-:Y:S05]  /*9e40*/  WARPSYNC.COLLECTIVE R26, `(.L_x_832) ;  /* 0x000000001a087348 */ /* 0x000fea0003c00000 */
[----:B------:R0:W1:Y:S02]  /*9e50*/  SHFL.BFLY P2, R30, R29, R28, R27 ;  /* 0x0c00001c1d1e7389 */ /* 0x000064000004001b */
[----:B01----:R-:W-:Y:S01]  /*9e60*/  ENDCOLLECTIVE ;  /* 0x000000000000791b */ /* 0x003fe20003800000 */
.L_x_832:
[----:B------:R-:W-:Y:S01]  /*9e70*/  FADD.FTZ R25, R22, R25 ;  /* 0x0000001916197221 */ /* 0x000fe20000010000 */
[----:B------:R-:W-:-:S04]  /*9e80*/  HFMA2.MMA R28, -RZ, RZ, 0, 5.9604644775390625e-08 ;  /* 0x00000001ff1c7435 */ /* 0x000fc800000001ff */
[----:B------:R-:W-:Y:S02]  /*9e90*/  MOV R29, R25 ;  /* 0x00000019001d7202 */ /* 0x000fe40000000f00 */
[----:B------:R-:W-:-:S07]  /*9ea0*/  MOV R14, R30 ;  /* 0x0000001e000e7202 */ /* 0x000fce0000000f00 */
[----:B------:R-:W-:Y:S05]  /*9eb0*/  WARPSYNC.COLLECTIVE R26, `(.L_x_833) ;  /* 0x000000001a087348 */ /* 0x000fea0003c00000 */
[----:B------:R0:W1:Y:S02]  /*9ec0*/  SHFL.BFLY P2, R30, R29, R28, R27 ;  /* 0x0c00001c1d1e7389 */ /* 0x000064000004001b */
[----:B01----:R-:W-:Y:S01]  /*9ed0*/  ENDCOLLECTIVE ;  /* 0x000000000000791b */ /* 0x003fe20003800000 */
.L_x_833:
[----:B------:R-:W-:-:S05]  /*9ee0*/  FADD.FTZ R14, R23, R14 ;  /* 0x0000000e170e7221 */ /* 0x000fca0000010000 */
[----:B------:R-:W-:Y:S02]  /*9ef0*/  MOV R29, R14 ;  /* 0x0000000e001d7202 */ /* 0x000fe40000000f00 */
[----:B------:R-:W-:-:S07]  /*9f00*/  MOV R24, R30 ;  /* 0x0000001e00187202 */ /* 0x000fce0000000f00 */
[----:B------:R-:W-:Y:S05]  /*9f10*/  WARPSYNC.COLLECTIVE R26, `(.L_x_834) ;  /* 0x000000001a087348 */ /* 0x000fea0003c00000 */
[----:B------:R0:W1:Y:S02]  /*9f20*/  SHFL.BFLY P2, R30, R29, R28, R27 ;  /* 0x0c00001c1d1e7389 */ /* 0x000064000004001b */
[----:B01----:R-:W-:Y:S01]  /*9f30*/  ENDCOLLECTIVE ;  /* 0x000000000000791b */ /* 0x003fe20003800000 */
.L_x_834:
[----:B------:R-:W-:Y:S01]  /*9f40*/  FADD.FTZ R24, R25, R24 ;  /* 0x0000001819187221 */ /* 0x000fe20000010000 */
[----:B------:R-:W-:Y:S06]  /*9f50*/  BRA `(.L_x_835) ;  /* 0xffffffe800b07947 */ /* 0x000fec000383ffff */
.L_x_814:
        /* <DEDUP_REMOVED lines=8> */
.L_x_837:
[----:B------:R-:W-:Y:S05]  /*9fe0*/  BSYNC B1 ;  /* 0x0000000000017941 */ /* 0x000fea0003800000 */
.L_x_836:
        /* <DEDUP_REMOVED lines=8> */
.L_x_838:
[----:B------:R-:W-:Y:S01]  /*a070*/  FADD.FTZ R21, R21, R14 ;  /* 0x0000000e15157221 */ /* 0x000fe20000010000 */
[----:B------:R-:W-:-:S04]  /*a080*/  HFMA2.MMA R28, -RZ, RZ, 0, 2.384185791015625e-07 ;  /* 0x00000004ff1c7435 */ /* 0x000fc800000001ff */
[----:B------:R-:W-:Y:S02]  /*a090*/  MOV R29, R21 ;  /* 0x00000015001d7202 */ /* 0x000fe40000000f00 */
[----:B------:R-:W-:-:S07]  /*a0a0*/  MOV R20, R30 ;  /* 0x0000001e00147202 */ /* 0x000fce0000000f00 */
[----:B------:R-:W-:Y:S05]  /*a0b0*/  WARPSYNC.COLLECTIVE R26, `(.L_x_839) ;  /* 0x000000001a087348 */ /* 0x000fea0003c00000 */
[----:B------:R0:W1:Y:S02]  /*a0c0*/  SHFL.BFLY P2, R30, R29, R28, R27 ;  /* 0x0c00001c1d1e7389 */ /* 0x000064000004001b */
[----:B01----:R-:W-:Y:S01]  /*a0d0*/  ENDCOLLECTIVE ;  /* 0x000000000000791b */ /* 0x003fe20003800000 */
.L_x_839:
[----:B------:R-:W-:-:S05]  /*a0e0*/  FADD.FTZ R20, R20, R15 ;  /* 0x0000000f14147221 */ /* 0x000fca0000010000 */
[----:B------:R-:W-:Y:S02]  /*a0f0*/  MOV R29, R20 ;  /* 0x00000014001d7202 */ /* 0x000fe40000000f00 */
[----:B------:R-:W-:-:S07]  /*a100*/  MOV R22, R30 ;  /* 0x0000001e00167202 */ /* 0x000fce0000000f00 */
[----:B------:R-:W-:Y:S05]  /*a110*/  WARPSYNC.COLLECTIVE R26, `(.L_x_840) ;  /* 0x000000001a087348 */ /* 0x000fea0003c00000 */
[----:B------:R0:W1:Y:S02]  /*a120*/  SHFL.BFLY P2, R30, R29, R28, R27 ;  /* 0x0c00001c1d1e7389 */ /* 0x000064000004001b */
[----:B01----:R-:W-:Y:S01]  /*a130*/  ENDCOLLECTIVE ;  /* 0x000000000000791b */ /* 0x003fe20003800000 */
.L_x_840:
[----:B------:R-:W-:Y:S01]  /*a140*/  FADD.FTZ R22, R21, R22 ;  /* 0x0000001615167221 */ /* 0x000fe20000010000 */
[----:B------:R-:W-:-:S04]  /*a150*/  HFMA2.MMA R28, -RZ, RZ, 0, 1.1920928955078125e-07 ;  /* 0x00000002ff1c7435 */ /* 0x000fc800000001ff */
[----:B------:R-:W-:Y:S02]  /*a160*/  MOV R29, R22 ;  /* 0x00000016001d7202 */ /* 0x000fe40000000f00 */
[----:B------:R-:W-:-:S07]  /*a170*/  MOV R23, R30 ;  /* 0x0000001e00177202 */ /* 0x000fce0000000f00 */
[----:B------:R-:W-:Y:S05]  /*a180*/  WARPSYNC.COLLECTIVE R26, `(.L_x_841) ;  /* 0x000000001a087348 */ /* 0x000fea0003c00000 */
[----:B------:R0:W1:Y:S02]  /*a190*/  SHFL.BFLY P2, R30, R29, R28, R27 ;  /* 0x0c00001c1d1e7389 */ /* 0x000064000004001b */
[----:B01----:R-:W-:Y:S01]  /*a1a0*/  ENDCOLLECTIVE ;  /* 0x000000000000791b */ /* 0x003fe20003800000 */
.L_x_841:
[----:B------:R-:W-:-:S05]  /*a1b0*/  FADD.FTZ R23, R20, R23 ;  /* 0x0000001714177221 */ /* 0x000fca0000010000 */
[----:B------:R-:W-:Y:S02]  /*a1c0*/  MOV R29, R23 ;  /* 0x00000017001d7202 */ /* 0x000fe40000000f00 */
[----:B------:R-:W-:-:S07]  /*a1d0*/  MOV R25, R30 ;  /* 0x0000001e00197202 */ /* 0x000fce0000000f00 */
[----:B------:R-:W-:Y:S05]  /*a1e0*/  WARPSYNC.COLLECTIVE R26, `(.L_x_842) ;  /* 0x000000001a087348 */ /* 0x000fea0003c00000 */
[----:B------:R0:W1:Y:S02]  /*a1f0*/  SHFL.BFLY P2, R30, R29, R28, R27 ;  /* 0x0c00001c1d1e7389 */ /* 0x000064000004001b */
[----:B01----:R-:W-:Y:S01]  /*a200*/  ENDCOLLECTIVE ;  /* 0x000000000000791b */ /* 0x003fe20003800000 */
.L_x_842:
[----:B------:R-:W-:Y:S01]  /*a210*/  FADD.FTZ R25, R22, R25 ;  /* 0x0000001916197221 */ /* 0x000fe20000010000 */
[----:B------:R-:W-:-:S04]  /*a220*/  HFMA2.MMA R28, -RZ, RZ, 0, 5.9604644775390625e-08 ;  /* 0x00000001ff1c7435 */ /* 0x000fc800000001ff */
[----:B------:R-:W-:Y:S02]  /*a230*/  MOV R29, R25 ;  /* 0x00000019001d7202 */ /* 0x000fe40000000f00 */
[----:B------:R-:W-:-:S07]  /*a240*/  MOV R14, R30 ;  /* 0x0000001e000e7202 */ /* 0x000fce0000000f00 */
[----:B------:R-:W-:Y:S05]  /*a250*/  WARPSYNC.COLLECTIVE R26, `(.L_x_843) ;  /* 0x000000001a087348 */ /* 0x000fea0003c00000 */
[----:B------:R0:W1:Y:S02]  /*a260*/  SHFL.BFLY P2, R30, R29, R28, R27 ;  /* 0x0c00001c1d1e7389 */ /* 0x000064000004001b */
[----:B01----:R-:W-:Y:S01]  /*a270*/  ENDCOLLECTIVE ;  /* 0x000000000000791b */ /* 0x003fe20003800000 */
.L_x_843:
[----:B------:R-:W-:-:S05]  /*a280*/  FADD.FTZ R14, R23, R14 ;  /* 0x0000000e170e7221 */ /* 0x000fca0000010000 */
[----:B------:R-:W-:Y:S02]  /*a290*/  MOV R29, R14 ;  /* 0x0000000e001d7202 */ /* 0x000fe40000000f00 */
[----:B------:R-:W-:-:S07]  /*a2a0*/  MOV R24, R30 ;  /* 0x0000001e00187202 */ /* 0x000fce0000000f00 */
[----:B------:R-:W-:Y:S05]  /*a2b0*/  WARPSYNC.COLLECTIVE R26, `(.L_x_844) ;  /* 0x000000001a087348 */ /* 0x000fea0003c00000 */
[----:B------:R0:W1:Y:S02]  /*a2c0*/  SHFL.BFLY P2, R30, R29, R28, R27 ;  /* 0x0c00001c1d1e7389 */ /* 0x000064000004001b */
[----:B01----:R-:W-:Y:S01]  /*a2d0*/  ENDCOLLECTIVE ;  /* 0x000000000000791b */ /* 0x003fe20003800000 */
.L_x_844:
[----:B------:R-:W-:Y:S01]  /*a2e0*/  FADD.FTZ R24, R25, R24 ;  /* 0x0000001819187221 */ /* 0x000fe20000010000 */
[----:B------:R-:W-:Y:S06]  /*a2f0*/  BRA `(.L_x_845) ;  /* 0xffffffe8006c7947 */ /* 0x000fec000383ffff */
.L_x_815:
[----:B------:R-:W-:Y:S01]  /*a300*/  BSSY B0, `(.L_x_846) ;  /* 0x0000008000007945 */ /* 0x000fe20003800000 */
[----:B-1----:R-:W-:Y:S02]  /*a310*/  MOV R29, R16 ;  /* 0x00000010001d7202 */ /* 0x002fe40000000f00 */
[----:B------:R-:W-:Y:S02]  /*a320*/  MOV R28, 0x8 ;  /* 0x00000008001c7802 */ /* 0x000fe40000000f00 */
[----:B------:R-:W-:Y:S02]  /*a330*/  MOV R27, 0x101f ;  /* 0x0000101f001b7802 */ /* 0x000fe40000000f00 */
[----:B------:R-:W-:-:S07]  /*a340*/  MOV R26, 0xffff ;  /* 0x0000ffff001a7802 */ /* 0x000fce0000000f00 */
[----:B0-2---:R-:W-:Y:S05]  /*a350*/  WARPSYNC.COLLECTIVE R26, `(.L_x_847) ;  /* 0x000000001a087348 */ /* 0x005fea0003c00000 */
[----:B------:R1:W3:Y:S02]  /*a360*/  SHFL.BFLY P2, R30, R29, R28, R27 ;  /* 0x0c00001c1d1e7389 */ /* 0x0002e4000004001b */
[----:B0123--:R-:W-:Y:S01]  /*a370*/  ENDCOLLECTIVE ;  /* 0x000000000000791b */ /* 0x00ffe20003800000 */
.L_x_847:
[----:B------:R-:W-:Y:S05]  /*a380*/  BSYNC B0 ;  /* 0x0000000000007941 */ /* 0x000fea0003800000 */
.L_x_846:
[----:B------:R-:W-:Y:S01]  /*a390*/  HFMA2.MMA R28, -RZ, RZ, 0, 4.76837158203125e-07 ;  /* 0x00000008ff1c7435 */ /* 0x000fe200000001ff */
[----:B------:R-:W-:Y:S01]  /*a3a0*/  MOV R29, R14 ;  /* 0x0000000e001d7202 */ /* 0x000fe20000000f00 */
[----:B------:R-:W-:Y:S01]  /*a3b0*/  HFMA2.MMA R32, -RZ, RZ, 0, 0 ;  /* 0x00000000ff207435 */ /* 0x000fe200000001ff */
[----:B------:R-:W-:Y:S02]  /*a3c0*/  MOV R27, 0x101f ;  /* 0x0000101f001b7802 */ /* 0x000fe40000000f00 */
[----:B------:R-:W-:Y:S02]  /*a3d0*/  MOV R26, 0xffff ;  /* 0x0000ffff001a7802 */ /* 0x000fe40000000f00 */
[----:B------:R-:W-:Y:S02]  /*a3e0*/  MOV R17, R30 ;  /* 0x0000001e00117202 */ /* 0x000fe40000000f00 */
[----:B------:R-:W-:-:S07]  /*a3f0*/  @P0 SHF.L.U32 R19, R10, 0x1, RZ ;  /* 0x000000010a130819 */ /* 0x000fce00000006ff */
[----:B------:R-:W-:Y:S05]  /*a400*/  WARPSYNC.COLLECTIVE R26, `(.L_x_848) ;  /* 0x000000001a087348 */ /* 0x000fea0003c00000 */
[----:B------:R0:W1:Y:S02]  /*a410*/  SHFL.BFLY P2, R30, R29, R28, R27 ;  /* 0x0c00001c1d1e7389 */ /* 0x000064000004001b */
[----:B01----:R-:W-:Y:S01]  /*a420*/  ENDCOLLECTIVE ;  /* 0x000000000000791b */ /* 0x003fe20003800000 */
.L_x_848:
[----:B------:R-:W-:Y:S01]  /*a430*/  @P0 IADD3 R18, R15, 0x1e, RZ ;  /* 0x0000001e0f120810 */ /* 0x000fe20007ffe0ff */
[----:B------:R-:W-:Y:S01]  /*a440*/  FADD.FTZ R25, R17, R16 ;  /* 0x0000001011197221 */ /* 0x000fe20000010000 */
[----:B------:R-:W-:Y:S02]  /*a450*/  @P0 LEA R23, R10, UR4, 0x7 ;  /* 0x000000040a170c11 */ /* 0x000fe4000f8e38ff */
[----:B------:R-:W-:Y:S02]  /*a460*/  @P0 LOP3.LUT R18, R18, R19, RZ, 0x3c, !PT ;  /* 0x0000001312120212 */ /* 0x000fe400078e3cff */
[----:B------:R-:W-:Y:S02]  /*a470*/  MOV R34, RZ ;  /* 0x000000ff00227202 */ /* 0x000fe40000000f00 */
[----:B------:R-:W-:Y:S02]  /*a480*/  @P0 LEA R18, R18, R23, 0x2 ;  /* 0x0000001712120211 */ /* 0x000fe400078e10ff */
[----:B------:R-:W-:-:S02]  /*a490*/  @P0 SHF.L.U32 R22, R10, 0x1, RZ ;  /* 0x000000010a160819 */ /* 0x000fc400000006ff */
[----:B------:R-:W-:Y:S01]  /*a4a0*/  @P0 LEA R24, R10, UR4, 0x7 ;  /* 0x000000040a180c11 */ /* 0x000fe2000f8e38ff */
[----:B------:R-:W-:Y:S01]  /*a4b0*/  HFMA2.MMA R28, -RZ, RZ, 0, 2.384185791015625e-07 ;  /* 0x00000004ff1c7435 */ /* 0x000fe200000001ff */
[----:B------:R-:W-:Y:S01]  /*a4c0*/  MOV R29, R25 ;  /* 0x00000019001d7202 */ /* 0x000fe20000000f00 */
[----:B------:R0:W1:Y:S01]  /*a4d0*/  @P0 LDS R20, [R18] ;  /* 0x0000000012140984 */ /* 0x0000620000000800 */
[----:B------:R-:W-:-:S03]  /*a4e0*/  MOV R23, RZ ;  /* 0x000000ff00177202 */ /* 0x000fc60000000f00 */
[----:B------:R0:W2:Y:S01]  /*a4f0*/  @P0 LDS R21, [R18+0x780] ;  /* 0x0007800012150984 */ /* 0x0000a20000000800 */
[----:B------:R-:W-:-:S07]  /*a500*/  FADD.FTZ R17, R30, R14 ;  /* 0x0000000e1e117221 */ /* 0x000fce0000010000 */
[----:B012---:R-:W-:Y:S05]  /*a510*/  WARPSYNC.COLLECTIVE R26, `(.L_x_849) ;  /* 0x000000001a087348 */ /* 0x007fea0003c00000 */
[----:B------:R3:W4:Y:S02]  /*a520*/  SHFL.BFLY P2, R30, R29, R28, R27 ;  /* 0x0c00001c1d1e7389 */ /* 0x000724000004001b */
[----:B01234-:R-:W-:Y:S01]  /*a530*/  ENDCOLLECTIVE ;  /* 0x000000000000791b */ /* 0x01ffe20003800000 */
.L_x_849:
[----:B------:R-:W-:Y:S02]  /*a540*/  MOV R29, R17 ;  /* 0x00000011001d7202 */ /* 0x000fe40000000f00 */
[----:B------:R-:W-:-:S07]  /*a550*/  MOV R16, R30 ;  /* 0x0000001e00107202 */ /* 0x000fce0000000f00 */
[----:B------:R-:W-:Y:S05]  /*a560*/  WARPSYNC.COLLECTIVE R26, `(.L_x_850) ;  /* 0x000000001a087348 */ /* 0x000fea0003c00000 */
[----:B------:R0:W1:Y:S02]  /*a570*/  SHFL.BFLY P2, R30, R29, R28, R27 ;  /* 0x0c00001c1d1e7389 */ /* 0x000064000004001b */
[----:B01----:R-:W-:Y:S01]  /*a580*/  ENDCOLLECTIVE ;  /* 0x000000000000791b */ /* 0x003fe20003800000 */
.L_x_850:
[----:B------:R-:W-:Y:S01]  /*a590*/  FADD.FTZ R19, R25, R16 ;  /* 0x0000001019137221 */ /* 0x000fe20000010000 */
[----:B------:R-:W-:Y:S02]  /*a5a0*/  @P0 MOV R32, R20 ;  /* 0x0000001400200202 */ /* 0x000fe40000000f00 */
[----:B------:R-:W-:Y:S02]  /*a5b0*/  @P0 MOV R34, R21 ;  /* 0x0000001500220202 */ /* 0x000fe40000000f00 */
[----:B------:R-:W-:Y:S01]  /*a5c0*/  @P0 IADD3 R21, R15, 0x3c, RZ ;  /* 0x0000003c0f150810 */ /* 0x000fe20007ffe0ff */
[----:B------:R-:W-:Y:S01]  /*a5d0*/  HFMA2.MMA R28, -RZ, RZ, 0, 1.1920928955078125e-07 ;  /* 0x00000002ff1c7435 */ /* 0x000fe200000001ff */
[----:B------:R-:W-:Y:S02]  /*a5e0*/  MOV R29, R19 ;  /* 0x00000013001d7202 */ /* 0x000fe40000000f00 */
[----:B------:R-:W-:-:S04]  /*a5f0*/  @P0 LOP3.LUT R21, R21, R22, RZ, 0x3c, !PT ;  /* 0x0000001615150212 */ /* 0x000fc800078e3cff */
[----:B------:R-:W-:Y:S01]  /*a600*/  @P0 LEA R22, R21, R24, 0x2 ;  /* 0x0000001815160211 */ /* 0x000fe200078e10ff */
[----:B------:R-:W-:Y:S01]  /*a610*/  HFMA2.MMA R24, -RZ, RZ, 0, 0 ;  /* 0x00000000ff187435 */ /* 0x000fe200000001ff */
[----:B------:R-:W-:-:S10]  /*a620*/  FADD.FTZ R14, R17, R30 ;  /* 0x0000001e110e7221 */ /* 0x000fd40000010000 */
[----:B------:R-:W-:Y:S05]  /*a630*/  WARPSYNC.COLLECTIVE R26, `(.L_x_851) ;  /* 0x000000001a087348 */ /* 0x000fea0003c00000 */
[----:B------:R0:W1:Y:S02]  /*a640*/  SHFL.BFLY P2, R30, R29, R28, R27 ;  /* 0x0c00001c1d1e7389 */ /* 0x000064000004001b */
[----:B01----:R-:W-:Y:S01]  /*a650*/  ENDCOLLECTIVE ;  /* 0x000000000000791b */ /* 0x003fe20003800000 */
.L_x_851:
[----:B------:R0:W1:Y:S04]  /*a660*/  @P0 LDS R37, [R22] ;  /* 0x0000000016250984 */ /* 0x0000680000000800 */
[----:B------:R0:W2:Y:S01]  /*a670*/  @P0 LDS R38, [R22+0x780] ;  /* 0x0007800016260984 */ /* 0x0000a20000000800 */
[----:B------:R-:W-:Y:S02]  /*a680*/  MOV R29, R14 ;  /* 0x0000000e001d7202 */ /* 0x000fe40000000f00 */
[----:B------:R-:W-:-:S07]  /*a690*/  MOV R16, R30 ;  /* 0x0000001e00107202 */ /* 0x000fce0000000f00 */
[----:B012---:R-:W-:Y:S05]  /*a6a0*/  WARPSYNC.COLLECTIVE R26, `(.L_x_852) ;  /* 0x000000001a087348 */ /* 0x007fea0003c00000 */
[----:B------:R3:W4:Y:S02]  /*a6b0*/  SHFL.BFLY P2, R30, R29, R28, R27 ;  /* 0x0c00001c1d1e7389 */ /* 0x000724000004001b */
[----:B01234-:R-:W-:Y:S01]  /*a6c0*/  ENDCOLLECTIVE ;  /* 0x000000000000791b */ /* 0x01ffe20003800000 */
.L_x_852:
[----:B------:R-:W-:Y:S01]  /*a6d0*/  FADD.FTZ R16, R19, R16 ;  /* 0x0000001013107221 */ /* 0x000fe20000010000 */
[----:B------:R-:W-:-:S04]  /*a6e0*/  HFMA2.MMA R28, -RZ, RZ, 0, 5.9604644775390625e-08 ;  /* 0x00000001ff1c7435 */ /* 0x000fc800000001ff */
[----:B------:R-:W-:Y:S02]  /*a6f0*/  MOV R29, R16 ;  /* 0x00000010001d7202 */ /* 0x000fe40000000f00 */
[----:B------:R-:W-:Y:S02]  /*a700*/  @P0 MOV R24, R37 ;  /* 0x0000002500180202 */ /* 0x000fe40000000f00 */
[----:B------:R-:W-:Y:S01]  /*a710*/  @P0 MOV R23, R38 ;  /* 0x0000002600170202 */ /* 0x000fe20000000f00 */
[----:B------:R-:W-:-:S07]  /*a720*/  FADD.FTZ R17, R14, R30 ;  /* 0x0000001e0e117221 */ /* 0x000fce0000010000 */
[----:B------:R-:W-:Y:S05]  /*a730*/  WARPSYNC.COLLECTIVE R26, `(.L_x_853) ;  /* 0x000000001a087348 */ /* 0x000fea0003c00000 */
[----:B------:R0:W1:Y:S02]  /*a740*/  SHFL.BFLY P2, R30, R29, R28, R27 ;  /* 0x0c00001c1d1e7389 */ /* 0x000064000004001b */
[----:B01----:R-:W-:Y:S01]  /*a750*/  ENDCOLLECTIVE ;  /* 0x000000000000791b */ /* 0x003fe20003800000 */
.L_x_853:
[----:B------:R-:W-:Y:S02]  /*a760*/  MOV R29, R17 ;  /* 0x00000011001d7202 */ /* 0x000fe40000000f00 */
[----:B------:R-:W-:-:S07]  /*a770*/  MOV R19, R30 ;  /* 0x0000001e00137202 */ /* 0x000fce0000000f00 */
[----:B------:R-:W-:Y:S05]  /*a780*/  WARPSYNC.COLLECTIVE R26, `(.L_x_854) ;  /* 0x000000001a087348 */ /* 0x000fea0003c00000 */
[----:B------:R0:W1:Y:S02]  /*a790*/  SHFL.BFLY P2, R30, R29, R28, R27 ;  /* 0x0c00001c1d1e7389 */ /* 0x000064000004001b */
[----:B01----:R-:W-:Y:S01]  /*a7a0*/  ENDCOLLECTIVE ;  /* 0x000000000000791b */ /* 0x003fe20003800000 */
.L_x_854:
[----:B------:R-:W-:Y:S01]  /*a7b0*/  FADD.FTZ R16, R16, R19 ;  /* 0x0000001310107221 */ /* 0x000fe20000010000 */
[----:B------:R-:W-:Y:S01]  /*a7c0*/  HFMA2.MMA R28, -RZ, RZ, 0, 4.76837158203125e-07 ;  /* 0x00000008ff1c7435 */ /* 0x000fe200000001ff */
[----:B------:R-:W-:Y:S02]  /*a7d0*/  MOV R29, R32 ;  /* 0x00000020001d7202 */ /* 0x000fe40000000f00 */
[----:B------:R-:W-:-:S08]  /*a7e0*/  MOV R14, R30 ;  /* 0x0000001e000e7202 */ /* 0x000fd00000000f00 */
[----:B------:R-:W-:Y:S05]  /*a7f0*/  WARPSYNC.COLLECTIVE R26, `(.L_x_855) ;  /* 0x000000001a087348 */ /* 0x000fea0003c00000 */
[----:B------:R0:W1:Y:S02]  /*a800*/  SHFL.BFLY P2, R30, R29, R28, R27 ;  /* 0x0c00001c1d1e7389 */ /* 0x000064000004001b */
[----:B01----:R-:W-:Y:S01]  /*a810*/  ENDCOLLECTIVE ;  /* 0x000000000000791b */ /* 0x003fe20003800000 */
.L_x_855:
[----:B------:R-:W-:Y:S01]  /*a820*/  FADD.FTZ R44, R17, R14 ;  /* 0x0000000e112c7221 */ /* 0x000fe20000010000 */
[----:B------:R-:W-:Y:S02]  /*a830*/  MOV R29, R34 ;  /* 0x00000022001d7202 */ /* 0x000fe40000000f00 */
[----:B------:R-:W-:-:S07]  /*a840*/  MOV R31, R30 ;  /* 0x0000001e001f7202 */ /* 0x000fce0000000f00 */
[----:B------:R-:W-:Y:S05]  /*a850*/  WARPSYNC.COLLECTIVE R26, `(.L_x_856) ;  /* 0x000000001a087348 */ /* 0x000fea0003c00000 */
[----:B------:R0:W1:Y:S02]  /*a860*/  SHFL.BFLY P2, R30, R29, R28, R27 ;  /* 0x0c00001c1d1e7389 */ /* 0x000064000004001b */
[----:B01----:R-:W-:Y:S01]  /*a870*/  ENDCOLLECTIVE ;  /* 0x000000000000791b */ /* 0x003fe20003800000 */
.L_x_856:
[----:B------:R-:W-:Y:S01]  /*a880*/  FADD.FTZ R31, R31, R32 ;  /* 0x000000201f1f7221 */ /* 0x000fe20000010000 */
[----:B------:R-:W-:-:S04]  /*a890*/  HFMA2.MMA R28, -RZ, RZ, 0, 2.384185791015625e-07 ;  /* 0x00000004ff1c7435 */ /* 0x000fc800000001ff */
[----:B------:R-:W-:Y:S02]  /*a8a0*/  MOV R29, R31 ;  /* 0x0000001f001d7202 */ /* 0x000fe40000000f00 */
[----:B------:R-:W-:-:S07]  /*a8b0*/  MOV R33, R30 ;  /* 0x0000001e00217202 */ /* 0x000fce0000000f00 */
[----:B------:R-:W-:Y:S05]  /*a8c0*/  WARPSYNC.COLLECTIVE R26, `(.L_x_857) ;  /* 0x000000001a087348 */ /* 0x000fea0003c00000 */
[----:B------:R0:W1:Y:S02]  /*a8d0*/  SHFL.BFLY P2, R30, R29, R28, R27 ;  /* 0x0c00001c1d1e7389 */ /* 0x000064000004001b */
[----:B01----:R-:W-:Y:S01]  /*a8e0*/  ENDCOLLECTIVE ;  /* 0x000000000000791b */ /* 0x003fe20003800000 */
.L_x_857:
[----:B------:R-:W-:-:S05]  /*a8f0*/  FADD.FTZ R33, R33, R34 ;  /* 0x0000002221217221 */ /* 0x000fca0000010000 */
[----:B------:R-:W-:Y:S02]  /*a900*/  MOV R29, R33 ;  /* 0x00000021001d7202 */ /* 0x000fe40000000f00 */
[----:B------:R-:W-:-:S07]  /*a910*/  MOV R20, R30 ;  /* 0x0000001e00147202 */ /* 0x000fce0000000f00 */
[----:B------:R-:W-:Y:S05]  /*a920*/  WARPSYNC.COLLECTIVE R26, `(.L_x_858) ;  /* 0x000000001a087348 */ /* 0x000fea0003c00000 */
[----:B------:R0:W1:Y:S02]  /*a930*/  SHFL.BFLY P2, R30, R29, R28, R27 ;  /* 0x0c00001c1d1e7389 */ /* 0x000064000004001b */
[----:B01----:R-:W-:Y:S01]  /*a940*/  ENDCOLLECTIVE ;  /* 0x000000000000791b */ /* 0x003fe20003800000 */
.L_x_858:
[----:B------:R-:W-:Y:S01]  /*a950*/  FADD.FTZ R35, R31, R20 ;  /* 0x000000141f237221 */ /* 0x000fe20000010000 */
[----:B------:R-:W-:-:S04]  /*a960*/  HFMA2.MMA R28, -RZ, RZ, 0, 1.1920928955078125e-07 ;  /* 0x00000002ff1c7435 */ /* 0x000fc800000001ff */
[----:B------:R-:W-:Y:S02]  /*a970*/  MOV R29, R35 ;  /* 0x00000023001d7202 */ /* 0x000fe40000000f00 */
[----:B------:R-:W-:-:S07]  /*a980*/  MOV R36, R30 ;  /* 0x0000001e00247202 */ /* 0x000fce0000000f00 */
[----:B------:R-:W-:Y:S05]  /*a990*/  WARPSYNC.COLLECTIVE R26, `(.L_x_859) ;  /* 0x000000001a087348 */ /* 0x000fea0003c00000 */
[----:B------:R0:W1:Y:S02]  /*a9a0*/  SHFL.BFLY P2, R30, R29, R28, R27 ;  /* 0x0c00001c1d1e7389 */ /* 0x000064000004001b */
[----:B01----:R-:W-:Y:S01]  /*a9b0*/  ENDCOLLECTIVE ;  /* 0x000000000000791b */ /* 0x003fe20003800000 */
.L_x_859:
[----:B------:R-:W-:-:S05]  /*a9c0*/  FADD.FTZ R36, R33, R36 ;  /* 0x0000002421247221 */ /* 0x000fca0000010000 */
[----:B------:R-:W-:Y:S02]  /*a9d0*/  MOV R29, R36 ;  /* 0x00000024001d7202 */ /* 0x000fe40000000f00 */
[----:B------:R-:W-:-:S07]  /*a9e0*/  MOV R18, R30 ;  /* 0x0000001e00127202 */ /* 0x000fce0000000f00 */
[----:B------:R-:W-:Y:S05]  /*a9f0*/  WARPSYNC.COLLECTIVE R26, `(.L_x_860) ;  /* 0x000000001a087348 */ /* 0x000fea0003c00000 */
[----:B------:R0:W1:Y:S02]  /*aa00*/  SHFL.BFLY P2, R30, R29, R28, R27 ;  /* 0x0c00001c1d1e7389 */ /* 0x000064000004001b */
[----:B01----:R-:W-:Y:S01]  /*aa10*/  ENDCOLLECTIVE ;  /* 0x000000000000791b */ /* 0x003fe20003800000 */
.L_x_860:
[----:B------:R-:W-:Y:S01]  /*aa20*/  FADD.FTZ R35, R35, R18 ;  /* 0x0000001223237221 */ /* 0x000fe20000010000 */
[----:B------:R-:W-:Y:S02]  /*aa30*/  HFMA2.MMA R18, -RZ, RZ, 0, 0 ;  /* 0x00000000ff127435 */ /* 0x000fe400000001ff */
[----:B------:R-:W-:Y:S02]  /*aa40*/  HFMA2.MMA R28, -RZ, RZ, 0, 5.9604644775390625e-08 ;  /* 0x00000001ff1c7435 */ /* 0x000fe400000001ff */
[----:B------:R-:W-:Y:S02]  /*aa50*/  MOV R29, R35 ;  /* 0x00000023001d7202 */ /* 0x000fe40000000f00 */
[----:B------:R-:W-:-:S07]  /*aa60*/  MOV R21, R30 ;  /* 0x0000001e00157202 */ /* 0x000fce0000000f00 */
[----:B------:R-:W-:Y:S05]  /*aa70*/  WARPSYNC.COLLECTIVE R26, `(.L_x_861) ;  /* 0x000000001a087348 */ /* 0x000fea0003c00000 */
[----:B------:R0:W1:Y:S02]  /*aa80*/  SHFL.BFLY P2, R30, R29, R28, R27 ;  /* 0x0c00001c1d1e7389 */ /* 0x000064000004001b */
[----:B01----:R-:W-:Y:S01]  /*aa90*/  ENDCOLLECTIVE ;  /* 0x000000000000791b */ /* 0x003fe20003800000 */
.L_x_861:
[----:B------:R-:W-:Y:S01]  /*aaa0*/  FADD.FTZ R36, R36, R21 ;  /* 0x0000001524247221 */ /* 0x000fe20000010000 */
[----:B------:R-:W-:-:S04]  /*aab0*/  HFMA2.MMA R21, -RZ, RZ, 0, 0 ;  /* 0x00000000ff157435 */ /* 0x000fc800000001ff */
[----:B------:R-:W-:Y:S02]  /*aac0*/  MOV R29, R36 ;  /* 0x00000024001d7202 */ /* 0x000fe40000000f00 */
[----:B------:R-:W-:-:S07]  /*aad0*/  MOV R34, R30 ;  /* 0x0000001e00227202 */ /* 0x000fce0000000f00 */
[----:B------:R-:W-:Y:S05]  /*aae0*/  WARPSYNC.COLLECTIVE R26, `(.L_x_862) ;  /* 0x000000001a087348 */ /* 0x000fea0003c00000 */
[----:B------:R0:W1:Y:S02]  /*aaf0*/  SHFL.BFLY P2, R30, R29, R28, R27 ;  /* 0x0c00001c1d1e7389 */ /* 0x000064000004001b */
[----:B01----:R-:W-:Y:S01]  /*ab00*/  ENDCOLLECTIVE ;  /* 0x000000000000791b */ /* 0x003fe20003800000 */
.L_x_862:
[----:B------:R-:W-:Y:S01]  /*ab10*/  FADD.FTZ R34, R35, R34 ;  /* 0x0000002223227221 */ /* 0x000fe20000010000 */
[----:B------:R-:W-:Y:S01]  /*ab20*/  HFMA2.MMA R28, -RZ, RZ, 0, 4.76837158203125e-07 ;  /* 0x00000008ff1c7435 */ /* 0x000fe200000001ff */
[----:B------:R-:W-:Y:S02]  /*ab30*/  MOV R29, R24 ;  /* 0x00000018001d7202 */ /* 0x000fe40000000f00 */
[----:B------:R-:W-:-:S08]  /*ab40*/  MOV R33, R30 ;  /* 0x0000001e00217202 */ /* 0x000fd00000000f00 */
[----:B------:R-:W-:Y:S05]  /*ab50*/  WARPSYNC.COLLECTIVE R26, `(.L_x_863) ;  /* 0x000000001a087348 */ /* 0x000fea0003c00000 */
[----:B------:R0:W1:Y:S02]  /*ab60*/  SHFL.BFLY P2, R30, R29, R28, R27 ;  /* 0x0c00001c1d1e7389 */ /* 0x000064000004001b */
[----:B01----:R-:W-:Y:S01]  /*ab70*/  ENDCOLLECTIVE ;  /* 0x000000000000791b */ /* 0x003fe20003800000 */
.L_x_863:
[----:B------:R-:W-:Y:S01]  /*ab80*/  FADD.FTZ R33, R36, R33 ;  /* 0x0000002124217221 */ /* 0x000fe20000010000 */
[----:B------:R-:W-:Y:S02]  /*ab90*/  MOV R29, R23 ;  /* 0x00000017001d7202 */ /* 0x000fe40000000f00 */
[----:B------:R-:W-:-:S07]  /*aba0*/  MOV R37, R30 ;  /* 0x0000001e00257202 */ /* 0x000fce0000000f00 */
[----:B------:R-:W-:Y:S05]  /*abb0*/  WARPSYNC.COLLECTIVE R26, `(.L_x_864) ;  /* 0x000000001a087348 */ /* 0x000fea0003c00000 */
[----:B------:R0:W1:Y:S02]  /*abc0*/  SHFL.BFLY P2, R30, R29, R28, R27 ;  /* 0x0c00001c1d1e7389 */ /* 0x000064000004001b */
[----:B01----:R-:W-:Y:S01]  /*abd0*/  ENDCOLLECTIVE ;  /* 0x000000000000791b */ /* 0x003fe20003800000 */
.L_x_864:
[----:B------:R-:W-:Y:S01]  /*abe0*/  FADD.FTZ R25, R37, R24 ;  /* 0x0000001825197221 */ /* 0x000fe20000010000 */
[----:B------:R-:W-:Y:S01]  /*abf0*/  @P0 SHF.L.U32 R24, R10, 0x1, RZ ;  /* 0x000000010a180819 */ /* 0x000fe200000006ff */
[----:B------:R-:W-:-:S03]  /*ac00*/  HFMA2.MMA R28, -RZ, RZ, 0, 2.384185791015625e-07 ;  /* 0x00000004ff1c7435 */ /* 0x000fc600000001ff */
[----:B------:R-:W-:Y:S02]  /*ac10*/  MOV R29, R25 ;  /* 0x00000019001d7202 */ /* 0x000fe40000000f00 */
[----:B------:R-:W-:-:S07]  /*ac20*/  MOV R38, R30 ;  /* 0x0000001e00267202 */ /* 0x000fce0000000f00 */
[----:B------:R-:W-:Y:S05]  /*ac30*/  WARPSYNC.COLLECTIVE R26, `(.L_x_865) ;  /* 0x000000001a087348 */ /* 0x000fea0003c00000 */
[----:B------:R0:W1:Y:S02]  /*ac40*/  SHFL.BFLY P2, R30, R29, R28, R27 ;  /* 0x0c00001c1d1e7389 */ /* 0x000064000004001b */
[----:B01----:R-:W-:Y:S01]  /*ac50*/  ENDCOLLECTIVE ;  /* 0x000000000000791b */ /* 0x003fe20003800000 */
.L_x_865:
[----:B------:R-:W-:Y:S01]  /*ac60*/  FADD.FTZ R32, R38, R23 ;  /* 0x0000001726207221 */ /* 0x000fe20000010000 */
[----:B------:R-:W-:-:S04]  /*ac70*/  @P0 IADD3 R23, R15, 0x5a, RZ ;  /* 0x0000005a0f170810 */ /* 0x000fc80007ffe0ff */
[----:B------:R-:W-:Y:S02]  /*ac80*/  @P0 LOP3.LUT R23, R23, R24, RZ, 0x3c, !PT ;  /* 0x0000001817170212 */ /* 0x000fe400078e3cff */
[----:B------:R-:W-:Y:S02]  /*ac90*/  MOV R29, R32 ;  /* 0x00000020001d7202 */ /* 0x000fe40000000f00 */
[----:B------:R-:W-:-:S07]  /*aca0*/  MOV R38, R30 ;  /* 0x0000001e00267202 */ /* 0x000fce0000000f00 */
[----:B------:R-:W-:Y:S05]  /*acb0*/  WARPSYNC.COLLECTIVE R26, `(.L_x_866) ;  /* 0x000000001a087348 */ /* 0x000fea0003c00000 */
[----:B------:R0:W1:Y:S02]  /*acc0*/  SHFL.BFLY P2, R30, R29, R28, R27 ;  /* 0x0c00001c1d1e7389 */ /* 0x000064000004001b */
[----:B01----:R-:W-:Y:S01]  /*acd0*/  ENDCOLLECTIVE ;  /* 0x000000000000791b */ /* 0x003fe20003800000 */
.L_x_866:
[----:B------:R-:W-:Y:S01]  /*ace0*/  FADD.FTZ R38, R25, R38 ;  /* 0x0000002619267221 */ /* 0x000fe20000010000 */
[----:B------:R-:W-:-:S04]  /*acf0*/  HFMA2.MMA R28, -RZ, RZ, 0, 1.1920928955078125e-07 ;  /* 0x00000002ff1c7435 */ /* 0x000fc800000001ff */
[----:B------:R-:W-:Y:S02]  /*ad00*/  MOV R29, R38 ;  /* 0x00000026001d7202 */ /* 0x000fe40000000f00 */
[----:B------:R-:W-:Y:S02]  /*ad10*/  MOV R37, R30 ;  /* 0x0000001e00257202 */ /* 0x000fe40000000f00 */
[----:B------:R-:W-:-:S03]  /*ad20*/  @P0 LEA R30, R10, UR4, 0x7 ;  /* 0x000000040a1e0c11 */ /* 0x000fc6000f8e38ff */
[----:B------:R-:W-:Y:S01]  /*ad30*/  FADD.FTZ R37, R32, R37 ;  /* 0x0000002520257221 */ /* 0x000fe20000010000 */
[----:B------:R-:W-:-:S07]  /*ad40*/  @P0 LEA R39, R23, R30, 0x2 ;  /* 0x0000001e17270211 */ /* 0x000fce00078e10ff */
[----:B------:R-:W-:Y:S05]  /*ad50*/  WARPSYNC.COLLECTIVE R26, `(.L_x_867) ;  /* 0x000000001a087348 */ /* 0x000fea0003c00000 */
[----:B------:R0:W1:Y:S02]  /*ad60*/  SHFL.BFLY P2, R30, R29, R28, R27 ;  /* 0x0c00001c1d1e7389 */ /* 0x000064000004001b */
[----:B01----:R-:W-:Y:S01]  /*ad70*/  ENDCOLLECTIVE ;  /* 0x000000000000791b */ /* 0x003fe20003800000 */
.L_x_867:
[----:B------:R0:W1:Y:S04]  /*ad80*/  @P0 LDS R22, [R39] ;  /* 0x0000000027160984 */ /* 0x0000680000000800 */
[----:B------:R0:W2:Y:S01]  /*ad90*/  @P0 LDS R20, [R39+0x780] ;  /* 0x0007800027140984 */ /* 0x0000a20000000800 */
[----:B------:R-:W-:Y:S02]  /*ada0*/  MOV R29, R37 ;  /* 0x00000025001d7202 */ /* 0x000fe40000000f00 */
[----:B------:R-:W-:-:S07]  /*adb0*/  MOV R23, R30 ;  /* 0x0000001e00177202 */ /* 0x000fce0000000f00 */
[----:B012---:R-:W-:Y:S05]  /*adc0*/  WARPSYNC.COLLECTIVE R26, `(.L_x_868) ;  /* 0x000000001a087348 */ /* 0x007fea0003c00000 */
[----:B------:R3:W4:Y:S02]  /*add0*/  SHFL.BFLY P2, R30, R29, R28, R27 ;  /* 0x0c00001c1d1e7389 */ /* 0x000724000004001b */
[----:B01234-:R-:W-:Y:S01]  /*ade0*/  ENDCOLLECTIVE ;  /* 0x000000000000791b */ /* 0x01ffe20003800000 */
.L_x_868:
        /* <DEDUP_REMOVED lines=9> */
.L_x_869:
[----:B------:R-:W-:Y:S01]  /*ae80*/  ISETP.NE.AND P0, PT, R10, RZ, PT ;  /* 0x000000ff0a00720c */ /* 0x000fe20003f05270 */
[----:B------:R-:W-:-:S05]  /*ae90*/  FADD.FTZ R37, R37, R24 ;  /* 0x0000001825257221 */ /* 0x000fca0000010000 */
[----:B------:R-:W-:-:S07]  /*aea0*/  MOV R29, R37 ;  /* 0x00000025001d7202 */ /* 0x000fce0000000f00 */
[----:B------:R-:W0:Y:S01]  /*aeb0*/  @!P0 LDC.64 R24, c[0x0][0x218] ;  /* 0x00008600ff188b82 */ /* 0x000e220000000a00 */
[----:B------:R-:W-:Y:S02]  /*aec0*/  @!P0 F2FP.BF16.F32.PACK_AB R44, RZ, R44 ;  /* 0x0000002cff2c823e */ /* 0x000fe400000010ff */
[----:B------:R-:W-:-:S07]  /*aed0*/  MOV R39, R30 ;  /* 0x0000001e00277202 */ /* 0x000fce0000000f00 */
[----:B0-----:R-:W-:Y:S05]  /*aee0*/  WARPSYNC.COLLECTIVE R26, `(.L_x_870) ;  /* 0x000000001a087348 */ /* 0x001fea0003c00000 */
[----:B------:R1:W2:Y:S02]  /*aef0*/  SHFL.BFLY P2, R30, R29, R28, R27 ;  /* 0x0c00001c1d1e7389 */ /* 0x0002a4000004001b */
[----:B012---:R-:W-:Y:S01]  /*af00*/  ENDCOLLECTIVE ;  /* 0x000000000000791b */ /* 0x007fe20003800000 */
.L_x_870:
[----:B------:R-:W-:Y:S01]  /*af10*/  FADD.FTZ R38, R38, R39 ;  /* 0x0000002726267221 */ /* 0x000fe20000010000 */
[----:B------:R-:W-:Y:S01]  /*af20*/  HFMA2.MMA R28, -RZ, RZ, 0, 4.76837158203125e-07 ;  /* 0x00000008ff1c7435 */ /* 0x000fe200000001ff */
[----:B------:R-:W-:Y:S02]  /*af30*/  MOV R29, R21 ;  /* 0x00000015001d7202 */ /* 0x000fe40000000f00 */
[----:B------:R-:W-:-:S08]  /*af40*/  MOV R40, R30 ;  /* 0x0000001e00287202 */ /* 0x000fd00000000f00 */
[----:B------:R-:W-:Y:S05]  /*af50*/  WARPSYNC.COLLECTIVE R26, `(.L_x_871) ;  /* 0x000000001a087348 */ /* 0x000fea0003c00000 */
[----:B------:R0:W1:Y:S02]  /*af60*/  SHFL.BFLY P2, R30, R29, R28, R27 ;  /* 0x0c00001c1d1e7389 */ /* 0x000064000004001b */
[----:B01----:R-:W-:Y:S01]  /*af70*/  ENDCOLLECTIVE ;  /* 0x000000000000791b */ /* 0x003fe20003800000 */
.L_x_871:
[----:B------:R-:W-:Y:S01]  /*af80*/  FADD.FTZ R37, R37, R40 ;  /* 0x0000002825257221 */ /* 0x000fe20000010000 */
[----:B------:R-:W-:Y:S02]  /*af90*/  MOV R29, R18 ;  /* 0x00000012001d7202 */ /* 0x000fe40000000f00 */
[----:B------:R-:W-:-:S07]  /*afa0*/  MOV R42, R30 ;  /* 0x0000001e002a7202 */ /* 0x000fce0000000f00 */
[----:B------:R-:W-:Y:S05]  /*afb0*/  WARPSYNC.COLLECTIVE R26, `(.L_x_872) ;  /* 0x000000001a087348 */ /* 0x000fea0003c00000 */
[----:B------:R0:W1:Y:S02]  /*afc0*/  SHFL.BFLY P2, R30, R29, R28, R27 ;  /* 0x0c00001c1d1e7389 */ /* 0x000064000004001b */
[----:B01----:R-:W-:Y:S01]  /*afd0*/  ENDCOLLECTIVE ;  /* 0x000000000000791b */ /* 0x003fe20003800000 */
.L_x_872:
[----:B------:R-:W-:Y:S01]  /*afe0*/  FADD.FTZ R42, R42, R21 ;  /* 0x000000152a2a7221 */ /* 0x000fe20000010000 */
[----:B------:R-:W-:-:S04]  /*aff0*/  HFMA2.MMA R28, -RZ, RZ, 0, 2.384185791015625e-07 ;  /* 0x00000004ff1c7435 */ /* 0x000fc800000001ff */
[----:B------:R-:W-:Y:S02]  /*b000*/  MOV R29, R42 ;  /* 0x0000002a001d7202 */ /* 0x000fe40000000f00 */
[----:B------:R-:W-:-:S07]  /*b010*/  MOV R23, R30 ;  /* 0x0000001e00177202 */ /* 0x000fce0000000f00 */
[----:B------:R-:W-:Y:S05]  /*b020*/  WARPSYNC.COLLECTIVE R26, `(.L_x_873) ;  /* 0x000000001a087348 */ /* 0x000fea0003c00000 */
[----:B------:R0:W1:Y:S02]  /*b030*/  SHFL.BFLY P2, R30, R29, R28, R27 ;  /* 0x0c00001c1d1e7389 */ /* 0x000064000004001b */
[----:B01----:R-:W-:Y:S01]  /*b040*/  ENDCOLLECTIVE ;  /* 0x000000000000791b */ /* 0x003fe20003800000 */
.L_x_873:
        /* <DEDUP_REMOVED lines=8> */
.L_x_874:
[----:B------:R-:W-:Y:S01]  /*b0d0*/  FADD.FTZ R42, R42, R41 ;  /* 0x000000292a2a7221 */ /* 0x000fe20000010000 */
[----:B------:R-:W-:Y:S02]  /*b0e0*/  IADD3 R41, R15, R8, RZ ;  /* 0x000000080f297210 */ /* 0x000fe40007ffe0ff */
[----:B------:R-:W0:Y:S03]  /*b0f0*/  @!P0 LDC.64 R14, c[0x0][0x220] ;  /* 0x00008800ff0e8b82 */ /* 0x000e260000000a00 */
[----:B------:R-:W-:-:S04]  /*b100*/  @!P0 IMAD.WIDE R24, R41, 0x2, R24 ;  /* 0x0000000229188825 */ /* 0x000fc800078e0218 */
[C---:B------:R-:W-:Y:S01]  /*b110*/  @!P0 IMAD.WIDE R22, R41.reuse, 0x2, R22 ;  /* 0x0000000229168825 */ /* 0x040fe200078e0216 */
[----:B------:R-:W-:Y:S01]  /*b120*/  HFMA2.MMA R28, -RZ, RZ, 0, 1.1920928955078125e-07 ;  /* 0x00000002ff1c7435 */ /* 0x000fe200000001ff */
[----:B------:R-:W-:Y:S02]  /*b130*/  MOV R29, R42 ;  /* 0x0000002a001d7202 */ /* 0x000fe40000000f00 */
[----:B------:R-:W-:Y:S01]  /*b140*/  @!P0 IMAD.WIDE R18, R41, 0x2, R18 ;  /* 0x0000000229128825 */ /* 0x000fe200078e0212 */
[----:B------:R-:W-:-:S07]  /*b150*/  MOV R20, R30 ;  /* 0x0000001e00147202 */ /* 0x000fce0000000f00 */
[----:B0-----:R-:W-:Y:S05]  /*b160*/  WARPSYNC.COLLECTIVE R26, `(.L_x_875) ;  /* 0x000000001a087348 */ /* 0x001fea0003c00000 */
[----:B------:R1:W2:Y:S02]  /*b170*/  SHFL.BFLY P2, R30, R29, R28, R27 ;  /* 0x0c00001c1d1e7389 */ /* 0x0002a4000004001b */
[----:B012---:R-:W-:Y:S01]  /*b180*/  ENDCOLLECTIVE ;  /* 0x000000000000791b */ /* 0x007fe20003800000 */
.L_x_875:
[----:B------:R-:W-:Y:S01]  /*b190*/  FADD.FTZ R31, R31, R20 ;  /* 0x000000141f1f7221 */ /* 0x000fe20000010000 */
[C---:B------:R-:W-:Y:S01]  /*b1a0*/  @!P0 IMAD.WIDE R14, R41.reuse, 0x2, R14 ;  /* 0x00000002290e8825 */ /* 0x040fe200078e020e */
[----:B------:R-:W0:Y:S03]  /*b1b0*/  @!P0 LDC.64 R20, c[0x0][0x218] ;  /* 0x00008600ff148b82 */ /* 0x000e260000000a00 */
        /* <DEDUP_REMOVED lines=10> */
.L_x_876:
[----:B------:R0:W-:Y:S04]  /*b260*/  @!P0 STG.E.U16 desc[UR16][R24.64], R45 ;  /* 0x0000002d18008986 */ /* 0x0001e8000c101510 */
[----:B------:R1:W-:Y:S01]  /*b270*/  @!P0 STG.E.U16 desc[UR16][R22.64], R44 ;  /* 0x0000002c16008986 */ /* 0x0003e2000c101510 */
[----:B------:R-:W-:Y:S01]  /*b280*/  @!P0 F2FP.BF16.F32.PACK_AB R26, RZ, R38 ;  /* 0x00000026ff1a823e */ /* 0x000fe200000010ff */
[----:B------:R-:W-:Y:S01]  /*b290*/  HFMA2.MMA R28, -RZ, RZ, 0, 5.9604644775390625e-08 ;  /* 0x00000001ff1c7435 */ /* 0x000fe200000001ff */
        /* <DEDUP_REMOVED lines=10> */
.L_x_877:
        /* <DEDUP_REMOVED lines=11> */
.L_x_878:
[----:B------:R-:W-:Y:S01]  /*b3f0*/  FADD.FTZ R35, R42, R35 ;  /* 0x000000232a237221 */ /* 0x000fe20000010000 */
[----:B------:R-:W-:Y:S06]  /*b400*/  BRA `(.L_x_879) ;  /* 0xffffffe000dc7947 */ /* 0x000fec000383ffff */
.L_x_880:
        /* <DEDUP_REMOVED lines=15> */
.L_x_2236:


//--------------------- .text._ZN13group_norm_v218gn_bwd_cuda_kernelI13__nv_bfloat16Li480ELi2ELi16ELi120ELi1024ELb1ELb1ELi16ELi960ELi960ELi4ELb1ELi4ELb0ELb0ELNS_15WgradSyncMethodE3ENS_16CompileConditionILi900EEEEEvPT_S6_S6_PKS5_S8_S8_S8_PKfflPfPj --------------------------
	.section	.text._ZN13group_norm_v218gn_bwd_cuda_kernelI13__nv_bfloat16Li480ELi2ELi16ELi120ELi1024ELb1ELb1ELi16ELi960ELi960ELi4ELb1ELi4ELb0ELb0ELNS_15WgradSyncMethodE3ENS_16CompileConditionILi900EEEEEvPT_S6_S6_PKS5_S8_S8_S8_PKfflPfPj,"ax",@progbits
	.align	128
        .global         _ZN13group_norm_v218gn_bwd_cuda_kernelI13__nv_bfloat16Li480ELi2ELi16ELi120ELi1024ELb1ELb1ELi16ELi960ELi960ELi4ELb1ELi4ELb0ELb0ELNS_15WgradSyncMethodE3ENS_16CompileConditionILi900EEEEEvPT_S6_S6_PKS5_S8_S8_S8_PKfflPfPj
        .type           _ZN13group_norm_v218gn_bwd_cuda_kernelI13__nv_bfloat16Li480ELi2ELi16ELi120ELi1024ELb1ELb1ELi16ELi960ELi960ELi4ELb1ELi4ELb0ELb0ELNS_15WgradSyncMethodE3ENS_16CompileConditionILi900EEEEEvPT_S6_S6_PKS5_S8_S8_S8_PKfflPfPj,@function
        .size           _ZN13group_norm_v218gn_bwd_cuda_kernelI13__nv_bfloat16Li480ELi2ELi16ELi120ELi1024ELb1ELb1ELi16ELi960ELi960ELi4ELb1ELi4ELb0ELb0ELNS_15WgradSyncMethodE3ENS_16CompileConditionILi900EEEEEvPT_S6_S6_PKS5_S8_S8_S8_PKfflPfPj,(.L_x_2237 - _ZN13group_norm_v218gn_bwd_cuda_kernelI13__nv_bfloat16Li480ELi2ELi16ELi120ELi1024ELb1ELb1ELi16ELi960ELi960ELi4ELb1ELi4ELb0ELb0ELNS_15WgradSyncMethodE3ENS_16CompileConditionILi900EEEEEvPT_S6_S6_PKS5_S8_S8_S8_PKfflPfPj)
        .other          _ZN13group_norm_v218gn_bwd_cuda_kernelI13__nv_bfloat16Li480ELi2ELi16ELi120ELi1024ELb1ELb1ELi16ELi960ELi960ELi4ELb1ELi4ELb0ELb0ELNS_15WgradSyncMethodE3ENS_16CompileConditionILi900EEEEEvPT_S6_S6_PKS5_S8_S8_S8_PKfflPfPj,@"STO_CUDA_ENTRY STV_DEFAULT"
_ZN13group_norm_v218gn_bwd_cuda_kernelI13__nv_bfloat16Li480ELi2ELi16ELi120ELi1024ELb1ELb1ELi16ELi960ELi960ELi4ELb1ELi4ELb0ELb0ELNS_15WgradSyncMethodE3ENS_16CompileConditionILi900EEEEEvPT_S6_S6_PKS5_S8_S8_S8_PKfflPfPj:
.text._ZN13group_norm_v218gn_bwd_cuda_kernelI13__nv_bfloat16Li480ELi2ELi16ELi120ELi1024ELb1ELb1ELi16ELi960ELi960ELi4ELb1ELi4ELb0ELb0ELNS_15WgradSyncMethodE3ENS_16CompileConditionILi900EEEEEvPT_S6_S6_PKS5_S8_S8_S8_PKfflPfPj:
        /* <DEDUP_REMOVED lines=20> */
[----:B------:R-:W-:Y:S01]  /*0140*/  MOV R5, 0x7fffff81 ;  /* 0x7fffff8100057802 */ /* 0x000fe20000000f00 */
        /* <DEDUP_REMOVED lines=11> */
.L_x_883:
[----:B------:R-:W2:Y:S04]  /*0200*/  LD.E.STRONG.GPU R0, desc[UR12][R2.64] ;  /* 0x0000000c02007980 */ /* 0x000ea8000c10f900 */
[----:B--2---:R-:W-:Y:S01]  /*0210*/  CCTL.IVALL ;  /* 0x00000000ff00798f */ /* 0x004fe20002000000 */
[----:B------:R-:W-:Y:S05]  /*0220*/  YIELD ;  /* 0x0000000000007946 */ /* 0x000fea0003800000 */
[----:B-----5:R-:W-:-:S04]  /*0230*/  LOP3.LUT R0, R0, R5, RZ, 0x3c, !PT ;  /* 0x0000000500007212 */ /* 0x020fc800078e3cff */
[----:B------:R-:W-:-:S13]  /*0240*/  ISETP.GT.AND P0, PT, R0, -0x1, PT ;  /* 0xffffffff0000780c */ /* 0x000fda0003f04270 */
[----:B------:R-:W-:Y:S05]  /*0250*/  @P0 BRA `(.L_x_883) ;  /* 0xfffffffc00e80947 */ /* 0x000fea000383ffff */
.L_x_882:
[----:B------:R-:W-:Y:S05]  /*0260*/  WARPSYNC.ALL ;  /* 0x0000000000007948 */ /* 0x000fea0003800000 */
[----:B------:R-:W-:Y:S06]  /*0270*/  BAR.SYNC.DEFER_BLOCKING 0x0 ;  /* 0x0000000000007b1d */ /* 0x000fec0000010000 */
[----:B------:R-:W-:Y:S05]  /*0280*/  BRA `(.L_x_884) ;  /* 0x0000007400287947 */ /* 0x000fea0003800000 */
.L_x_881:
[----:B------:R-:W0:Y:S01]  /*0290*/  S2R R11, SR_TID.X ;  /* 0x00000000000b7919 */ /* 0x000e220000002100 */
[----:B------:R-:W-:Y:S02]  /*02a0*/  MOV R0, 0x400 ;  /* 0x0000040000007802 */ /* 0x000fe40000000f00 */
[----:B------:R-:W-:Y:S02]  /*02b0*/  CS2R R46, SRZ ;  /* 0x00000000002e7805 */ /* 0x000fe4000001ff00 */
[----:B------:R-:W-:Y:S01]  /*02c0*/  CS2R R44, SRZ ;  /* 0x00000000002c7805 */ /* 0x000fe2000001ff00 */
[----:B------:R-:W1:Y:S01]  /*02d0*/  S2R R9, SR_CgaCtaId ;  /* 0x0000000000097919 */ /* 0x000e620000008800 */
[----:B------:R-:W-:Y:S01]  /*02e0*/  IADD3 R0, R0, 0x3c00, RZ ;  /* 0x00003c0000007810 */ /* 0x000fe20007ffe0ff */
[----:B------:R-:W-:Y:S01]  /*02f0*/  UMOV UR4, URZ ;  /* 0x0000003f00047c82 */ /* 0x000fe20008000000 */
[----:B0-----:R-:W-:Y:S02]  /*0300*/  IADD3 R5, R11, 0x1e0, RZ ;  /* 0x000001e00b057810 */ /* 0x001fe40007ffe0ff */
[----:B------:R-:W-:-:S02]  /*0310*/  SHF.R.S32.HI R3, RZ, 0x1f, R11 ;  /* 0x0000001fff037819 */ /* 0x000fc4000001140b */
[----:B------:R-:W-:Y:S02]  /*0320*/  SHF.R.S32.HI R6, RZ, 0x1f, R5 ;  /* 0x0000001fff067819 */ /* 0x000fe40000011405 */
[----:B------:R-:W-:Y:S02]  /*0330*/  LEA.HI R4, R3, R11, RZ, 0x2 ;  /* 0x0000000b03047211 */ /* 0x000fe400078f10ff */
[----:B------:R-:W-:Y:S02]  /*0340*/  LEA.HI R7, R6, R5, RZ, 0x2 ;  /* 0x0000000506077211 */ /* 0x000fe400078f10ff */
[----:B------:R-:W-:Y:S02]  /*0350*/  SHF.R.S32.HI R12, RZ, 0x2, R4 ;  /* 0x00000002ff0c7819 */ /* 0x000fe40000011404 */
[----:B------:R-:W-:Y:S02]  /*0360*/  SHF.R.S32.HI R10, RZ, 0x2, R7 ;  /* 0x00000002ff0a7819 */ /* 0x000fe40000011407 */
[----:B-1----:R-:W-:-:S02]  /*0370*/  LEA R2, R9, R0, 0x18 ;  /* 0x0000000009027211 */ /* 0x002fc400078ec0ff */
[----:B------:R-:W-:Y:S02]  /*0380*/  LOP3.LUT R8, R7, 0xfffffffc, RZ, 0xc0, !PT ;  /* 0xfffffffc07087812 */ /* 0x000fe400078ec0ff */
[----:B------:R-:W-:Y:S02]  /*0390*/  IADD3 R0, R12, 0xf0, RZ ;  /* 0x000000f00c007810 */ /* 0x000fe40007ffe0ff */
[----:B------:R-:W-:Y:S02]  /*03a0*/  IADD3 R7, R10, 0xf0, RZ ;  /* 0x000000f00a077810 */ /* 0x000fe40007ffe0ff */
[----:B------:R-:W-:Y:S02]  /*03b0*/  LEA.HI R6, R6, R5, RZ, 0x4 ;  /* 0x0000000506067211 */ /* 0x000fe400078f20ff */
[----:B------:R-:W-:Y:S02]  /*03c0*/  IADD3 R8, R5, -R8, RZ ;  /* 0x8000000805087210 */ /* 0x000fe40007ffe0ff */
[----:B------:R-:W-:-:S02]  /*03d0*/  SHF.R.S32.HI R5, RZ, 0x1f, R0 ;  /* 0x0000001fff057819 */ /* 0x000fc40000011400 */
[-C--:B------:R-:W-:Y:S02]  /*03e0*/  LEA.HI R3, R3, R11.reuse, RZ, 0x4 ;  /* 0x0000000b03037211 */ /* 0x080fe400078f20ff */
[----:B------:R-:W-:Y:S02]  /*03f0*/  LOP3.LUT R4, R4, 0xfffffffc, RZ, 0xc0, !PT ;  /* 0xfffffffc04047812 */ /* 0x000fe400078ec0ff */
[----:B------:R-:W-:Y:S02]  /*0400*/  SHF.R.S32.HI R10, RZ, 0x1f, R7 ;  /* 0x0000001fff0a7819 */ /* 0x000fe40000011407 */
[----:B------:R-:W-:Y:S02]  /*0410*/  LEA.HI R5, R5, R0, RZ, 0x2 ;  /* 0x0000000005057211 */ /* 0x000fe400078f10ff */
[----:B------:R-:W-:Y:S02]  /*0420*/  SHF.R.U32.HI R3, RZ, 0x4, R3 ;  /* 0x00000004ff037819 */ /* 0x000fe40000011603 */
[----:B------:R-:W-:-:S02]  /*0430*/  IADD3 R4, -R4, R11, RZ ;  /* 0x0000000b04047210 */ /* 0x000fc40007ffe1ff */
[----:B------:R-:W-:Y:S02]  /*0440*/  LEA.HI R10, R10, R7, RZ, 0x2 ;  /* 0x000000070a0a7211 */ /* 0x000fe400078f10ff */
[----:B------:R-:W-:Y:S02]  /*0450*/  SHF.R.U32.HI R5, RZ, 0x2, R5 ;  /* 0x00000002ff057819 */ /* 0x000fe40000011605 */
[----:B------:R-:W-:Y:S02]  /*0460*/  SHF.R.U32.HI R7, RZ, 0x4, R6 ;  /* 0x00000004ff077819 */ /* 0x000fe40000011606 */
        /* <DEDUP_REMOVED lines=12> */
[----:B------:R1:W-:Y:S02]  /*0530*/  STL [R1+0x80], RZ ;  /* 0x000080ff01007387 */ /* 0x0003e40000100800 */
.L_x_896:
[----:B-12---:R-:W0:Y:S01]  /*0540*/  S2R R0, SR_TID.X ;  /* 0x0000000000007919 */ /* 0x006e220000002100 */
[----:B------:R-:W1:Y:S01]  /*0550*/  LDC.64 R14, c[0x0][0x238] ;  /* 0x00008e00ff0e7b82 */ /* 0x000e620000000a00 */
[----:B------:R-:W-:Y:S02]  /*0560*/  ULOP3.LUT UR7, UR10, 0x1, URZ, 0xc0, !UPT ;  /* 0x000000010a077892 */ /* 0x000fe4000f8ec03f */
[----:B------:R-:W-:Y:S01]  /*0570*/  USHF.R.U64 UR8, UR10, 0x1, UR5 ;  /* 0x000000010a087899 */ /* 0x000fe20008001205 */
[----:B------:R-:W-:Y:S01]  /*0580*/  STL [R1+0x138], R45 ;  /* 0x0001382d01007387 */ /* 0x000fe20000100800 */
[----:B------:R-:W-:Y:S02]  /*0590*/  UIMAD UR14, UR7, 0x3c0, URZ ;  /* 0x000003c0070e78a4 */ /* 0x000fe4000f8e023f */
[----:B------:R-:W-:Y:S01]  /*05a0*/  USHF.L.U32 UR7, UR16, 0x4, URZ ;  /* 0x0000000410077899 */ /* 0x000fe2000800063f */
[----:B------:R-:W2:Y:S01]  /*05b0*/  LDC.64 R8, c[0x0][0x240] ;  /* 0x00009000ff087b82 */ /* 0x000ea20000000a00 */
[----:B------:R-:W-:Y:S01]  /*05c0*/  USHF.R.U32.HI UR9, URZ, 0x1, UR5 ;  /* 0x000000013f097899 */ /* 0x000fe20008011605 */
[----:B------:R-:W-:Y:S01]  /*05d0*/  MOV R3, UR8 ;  /* 0x0000000800037c02 */ /* 0x000fe20008000f00 */
[----:B------:R-:W-:-:S02]  /*05e0*/  ULOP3.LUT UR7, UR7, 0x3f0, URZ, 0xc0, !UPT ;  /* 0x000003f007077892 */ /* 0x000fc4000f8ec03f */
[----:B------:R-:W-:Y:S01]  /*05f0*/  UIMAD UR17, UR9, 0x1e0000, URZ ;  /* 0x001e0000091178a4 */ /* 0x000fe2000f8e023f */
[----:B------:R-:W-:Y:S01]  /*0600*/  ULDC.64 UR18, c[0x0][0x228] ;  /* 0x00008a0000127ab9 */ /* 0x000fe20000000a00 */
[----:B0-----:R-:W-:-:S05]  /*0610*/  IMAD.WIDE.U32 R16, R0, -0x77777777, RZ ;  /* 0x8888888900107825 */ /* 0x001fca00078e00ff */
[----:B------:R-:W-:-:S04]  /*0620*/  SHF.R.U32.HI R16, RZ, 0x7, R17 ;  /* 0x00000007ff107819 */ /* 0x000fc80000011611 */
[C---:B------:R-:W-:Y:S01]  /*0630*/  IADD3 R20, R16.reuse, UR7, RZ ;  /* 0x0000000710147c10 */ /* 0x040fe2000fffe0ff */
[----:B------:R-:W-:Y:S01]  /*0640*/  IMAD R10, R16, -0xf0, R0 ;  /* 0xffffff10100a7824 */ /* 0x000fe200078e0200 */
[----:B------:R-:W-:Y:S01]  /*0650*/  MOV R0, UR9 ;  /* 0x0000000900007c02 */ /* 0x000fe20008000f00 */
[----:B------:R-:W-:Y:S01]  /*0660*/  ULDC.64 UR8, c[0x0][0x248] ;  /* 0x0000920000087ab9 */ /* 0x000fe20000000a00 */
[----:B------:R-:W-:Y:S01]  /*0670*/  ULDC UR7, c[0x0][0x250] ;  /* 0x0000940000077ab9 */ /* 0x000fe20000000800 */
[----:B------:R-:W-:Y:S01]  /*0680*/  IMAD R20, R20, 0x780, RZ ;  /* 0x0000078014147824 */ /* 0x000fe200078e02ff */
[----:B------:R-:W-:-:S04]  /*0690*/  LEA R4, R10, UR14, 0x2 ;  /* 0x0000000e0a047c11 */ /* 0x000fc8000f8e10ff */
[----:B------:R-:W-:Y:S01]  /*06a0*/  SHF.R.S32.HI R5, RZ, 0x1f, R4 ;  /* 0x0000001fff057819 */ /* 0x000fe20000011404 */
[----:B-1----:R-:W-:-:S04]  /*06b0*/  IMAD.WIDE R14, R4, 0x2, R14 ;  /* 0x00000002040e7825 */ /* 0x002fc800078e020e */
[----:B------:R-:W-:Y:S01]  /*06c0*/  IMAD.WIDE.U32 R6, R4, -0x77777777, RZ ;  /* 0x8888888904067825 */ /* 0x000fe200078e00ff */
[----:B------:R-:W3:Y:S03]  /*06d0*/  LDG.E.64.CONSTANT R24, desc[UR12][R14.64] ;  /* 0x0000000c0e187981 */ /* 0x000ee6000c1e9b00 */
[----:B------:R-:W-:Y:S01]  /*06e0*/  IMAD.WIDE.U32 R12, R3, 0x1e0000, R4 ;  /* 0x001e0000030c7825 */ /* 0x000fe200078e0004 */
[----:B------:R-:W-:-:S04]  /*06f0*/  SHF.R.U32.HI R11, RZ, 0x6, R7 ;  /* 0x00000006ff0b7819 */ /* 0x000fc80000011607 */
[C---:B------:R-:W-:Y:S01]  /*0700*/  LEA R6, P0, R3.reuse, R11, 0x4 ;  /* 0x0000000b03067211 */ /* 0x040fe200078020ff */
[----:B------:R0:W-:Y:S03]  /*0710*/  STL [R1+0xd0], R11 ;  /* 0x0000d00b01007387 */ /* 0x0001e60000100800 */
[----:B------:R-:W-:Y:S02]  /*0720*/  LEA.HI.X R5, R3, RZ, R0, 0x4, P0 ;  /* 0x000000ff03057211 */ /* 0x000fe400000f2400 */
[----:B------:R-:W-:Y:S02]  /*0730*/  IADD3 R0, P1, R20, R12, RZ ;  /* 0x0000000c14007210 */ /* 0x000fe40007f3e0ff */
[----:B------:R-:W-:Y:S02]  /*0740*/  LEA R42, P0, R6, UR8, 0x3 ;  /* 0x00000008062a7c11 */ /* 0x000fe4000f8018ff */
[----:B------:R-:W-:-:S02]  /*0750*/  SHF.L.U32 R22, R0, 0x1, RZ ;  /* 0x0000000100167819 */ /* 0x000fc400000006ff */
[----:B0-----:R-:W-:Y:S02]  /*0760*/  IADD3 R11, R13, UR17, RZ ;  /* 0x000000110d0b7c10 */ /* 0x001fe4000fffe0ff */
[----:B------:R-:W-:Y:S01]  /*0770*/  LEA.HI.X R43, R6, UR9, R5, 0x3, P0 ;  /* 0x00000009062b7c11 */ /* 0x000fe200080f1c05 */
[----:B------:R-:W-:Y:S01]  /*0780*/  ULDC.64 UR8, c[0x0][0x230] ;  /* 0x00008c0000087ab9 */ /* 0x000fe20000000a00 */
[----:B------:R-:W-:Y:S02]  /*0790*/  IADD3.X R3, RZ, R11, RZ, P1, !PT ;  /* 0x0000000bff037210 */ /* 0x000fe40000ffe4ff */
[----:B------:R-:W-:Y:S02]  /*07a0*/  IADD3 R6, P0, R22, UR8, RZ ;  /* 0x0000000816067c10 */ /* 0x000fe4000ff1e0ff */
[----:B------:R-:W-:Y:S01]  /*07b0*/  SHF.L.U64.HI R21, R0, 0x1, R3 ;  /* 0x0000000100157819 */ /* 0x000fe20000010203 */
[----:B--2---:R-:W-:Y:S01]  /*07c0*/  IMAD.WIDE R8, R4, 0x2, R8 ;  /* 0x0000000204087825 */ /* 0x004fe200078e0208 */
[----:B------:R-:W2:Y:S01]  /*07d0*/  LDG.E.64.CONSTANT R42, desc[UR12][R42.64] ;  /* 0x0000000c2a2a7981 */ /* 0x000ea2000c1e9b00 */
[----:B------:R-:W-:-:S02]  /*07e0*/  IADD3 R3, R20, 0xf00, RZ ;  /* 0x00000f0014037810 */ /* 0x000fc40007ffe0ff */
[----:B------:R-:W-:Y:S01]  /*07f0*/  IADD3.X R7, R21, UR9, RZ, P0, !PT ;  /* 0x0000000915077c10 */ /* 0x000fe200087fe4ff */
[----:B------:R-:W-:Y:S04]  /*0800*/  STL [R1+0xc8], R21 ;  /* 0x0000c81501007387 */ /* 0x000fe80000100800 */
[----:B------:R-:W-:Y:S04]  /*0810*/  STL [R1+0xa8], R22 ;  /* 0x0000a81601007387 */ /* 0x000fe80000100800 */
[----:B------:R-:W4:Y:S01]  /*0820*/  LDG.E.64.CONSTANT R40, desc[UR12][R8.64] ;  /* 0x0000000c08287981 */ /* 0x000f22000c1e9b00 */
[----:B---3--:R-:W-:-:S03]  /*0830*/  MOV R19, R24 ;  /* 0x0000001800137202 */ /* 0x008fc60000000f00 */
[----:B------:R0:W-:Y:S01]  /*0840*/  STL.64 [R1+0x18], R24 ;  /* 0x0000181801007387 */ /* 0x0001e20000100a00 */
[----:B------:R-:W-:-:S03]  /*0850*/  MOV R17, R25 ;  /* 0x0000001900117202 */ /* 0x000fc60000000f00 */
[----:B0-----:R0:W3:Y:S01]  /*0860*/  LDG.E.64.CONSTANT R24, desc[UR12][R6.64] ;  /* 0x0000000c06187981 */ /* 0x0010e2000c1e9b00 */
[----:B------:R-:W-:-:S04]  /*0870*/  IADD3 R3, P1, R3, R12, RZ ;  /* 0x0000000c03037210 */ /* 0x000fc80007f3e0ff */
[----:B------:R-:W-:Y:S02]  /*0880*/  IADD3.X R0, RZ, R11, RZ, P1, !PT ;  /* 0x0000000bff007210 */ /* 0x000fe40000ffe4ff */
[C---:B------:R-:W-:Y:S02]  /*0890*/  SHF.L.U32 R18, R3.reuse, 0x1, RZ ;  /* 0x0000000103127819 */ /* 0x040fe400000006ff */
[----:B0-----:R-:W-:Y:S02]  /*08a0*/  SHF.L.U64.HI R6, R3, 0x1, R0 ;  /* 0x0000000103067819 */ /* 0x001fe40000010200 */
[----:B------:R-:W-:Y:S02]  /*08b0*/  IADD3 R38, P0, R18, UR8, RZ ;  /* 0x0000000812267c10 */ /* 0x000fe4000ff1e0ff */
[----:B------:R-:W-:Y:S02]  /*08c0*/  IADD3 R3, R20, 0x1e00, RZ ;  /* 0x00001e0014037810 */ /* 0x000fe40007ffe0ff */
[----:B------:R-:W-:-:S02]  /*08d0*/  IADD3.X R39, R6, UR9, RZ, P0, !PT ;  /* 0x0000000906277c10 */ /* 0x000fc400087fe4ff */
[----:B------:R-:W-:-:S04]  /*08e0*/  IADD3 R36, P0, R22, UR18, RZ ;  /* 0x0000001216247c10 */ /* 0x000fc8000ff1e0ff */
[----:B------:R-:W-:Y:S01]  /*08f0*/  IADD3.X R37, R21, UR19, RZ, P0, !PT ;  /* 0x0000001315257c10 */ /* 0x000fe200087fe4ff */
[----:B------:R-:W4:Y:S01]  /*0900*/  LDG.E.64.CONSTANT R38, desc[UR12][R38.64] ;  /* 0x0000000c26267981 */ /* 0x000f22000c1e9b00 */
[----:B------:R-:W-:-:S04]  /*0910*/  IADD3 R3, P0, R3, R12, RZ ;  /* 0x0000000c03037210 */ /* 0x000fc80007f1e0ff */
[----:B------:R-:W-:Y:S01]  /*0920*/  IADD3.X R0, RZ, R11, RZ, P0, !PT ;  /* 0x0000000bff007210 */ /* 0x000fe200007fe4ff */
[----:B------:R-:W4:Y:S01]  /*0930*/  LDG.E.64.CONSTANT R36, desc[UR12][R36.64] ;  /* 0x0000000c24247981 */ /* 0x000f22000c1e9b00 */
[C---:B------:R-:W-:Y:S02]  /*0940*/  SHF.L.U32 R5, R3.reuse, 0x1, RZ ;  /* 0x0000000103057819 */ /* 0x040fe400000006ff */
[----:B------:R-:W-:Y:S02]  /*0950*/  SHF.L.U64.HI R4, R3, 0x1, R0 ;  /* 0x0000000103047819 */ /* 0x000fe40000010200 */
[----:B------:R-:W-:Y:S02]  /*0960*/  IADD3 R34, P0, R5, UR8, RZ ;  /* 0x0000000805227c10 */ /* 0x000fe4000ff1e0ff */
[----:B------:R-:W-:Y:S02]  /*0970*/  IADD3 R3, R20, 0x2d00, RZ ;  /* 0x00002d0014037810 */ /* 0x000fe40007ffe0ff */
[----:B------:R-:W-:-:S02]  /*0980*/  IADD3.X R35, R4, UR9, RZ, P0, !PT ;  /* 0x0000000904237c10 */ /* 0x000fc400087fe4ff */
[----:B------:R-:W-:-:S04]  /*0990*/  IADD3 R32, P0, R18, UR18, RZ ;  /* 0x0000001212207c10 */ /* 0x000fc8000ff1e0ff */
[----:B------:R-:W-:Y:S01]  /*09a0*/  IADD3.X R33, R6, UR19, RZ, P0, !PT ;  /* 0x0000001306217c10 */ /* 0x000fe200087fe4ff */
[----:B-----5:R-:W-:Y:S01]  /*09b0*/  IMAD R10, R10, 0x18, R2 ;  /* 0x000000180a0a7824 */ /* 0x020fe200078e0202 */
[----:B------:R-:W-:Y:S01]  /*09c0*/  IADD3 R3, P0, R3, R12, RZ ;  /* 0x0000000c03037210 */ /* 0x000fe20007f1e0ff */
[----:B------:R-:W4:Y:S03]  /*09d0*/  LDG.E.64.CONSTANT R34, desc[UR12][R34.64] ;  /* 0x0000000c22227981 */ /* 0x000f26000c1e9b00 */
[----:B------:R-:W-:Y:S01]  /*09e0*/  IADD3.X R0, RZ, R11, RZ, P0, !PT ;  /* 0x0000000bff007210 */ /* 0x000fe200007fe4ff */
[----:B------:R-:W4:Y:S03]  /*09f0*/  LDG.E.64.CONSTANT R32, desc[UR12][R32.64] ;  /* 0x0000000c20207981 */ /* 0x000f26000c1e9b00 */
[C---:B------:R-:W-:Y:S01]  /*0a00*/  SHF.L.U64.HI R7, R3.reuse, 0x1, R0 ;  /* 0x0000000103077819 */ /* 0x040fe20000010200 */
[----:B---3--:R-:W-:Y:S04]  /*0a10*/  STL.64 [R1+0x8], R24 ;  /* 0x0000081801007387 */ /* 0x008fe80000100a00 */
[----:B------:R0:W-:Y:S02]  /*0a20*/  STL [R1+0xc0], R18 ;  /* 0x0000c01201007387 */ /* 0x0001e40000100800 */
[----:B0-----:R-:W-:-:S04]  /*0a30*/  SHF.L.U32 R18, R3, 0x1, RZ ;  /* 0x0000000103127819 */ /* 0x001fc800000006ff */
[----:B------:R-:W-:-:S04]  /*0a40*/  IADD3 R30, P0, R18, UR8, RZ ;  /* 0x00000008121e7c10 */ /* 0x000fc8000ff1e0ff */
[----:B------:R-:W-:Y:S02]  /*0a50*/  IADD3.X R31, R7, UR9, RZ, P0, !PT ;  /* 0x00000009071f7c10 */ /* 0x000fe400087fe4ff */
[----:B------:R-:W-:-:S04]  /*0a60*/  IADD3 R28, P0, R5, UR18, RZ ;  /* 0x00000012051c7c10 */ /* 0x000fc8000ff1e0ff */
[----:B------:R-:W-:Y:S01]  /*0a70*/  IADD3.X R29, R4, UR19, RZ, P0, !PT ;  /* 0x00000013041d7c10 */ /* 0x000fe200087fe4ff */
[----:B------:R-:W3:Y:S05]  /*0a80*/  LDG.E.64.CONSTANT R30, desc[UR12][R30.64] ;  /* 0x0000000c1e1e7981 */ /* 0x000eea000c1e9b00 */
[----:B------:R-:W3:Y:S01]  /*0a90*/  LDG.E.64.CONSTANT R28, desc[UR12][R28.64] ;  /* 0x0000000c1c1c7981 */ /* 0x000ee2000c1e9b00 */
[----:B------:R-:W-:-:S04]  /*0aa0*/  IADD3 R3, R20, 0x3c00, RZ ;  /* 0x00003c0014037810 */ /* 0x000fc80007ffe0ff */
[----:B------:R-:W-:Y:S01]  /*0ab0*/  IADD3 R0, P0, R3, R12, RZ ;  /* 0x0000000c03007210 */ /* 0x000fe20007f1e0ff */
[----:B--2---:R-:W-:Y:S01]  /*0ac0*/  FADD.FTZ R3, R43, UR7 ;  /* 0x000000072b037e21 */ /* 0x004fe20008010000 */
[----:B------:R-:W-:-:S05]  /*0ad0*/  MOV R15, R24 ;  /* 0x00000018000f7202 */ /* 0x000fca0000000f00 */
[----:B------:R-:W0:Y:S01]  /*0ae0*/  MUFU.RSQ R3, R3 ;  /* 0x0000000300037308 */ /* 0x000e220000001400 */
[----:B------:R-:W-:Y:S01]  /*0af0*/  MOV R14, R25 ;  /* 0x00000019000e7202 */ /* 0x000fe20000000f00 */
[----:B------:R1:W-:Y:S04]  /*0b00*/  STL [R1+0xc4], R6 ;  /* 0x0000c40601007387 */ /* 0x0003e80000100800 */
[----:B------:R2:W-:Y:S01]  /*0b10*/  STL [R1+0xb8], R5 ;  /* 0x0000b80501007387 */ /* 0x0005e20000100800 */
[----:B------:R-:W-:-:S03]  /*0b20*/  PRMT R13, R14, 0x7632, R13 ;  /* 0x000076320e0d7816 */ /* 0x000fc6000000000d */
[----:B------:R4:W-:Y:S01]  /*0b30*/  STL [R1+0xbc], R4 ;  /* 0x0000bc0401007387 */ /* 0x0009e20000100800 */
[----:B-1----:R-:W-:-:S03]  /*0b40*/  SHF.L.U32 R6, R15, 0x10, RZ ;  /* 0x000000100f067819 */ /* 0x002fc600000006ff */
[----:B------:R1:W-:Y:S01]  /*0b50*/  STL [R1+0xb4], R18 ;  /* 0x0000b41201007387 */ /* 0x0003e20000100800 */
[----:B--2---:R-:W-:Y:S01]  /*0b60*/  IADD3.X R5, RZ, R11, RZ, P0, !PT ;  /* 0x0000000bff057210 */ /* 0x004fe200007fe4ff */
[----:B------:R-:W-:Y:S02]  /*0b70*/  FADD.FTZ R6, -R42, R6 ;  /* 0x000000062a067221 */ /* 0x000fe40000010100 */
[----:B------:R-:W-:Y:S01]  /*0b80*/  STL [R1+0xcc], R7 ;  /* 0x0000cc0701007387 */ /* 0x000fe20000100800 */
[C---:B------:R-:W-:Y:S02]  /*0b90*/  SHF.L.U32 R21, R0.reuse, 0x1, RZ ;  /* 0x0000000100157819 */ /* 0x040fe400000006ff */
[----:B------:R-:W-:Y:S02]  /*0ba0*/  SHF.L.U64.HI R54, R0, 0x1, R5 ;  /* 0x0000000100367819 */ /* 0x000fe40000010205 */
[----:B------:R-:W-:Y:S01]  /*0bb0*/  SHF.L.U32 R13, R13, 0x10, RZ ;  /* 0x000000100d0d7819 */ /* 0x000fe200000006ff */
[----:B0-----:R-:W-:Y:S01]  /*0bc0*/  FMUL.FTZ R45, R3, R6 ;  /* 0x00000006032d7220 */ /* 0x001fe20000410000 */
[----:B------:R-:W-:-:S02]  /*0bd0*/  SHF.L.U32 R0, R19, 0x10, RZ ;  /* 0x0000001013007819 */ /* 0x000fc400000006ff */
[----:B------:R-:W-:Y:S01]  /*0be0*/  PRMT R48, R17, 0x7632, R48 ;  /* 0x0000763211307816 */ /* 0x000fe20000000030 */
[----:B------:R-:W-:Y:S01]  /*0bf0*/  FADD.FTZ R13, -R42, R13 ;  /* 0x0000000d2a0d7221 */ /* 0x000fe20000010100 */
[----:B----4-:R-:W-:Y:S02]  /*0c00*/  PRMT R8, R41, 0x7632, R8 ;  /* 0x0000763229087816 */ /* 0x010fe40000000008 */
[----:B------:R-:W-:Y:S01]  /*0c10*/  IADD3 R26, P0, R21, UR8, RZ ;  /* 0x00000008151a7c10 */ /* 0x000fe2000ff1e0ff */
[----:B------:R-:W-:Y:S01]  /*0c20*/  FMUL.FTZ R13, R3, R13 ;  /* 0x0000000d030d7220 */ /* 0x000fe20000410000 */
[----:B------:R-:W-:Y:S02]  /*0c30*/  SHF.L.U32 R48, R48, 0x10, RZ ;  /* 0x0000001030307819 */ /* 0x000fe400000006ff */
[----:B------:R-:W-:Y:S02]  /*0c40*/  SHF.L.U32 R8, R8, 0x10, RZ ;  /* 0x0000001008087819 */ /* 0x000fe400000006ff */
[----:B------:R-:W-:-:S02]  /*0c50*/  SHF.L.U32 R4, R17, 0x10, RZ ;  /* 0x0000001011047819 */ /* 0x000fc400000006ff */
[----:B------:R-:W-:Y:S02]  /*0c60*/  IADD3.X R27, R54, UR9, RZ, P0, !PT ;  /* 0x00000009361b7c10 */ /* 0x000fe400087fe4ff */
[----:B------:R-:W-:Y:S01]  /*0c70*/  IADD3 R24, P0, R18, UR18, RZ ;  /* 0x0000001212187c10 */ /* 0x000fe2000ff1e0ff */
[----:B-1----:R-:W-:Y:S01]  /*0c80*/  FFMA.FTZ R18, R13, R48, R8 ;  /* 0x000000300d127223 */ /* 0x002fe20000010008 */
[----:B------:R-:W-:Y:S02]  /*0c90*/  SHF.L.U32 R5, R14, 0x10, RZ ;  /* 0x000000100e057819 */ /* 0x000fe400000006ff */
[----:B------:R-:W-:Y:S01]  /*0ca0*/  SHF.L.U32 R6, R38, 0x10, RZ ;  /* 0x0000001026067819 */ /* 0x000fe200000006ff */
[----:B------:R-:W-:Y:S01]  /*0cb0*/  FMUL.FTZ R50, R18, -1.4426950216293334961 ;  /* 0xbfb8aa3b12327820 */ /* 0x000fe20000410000 */
[----:B------:R-:W-:Y:S01]  /*0cc0*/  SHF.L.U32 R60, R41, 0x10, RZ ;  /* 0x00000010293c7819 */ /* 0x000fe200000006ff */
[----:B------:R-:W-:Y:S01]  /*0cd0*/  FADD.FTZ R5, -R42, R5 ;  /* 0x000000052a057221 */ /* 0x000fe20000010100 */
[----:B------:R-:W-:Y:S01]  /*0ce0*/  PRMT R9, R40, 0x7632, R9 ;  /* 0x0000763228097816 */ /* 0x000fe20000000009 */
[----:B------:R-:W2:Y:S02]  /*0cf0*/  LDG.E.64.CONSTANT R26, desc[UR12][R26.64] ;  /* 0x0000000c1a1a7981 */ /* 0x000ea4000c1e9b00 */
[----:B------:R-:W0:Y:S01]  /*0d00*/  MUFU.EX2 R50, R50 ;  /* 0x0000003200327308 */ /* 0x000e220000000800 */
[----:B------:R-:W-:Y:S01]  /*0d10*/  FMUL.FTZ R61, R3, R5 ;  /* 0x00000005033d7220 */ /* 0x000fe20000410000 */
[----:B------:R-:W-:Y:S01]  /*0d20*/  SHF.L.U32 R5, R39, 0x10, RZ ;  /* 0x0000001027057819 */ /* 0x000fe200000006ff */
[----:B------:R-:W-:-:S02]  /*0d30*/  FADD.FTZ R6, -R42, R6 ;  /* 0x000000062a067221 */ /* 0x000fc40000010100 */
[----:B------:R-:W-:Y:S02]  /*0d40*/  FFMA.FTZ R53, R61, R4, R60 ;  /* 0x000000043d357223 */ /* 0x000fe4000001003c */
[----:B------:R-:W-:Y:S01]  /*0d50*/  FADD.FTZ R5, -R42, R5 ;  /* 0x000000052a057221 */ /* 0x000fe20000010100 */
[----:B------:R-:W-:Y:S01]  /*0d60*/  PRMT R51, R15, 0x7632, R51 ;  /* 0x000076320f337816 */ /* 0x000fe20000000033 */
[----:B0-----:R-:W-:Y:S01]  /*0d70*/  FADD.FTZ R50, R50, 1 ;  /* 0x3f80000032327421 */ /* 0x001fe20000010000 */
[----:B------:R-:W-:-:S05]  /*0d80*/  IADD3.X R25, R7, UR19, RZ, P0, !PT ;  /* 0x0000001307197c10 */ /* 0x000fca00087fe4ff */
[----:B------:R-:W-:Y:S01]  /*0d90*/  MUFU.RCP R50, R50 ;  /* 0x0000003200327308 */ /* 0x000fe20000001000 */
[----:B------:R-:W-:Y:S01]  /*0da0*/  PRMT R43, R19, 0x7632, R43 ;  /* 0x00007632132b7816 */ /* 0x000fe2000000002b */
[----:B------:R-:W4:Y:S04]  /*0db0*/  LDG.E.64.CONSTANT R24, desc[UR12][R24.64] ;  /* 0x0000000c18187981 */ /* 0x000f28000c1e9b00 */
[----:B---3--:R-:W-:Y:S04]  /*0dc0*/  STL [R1+0x134], R30 ;  /* 0x0001341e01007387 */ /* 0x008fe80000100800 */
[----:B------:R-:W-:Y:S04]  /*0dd0*/  STL [R1+0x130], R31 ;  /* 0x0001301f01007387 */ /* 0x000fe80000100800 */
[----:B------:R0:W-:Y:S02]  /*0de0*/  STL [R1+0x12c], R29 ;  /* 0x00012c1d01007387 */ /* 0x0001e40000100800 */
[----:B0-----:R-:W-:-:S05]  /*0df0*/  SHF.L.U32 R29, R40, 0x10, RZ ;  /* 0x00000010281d7819 */ /* 0x001fca00000006ff */
[----:B------:R-:W-:-:S04]  /*0e00*/  FFMA.FTZ R57, R45, R0, R29 ;  /* 0x000000002d397223 */ /* 0x000fc8000001001d */
[----:B------:R-:W-:-:S06]  /*0e10*/  FMUL.FTZ R17, R57, -1.4426950216293334961 ;  /* 0xbfb8aa3b39117820 */ /* 0x000fcc0000410000 */
[----:B------:R-:W0:Y:S01]  /*0e20*/  MUFU.EX2 R17, R17 ;  /* 0x0000001100117308 */ /* 0x000e220000000800 */
[----:B------:R-:W-:Y:S04]  /*0e30*/  STL [R1+0xac], R21 ;  /* 0x0000ac1501007387 */ /* 0x000fe80000100800 */
[----:B------:R-:W-:Y:S04]  /*0e40*/  STL [R1+0xb0], R54 ;  /* 0x0000b03601007387 */ /* 0x000fe80000100800 */
[----:B------:R1:W-:Y:S01]  /*0e50*/  STL [R1+0xe4], R40 ;  /* 0x0000e42801007387 */ /* 0x0003e20000100800 */
[----:B0-----:R-:W-:-:S03]  /*0e60*/  FADD.FTZ R17, R17, 1 ;  /* 0x3f80000011117421 */ /* 0x001fc60000010000 */
[----:B------:R-:W-:Y:S01]  /*0e70*/  STL [R1+0x34], R29 ;  /* 0x0000341d01007387 */ /* 0x000fe20000100800 */
[----:B------:R-:W0:Y:S03]  /*0e80*/  MUFU.RCP R49, R17 ;  /* 0x0000001100317308 */ /* 0x000e260000001000 */
[----:B------:R-:W-:Y:S01]  /*0e90*/  STL [R1+0x50], R60 ;  /* 0x0000503c01007387 */ /* 0x000fe20000100800 */
[----:B-1----:R-:W-:-:S03]  /*0ea0*/  FMUL.FTZ R40, R3, R5 ;  /* 0x0000000503287220 */ /* 0x002fc60000410000 */
[----:B------:R1:W-:Y:S01]  /*0eb0*/  STL [R1+0xe8], R41 ;  /* 0x0000e82901007387 */ /* 0x0003e20000100800 */
[----:B------:R-:W-:Y:S01]  /*0ec0*/  FFMA.FTZ R15, R4, R40, R60 ;  /* 0x00000028040f7223 */ /* 0x000fe2000001003c */
[----:B-1----:R-:W-:Y:S01]  /*0ed0*/  FMUL.FTZ R41, R3, R6 ;  /* 0x0000000603297220 */ /* 0x002fe20000410000 */
[----:B------:R-:W-:Y:S02]  /*0ee0*/  FMUL.FTZ R6, R53, -1.4426950216293334961 ;  /* 0xbfb8aa3b35067820 */ /* 0x000fe40000410000 */
[----:B------:R-:W-:-:S04]  /*0ef0*/  FMUL.FTZ R7, R15, -1.4426950216293334961 ;  /* 0xbfb8aa3b0f077820 */ /* 0x000fc80000410000 */
[----:B------:R-:W1:Y:S01]  /*0f00*/  MUFU.EX2 R6, R6 ;  /* 0x0000000600067308 */ /* 0x000e620000000800 */
[----:B------:R-:W-:Y:S01]  /*0f10*/  STL [R1+0x6c], R45 ;  /* 0x00006c2d01007387 */ /* 0x000fe20000100800 */
[----:B0-----:R-:W-:-:S03]  /*0f20*/  FADD.FTZ R58, -R49, 1 ;  /* 0x3f800000313a7421 */ /* 0x001fc60000010100 */
[----:B------:R-:W-:Y:S03]  /*0f30*/  STL [R1+0x70], R61 ;  /* 0x0000703d01007387 */ /* 0x000fe60000100800 */
[----:B------:R-:W0:Y:S01]  /*0f40*/  MUFU.EX2 R7, R7 ;  /* 0x0000000700077308 */ /* 0x000e220000000800 */
[----:B------:R-:W-:Y:S01]  /*0f50*/  STL [R1+0x74], R41 ;  /* 0x0000742901007387 */ /* 0x000fe20000100800 */
[----:B------:R-:W-:-:S03]  /*0f60*/  FFMA.FTZ R57, R57, R58, 1 ;  /* 0x3f80000039397423 */ /* 0x000fc6000001003a */
[----:B------:R-:W-:Y:S04]  /*0f70*/  STL [R1+0x78], R40 ;  /* 0x0000782801007387 */ /* 0x000fe80000100800 */
[----:B------:R3:W-:Y:S01]  /*0f80*/  STL [R1+0xec], R2 ;  /* 0x0000ec0201007387 */ /* 0x0007e20000100800 */
[----:B------:R-:W-:Y:S01]  /*0f90*/  FMUL.FTZ R57, R49, R57 ;  /* 0x0000003931397220 */ /* 0x000fe20000410000 */
[----:B------:R-:W-:Y:S01]  /*0fa0*/  FADD.FTZ R49, -R50, 1 ;  /* 0x3f80000032317421 */ /* 0x000fe20000010100 */
[----:B-1----:R-:W-:Y:S01]  /*0fb0*/  FADD.FTZ R19, R6, 1 ;  /* 0x3f80000006137421 */ /* 0x002fe20000010000 */
[----:B---3--:R-:W-:Y:S02]  /*0fc0*/  LEA R2, R16, R10, 0x3 ;  /* 0x0000000a10027211 */ /* 0x008fe400078e18ff */
[----:B------:R-:W-:-:S02]  /*0fd0*/  IADD3 R10, R20, 0x4b00, RZ ;  /* 0x00004b00140a7810 */ /* 0x000fc40007ffe0ff */
[----:B------:R-:W-:Y:S02]  /*0fe0*/  IADD3 R16, R20, 0x5a00, RZ ;  /* 0x00005a0014107810 */ /* 0x000fe40007ffe0ff */
[-C--:B------:R-:W-:Y:S01]  /*0ff0*/  IADD3 R10, P1, R10, R12.reuse, RZ ;  /* 0x0000000c0a0a7210 */ /* 0x080fe20007f3e0ff */
[----:B------:R-:W-:Y:S01]  /*1000*/  FFMA.FTZ R18, R18, R49, 1 ;  /* 0x3f80000012127423 */ /* 0x000fe20000010031 */
[----:B------:R-:W-:Y:S02]  /*1010*/  IADD3 R6, P0, R16, R12, RZ ;  /* 0x0000000c10067210 */ /* 0x000fe40007f1e0ff */
[----:B------:R-:W-:Y:S02]  /*1020*/  IADD3.X R16, RZ, R11, RZ, P1, !PT ;  /* 0x0000000bff107210 */ /* 0x000fe40000ffe4ff */
[----:B------:R-:W-:Y:S01]  /*1030*/  SHF.L.U32 R49, R36, 0x10, RZ ;  /* 0x0000001024317819 */ /* 0x000fe200000006ff */
[----:B------:R-:W-:Y:S01]  /*1040*/  STL [R1+0x9c], R2 ;  /* 0x00009c0201007387 */ /* 0x000fe20000100800 */
[----:B------:R-:W-:Y:S01]  /*1050*/  PRMT R17, R38, 0x7632, R17 ;  /* 0x0000763226117816 */ /* 0x000fe20000000011 */
[----:B0-----:R-:W-:Y:S01]  /*1060*/  FADD.FTZ R7, R7, 1 ;  /* 0x3f80000007077421 */ /* 0x001fe20000010000 */
[C---:B------:R-:W-:Y:S01]  /*1070*/  SHF.L.U64.HI R31, R10.reuse, 0x1, R16 ;  /* 0x000000010a1f7819 */ /* 0x040fe20000010210 */
[----:B------:R0:W-:Y:S01]  /*1080*/  STL [R1+0xf0], R38 ;  /* 0x0000f02601007387 */ /* 0x0001e20000100800 */
[----:B------:R-:W-:Y:S01]  /*1090*/  SHF.L.U32 R30, R10, 0x1, RZ ;  /* 0x000000010a1e7819 */ /* 0x000fe200000006ff */
[----:B------:R-:W-:-:S02]  /*10a0*/  FMUL.FTZ R50, R50, R18 ;  /* 0x0000001232327220 */ /* 0x000fc40000410000 */
[----:B------:R-:W-:Y:S01]  /*10b0*/  STL [R1+0xf4], R39 ;  /* 0x0000f42701007387 */ /* 0x000fe20000100800 */
[----:B------:R1:W-:Y:S01]  /*10c0*/  MUFU.RCP R18, R7 ;  /* 0x0000000700127308 */ /* 0x0003e20000001000 */
[----:B0-----:R-:W-:Y:S02]  /*10d0*/  FMUL.FTZ R38, R49, R57 ;  /* 0x0000003931267220 */ /* 0x001fe40000410000 */
[----:B------:R-:W-:Y:S02]  /*10e0*/  STL [R1+0xa4], R31 ;  /* 0x0000a41f01007387 */ /* 0x000fe40000100800 */
[----:B-1----:R-:W-:Y:S02]  /*10f0*/  FMUL.FTZ R7, R0, R38 ;  /* 0x0000002600077220 */ /* 0x002fe40000410000 */
[----:B------:R-:W-:Y:S04]  /*1100*/  STL [R1+0xa0], R30 ;  /* 0x0000a01e01007387 */ /* 0x000fe80000100800 */
[----:B------:R-:W-:Y:S01]  /*1110*/  STL [R1+0xf8], R36 ;  /* 0x0000f82401007387 */ /* 0x000fe20000100800 */
[----:B------:R-:W-:-:S03]  /*1120*/  FFMA.FTZ R7, R45, R7, RZ ;  /* 0x000000072d077223 */ /* 0x000fc600000100ff */
[----:B------:R-:W-:Y:S04]  /*1130*/  STL [R1+0x48], R38 ;  /* 0x0000482601007387 */ /* 0x000fe80000100800 */
[----:B------:R0:W-:Y:S04]  /*1140*/  STL [R1+0xfc], R37 ;  /* 0x0000fc2501007387 */ /* 0x0001e80000100800 */
[----:B------:R-:W3:Y:S01]  /*1150*/  LDL.LU R45, [R1+0x138] ;  /* 0x00013800012d7983 */ /* 0x000ee20000300800 */
[----:B------:R-:W-:Y:S02]  /*1160*/  SHF.L.U32 R51, R51, 0x10, RZ ;  /* 0x0000001033337819 */ /* 0x000fe400000006ff */
[----:B------:R-:W-:-:S03]  /*1170*/  SHF.L.U32 R43, R43, 0x10, RZ ;  /* 0x000000102b2b7819 */ /* 0x000fc600000006ff */
[----:B------:R-:W-:Y:S01]  /*1180*/  FADD.FTZ R51, -R42, R51 ;  /* 0x000000332a337221 */ /* 0x000fe20000010100 */
[----:B------:R-:W-:-:S03]  /*1190*/  SHF.L.U32 R9, R9, 0x10, RZ ;  /* 0x0000001009097819 */ /* 0x000fc600000006ff */
[----:B------:R-:W-:-:S04]  /*11a0*/  FMUL.FTZ R51, R3, R51 ;  /* 0x0000003303337220 */ /* 0x000fc80000410000 */
[----:B------:R-:W-:-:S04]  /*11b0*/  FFMA.FTZ R56, R51, R43, R9 ;  /* 0x0000002b33387223 */ /* 0x000fc80000010009 */
[----:B------:R-:W-:-:S06]  /*11c0*/  FMUL.FTZ R5, R56, -1.4426950216293334961 ;  /* 0xbfb8aa3b38057820 */ /* 0x000fcc0000410000 */
[----:B------:R-:W1:Y:S01]  /*11d0*/  MUFU.EX2 R5, R5 ;  /* 0x0000000500057308 */ /* 0x000e620000000800 */
[----:B------:R-:W-:Y:S01]  /*11e0*/  SHF.L.U32 R17, R17, 0x10, RZ ;  /* 0x0000001011117819 */ /* 0x000fe200000006ff */
[----:B------:R-:W-:-:S04]  /*11f0*/  FFMA.FTZ R14, R0, R41, R29 ;  /* 0x00000029000e7223 */ /* 0x000fc8000001001d */
[----:B------:R-:W-:Y:S01]  /*1200*/  FADD.FTZ R17, -R42, R17 ;  /* 0x000000112a117221 */ /* 0x000fe20000010100 */
[----:B------:R-:W-:Y:S01]  /*1210*/  FMUL.FTZ R55, R14, -1.4426950216293334961 ;  /* 0xbfb8aa3b0e377820 */ /* 0x000fe20000410000 */
[----:B------:R-:W2:Y:S02]  /*1220*/  MUFU.RCP R19, R19 ;  /* 0x0000001300137308 */ /* 0x000ea40000001000 */
[----:B------:R-:W-:Y:S01]  /*1230*/  FMUL.FTZ R10, R3, R17 ;  /* 0x00000011030a7220 */ /* 0x000fe20000410000 */
[----:B------:R-:W-:Y:S01]  /*1240*/  IADD3 R22, P2, R21, UR18, RZ ;  /* 0x0000001215167c10 */ /* 0x000fe2000ff5e0ff */
[----:B-1----:R-:W-:-:S04]  /*1250*/  FADD.FTZ R52, R5, 1 ;  /* 0x3f80000005347421 */ /* 0x002fc80000010000 */
[----:B------:R-:W1:Y:S01]  /*1260*/  MUFU.EX2 R55, R55 ;  /* 0x0000003700377308 */ /* 0x000e620000000800 */
[----:B------:R-:W-:Y:S01]  /*1270*/  FFMA.FTZ R16, R43, R10, R9 ;  /* 0x0000000a2b107223 */ /* 0x000fe20000010009 */
[----:B------:R-:W-:-:S03]  /*1280*/  IADD3.X R23, R54, UR19, RZ, P2, !PT ;  /* 0x0000001336177c10 */ /* 0x000fc600097fe4ff */
[----:B------:R-:W-:-:S03]  /*1290*/  FMUL.FTZ R54, R16, -1.4426950216293334961 ;  /* 0xbfb8aa3b10367820 */ /* 0x000fc60000410000 */
[----:B------:R-:W4:Y:S01]  /*12a0*/  MUFU.RCP R52, R52 ;  /* 0x0000003400347308 */ /* 0x000f220000001000 */
[----:B--2---:R-:W-:Y:S01]  /*12b0*/  FADD.FTZ R21, -R19, 1 ;  /* 0x3f80000013157421 */ /* 0x004fe20000010100 */
[----:B------:R-:W-:Y:S01]  /*12c0*/  PRMT R5, R39, 0x7632, R5 ;  /* 0x0000763227057816 */ /* 0x000fe20000000005 */
[----:B------:R-:W2:Y:S05]  /*12d0*/  LDG.E.64.CONSTANT R22, desc[UR12][R22.64] ;  /* 0x0000000c16167981 */ /* 0x000eaa000c1e9b00 */
[----:B------:R-:W0:Y:S01]  /*12e0*/  MUFU.EX2 R54, R54 ;  /* 0x0000003600367308 */ /* 0x000e220000000800 */
[----:B------:R-:W-:Y:S01]  /*12f0*/  FFMA.FTZ R53, R53, R21, 1 ;  /* 0x3f80000035357423 */ /* 0x000fe20000010015 */
[----:B-1----:R-:W-:-:S03]  /*1300*/  FADD.FTZ R55, R55, 1 ;  /* 0x3f80000037377421 */ /* 0x002fc60000010000 */
[----:B------:R-:W-:Y:S01]  /*1310*/  FMUL.FTZ R53, R19, R53 ;  /* 0x0000003513357220 */ /* 0x000fe20000410000 */
[----:B----4-:R-:W-:Y:S02]  /*1320*/  FADD.FTZ R58, -R52, 1 ;  /* 0x3f800000343a7421 */ /* 0x010fe40000010100 */
[----:B------:R1:W4:Y:S02]  /*1330*/  MUFU.RCP R19, R55 ;  /* 0x0000003700137308 */ /* 0x0003240000001000 */
[----:B------:R-:W-:Y:S01]  /*1340*/  FFMA.FTZ R58, R56, R58, 1 ;  /* 0x3f800000383a7423 */ /* 0x000fe2000001003a */
[----:B-1----:R-:W-:-:S03]  /*1350*/  PRMT R55, R36, 0x7632, R55 ;  /* 0x0000763224377816 */ /* 0x002fc60000000037 */
[----:B------:R-:W-:Y:S01]  /*1360*/  FMUL.FTZ R58, R52, R58 ;  /* 0x0000003a343a7220 */ /* 0x000fe20000410000 */
[----:B0-----:R-:W-:Y:S01]  /*1370*/  FADD.FTZ R49, R54, 1 ;  /* 0x3f80000036317421 */ /* 0x001fe20000010000 */
[----:B------:R-:W-:Y:S02]  /*1380*/  SHF.L.U32 R55, R55, 0x10, RZ ;  /* 0x0000001037377819 */ /* 0x000fe400000006ff */
[C---:B------:R-:W-:Y:S02]  /*1390*/  SHF.L.U32 R54, R37.reuse, 0x10, RZ ;  /* 0x0000001025367819 */ /* 0x040fe400000006ff */
[----:B------:R-:W-:Y:S01]  /*13a0*/  PRMT R56, R37, 0x7632, R56 ;  /* 0x0000763225387816 */ /* 0x000fe20000000038 */
[----:B------:R-:W-:Y:S01]  /*13b0*/  FMUL.FTZ R55, R55, R58 ;  /* 0x0000003a37377220 */ /* 0x000fe20000410000 */
[----:B------:R-:W0:Y:S01]  /*13c0*/  MUFU.RCP R49, R49 ;  /* 0x0000003100317308 */ /* 0x000e220000001000 */
[----:B------:R-:W-:Y:S01]  /*13d0*/  FMUL.FTZ R2, R54, R53 ;  /* 0x0000003536027220 */ /* 0x000fe20000410000 */
[----:B------:R-:W-:Y:S01]  /*13e0*/  SHF.L.U32 R56, R56, 0x10, RZ ;  /* 0x0000001038387819 */ /* 0x000fe200000006ff */
[----:B------:R-:W-:-:S02]  /*13f0*/  FMUL.FTZ R52, R43, R55 ;  /* 0x000000372b347220 */ /* 0x000fc40000410000 */
[----:B------:R-:W-:Y:S02]  /*1400*/  FMUL.FTZ R54, R4, R2 ;  /* 0x0000000204367220 */ /* 0x000fe40000410000 */
[C---:B------:R-:W-:Y:S01]  /*1410*/  FFMA.FTZ R7, R51.reuse, R52, R7 ;  /* 0x0000003433077223 */ /* 0x040fe20000010007 */
[----:B------:R-:W-:Y:S01]  /*1420*/  FMUL.FTZ R53, R56, R50 ;  /* 0x0000003238357220 */ /* 0x000fe20000410000 */
[----:B------:R-:W-:Y:S01]  /*1430*/  FFMA.FTZ R52, R0, R38, RZ ;  /* 0x0000002600347223 */ /* 0x000fe200000100ff */
[-C--:B------:R-:W-:Y:S01]  /*1440*/  FFMA.FTZ R51, R51, R55.reuse, R46 ;  /* 0x0000003733337223 */ /* 0x080fe2000001002e */
[----:B------:R-:W-:Y:S02]  /*1450*/  FFMA.FTZ R54, R61, R54, R7 ;  /* 0x000000363d367223 */ /* 0x000fe40000010007 */
[----:B------:R-:W-:Y:S01]  /*1460*/  FFMA.FTZ R46, R43, R55, R52 ;  /* 0x000000372b2e7223 */ /* 0x000fe20000010034 */
[----:B------:R-:W-:Y:S01]  /*1470*/  FADD.FTZ R52, R55, R47 ;  /* 0x0000002f37347221 */ /* 0x000fe20000010000 */
[-C--:B------:R-:W-:Y:S01]  /*1480*/  FMUL.FTZ R55, R48, R53.reuse ;  /* 0x0000003530377220 */ /* 0x080fe20000410000 */
[----:B------:R-:W-:Y:S01]  /*1490*/  FFMA.FTZ R61, R13, R53, R44 ;  /* 0x000000350d3d7223 */ /* 0x000fe2000001002c */
[----:B----4-:R-:W-:-:S02]  /*14a0*/  FADD.FTZ R44, -R19, 1 ;  /* 0x3f800000132c7421 */ /* 0x010fc40000010100 */
[----:B------:R-:W-:Y:S01]  /*14b0*/  FFMA.FTZ R55, R13, R55, R54 ;  /* 0x000000370d377223 */ /* 0x000fe20000010036 */
[----:B------:R-:W-:Y:S01]  /*14c0*/  SHF.L.U32 R13, R34, 0x10, RZ ;  /* 0x00000010220d7819 */ /* 0x000fe200000006ff */
[----:B------:R-:W-:-:S04]  /*14d0*/  FFMA.FTZ R44, R14, R44, 1 ;  /* 0x3f8000000e2c7423 */ /* 0x000fc8000001002c */
[----:B------:R-:W-:Y:S01]  /*14e0*/  FADD.FTZ R13, -R42, R13 ;  /* 0x0000000d2a0d7221 */ /* 0x000fe20000010100 */
[----:B------:R-:W-:Y:S01]  /*14f0*/  FMUL.FTZ R19, R19, R44 ;  /* 0x0000002c13137220 */ /* 0x000fe20000410000 */
[----:B------:R-:W-:Y:S02]  /*1500*/  SHF.L.U32 R44, R33, 0x10, RZ ;  /* 0x00000010212c7819 */ /* 0x000fe400000006ff */
[----:B------:R-:W-:Y:S01]  /*1510*/  FMUL.FTZ R37, R3, R13 ;  /* 0x0000000d03257220 */ /* 0x000fe20000410000 */
[----:B------:R1:W-:Y:S01]  /*1520*/  STL [R1+0x4c], R2 ;  /* 0x00004c0201007387 */ /* 0x0003e20000100800 */
[----:B------:R-:W-:Y:S01]  /*1530*/  FFMA.FTZ R46, R4, R2, R46 ;  /* 0x00000002042e7223 */ /* 0x000fe2000001002e */
[----:B------:R-:W-:Y:S02]  /*1540*/  IADD3 R20, R20, 0x6900, RZ ;  /* 0x0000690014147810 */ /* 0x000fe40007ffe0ff */
[----:B------:R-:W-:Y:S04]  /*1550*/  STL [R1+0x100], R34 ;  /* 0x0001002201007387 */ /* 0x000fe80000100800 */
[----:B------:R-:W-:Y:S04]  /*1560*/  STL [R1+0x64], R37 ;  /* 0x0000642501007387 */ /* 0x000fe80000100800 */
[----:B------:R4:W-:Y:S01]  /*1570*/  STL [R1+0x104], R32 ;  /* 0x0001042001007387 */ /* 0x0009e20000100800 */
[----:B------:R-:W-:-:S03]  /*1580*/  IADD3 R12, P1, R20, R12, RZ ;  /* 0x0000000c140c7210 */ /* 0x000fc60007f3e0ff */
[----:B------:R-:W-:Y:S01]  /*1590*/  STL [R1+0x108], R35 ;  /* 0x0001082301007387 */ /* 0x000fe20000100800 */
[----:B------:R-:W-:Y:S01]  /*15a0*/  IADD3 R20, P3, R30, UR8, RZ ;  /* 0x000000081e147c10 */ /* 0x000fe2000ff7e0ff */
[----:B---3--:R-:W-:Y:S01]  /*15b0*/  FADD.FTZ R7, R53, R45 ;  /* 0x0000002d35077221 */ /* 0x008fe20000010000 */
[----:B------:R-:W-:-:S04]  /*15c0*/  FADD.FTZ R45, -R18, 1 ;  /* 0x3f800000122d7421 */ /* 0x000fc80000010100 */
[----:B------:R-:W-:Y:S01]  /*15d0*/  FFMA.FTZ R45, R15, R45, 1 ;  /* 0x3f8000000f2d7423 */ /* 0x000fe2000001002d */
[----:B0-----:R-:W-:-:S04]  /*15e0*/  FADD.FTZ R15, -R49, 1 ;  /* 0x3f800000310f7421 */ /* 0x001fc80000010100 */
[----:B------:R-:W-:Y:S01]  /*15f0*/  FFMA.FTZ R15, R16, R15, 1 ;  /* 0x3f800000100f7423 */ /* 0x000fe2000001000f */
[----:B------:R-:W-:-:S03]  /*1600*/  SHF.L.U32 R16, R35, 0x10, RZ ;  /* 0x0000001023107819 */ /* 0x000fc600000006ff */
[----:B------:R-:W-:Y:S01]  /*1610*/  FMUL.FTZ R54, R49, R15 ;  /* 0x0000000f31367220 */ /* 0x000fe20000410000 */
[----:B------:R-:W-:Y:S01]  /*1620*/  SHF.L.U32 R49, R32, 0x10, RZ ;  /* 0x0000001020317819 */ /* 0x000fe200000006ff */
[----:B------:R-:W-:Y:S01]  /*1630*/  FADD.FTZ R16, -R42, R16 ;  /* 0x000000102a107221 */ /* 0x000fe20000010100 */
[----:B------:R-:W-:-:S03]  /*1640*/  FMUL.FTZ R18, R18, R45 ;  /* 0x0000002d12127220 */ /* 0x000fc60000410000 */
[----:B-1----:R-:W-:Y:S01]  /*1650*/  FMUL.FTZ R2, R3, R16 ;  /* 0x0000001003027220 */ /* 0x002fe20000410000 */
[----:B------:R-:W-:Y:S01]  /*1660*/  FMUL.FTZ R39, R49, R19 ;  /* 0x0000001331277220 */ /* 0x000fe20000410000 */
[----:B------:R-:W-:Y:S01]  /*1670*/  FMUL.FTZ R38, R44, R18 ;  /* 0x000000122c267220 */ /* 0x000fe20000410000 */
[----:B------:R-:W-:Y:S02]  /*1680*/  IADD3.X R18, RZ, R11, RZ, P0, !PT ;  /* 0x0000000bff127210 */ /* 0x000fe400007fe4ff */
[----:B------:R-:W-:Y:S02]  /*1690*/  STL [R1+0x68], R2 ;  /* 0x0000680201007387 */ /* 0x000fe40000100800 */
[----:B------:R-:W-:Y:S02]  /*16a0*/  SHF.L.U64.HI R36, R6, 0x1, R18 ;  /* 0x0000000106247819 */ /* 0x000fe40000010212 */
[----:B------:R-:W-:Y:S01]  /*16b0*/  STL [R1+0x38], R39 ;  /* 0x0000382701007387 */ /* 0x000fe20000100800 */
[----:B------:R-:W-:-:S03]  /*16c0*/  IADD3 R18, P0, R30, UR18, RZ ;  /* 0x000000121e127c10 */ /* 0x000fc6000ff1e0ff */
[----:B------:R-:W-:Y:S04]  /*16d0*/  STL [R1+0x40], R38 ;  /* 0x0000402601007387 */ /* 0x000fe80000100800 */
[----:B------:R-:W-:Y:S04]  /*16e0*/  STL [R1+0x10c], R33 ;  /* 0x00010c2101007387 */ /* 0x000fe80000100800 */
[----:B------:R-:W3:Y:S01]  /*16f0*/  LDL.LU R30, [R1+0x134] ;  /* 0x00013400011e7983 */ /* 0x000ee20000300800 */
[----:B------:R-:W-:-:S05]  /*1700*/  SHF.L.U32 R5, R5, 0x10, RZ ;  /* 0x0000001005057819 */ /* 0x000fca00000006ff */
[----:B------:R-:W-:-:S04]  /*1710*/  FADD.FTZ R5, -R42, R5 ;  /* 0x000000052a057221 */ /* 0x000fc80000010100 */
[----:B------:R-:W-:-:S04]  /*1720*/  FMUL.FTZ R5, R3, R5 ;  /* 0x0000000503057220 */ /* 0x000fc80000410000 */
[----:B------:R-:W-:-:S04]  /*1730*/  FFMA.FTZ R17, R48, R5, R8 ;  /* 0x0000000530117223 */ /* 0x000fc80000010008 */
[----:B------:R-:W-:-:S06]  /*1740*/  FMUL.FTZ R59, R17, -1.4426950216293334961 ;  /* 0xbfb8aa3b113b7820 */ /* 0x000fcc0000410000 */
[----:B------:R-:W0:Y:S02]  /*1750*/  MUFU.EX2 R59, R59 ;  /* 0x0000003b003b7308 */ /* 0x000e240000000800 */
[----:B0-----:R-:W-:-:S06]  /*1760*/  FADD.FTZ R59, R59, 1 ;  /* 0x3f8000003b3b7421 */ /* 0x001fcc0000010000 */
[----:B------:R-:W0:Y:S01]  /*1770*/  MUFU.RCP R50, R59 ;  /* 0x0000003b00327308 */ /* 0x000e220000001000 */
[----:B------:R-:W-:Y:S01]  /*1780*/  PRMT R13, R32, 0x7632, R13 ;  /* 0x00007632200d7816 */ /* 0x000fe2000000000d */
[----:B0-----:R-:W-:-:S04]  /*1790*/  FADD.FTZ R14, -R50, 1 ;  /* 0x3f800000320e7421 */ /* 0x001fc80000010100 */
[----:B------:R-:W-:-:S04]  /*17a0*/  FFMA.FTZ R14, R17, R14, 1 ;  /* 0x3f800000110e7423 */ /* 0x000fc8000001000e */
[----:B------:R-:W-:Y:S01]  /*17b0*/  FMUL.FTZ R15, R50, R14 ;  /* 0x0000000e320f7220 */ /* 0x000fe20000410000 */
[----:B------:R-:W-:-:S04]  /*17c0*/  PRMT R50, R35, 0x7632, R50 ;  /* 0x0000763223327816 */ /* 0x000fc80000000032 */
[----:B------:R-:W-:Y:S02]  /*17d0*/  SHF.L.U32 R50, R50, 0x10, RZ ;  /* 0x0000001032327819 */ /* 0x000fe400000006ff */
[----:B------:R-:W-:-:S03]  /*17e0*/  SHF.L.U32 R13, R13, 0x10, RZ ;  /* 0x000000100d0d7819 */ /* 0x000fc600000006ff */
[----:B------:R-:W-:Y:S01]  /*17f0*/  FADD.FTZ R50, -R42, R50 ;  /* 0x000000322a327221 */ /* 0x000fe20000010100 */
[----:B------:R-:W-:Y:S01]  /*1800*/  FFMA.FTZ R53, R48, R53, R46 ;  /* 0x0000003530357223 */ /* 0x000fe2000001002e */
[----:B------:R-:W-:Y:S02]  /*1810*/  FFMA.FTZ R46, R4, R2, R60 ;  /* 0x00000002042e7223 */ /* 0x000fe4000001003c */
[----:B------:R-:W-:Y:S01]  /*1820*/  FMUL.FTZ R50, R3, R50 ;  /* 0x0000003203327220 */ /* 0x000fe20000410000 */
[----:B------:R-:W-:Y:S01]  /*1830*/  FMUL.FTZ R54, R13, R54 ;  /* 0x000000360d367220 */ /* 0x000fe20000410000 */
[----:B------:R-:W-:Y:S02]  /*1840*/  FMUL.FTZ R17, R46, -1.4426950216293334961 ;  /* 0xbfb8aa3b2e117820 */ /* 0x000fe40000410000 */
[----:B------:R-:W-:Y:S01]  /*1850*/  FFMA.FTZ R13, R48, R50, R8 ;  /* 0x00000032300d7223 */ /* 0x000fe20000010008 */
[----:B----4-:R-:W-:-:S03]  /*1860*/  SHF.L.U32 R32, R6, 0x1, RZ ;  /* 0x0000000106207819 */ /* 0x010fc600000006ff */
[----:B------:R-:W-:Y:S01]  /*1870*/  FMUL.FTZ R19, R13, -1.4426950216293334961 ;  /* 0xbfb8aa3b0d137820 */ /* 0x000fe20000410000 */
[----:B------:R-:W0:Y:S01]  /*1880*/  MUFU.EX2 R17, R17 ;  /* 0x0000001100117308 */ /* 0x000e220000000800 */
[----:B------:R-:W-:Y:S01]  /*1890*/  IADD3.X R21, R31, UR9, RZ, P3, !PT ;  /* 0x000000091f157c10 */ /* 0x000fe20009ffe4ff */
[----:B------:R-:W-:Y:S01]  /*18a0*/  STL [R1+0x98], R36 ;  /* 0x0000982401007387 */ /* 0x000fe20000100800 */
[----:B------:R-:W-:-:S05]  /*18b0*/  FMUL.FTZ R56, R0, R39 ;  /* 0x0000002700387220 */ /* 0x000fca0000410000 */
[----:B------:R1:W4:Y:S01]  /*18c0*/  MUFU.EX2 R6, R19 ;  /* 0x0000001300067308 */ /* 0x0003220000000800 */
[----:B------:R-:W-:Y:S01]  /*18d0*/  PRMT R44, R33, 0x7632, R44 ;  /* 0x00007632212c7816 */ /* 0x000fe2000000002c */
[----:B------:R-:W-:Y:S01]  /*18e0*/  FFMA.FTZ R51, R10, R54, R51 ;  /* 0x000000360a337223 */ /* 0x000fe20000010033 */
[----:B------:R-:W-:Y:S01]  /*18f0*/  FADD.FTZ R52, R52, R54 ;  /* 0x0000003634347221 */ /* 0x000fe20000010000 */
[----:B------:R-:W-:Y:S01]  /*1900*/  FFMA.FTZ R47, R0, R37, R29 ;  /* 0x00000025002f7223 */ /* 0x000fe2000001001d */
[----:B------:R-:W-:Y:S01]  /*1910*/  PRMT R14, R34, 0x7632, R14 ;  /* 0x00007632220e7816 */ /* 0x000fe2000000000e */
[----:B------:R-:W2:Y:S01]  /*1920*/  LDG.E.64.CONSTANT R20, desc[UR12][R20.64] ;  /* 0x0000000c14147981 */ /* 0x000ea2000c1e9b00 */
[----:B-1----:R-:W-:-:S03]  /*1930*/  IADD3.X R19, R31, UR19, RZ, P0, !PT ;  /* 0x000000131f137c10 */ /* 0x002fc600087fe4ff */
[----:B------:R-:W2:Y:S01]  /*1940*/  LDL.LU R31, [R1+0x130] ;  /* 0x00013000011f7983 */ /* 0x000ea20000300800 */
[----:B------:R-:W-:Y:S01]  /*1950*/  FFMA.FTZ R55, R41, R56, R55 ;  /* 0x0000003829377223 */ /* 0x000fe20000010037 */
[----:B------:R-:W-:Y:S01]  /*1960*/  FMUL.FTZ R56, R43, R54 ;  /* 0x000000362b387220 */ /* 0x000fe20000410000 */
[----:B0-----:R-:W-:Y:S01]  /*1970*/  FADD.FTZ R57, R17, 1 ;  /* 0x3f80000011397421 */ /* 0x001fe20000010000 */
[----:B------:R-:W-:Y:S01]  /*1980*/  SHF.L.U32 R44, R44, 0x10, RZ ;  /* 0x000000102c2c7819 */ /* 0x000fe200000006ff */
[----:B----4-:R-:W-:Y:S01]  /*1990*/  FADD.FTZ R6, R6, 1 ;  /* 0x3f80000006067421 */ /* 0x010fe20000010000 */
[----:B------:R-:W-:Y:S01]  /*19a0*/  FFMA.FTZ R55, R10, R56, R55 ;  /* 0x000000380a377223 */ /* 0x000fe20000010037 */
[----:B------:R-:W-:Y:S01]  /*19b0*/  FFMA.FTZ R56, R0, R39, R53 ;  /* 0x0000002700387223 */ /* 0x000fe20000010035 */
[----:B------:R-:W-:Y:S01]  /*19c0*/  SHF.L.U32 R14, R14, 0x10, RZ ;  /* 0x000000100e0e7819 */ /* 0x000fe200000006ff */
[----:B------:R3:W-:Y:S01]  /*19d0*/  MUFU.RCP R53, R57 ;  /* 0x0000003900357308 */ /* 0x0007e20000001000 */
[----:B------:R-:W-:Y:S01]  /*19e0*/  FMUL.FTZ R10, R4, R38 ;  /* 0x00000026040a7220 */ /* 0x000fe20000410000 */
[----:B------:R-:W-:Y:S01]  /*19f0*/  FFMA.FTZ R56, R43, R54, R56 ;  /* 0x000000362b387223 */ /* 0x000fe20000010038 */
[----:B------:R-:W-:Y:S02]  /*1a00*/  STL [R1+0x94], R32 ;  /* 0x0000942001007387 */ /* 0x000fe40000100800 */
[----:B------:R-:W-:Y:S01]  /*1a10*/  FFMA.FTZ R54, R40, R10, R55 ;  /* 0x0000000a28367223 */ /* 0x000fe20000010037 */
[----:B------:R-:W-:Y:S01]  /*1a20*/  FMUL.FTZ R15, R44, R15 ;  /* 0x0000000f2c0f7220 */ /* 0x000fe20000410000 */
[----:B------:R-:W-:Y:S01]  /*1a30*/  FMUL.FTZ R16, R47, -1.4426950216293334961 ;  /* 0xbfb8aa3b2f107820 */ /* 0x000fe20000410000 */
[----:B------:R-:W4:Y:S02]  /*1a40*/  LDG.E.64.CONSTANT R18, desc[UR12][R18.64] ;  /* 0x0000000c12127981 */ /* 0x000f24000c1e9b00 */
[----:B------:R-:W-:Y:S01]  /*1a50*/  FFMA.FTZ R61, R5, R15, R61 ;  /* 0x0000000f053d7223 */ /* 0x000fe2000001003d */
[----:B------:R-:W-:Y:S01]  /*1a60*/  FADD.FTZ R7, R7, R15 ;  /* 0x0000000f07077221 */ /* 0x000fe20000010000 */
[----:B---3--:R-:W-:Y:S01]  /*1a70*/  SHF.L.U32 R57, R30, 0x10, RZ ;  /* 0x000000101e397819 */ /* 0x008fe200000006ff */
[----:B------:R0:W-:Y:S04]  /*1a80*/  STL [R1+0x110], R30 ;  /* 0x0001101e01007387 */ /* 0x0001e80000100800 */
[----:B------:R-:W-:Y:S01]  /*1a90*/  FADD.FTZ R57, -R42, R57 ;  /* 0x000000392a397221 */ /* 0x000fe20000010100 */
[----:B------:R-:W-:-:S03]  /*1aa0*/  PRMT R10, R30, 0x7632, R10 ;  /* 0x000076321e0a7816 */ /* 0x000fc6000000000a */
[----:B0-----:R-:W-:Y:S02]  /*1ab0*/  FMUL.FTZ R30, R3, R57 ;  /* 0x00000039031e7220 */ /* 0x001fe40000410000 */
[----:B------:R0:W-:Y:S03]  /*1ac0*/  MUFU.RCP R57, R6 ;  /* 0x0000000600397308 */ /* 0x0001e60000001000 */
[----:B------:R-:W-:Y:S01]  /*1ad0*/  STL [R1+0x60], R30 ;  /* 0x0000601e01007387 */ /* 0x000fe20000100800 */
[----:B0-----:R-:W-:Y:S01]  /*1ae0*/  FFMA.FTZ R6, R4, R38, R56 ;  /* 0x0000002604067223 */ /* 0x001fe20000010038 */
[----:B------:R-:W-:-:S03]  /*1af0*/  FMUL.FTZ R56, R48, R15 ;  /* 0x0000000f30387220 */ /* 0x000fc60000410000 */
[----:B------:R-:W-:Y:S01]  /*1b00*/  FFMA.FTZ R15, R48, R15, R6 ;  /* 0x0000000f300f7223 */ /* 0x000fe20000010006 */
[----:B------:R-:W-:Y:S02]  /*1b10*/  FFMA.FTZ R6, R0, R30, R29 ;  /* 0x0000001e00067223 */ /* 0x000fe4000001001d */
[----:B------:R-:W3:Y:S01]  /*1b20*/  LDL.LU R29, [R1+0x12c] ;  /* 0x00012c00011d7983 */ /* 0x000ee20000300800 */
[----:B------:R-:W-:Y:S01]  /*1b30*/  FADD.FTZ R14, -R42, R14 ;  /* 0x0000000e2a0e7221 */ /* 0x000fe20000010100 */
[----:B------:R-:W0:Y:S03]  /*1b40*/  MUFU.EX2 R16, R16 ;  /* 0x0000001000107308 */ /* 0x000e260000000800 */
[----:B------:R-:W-:-:S04]  /*1b50*/  FMUL.FTZ R14, R3, R14 ;  /* 0x0000000e030e7220 */ /* 0x000fc80000410000 */
[----:B------:R-:W-:-:S04]  /*1b60*/  FFMA.FTZ R45, R43, R14, R9 ;  /* 0x0000000e2b2d7223 */ /* 0x000fc80000010009 */
[----:B------:R-:W-:-:S06]  /*1b70*/  FMUL.FTZ R49, R45, -1.4426950216293334961 ;  /* 0xbfb8aa3b2d317820 */ /* 0x000fcc0000410000 */
[----:B------:R-:W1:Y:S01]  /*1b80*/  MUFU.EX2 R49, R49 ;  /* 0x0000003100317308 */ /* 0x000e620000000800 */
[----:B0-----:R-:W-:-:S07]  /*1b90*/  FADD.FTZ R44, R16, 1 ;  /* 0x3f800000102c7421 */ /* 0x001fce0000010000 */
[----:B------:R-:W0:Y:S01]  /*1ba0*/  MUFU.RCP R44, R44 ;  /* 0x0000002c002c7308 */ /* 0x000e220000001000 */
[----:B------:R-:W-:Y:S01]  /*1bb0*/  SHF.L.U32 R10, R10, 0x10, RZ ;  /* 0x000000100a0a7819 */ /* 0x000fe200000006ff */
[----:B------:R-:W-:Y:S01]  /*1bc0*/  FFMA.FTZ R54, R5, R56, R54 ;  /* 0x0000003805367223 */ /* 0x000fe20000010036 */
[----:B------:R-:W-:Y:S01]  /*1bd0*/  FADD.FTZ R59, -R53, 1 ;  /* 0x3f800000353b7421 */ /* 0x000fe20000010100 */
[----:B-1----:R-:W-:Y:S02]  /*1be0*/  FADD.FTZ R49, R49, 1 ;  /* 0x3f80000031317421 */ /* 0x002fe40000010000 */
[----:B------:R-:W-:Y:S01]  /*1bf0*/  FADD.FTZ R10, -R42, R10 ;  /* 0x0000000a2a0a7221 */ /* 0x000fe20000010100 */
[----:B------:R-:W-:Y:S01]  /*1c00*/  FMUL.FTZ R5, R6, -1.4426950216293334961 ;  /* 0xbfb8aa3b06057820 */ /* 0x000fe20000410000 */
[----:B------:R-:W-:Y:S02]  /*1c10*/  FFMA.FTZ R59, R46, R59, 1 ;  /* 0x3f8000002e3b7423 */ /* 0x000fe4000001003b */
[----:B------:R-:W1:Y:S01]  /*1c20*/  MUFU.RCP R49, R49 ;  /* 0x0000003100317308 */ /* 0x000e620000001000 */
[----:B------:R-:W-:Y:S01]  /*1c30*/  FMUL.FTZ R10, R3, R10 ;  /* 0x0000000a030a7220 */ /* 0x000fe20000410000 */
[----:B------:R-:W-:-:S06]  /*1c40*/  FADD.FTZ R58, -R57, 1 ;  /* 0x3f800000393a7421 */ /* 0x000fcc0000010100 */
[----:B------:R-:W1:Y:S01]  /*1c50*/  MUFU.EX2 R5, R5 ;  /* 0x0000000500057308 */ /* 0x000e620000000800 */
[----:B------:R-:W-:Y:S01]  /*1c60*/  FFMA.FTZ R58, R13, R58, 1 ;  /* 0x3f8000000d3a7423 */ /* 0x000fe2000001003a */
[----:B------:R-:W-:Y:S02]  /*1c70*/  SHF.L.U32 R13, R28, 0x10, RZ ;  /* 0x000000101c0d7819 */ /* 0x000fe400000006ff */
[----:B--2---:R-:W-:-:S05]  /*1c80*/  SHF.L.U32 R55, R31, 0x10, RZ ;  /* 0x000000101f377819 */ /* 0x004fca00000006ff */
[----:B------:R-:W-:-:S04]  /*1c90*/  FADD.FTZ R55, -R42, R55 ;  /* 0x000000372a377221 */ /* 0x000fc80000010100 */
[----:B------:R-:W-:Y:S01]  /*1ca0*/  FMUL.FTZ R35, R3, R55 ;  /* 0x0000003703237220 */ /* 0x000fe20000410000 */
[----:B0-----:R-:W-:-:S03]  /*1cb0*/  FADD.FTZ R55, -R44, 1 ;  /* 0x3f8000002c377421 */ /* 0x001fc60000010100 */
[----:B------:R-:W-:Y:S01]  /*1cc0*/  FFMA.FTZ R56, R4, R35, R60 ;  /* 0x0000002304387223 */ /* 0x000fe2000001003c */
[----:B------:R-:W-:-:S03]  /*1cd0*/  FFMA.FTZ R47, R47, R55, 1 ;  /* 0x3f8000002f2f7423 */ /* 0x000fc60000010037 */
[----:B------:R-:W-:Y:S01]  /*1ce0*/  FMUL.FTZ R46, R56, -1.4426950216293334961 ;  /* 0xbfb8aa3b382e7820 */ /* 0x000fe20000410000 */
[----:B------:R-:W-:Y:S01]  /*1cf0*/  FFMA.FTZ R55, R43, R10, R9 ;  /* 0x0000000a2b377223 */ /* 0x000fe20000010009 */
[----:B------:R-:W-:-:S03]  /*1d00*/  FMUL.FTZ R47, R44, R47 ;  /* 0x0000002f2c2f7220 */ /* 0x000fc60000410000 */
[----:B------:R-:W-:Y:S01]  /*1d10*/  FMUL.FTZ R44, R55, -1.4426950216293334961 ;  /* 0xbfb8aa3b372c7820 */ /* 0x000fe20000410000 */
[----:B------:R-:W0:Y:S01]  /*1d20*/  MUFU.EX2 R46, R46 ;  /* 0x0000002e002e7308 */ /* 0x000e220000000800 */
[----:B-1----:R-:W-:Y:S01]  /*1d30*/  FADD.FTZ R60, -R49, 1 ;  /* 0x3f800000313c7421 */ /* 0x002fe20000010100 */
[----:B------:R-:W-:Y:S01]  /*1d40*/  FMUL.FTZ R33, R13, R47 ;  /* 0x0000002f0d217220 */ /* 0x000fe20000410000 */
[----:B------:R-:W-:-:S05]  /*1d50*/  PRMT R13, R28, 0x7632, R13 ;  /* 0x000076321c0d7816 */ /* 0x000fca000000000d */
[----:B------:R-:W1:Y:S01]  /*1d60*/  MUFU.EX2 R44, R44 ;  /* 0x0000002c002c7308 */ /* 0x000e620000000800 */
[----:B------:R-:W-:Y:S01]  /*1d70*/  FFMA.FTZ R60, R45, R60, 1 ;  /* 0x3f8000002d3c7423 */ /* 0x000fe2000001003c */
[----:B------:R-:W-:Y:S01]  /*1d80*/  FADD.FTZ R47, R5, 1 ;  /* 0x3f800000052f7421 */ /* 0x000fe20000010000 */
[----:B------:R-:W-:Y:S01]  /*1d90*/  SHF.L.U32 R13, R13, 0x10, RZ ;  /* 0x000000100d0d7819 */ /* 0x000fe200000006ff */
[----:B------:R-:W-:Y:S01]  /*1da0*/  FMUL.FTZ R59, R53, R59 ;  /* 0x0000003b353b7220 */ /* 0x000fe20000410000 */
[----:B------:R-:W-:Y:S01]  /*1db0*/  FMUL.FTZ R60, R49, R60 ;  /* 0x0000003c313c7220 */ /* 0x000fe20000410000 */
[----:B------:R-:W-:Y:S01]  /*1dc0*/  PRMT R53, R31, 0x7632, R53 ;  /* 0x000076321f357816 */ /* 0x000fe20000000035 */
[----:B------:R-:W-:Y:S01]  /*1dd0*/  STL [R1+0x5c], R35 ;  /* 0x00005c2301007387 */ /* 0x000fe20000100800 */
[----:B0-----:R-:W-:Y:S01]  /*1de0*/  FADD.FTZ R46, R46, 1 ;  /* 0x3f8000002e2e7421 */ /* 0x001fe20000010000 */
[----:B------:R-:W-:Y:S02]  /*1df0*/  FMUL.FTZ R49, R57, R58 ;  /* 0x0000003a39317220 */ /* 0x000fe40000410000 */
[----:B------:R0:W-:Y:S01]  /*1e00*/  STL [R1+0x114], R28 ;  /* 0x0001141c01007387 */ /* 0x0001e20000100800 */
[----:B------:R-:W-:Y:S01]  /*1e10*/  FMUL.FTZ R60, R13, R60 ;  /* 0x0000003c0d3c7220 */ /* 0x000fe20000410000 */
[----:B------:R2:W-:Y:S01]  /*1e20*/  MUFU.RCP R58, R46 ;  /* 0x0000002e003a7308 */ /* 0x0005e20000001000 */
[----:B------:R-:W-:Y:S01]  /*1e30*/  FMUL.FTZ R13, R0, R33 ;  /* 0x00000021000d7220 */ /* 0x000fe20000410000 */
[----:B------:R-:W-:Y:S01]  /*1e40*/  SHF.L.U32 R53, R53, 0x10, RZ ;  /* 0x0000001035357819 */ /* 0x000fe200000006ff */
[----:B------:R-:W-:Y:S01]  /*1e50*/  STL [R1+0x2c], R33 ;  /* 0x00002c2101007387 */ /* 0x000fe20000100800 */
[----:B-1----:R-:W-:Y:S01]  /*1e60*/  FADD.FTZ R44, R44, 1 ;  /* 0x3f8000002c2c7421 */ /* 0x002fe20000010000 */
[----:B------:R-:W-:-:S02]  /*1e70*/  FFMA.FTZ R54, R37, R13, R54 ;  /* 0x0000000d25367223 */ /* 0x000fc40000010036 */
[----:B------:R-:W-:Y:S01]  /*1e80*/  STL [R1+0x118], R31 ;  /* 0x0001181f01007387 */ /* 0x000fe20000100800 */
[----:B--2---:R-:W-:Y:S01]  /*1e90*/  FFMA.FTZ R46, R0, R33, R15 ;  /* 0x00000021002e7223 */ /* 0x004fe2000001000f */
[----:B------:R-:W-:-:S03]  /*1ea0*/  FFMA.FTZ R51, R14, R60, R51 ;  /* 0x0000003c0e337223 */ /* 0x000fc60000010033 */
[----:B------:R-:W-:Y:S01]  /*1eb0*/  FFMA.FTZ R46, R43, R60, R46 ;  /* 0x0000003c2b2e7223 */ /* 0x000fe2000001002e */
[C---:B---3--:R-:W-:Y:S02]  /*1ec0*/  PRMT R45, R29.reuse, 0x7632, R45 ;  /* 0x000076321d2d7816 */ /* 0x048fe4000000002d */
[----:B------:R-:W-:Y:S02]  /*1ed0*/  SHF.L.U32 R5, R29, 0x10, RZ ;  /* 0x000000101d057819 */ /* 0x000fe400000006ff */
[----:B------:R-:W-:-:S03]  /*1ee0*/  SHF.L.U32 R45, R45, 0x10, RZ ;  /* 0x000000102d2d7819 */ /* 0x000fc600000006ff */
[----:B0-----:R-:W-:Y:S01]  /*1ef0*/  FMUL.FTZ R28, R5, R59 ;  /* 0x0000003b051c7220 */ /* 0x001fe20000410000 */
[----:B------:R0:W-:Y:S01]  /*1f00*/  STL [R1+0x11c], R29 ;  /* 0x00011c1d01007387 */ /* 0x0001e20000100800 */
[----:B------:R-:W-:Y:S01]  /*1f10*/  FMUL.FTZ R49, R45, R49 ;  /* 0x000000312d317220 */ /* 0x000fe20000410000 */
[----:B------:R-:W-:Y:S01]  /*1f20*/  FMUL.FTZ R45, R43, R60 ;  /* 0x0000003c2b2d7220 */ /* 0x000fe20000410000 */
[----:B------:R-:W-:Y:S01]  /*1f30*/  FADD.FTZ R5, -R42, R53 ;  /* 0x000000352a057221 */ /* 0x000fe20000010100 */
[----:B------:R-:W-:Y:S01]  /*1f40*/  STL [R1+0x30], R28 ;  /* 0x0000301c01007387 */ /* 0x000fe20000100800 */
[----:B------:R1:W-:Y:S01]  /*1f50*/  MUFU.RCP R53, R44 ;  /* 0x0000002c00357308 */ /* 0x0003e20000001000 */
[-C--:B------:R-:W-:Y:S02]  /*1f60*/  FFMA.FTZ R46, R4, R28.reuse, R46 ;  /* 0x0000001c042e7223 */ /* 0x080fe4000001002e */
[----:B0-----:R-:W2:Y:S01]  /*1f70*/  LDL.LU R29, [R1+0x50] ;  /* 0x00005000011d7983 */ /* 0x001ea20000300800 */
[----:B-1----:R-:W-:Y:S01]  /*1f80*/  FFMA.FTZ R44, R14, R45, R54 ;  /* 0x0000002d0e2c7223 */ /* 0x002fe20000010036 */
[----:B------:R-:W-:-:S02]  /*1f90*/  FMUL.FTZ R14, R4, R28 ;  /* 0x0000001c040e7220 */ /* 0x000fc40000410000 */
[----:B------:R0:W-:Y:S04]  /*1fa0*/  STL [R1+0x120], R28 ;  /* 0x0001201c01007387 */ /* 0x0001e80000100800 */
[----:B0-----:R-:W3:Y:S01]  /*1fb0*/  LDL.LU R28, [R1+0x34] ;  /* 0x00003400011c7983 */ /* 0x001ee20000300800 */
[----:B------:R-:W-:-:S04]  /*1fc0*/  IADD3 R16, P0, R32, UR8, RZ ;  /* 0x0000000820107c10 */ /* 0x000fc8000ff1e0ff */
[----:B------:R-:W-:-:S06]  /*1fd0*/  IADD3.X R17, R36, UR9, RZ, P0, !PT ;  /* 0x0000000924117c10 */ /* 0x000fcc00087fe4ff */
[----:B------:R-:W4:Y:S01]  /*1fe0*/  LDG.E.64.CONSTANT R16, desc[UR12][R16.64] ;  /* 0x0000000c10107981 */ /* 0x000f22000c1e9b00 */
[----:B------:R-:W-:-:S04]  /*1ff0*/  FMUL.FTZ R5, R3, R5 ;  /* 0x0000000503057220 */ /* 0x000fc80000410000 */
[----:B------:R-:W-:-:S04]  /*2000*/  FFMA.FTZ R13, R48, R5, R8 ;  /* 0x00000005300d7223 */ /* 0x000fc80000010008 */
[----:B------:R-:W-:-:S06]  /*2010*/  FMUL.FTZ R15, R13, -1.4426950216293334961 ;  /* 0xbfb8aa3b0d0f7820 */ /* 0x000fcc0000410000 */
[----:B------:R-:W0:Y:S08]  /*2020*/  MUFU.EX2 R15, R15 ;  /* 0x0000000f000f7308 */ /* 0x000e300000000800 */
[----:B------:R-:W1:Y:S01]  /*2030*/  MUFU.RCP R47, R47 ;  /* 0x0000002f002f7308 */ /* 0x000e620000001000 */
[----:B------:R-:W-:Y:S01]  /*2040*/  FFMA.FTZ R44, R2, R14, R44 ;  /* 0x0000000e022c7223 */ /* 0x000fe2000001002c */
[----:B------:R-:W-:Y:S01]  /*2050*/  FMUL.FTZ R45, R48, R49 ;  /* 0x00000031302d7220 */ /* 0x000fe20000410000 */
[----:B0-----:R-:W-:-:S05]  /*2060*/  FADD.FTZ R15, R15, 1 ;  /* 0x3f8000000f0f7421 */ /* 0x001fca0000010000 */
[----:B------:R-:W0:Y:S01]  /*2070*/  MUFU.RCP R54, R15 ;  /* 0x0000000f00367308 */ /* 0x000e220000001000 */
[C---:B------:R-:W-:Y:S01]  /*2080*/  FFMA.FTZ R61, R50.reuse, R49, R61 ;  /* 0x00000031323d7223 */ /* 0x040fe2000001003d */
[----:B-1----:R-:W-:Y:S01]  /*2090*/  FADD.FTZ R14, -R47, 1 ;  /* 0x3f8000002f0e7421 */ /* 0x002fe20000010100 */
[----:B------:R-:W-:-:S03]  /*20a0*/  FFMA.FTZ R50, R50, R45, R44 ;  /* 0x0000002d32327223 */ /* 0x000fc6000001002c */
[----:B------:R-:W-:Y:S01]  /*20b0*/  FFMA.FTZ R44, R6, R14, 1 ;  /* 0x3f800000062c7423 */ /* 0x000fe2000001000e */
[----:B------:R-:W-:-:S04]  /*20c0*/  FADD.FTZ R14, -R53, 1 ;  /* 0x3f800000350e7421 */ /* 0x000fc80000010100 */
[----:B------:R-:W-:Y:S01]  /*20d0*/  FFMA.FTZ R55, R55, R14, 1 ;  /* 0x3f80000037377423 */ /* 0x000fe2000001000e */
[----:B------:R-:W-:Y:S01]  /*20e0*/  IADD3 R14, P0, R32, UR18, RZ ;  /* 0x00000012200e7c10 */ /* 0x000fe2000ff1e0ff */
[----:B------:R-:W-:Y:S01]  /*20f0*/  FADD.FTZ R52, R52, R60 ;  /* 0x0000003c34347221 */ /* 0x000fe20000010000 */
[----:B0-----:R-:W-:Y:S02]  /*2100*/  FADD.FTZ R60, -R54, 1 ;  /* 0x3f800000363c7421 */ /* 0x001fe40000010100 */
[----:B------:R-:W-:Y:S01]  /*2110*/  IADD3.X R15, R36, UR19, RZ, P0, !PT ;  /* 0x00000013240f7c10 */ /* 0x000fe200087fe4ff */
[----:B------:R-:W-:Y:S01]  /*2120*/  FADD.FTZ R2, R7, R49 ;  /* 0x0000003107027221 */ /* 0x000fe20000010000 */
[----:B------:R-:W-:Y:S01]  /*2130*/  FADD.FTZ R7, -R58, 1 ;  /* 0x3f8000003a077421 */ /* 0x000fe20000010100 */
[----:B------:R-:W-:-:S03]  /*2140*/  FFMA.FTZ R13, R13, R60, 1 ;  /* 0x3f8000000d0d7423 */ /* 0x000fc6000001003c */
[----:B------:R-:W4:Y:S01]  /*2150*/  LDG.E.64.CONSTANT R14, desc[UR12][R14.64] ;  /* 0x0000000c0e0e7981 */ /* 0x000f22000c1e9b00 */
[----:B------:R-:W-:Y:S01]  /*2160*/  FMUL.FTZ R54, R54, R13 ;  /* 0x0000000d36367220 */ /* 0x000fe20000410000 */
[----:B------:R-:W-:Y:S01]  /*2170*/  FFMA.FTZ R56, R56, R7, 1 ;  /* 0x3f80000038387423 */ /* 0x000fe20000010007 */
[----:B------:R-:W-:Y:S01]  /*2180*/  FMUL.FTZ R53, R53, R55 ;  /* 0x0000003735357220 */ /* 0x000fe20000410000 */
[----:B------:R-:W-:Y:S01]  /*2190*/  STL [R1+0x124], R26 ;  /* 0x0001241a01007387 */ /* 0x000fe20000100800 */
[----:B------:R-:W-:Y:S02]  /*21a0*/  PRMT R13, R25, 0x7632, R13 ;  /* 0x00007632190d7816 */ /* 0x000fe4000000000d */
[C---:B------:R-:W-:Y:S01]  /*21b0*/  SHF.L.U32 R7, R27.reuse, 0x10, RZ ;  /* 0x000000101b077819 */ /* 0x040fe200000006ff */
[----:B------:R0:W-:Y:S01]  /*21c0*/  STL [R1+0x128], R27 ;  /* 0x0001281b01007387 */ /* 0x0001e20000100800 */
[----:B------:R-:W-:Y:S02]  /*21d0*/  PRMT R57, R27, 0x7632, R57 ;  /* 0x000076321b397816 */ /* 0x000fe40000000039 */
[----:B------:R-:W-:Y:S01]  /*21e0*/  IADD3.X R55, RZ, R11, RZ, P1, !PT ;  /* 0x0000000bff377210 */ /* 0x000fe20000ffe4ff */
[----:B------:R-:W-:Y:S01]  /*21f0*/  FMUL.FTZ R47, R47, R44 ;  /* 0x0000002c2f2f7220 */ /* 0x000fe20000410000 */
[----:B------:R-:W-:-:S02]  /*2200*/  SHF.L.U32 R6, R26, 0x10, RZ ;  /* 0x000000101a067819 */ /* 0x000fc400000006ff */
[----:B------:R-:W-:Y:S02]  /*2210*/  PRMT R44, R26, 0x7632, R44 ;  /* 0x000076321a2c7816 */ /* 0x000fe4000000002c */
[C---:B0-----:R-:W-:Y:S02]  /*2220*/  SHF.L.U32 R27, R12.reuse, 0x1, RZ ;  /* 0x000000010c1b7819 */ /* 0x041fe400000006ff */
[----:B------:R-:W-:Y:S02]  /*2230*/  SHF.L.U32 R13, R13, 0x10, RZ ;  /* 0x000000100d0d7819 */ /* 0x000fe400000006ff */
[----:B------:R-:W-:Y:S02]  /*2240*/  SHF.L.U64.HI R26, R12, 0x1, R55 ;  /* 0x000000010c1a7819 */ /* 0x000fe40000010237 */
[----:B------:R-:W-:Y:S01]  /*2250*/  IADD3 R12, P0, R27, UR8, RZ ;  /* 0x000000081b0c7c10 */ /* 0x000fe2000ff1e0ff */
[----:B------:R-:W-:-:S03]  /*2260*/  FMUL.FTZ R54, R13, R54 ;  /* 0x000000360d367220 */ /* 0x000fc60000410000 */
[----:B------:R-:W-:-:S06]  /*2270*/  IADD3.X R13, R26, UR9, RZ, P0, !PT ;  /* 0x000000091a0d7c10 */ /* 0x000fcc00087fe4ff */
[----:B------:R-:W4:Y:S01]  /*2280*/  LDG.E.64.CONSTANT R12, desc[UR12][R12.64] ;  /* 0x0000000c0c0c7981 */ /* 0x000f22000c1e9b00 */
[----:B------:R-:W-:Y:S01]  /*2290*/  SHF.L.U32 R44, R44, 0x10, RZ ;  /* 0x000000102c2c7819 */ /* 0x000fe200000006ff */
[C---:B------:R-:W-:Y:S01]  /*22a0*/  FADD.FTZ R7, -R42.reuse, R7 ;  /* 0x000000072a077221 */ /* 0x040fe20000010100 */
[C---:B------:R-:W-:Y:S01]  /*22b0*/  FADD.FTZ R6, -R42.reuse, R6 ;  /* 0x000000062a067221 */ /* 0x040fe20000010100 */
[----:B------:R-:W-:Y:S02]  /*22c0*/  SHF.L.U32 R57, R57, 0x10, RZ ;  /* 0x0000001039397819 */ /* 0x000fe400000006ff */
[C---:B------:R-:W-:Y:S01]  /*22d0*/  FMUL.FTZ R36, R3.reuse, R7 ;  /* 0x0000000703247220 */ /* 0x040fe20000410000 */
[----:B------:R-:W-:Y:S01]  /*22e0*/  FADD.FTZ R44, -R42, R44 ;  /* 0x0000002c2a2c7221 */ /* 0x000fe20000010100 */
[----:B------:R-:W-:-:S03]  /*22f0*/  FMUL.FTZ R34, R3, R6 ;  /* 0x0000000603227220 */ /* 0x000fc60000410000 */
[----:B------:R-:W-:Y:S01]  /*2300*/  FMUL.FTZ R44, R3, R44 ;  /* 0x0000002c032c7220 */ /* 0x000fe20000410000 */
[----:B------:R-:W-:-:S03]  /*2310*/  FADD.FTZ R57, -R42, R57 ;  /* 0x000000392a397221 */ /* 0x000fc60000010100 */
[----:B------:R-:W-:Y:S01]  /*2320*/  FFMA.FTZ R45, R43, R44, R9 ;  /* 0x0000002c2b2d7223 */ /* 0x000fe20000010009 */
[----:B------:R-:W-:Y:S01]  /*2330*/  FFMA.FTZ R49, R48, R49, R46 ;  /* 0x0000003130317223 */ /* 0x000fe2000001002e */
[----:B------:R-:W-:Y:S01]  /*2340*/  FMUL.FTZ R56, R58, R56 ;  /* 0x000000383a387220 */ /* 0x000fe20000410000 */
[----:B------:R-:W-:Y:S01]  /*2350*/  FMUL.FTZ R57, R3, R57 ;  /* 0x0000003903397220 */ /* 0x000fe20000410000 */
[----:B------:R-:W-:Y:S01]  /*2360*/  FMUL.FTZ R58, R45, -1.4426950216293334961 ;  /* 0xbfb8aa3b2d3a7820 */ /* 0x000fe20000410000 */
[----:B------:R-:W-:Y:S02]  /*2370*/  PRMT R60, R24, 0x7632, R60 ;  /* 0x00007632183c7816 */ /* 0x000fe4000000003c */
[----:B------:R-:W-:Y:S02]  /*2380*/  FFMA.FTZ R11, R48, R57, R8 ;  /* 0x00000039300b7223 */ /* 0x000fe40000010008 */
[----:B------:R-:W-:Y:S01]  /*2390*/  SHF.L.U32 R60, R60, 0x10, RZ ;  /* 0x000000103c3c7819 */ /* 0x000fe200000006ff */
[----:B------:R-:W0:Y:S01]  /*23a0*/  MUFU.EX2 R58, R58 ;  /* 0x0000003a003a7308 */ /* 0x000e220000000800 */
[----:B------:R-:W-:-:S03]  /*23b0*/  FMUL.FTZ R55, R11, -1.4426950216293334961 ;  /* 0xbfb8aa3b0b377820 */ /* 0x000fc60000410000 */
[----:B------:R-:W-:Y:S01]  /*23c0*/  FMUL.FTZ R53, R60, R53 ;  /* 0x000000353c357220 */ /* 0x000fe20000410000 */
[----:B------:R-:W-:-:S03]  /*23d0*/  SHF.L.U32 R60, R24, 0x10, RZ ;  /* 0x00000010183c7819 */ /* 0x000fc600000006ff */
[----:B------:R-:W-:Y:S02]  /*23e0*/  MUFU.EX2 R55, R55 ;  /* 0x0000003700377308 */ /* 0x000fe40000000800 */
[----:B------:R-:W-:-:S04]  /*23f0*/  FMUL.FTZ R33, R60, R47 ;  /* 0x0000002f3c217220 */ /* 0x000fc80000410000 */
[----:B------:R-:W-:Y:S01]  /*2400*/  FMUL.FTZ R60, R0, R33 ;  /* 0x00000021003c7220 */ /* 0x000fe20000410000 */
[----:B0-----:R-:W-:-:S03]  /*2410*/  FADD.FTZ R58, R58, 1 ;  /* 0x3f8000003a3a7421 */ /* 0x001fc60000010000 */
[----:B------:R-:W-:Y:S02]  /*2420*/  FFMA.FTZ R60, R30, R60, R50 ;  /* 0x0000003c1e3c7223 */ /* 0x000fe40000010032 */
[----:B------:R0:W-:Y:S02]  /*2430*/  MUFU.RCP R50, R58 ;  /* 0x0000003a00327308 */ /* 0x0001e40000001000 */
[----:B0-----:R-:W-:Y:S01]  /*2440*/  FMUL.FTZ R58, R43, R53 ;  /* 0x000000352b3a7220 */ /* 0x001fe20000410000 */
[----:B------:R-:W-:Y:S01]  /*2450*/  FFMA.FTZ R49, R0, R33, R49 ;  /* 0x0000002100317223 */ /* 0x000fe20000010031 */
[----:B------:R-:W-:-:S03]  /*2460*/  FADD.FTZ R52, R52, R53 ;  /* 0x0000003534347221 */ /* 0x000fc60000010000 */
[----:B------:R-:W-:Y:S01]  /*2470*/  FFMA.FTZ R49, R43, R53, R49 ;  /* 0x000000352b317223 */ /* 0x000fe20000010031 */
[----:B--2---:R-:W-:-:S04]  /*2480*/  FFMA.FTZ R7, R4, R36, R29 ;  /* 0x0000002404077223 */ /* 0x004fc8000001001d */
[----:B------:R-:W-:-:S06]  /*2490*/  FMUL.FTZ R59, R7, -1.4426950216293334961 ;  /* 0xbfb8aa3b073b7820 */ /* 0x000fcc0000410000 */
[----:B------:R-:W0:Y:S01]  /*24a0*/  MUFU.EX2 R59, R59 ;  /* 0x0000003b003b7308 */ /* 0x000e220000000800 */
[----:B---3--:R-:W-:-:S04]  /*24b0*/  FFMA.FTZ R6, R0, R34, R28 ;  /* 0x0000002200067223 */ /* 0x008fc8000001001c */
[----:B------:R-:W-:-:S06]  /*24c0*/  FMUL.FTZ R46, R6, -1.4426950216293334961 ;  /* 0xbfb8aa3b062e7820 */ /* 0x000fcc0000410000 */
[----:B------:R-:W1:Y:S01]  /*24d0*/  MUFU.EX2 R46, R46 ;  /* 0x0000002e002e7308 */ /* 0x000e620000000800 */
[----:B0-----:R-:W-:-:S07]  /*24e0*/  FADD.FTZ R59, R59, 1 ;  /* 0x3f8000003b3b7421 */ /* 0x001fce0000010000 */
[----:B------:R0:W-:Y:S01]  /*24f0*/  MUFU.RCP R47, R59 ;  /* 0x0000003b002f7308 */ /* 0x0001e20000001000 */
[----:B-1----:R-:W-:Y:S01]  /*2500*/  FADD.FTZ R46, R46, 1 ;  /* 0x3f8000002e2e7421 */ /* 0x002fe20000010000 */
[----:B0-----:R-:W-:-:S06]  /*2510*/  SHF.L.U32 R59, R25, 0x10, RZ ;  /* 0x00000010193b7819 */ /* 0x001fcc00000006ff */
[----:B------:R-:W0:Y:S01]  /*2520*/  MUFU.RCP R46, R46 ;  /* 0x0000002e002e7308 */ /* 0x000e220000001000 */
[----:B------:R-:W-:Y:S01]  /*2530*/  FMUL.FTZ R32, R59, R56 ;  /* 0x000000383b207220 */ /* 0x000fe20000410000 */
[----:B------:R-:W-:Y:S01]  /*2540*/  FADD.FTZ R56, R55, 1 ;  /* 0x3f80000037387421 */ /* 0x000fe20000010000 */
[C---:B------:R-:W-:Y:S01]  /*2550*/  FFMA.FTZ R55, R10.reuse, R58, R60 ;  /* 0x0000003a0a377223 */ /* 0x040fe2000001003c */
[----:B------:R-:W-:-:S04]  /*2560*/  FFMA.FTZ R10, R10, R53, R51 ;  /* 0x000000350a0a7223 */ /* 0x000fc80000010033 */
[----:B------:R1:W2:Y:S01]  /*2570*/  MUFU.RCP R51, R56 ;  /* 0x0000003800337308 */ /* 0x0002a20000001000 */
[CC--:B------:R-:W-:Y:S01]  /*2580*/  FFMA.FTZ R58, R4.reuse, R32.reuse, R49 ;  /* 0x00000020043a7223 */ /* 0x0c0fe20000010031 */
[----:B-1----:R-:W-:Y:S01]  /*2590*/  FMUL.FTZ R56, R4, R32 ;  /* 0x0000002004387220 */ /* 0x002fe20000410000 */
[----:B0-----:R-:W-:-:S03]  /*25a0*/  FADD.FTZ R53, -R46, 1 ;  /* 0x3f8000002e357421 */ /* 0x001fc60000010100 */
[----:B------:R-:W-:Y:S01]  /*25b0*/  FFMA.FTZ R55, R35, R56, R55 ;  /* 0x0000003823377223 */ /* 0x000fe20000010037 */
[-C--:B------:R-:W-:Y:S01]  /*25c0*/  FMUL.FTZ R56, R48, R54.reuse ;  /* 0x0000003630387220 */ /* 0x080fe20000410000 */
[C---:B------:R-:W-:Y:S01]  /*25d0*/  FFMA.FTZ R49, R5.reuse, R54, R61 ;  /* 0x0000003605317223 */ /* 0x040fe2000001003d */
[----:B------:R-:W-:Y:S02]  /*25e0*/  FFMA.FTZ R53, R6, R53, 1 ;  /* 0x3f80000006357423 */ /* 0x000fe40000010035 */
[----:B------:R-:W-:Y:S01]  /*25f0*/  FFMA.FTZ R55, R5, R56, R55 ;  /* 0x0000003805377223 */ /* 0x000fe20000010037 */
[----:B------:R-:W-:Y:S01]  /*2600*/  FADD.FTZ R5, -R50, 1 ;  /* 0x3f80000032057421 */ /* 0x000fe20000010100 */
[----:B--2---:R-:W-:Y:S01]  /*2610*/  FADD.FTZ R6, -R51, 1 ;  /* 0x3f80000033067421 */ /* 0x004fe20000010100 */
[----:B------:R-:W-:Y:S01]  /*2620*/  FADD.FTZ R61, R2, R54 ;  /* 0x00000036023d7221 */ /* 0x000fe20000010000 */
[----:B------:R-:W-:Y:S01]  /*2630*/  FFMA.FTZ R54, R48, R54, R58 ;  /* 0x0000003630367223 */ /* 0x000fe2000001003a */
[----:B------:R-:W-:Y:S01]  /*2640*/  FFMA.FTZ R5, R45, R5, 1 ;  /* 0x3f8000002d057423 */ /* 0x000fe20000010005 */
[----:B------:R-:W-:Y:S01]  /*2650*/  FADD.FTZ R58, -R47, 1 ;  /* 0x3f8000002f3a7421 */ /* 0x000fe20000010100 */
[----:B------:R-:W-:Y:S01]  /*2660*/  FFMA.FTZ R6, R11, R6, 1 ;  /* 0x3f8000000b067423 */ /* 0x000fe20000010006 */
[----:B------:R-:W-:Y:S01]  /*2670*/  PRMT R11, R22, 0x7632, R11 ;  /* 0x00007632160b7816 */ /* 0x000fe2000000000b */
[----:B------:R-:W-:Y:S01]  /*2680*/  FMUL.FTZ R56, R50, R5 ;  /* 0x0000000532387220 */ /* 0x000fe20000410000 */
[----:B------:R-:W-:Y:S01]  /*2690*/  SHF.L.U32 R45, R22, 0x10, RZ ;  /* 0x00000010162d7819 */ /* 0x000fe200000006ff */
[----:B------:R-:W-:Y:S01]  /*26a0*/  FFMA.FTZ R58, R7, R58, 1 ;  /* 0x3f800000073a7423 */ /* 0x000fe2000001003a */
[----:B------:R-:W-:Y:S01]  /*26b0*/  FMUL.FTZ R53, R46, R53 ;  /* 0x000000352e357220 */ /* 0x000fe20000410000 */
[----:B------:R-:W-:-:S02]  /*26c0*/  SHF.L.U32 R5, R20, 0x10, RZ ;  /* 0x0000001014057819 */ /* 0x000fc400000006ff */
[----:B------:R-:W-:Y:S02]  /*26d0*/  PRMT R7, R23, 0x7632, R7 ;  /* 0x0000763217077816 */ /* 0x000fe40000000007 */
[----:B------:R-:W-:Y:S01]  /*26e0*/  SHF.L.U32 R11, R11, 0x10, RZ ;  /* 0x000000100b0b7819 */ /* 0x000fe200000006ff */
[----:B------:R-:W-:Y:S01]  /*26f0*/  FMUL.FTZ R37, R45, R53 ;  /* 0x000000352d257220 */ /* 0x000fe20000410000 */
[----:B------:R-:W-:Y:S01]  /*2700*/  SHF.L.U32 R7, R7, 0x10, RZ ;  /* 0x0000001007077819 */ /* 0x000fe200000006ff */
[----:B------:R-:W-:Y:S01]  /*2710*/  FADD.FTZ R45, -R42, R5 ;  /* 0x000000052a2d7221 */ /* 0x000fe20000010100 */
[----:B------:R-:W-:Y:S01]  /*2720*/  FMUL.FTZ R6, R51, R6 ;  /* 0x0000000633067220 */ /* 0x000fe20000410000 */
[----:B------:R-:W-:Y:S01]  /*2730*/  FMUL.FTZ R56, R11, R56 ;  /* 0x000000380b387220 */ /* 0x000fe20000410000 */
[----:B------:R-:W-:Y:S02]  /*2740*/  SHF.L.U32 R5, R21, 0x10, RZ ;  /* 0x0000001015057819 */ /* 0x000fe400000006ff */
[----:B------:R-:W-:Y:S01]  /*2750*/  PRMT R11, R20, 0x7632, R11 ;  /* 0x00007632140b7816 */ /* 0x000fe2000000000b */
[----:B------:R-:W-:Y:S01]  /*2760*/  FMUL.FTZ R7, R7, R6 ;  /* 0x0000000607077220 */ /* 0x000fe20000410000 */
[----:B------:R-:W-:Y:S01]  /*2770*/  FMUL.FTZ R38, R3, R45 ;  /* 0x0000002d03267220 */ /* 0x000fe20000410000 */
[----:B------:R-:W-:Y:S01]  /*2780*/  FADD.FTZ R5, -R42, R5 ;  /* 0x000000052a057221 */ /* 0x000fe20000010100 */
[----:B------:R-:W-:Y:S01]  /*2790*/  SHF.L.U32 R6, R11, 0x10, RZ ;  /* 0x000000100b067819 */ /* 0x000fe200000006ff */
[C---:B------:R-:W-:Y:S01]  /*27a0*/  FMUL.FTZ R50, R0.reuse, R37 ;  /* 0x0000002500327220 */ /* 0x040fe20000410000 */
[----:B------:R-:W-:Y:S01]  /*27b0*/  PRMT R45, R21, 0x7632, R45 ;  /* 0x00007632152d7816 */ /* 0x000fe2000000002d */
[----:B------:R-:W-:Y:S01]  /*27c0*/  FFMA.FTZ R53, R0, R38, R28 ;  /* 0x0000002600357223 */ /* 0x000fe2000001001c */
[----:B------:R-:W-:Y:S01]  /*27d0*/  FMUL.FTZ R2, R3, R5 ;  /* 0x0000000503027220 */ /* 0x000fe20000410000 */
[----:B------:R-:W-:Y:S01]  /*27e0*/  FADD.FTZ R6, -R42, R6 ;  /* 0x000000062a067221 */ /* 0x000fe20000010100 */
[----:B------:R-:W-:Y:S01]  /*27f0*/  SHF.L.U32 R45, R45, 0x10, RZ ;  /* 0x000000102d2d7819 */ /* 0x000fe200000006ff */
[----:B------:R-:W-:Y:S01]  /*2800*/  FFMA.FTZ R50, R34, R50, R55 ;  /* 0x0000003222327223 */ /* 0x000fe20000010037 */
[----:B------:R-:W-:Y:S01]  /*2810*/  FMUL.FTZ R11, R43, R56 ;  /* 0x000000382b0b7220 */ /* 0x000fe20000410000 */
[----:B------:R-:W-:Y:S01]  /*2820*/  FMUL.FTZ R59, R53, -1.4426950216293334961 ;  /* 0xbfb8aa3b353b7820 */ /* 0x000fe20000410000 */
[----:B------:R-:W-:Y:S01]  /*2830*/  FFMA.FTZ R5, R4, R2, R29 ;  /* 0x0000000204057223 */ /* 0x000fe2000001001d */
[----:B------:R-:W-:Y:S01]  /*2840*/  FMUL.FTZ R6, R3, R6 ;  /* 0x0000000603067220 */ /* 0x000fe20000410000 */
[----:B------:R-:W-:Y:S01]  /*2850*/  FFMA.FTZ R50, R44, R11, R50 ;  /* 0x0000000b2c327223 */ /* 0x000fe20000010032 */
[----:B------:R-:W-:Y:S01]  /*2860*/  FADD.FTZ R45, -R42, R45 ;  /* 0x0000002d2a2d7221 */ /* 0x000fe20000010100 */
[----:B------:R-:W-:Y:S01]  /*2870*/  FMUL.FTZ R47, R47, R58 ;  /* 0x0000003a2f2f7220 */ /* 0x000fe20000410000 */
[----:B------:R-:W-:Y:S01]  /*2880*/  FFMA.FTZ R44, R44, R56, R10 ;  /* 0x000000382c2c7223 */ /* 0x000fe2000001000a */
[----:B------:R-:W-:Y:S01]  /*2890*/  FMUL.FTZ R58, R5, -1.4426950216293334961 ;  /* 0xbfb8aa3b053a7820 */ /* 0x000fe20000410000 */
[----:B------:R-:W-:Y:S01]  /*28a0*/  SHF.L.U32 R10, R23, 0x10, RZ ;  /* 0x00000010170a7819 */ /* 0x000fe200000006ff */
[----:B------:R-:W0:Y:S01]  /*28b0*/  MUFU.EX2 R59, R59 ;  /* 0x0000003b003b7308 */ /* 0x000e220000000800 */
[----:B------:R-:W-:Y:S01]  /*28c0*/  FFMA.FTZ R46, R43, R6, R9 ;  /* 0x000000062b2e7223 */ /* 0x000fe20000010009 */
[----:B------:R-:W-:-:S02]  /*28d0*/  FMUL.FTZ R45, R3, R45 ;  /* 0x0000002d032d7220 */ /* 0x000fc40000410000 */
[----:B------:R-:W-:Y:S01]  /*28e0*/  FMUL.FTZ R39, R10, R47 ;  /* 0x0000002f0a277220 */ /* 0x000fe20000410000 */
[----:B------:R-:W-:Y:S01]  /*28f0*/  FMUL.FTZ R55, R46, -1.4426950216293334961 ;  /* 0xbfb8aa3b2e377820 */ /* 0x000fe20000410000 */
[----:B------:R-:W-:Y:S02]  /*2900*/  FFMA.FTZ R47, R48, R45, R8 ;  /* 0x0000002d302f7223 */ /* 0x000fe40000010008 */
[----:B------:R-:W1:Y:S02]  /*2910*/  MUFU.EX2 R58, R58 ;  /* 0x0000003a003a7308 */ /* 0x000e640000000800 */
[----:B------:R-:W-:-:S06]  /*2920*/  FMUL.FTZ R51, R47, -1.4426950216293334961 ;  /* 0xbfb8aa3b2f337820 */ /* 0x000fcc0000410000 */
[----:B------:R-:W2:Y:S01]  /*2930*/  MUFU.EX2 R55, R55 ;  /* 0x0000003700377308 */ /* 0x000ea20000000800 */
[----:B0-----:R-:W-:-:S07]  /*2940*/  FADD.FTZ R59, R59, 1 ;  /* 0x3f8000003b3b7421 */ /* 0x001fce0000010000 */
[----:B------:R-:W0:Y:S01]  /*2950*/  MUFU.EX2 R51, R51 ;  /* 0x0000003300337308 */ /* 0x000e220000000800 */
[----:B-1----:R-:W-:Y:S01]  /*2960*/  FADD.FTZ R60, R58, 1 ;  /* 0x3f8000003a3c7421 */ /* 0x002fe20000010000 */
[----:B------:R-:W-:-:S06]  /*2970*/  FMUL.FTZ R58, R4, R39 ;  /* 0x00000027043a7220 */ /* 0x000fcc0000410000 */
[----:B------:R-:W1:Y:S01]  /*2980*/  MUFU.RCP R59, R59 ;  /* 0x0000003b003b7308 */ /* 0x000e620000001000 */
[----:B------:R-:W-:Y:S01]  /*2990*/  FFMA.FTZ R58, R36, R58, R50 ;  /* 0x0000003a243a7223 */ /* 0x000fe20000010032 */
[----:B--2---:R-:W-:-:S06]  /*29a0*/  FADD.FTZ R55, R55, 1 ;  /* 0x3f80000037377421 */ /* 0x004fcc0000010000 */
[----:B------:R-:W2:Y:S01]  /*29b0*/  MUFU.RCP R50, R60 ;  /* 0x0000003c00327308 */ /* 0x000ea20000001000 */
[----:B0-----:R-:W-:Y:S01]  /*29c0*/  FADD.FTZ R51, R51, 1 ;  /* 0x3f80000033337421 */ /* 0x001fe20000010000 */
[----:B------:R-:W-:Y:S01]  /*29d0*/  FFMA.FTZ R54, R0, R37, R54 ;  /* 0x0000002500367223 */ /* 0x000fe20000010036 */
[----:B------:R-:W-:-:S05]  /*29e0*/  FADD.FTZ R52, R52, R56 ;  /* 0x0000003834347221 */ /* 0x000fca0000010000 */
[----:B------:R-:W0:Y:S01]  /*29f0*/  MUFU.RCP R55, R55 ;  /* 0x0000003700377308 */ /* 0x000e220000001000 */
[----:B------:R-:W-:Y:S01]  /*2a00*/  FFMA.FTZ R56, R43, R56, R54 ;  /* 0x000000382b387223 */ /* 0x000fe20000010036 */
[----:B-1----:R-:W-:-:S06]  /*2a10*/  FADD.FTZ R54, -R59, 1 ;  /* 0x3f8000003b367421 */ /* 0x002fcc0000010100 */
[----:B------:R-:W1:Y:S01]  /*2a20*/  MUFU.RCP R51, R51 ;  /* 0x0000003300337308 */ /* 0x000e620000001000 */
[----:B------:R-:W-:Y:S01]  /*2a30*/  FFMA.FTZ R54, R53, R54, 1 ;  /* 0x3f80000035367423 */ /* 0x000fe20000010036 */
[----:B--2---:R-:W-:-:S04]  /*2a40*/  FADD.FTZ R53, -R50, 1 ;  /* 0x3f80000032357421 */ /* 0x004fc80000010100 */
[----:B------:R-:W-:Y:S01]  /*2a50*/  FFMA.FTZ R53, R5, R53, 1 ;  /* 0x3f80000005357423 */ /* 0x000fe20000010035 */
[----:B0-----:R-:W-:-:S04]  /*2a60*/  FADD.FTZ R5, -R55, 1 ;  /* 0x3f80000037057421 */ /* 0x001fc80000010100 */
[----:B------:R-:W-:Y:S01]  /*2a70*/  FFMA.FTZ R5, R46, R5, 1 ;  /* 0x3f8000002e057423 */ /* 0x000fe20000010005 */
[----:B-1----:R-:W-:-:S04]  /*2a80*/  FADD.FTZ R46, -R51, 1 ;  /* 0x3f800000332e7421 */ /* 0x002fc80000010100 */
[----:B------:R-:W-:Y:S01]  /*2a90*/  FFMA.FTZ R46, R47, R46, 1 ;  /* 0x3f8000002f2e7423 */ /* 0x000fe2000001002e */
[----:B----4-:R-:W-:-:S03]  /*2aa0*/  SHF.L.U32 R47, R18, 0x10, RZ ;  /* 0x00000010122f7819 */ /* 0x010fc600000006ff */
[----:B------:R-:W-:Y:S01]  /*2ab0*/  FMUL.FTZ R51, R51, R46 ;  /* 0x0000002e33337220 */ /* 0x000fe20000410000 */
[----:B------:R-:W-:Y:S01]  /*2ac0*/  PRMT R46, R18, 0x7632, R46 ;  /* 0x00007632122e7816 */ /* 0x000fe2000000002e */
[----:B------:R-:W-:Y:S01]  /*2ad0*/  FMUL.FTZ R54, R59, R54 ;  /* 0x000000363b367220 */ /* 0x000fe20000410000 */
[----:B------:R-:W-:Y:S01]  /*2ae0*/  FMUL.FTZ R53, R50, R53 ;  /* 0x0000003532357220 */ /* 0x000fe20000410000 */
[----:B------:R-:W-:Y:S01]  /*2af0*/  FMUL.FTZ R5, R55, R5 ;  /* 0x0000000537057220 */ /* 0x000fe20000410000 */
[----:B------:R-:W-:Y:S02]  /*2b00*/  SHF.L.U32 R46, R46, 0x10, RZ ;  /* 0x000000102e2e7819 */ /* 0x000fe400000006ff */
[----:B------:R-:W-:Y:S01]  /*2b10*/  SHF.L.U32 R50, R19, 0x10, RZ ;  /* 0x0000001013327819 */ /* 0x000fe200000006ff */
[----:B------:R-:W-:Y:S01]  /*2b20*/  FMUL.FTZ R60, R48, R7 ;  /* 0x00000007303c7220 */ /* 0x000fe20000410000 */
[----:B------:R-:W-:Y:S01]  /*2b30*/  FMUL.FTZ R54, R47, R54 ;  /* 0x000000362f367220 */ /* 0x000fe20000410000 */
[----:B------:R-:W-:Y:S01]  /*2b40*/  FMUL.FTZ R46, R46, R5 ;  /* 0x000000052e2e7220 */ /* 0x000fe20000410000 */
[----:B------:R-:W-:Y:S01]  /*2b50*/  PRMT R47, R19, 0x7632, R47 ;  /* 0x00007632132f7816 */ /* 0x000fe2000000002f */
[----:B------:R-:W-:Y:S01]  /*2b60*/  FMUL.FTZ R5, R50, R53 ;  /* 0x0000003532057220 */ /* 0x000fe20000410000 */
[----:B------:R-:W-:Y:S01]  /*2b70*/  FFMA.FTZ R58, R57, R60, R58 ;  /* 0x0000003c393a7223 */ /* 0x000fe2000001003a */
[----:B------:R-:W-:Y:S01]  /*2b80*/  FMUL.FTZ R53, R0, R54 ;  /* 0x0000003600357220 */ /* 0x000fe20000410000 */
[----:B------:R-:W-:Y:S01]  /*2b90*/  SHF.L.U32 R47, R47, 0x10, RZ ;  /* 0x000000102f2f7819 */ /* 0x000fe200000006ff */
[----:B------:R-:W-:-:S02]  /*2ba0*/  FFMA.FTZ R50, R4, R39, R56 ;  /* 0x0000002704327223 */ /* 0x000fc40000010038 */
[----:B------:R-:W-:Y:S01]  /*2bb0*/  FFMA.FTZ R58, R38, R53, R58 ;  /* 0x00000035263a7223 */ /* 0x000fe2000001003a */
[-C--:B------:R-:W-:Y:S01]  /*2bc0*/  FMUL.FTZ R53, R43, R46.reuse ;  /* 0x0000002e2b357220 */ /* 0x080fe20000410000 */
[-C--:B------:R-:W-:Y:S01]  /*2bd0*/  FFMA.FTZ R49, R57, R7.reuse, R49 ;  /* 0x0000000739317223 */ /* 0x080fe20000010031 */
[----:B------:R-:W-:Y:S01]  /*2be0*/  FADD.FTZ R61, R61, R7 ;  /* 0x000000073d3d7221 */ /* 0x000fe20000010000 */
[----:B------:R-:W-:Y:S01]  /*2bf0*/  FFMA.FTZ R50, R48, R7, R50 ;  /* 0x0000000730327223 */ /* 0x000fe20000010032 */
[----:B------:R-:W-:Y:S01]  /*2c00*/  FMUL.FTZ R7, R47, R51 ;  /* 0x000000332f077220 */ /* 0x000fe20000410000 */
[----:B------:R-:W-:Y:S01]  /*2c10*/  FFMA.FTZ R47, R6, R53, R58 ;  /* 0x00000035062f7223 */ /* 0x000fe2000001003a */
[----:B------:R-:W-:Y:S01]  /*2c20*/  FMUL.FTZ R51, R4, R5 ;  /* 0x0000000504337220 */ /* 0x000fe20000410000 */
[----:B------:R-:W-:Y:S01]  /*2c30*/  SHF.L.U32 R53, R16, 0x10, RZ ;  /* 0x0000001010357819 */ /* 0x000fe200000006ff */
[----:B------:R-:W-:Y:S01]  /*2c40*/  FFMA.FTZ R44, R6, R46, R44 ;  /* 0x0000002e062c7223 */ /* 0x000fe2000001002c */
[----:B------:R-:W-:Y:S01]  /*2c50*/  PRMT R6, R16, 0x7632, R6 ;  /* 0x0000763210067816 */ /* 0x000fe20000000006 */
[----:B------:R-:W-:Y:S01]  /*2c60*/  FFMA.FTZ R47, R2, R51, R47 ;  /* 0x00000033022f7223 */ /* 0x000fe2000001002f */
[----:B------:R-:W-:Y:S01]  /*2c70*/  PRMT R51, R17, 0x7632, R51 ;  /* 0x0000763211337816 */ /* 0x000fe20000000033 */
[----:B------:R-:W-:Y:S01]  /*2c80*/  FADD.FTZ R53, -R42, R53 ;  /* 0x000000352a357221 */ /* 0x000fe20000010100 */
[----:B------:R-:W-:Y:S01]  /*2c90*/  SHF.L.U32 R6, R6, 0x10, RZ ;  /* 0x0000001006067819 */ /* 0x000fe200000006ff */
[----:B------:R-:W-:Y:S01]  /*2ca0*/  FMUL.FTZ R55, R48, R7 ;  /* 0x0000000730377220 */ /* 0x000fe20000410000 */
[----:B------:R-:W-:Y:S01]  /*2cb0*/  SHF.L.U32 R51, R51, 0x10, RZ ;  /* 0x0000001033337819 */ /* 0x000fe200000006ff */
[----:B------:R-:W-:-:S02]  /*2cc0*/  FMUL.FTZ R41, R3, R53 ;  /* 0x0000003503297220 */ /* 0x000fc40000410000 */
[----:B------:R-:W-:Y:S01]  /*2cd0*/  FADD.FTZ R6, -R42, R6 ;  /* 0x000000062a067221 */ /* 0x000fe20000010100 */
[C---:B------:R-:W-:Y:S01]  /*2ce0*/  FFMA.FTZ R47, R45.reuse, R55, R47 ;  /* 0x000000372d2f7223 */ /* 0x040fe2000001002f */
[----:B------:R-:W-:Y:S01]  /*2cf0*/  FFMA.FTZ R49, R45, R7, R49 ;  /* 0x000000072d317223 */ /* 0x000fe20000010031 */
[----:B------:R-:W-:Y:S01]  /*2d00*/  FFMA.FTZ R53, R0, R41, R28 ;  /* 0x0000002900357223 */ /* 0x000fe2000001001c */
[C---:B------:R-:W-:Y:S01]  /*2d10*/  FADD.FTZ R45, -R42.reuse, R51 ;  /* 0x000000332a2d7221 */ /* 0x040fe20000010100 */
[----:B------:R-:W-:Y:S01]  /*2d20*/  FMUL.FTZ R51, R3, R6 ;  /* 0x0000000603337220 */ /* 0x000fe20000410000 */
[----:B------:R-:W-:Y:S01]  /*2d30*/  SHF.L.U32 R6, R17, 0x10, RZ ;  /* 0x0000001011067819 */ /* 0x000fe200000006ff */
[----:B------:R-:W-:Y:S01]  /*2d40*/  FMUL.FTZ R59, R53, -1.4426950216293334961 ;  /* 0xbfb8aa3b353b7820 */ /* 0x000fe20000410000 */
[----:B------:R-:W-:Y:S01]  /*2d50*/  FMUL.FTZ R45, R3, R45 ;  /* 0x0000002d032d7220 */ /* 0x000fe20000410000 */
[----:B------:R-:W-:Y:S02]  /*2d60*/  FFMA.FTZ R57, R43, R51, R9 ;  /* 0x000000332b397223 */ /* 0x000fe40000010009 */
[----:B------:R-:W-:Y:S01]  /*2d70*/  FADD.FTZ R6, -R42, R6 ;  /* 0x000000062a067221 */ /* 0x000fe20000010100 */
[----:B------:R-:W-:Y:S01]  /*2d80*/  FFMA.FTZ R55, R48, R45, R8 ;  /* 0x0000002d30377223 */ /* 0x000fe20000010008 */
[----:B------:R-:W-:Y:S01]  /*2d90*/  FMUL.FTZ R58, R57, -1.4426950216293334961 ;  /* 0xbfb8aa3b393a7820 */ /* 0x000fe20000410000 */
[----:B------:R-:W0:Y:S01]  /*2da0*/  MUFU.EX2 R59, R59 ;  /* 0x0000003b003b7308 */ /* 0x000e220000000800 */
[----:B------:R-:W-:Y:S01]  /*2db0*/  FMUL.FTZ R40, R3, R6 ;  /* 0x0000000603287220 */ /* 0x000fe20000410000 */
[----:B------:R-:W-:-:S03]  /*2dc0*/  FMUL.FTZ R60, R55, -1.4426950216293334961 ;  /* 0xbfb8aa3b373c7820 */ /* 0x000fc60000410000 */
[----:B------:R-:W-:-:S03]  /*2dd0*/  FFMA.FTZ R6, R4, R40, R29 ;  /* 0x0000002804067223 */ /* 0x000fc6000001001d */
[----:B------:R-:W1:Y:S01]  /*2de0*/  MUFU.EX2 R58, R58 ;  /* 0x0000003a003a7308 */ /* 0x000e620000000800 */
[----:B------:R-:W-:-:S07]  /*2df0*/  FMUL.FTZ R56, R6, -1.4426950216293334961 ;  /* 0xbfb8aa3b06387820 */ /* 0x000fce0000410000 */
[----:B------:R-:W2:Y:S01]  /*2e00*/  MUFU.EX2 R60, R60 ;  /* 0x0000003c003c7308 */ /* 0x000ea20000000800 */
[----:B0-----:R-:W-:-:S07]  /*2e10*/  FADD.FTZ R59, R59, 1 ;  /* 0x3f8000003b3b7421 */ /* 0x001fce0000010000 */
[----:B------:R-:W0:Y:S01]  /*2e20*/  MUFU.EX2 R56, R56 ;  /* 0x0000003800387308 */ /* 0x000e220000000800 */
[----:B-1----:R-:W-:Y:S01]  /*2e30*/  FADD.FTZ R58, R58, 1 ;  /* 0x3f8000003a3a7421 */ /* 0x002fe20000010000 */
[----:B------:R-:W-:-:S06]  /*2e40*/  IADD3 R10, P0, R27, UR18, RZ ;  /* 0x000000121b0a7c10 */ /* 0x000fcc000ff1e0ff */
[----:B------:R-:W1:Y:S01]  /*2e50*/  MUFU.RCP R59, R59 ;  /* 0x0000003b003b7308 */ /* 0x000e620000001000 */
[----:B--2---:R-:W-:Y:S01]  /*2e60*/  FADD.FTZ R60, R60, 1 ;  /* 0x3f8000003c3c7421 */ /* 0x004fe20000010000 */
[----:B------:R-:W-:Y:S01]  /*2e70*/  STL [R1+0x58], R34 ;  /* 0x0000582201007387 */ /* 0x000fe20000100800 */
[----:B------:R-:W-:-:S03]  /*2e80*/  IADD3.X R11, R26, UR19, RZ, P0, !PT ;  /* 0x000000131a0b7c10 */ /* 0x000fc600087fe4ff */
[----:B------:R-:W-:Y:S02]  /*2e90*/  STL [R1+0x54], R36 ;  /* 0x0000542401007387 */ /* 0x000fe40000100800 */
[----:B------:R-:W2:Y:S02]  /*2ea0*/  MUFU.RCP R58, R58 ;  /* 0x0000003a003a7308 */ /* 0x000ea40000001000 */
[----:B------:R3:W-:Y:S01]  /*2eb0*/  STL [R1+0x90], R26 ;  /* 0x0000901a01007387 */ /* 0x0007e20000100800 */
[----:B------:R-:W-:-:S03]  /*2ec0*/  FFMA.FTZ R50, R0, R54, R50 ;  /* 0x0000003600327223 */ /* 0x000fc60000010032 */
[----:B------:R-:W4:Y:S02]  /*2ed0*/  LDG.E.64.CONSTANT R10, desc[UR12][R10.64] ;  /* 0x0000000c0a0a7981 */ /* 0x000f24000c1e9b00 */
[----:B------:R-:W2:Y:S01]  /*2ee0*/  MUFU.RCP R60, R60 ;  /* 0x0000003c003c7308 */ /* 0x000ea20000001000 */
[----:B---3--:R-:W-:Y:S01]  /*2ef0*/  FADD.FTZ R26, R52, R46 ;  /* 0x0000002e341a7221 */ /* 0x008fe20000010000 */
[----:B0-----:R-:W-:Y:S01]  /*2f00*/  FADD.FTZ R52, R56, 1 ;  /* 0x3f80000038347421 */ /* 0x001fe20000010000 */
[----:B------:R-:W-:Y:S01]  /*2f10*/  FFMA.FTZ R50, R43, R46, R50 ;  /* 0x0000002e2b327223 */ /* 0x000fe20000010032 */
[----:B-1----:R-:W-:-:S04]  /*2f20*/  FADD.FTZ R46, -R59, 1 ;  /* 0x3f8000003b2e7421 */ /* 0x002fc80000010100 */
[----:B------:R-:W0:Y:S01]  /*2f30*/  MUFU.RCP R52, R52 ;  /* 0x0000003400347308 */ /* 0x000e220000001000 */
[----:B------:R-:W-:Y:S01]  /*2f40*/  FFMA.FTZ R53, R53, R46, 1 ;  /* 0x3f80000035357423 */ /* 0x000fe2000001002e */
[----:B--2---:R-:W-:Y:S01]  /*2f50*/  FADD.FTZ R46, -R58, 1 ;  /* 0x3f8000003a2e7421 */ /* 0x004fe20000010100 */
[----:B------:R-:W-:-:S03]  /*2f60*/  FFMA.FTZ R50, R4, R5, R50 ;  /* 0x0000000504327223 */ /* 0x000fc60000010032 */
[----:B------:R-:W-:Y:S01]  /*2f70*/  FFMA.FTZ R57, R57, R46, 1 ;  /* 0x3f80000039397423 */ /* 0x000fe2000001002e */
[----:B------:R-:W-:Y:S01]  /*2f80*/  FADD.FTZ R46, -R60, 1 ;  /* 0x3f8000003c2e7421 */ /* 0x000fe20000010100 */
[----:B------:R1:W-:Y:S03]  /*2f90*/  STL [R1+0x7c], R27 ;  /* 0x00007c1b01007387 */ /* 0x0003e60000100800 */
[----:B------:R-:W-:Y:S01]  /*2fa0*/  FFMA.FTZ R55, R55, R46, 1 ;  /* 0x3f80000037377423 */ /* 0x000fe2000001002e */
[----:B------:R-:W-:Y:S01]  /*2fb0*/  FFMA.FTZ R46, R48, R7, R50 ;  /* 0x00000007302e7223 */ /* 0x000fe20000010032 */
[----:B-1----:R-:W-:Y:S01]  /*2fc0*/  FADD.FTZ R27, R61, R7 ;  /* 0x000000073d1b7221 */ /* 0x002fe20000010000 */
[----:B0-----:R-:W-:-:S04]  /*2fd0*/  FADD.FTZ R7, -R52, 1 ;  /* 0x3f80000034077421 */ /* 0x001fc80000010100 */
[----:B------:R-:W-:Y:S01]  /*2fe0*/  FFMA.FTZ R7, R6, R7, 1 ;  /* 0x3f80000006077423 */ /* 0x000fe20000010007 */
[----:B------:R-:W-:Y:S01]  /*2ff0*/  PRMT R6, R15, 0x7632, R6 ;  /* 0x000076320f067816 */ /* 0x000fe20000000006 */
[----:B------:R-:W-:-:S03]  /*3000*/  FMUL.FTZ R50, R60, R55 ;  /* 0x000000373c327220 */ /* 0x000fc60000410000 */
[----:B------:R-:W-:Y:S01]  /*3010*/  SHF.L.U32 R6, R6, 0x10, RZ ;  /* 0x0000001006067819 */ /* 0x000fe200000006ff */
[----:B------:R-:W-:-:S04]  /*3020*/  FMUL.FTZ R53, R59, R53 ;  /* 0x000000353b357220 */ /* 0x000fc80000410000 */
[----:B------:R-:W-:Y:S01]  /*3030*/  FMUL.FTZ R50, R6, R50 ;  /* 0x0000003206327220 */ /* 0x000fe20000410000 */
[C---:B------:R-:W-:Y:S02]  /*3040*/  SHF.L.U32 R6, R14.reuse, 0x10, RZ ;  /* 0x000000100e067819 */ /* 0x040fe400000006ff */
[----:B------:R-:W-:Y:S01]  /*3050*/  PRMT R55, R14, 0x7632, R55 ;  /* 0x000076320e377816 */ /* 0x000fe20000000037 */
[----:B------:R-:W-:Y:S02]  /*3060*/  FMUL.FTZ R7, R52, R7 ;  /* 0x0000000734077220 */ /* 0x000fe40000410000 */
[----:B------:R-:W-:Y:S01]  /*3070*/  FMUL.FTZ R6, R6, R53 ;  /* 0x0000003506067220 */ /* 0x000fe20000410000 */
[----:B------:R-:W-:Y:S01]  /*3080*/  SHF.L.U32 R53, R15, 0x10, RZ ;  /* 0x000000100f357819 */ /* 0x000fe200000006ff */
[----:B------:R-:W-:Y:S01]  /*3090*/  FMUL.FTZ R57, R58, R57 ;  /* 0x000000393a397220 */ /* 0x000fe20000410000 */
[----:B------:R-:W-:Y:S02]  /*30a0*/  SHF.L.U32 R55, R55, 0x10, RZ ;  /* 0x0000001037377819 */ /* 0x000fe400000006ff */
[----:B------:R-:W-:Y:S01]  /*30b0*/  SHF.L.U32 R56, R12, 0x10, RZ ;  /* 0x000000100c387819 */ /* 0x000fe200000006ff */
[----:B------:R-:W-:Y:S01]  /*30c0*/  FMUL.FTZ R7, R53, R7 ;  /* 0x0000000735077220 */ /* 0x000fe20000410000 */
[----:B------:R-:W-:Y:S01]  /*30d0*/  FMUL.FTZ R53, R0, R6 ;  /* 0x0000000600357220 */ /* 0x000fe20000410000 */
[----:B------:R-:W-:-:S02]  /*30e0*/  FMUL.FTZ R52, R55, R57 ;  /* 0x0000003937347220 */ /* 0x000fc40000410000 */
[----:B------:R-:W-:Y:S01]  /*30f0*/  FADD.FTZ R56, -R42, R56 ;  /* 0x000000382a387221 */ /* 0x000fe20000010100 */
[----:B------:R-:W-:Y:S01]  /*3100*/  FFMA.FTZ R47, R41, R53, R47 ;  /* 0x00000035292f7223 */ /* 0x000fe2000001002f */
[----:B------:R-:W-:Y:S02]  /*3110*/  FMUL.FTZ R53, R43, R52 ;  /* 0x000000342b357220 */ /* 0x000fe40000410000 */
[----:B------:R-:W-:Y:S02]  /*3120*/  FMUL.FTZ R56, R3, R56 ;  /* 0x0000003803387220 */ /* 0x000fe40000410000 */
[----:B------:R-:W-:Y:S02]  /*3130*/  FFMA.FTZ R47, R51, R53, R47 ;  /* 0x00000035332f7223 */ /* 0x000fe4000001002f */
[----:B------:R-:W-:-:S04]  /*3140*/  FFMA.FTZ R53, R0, R56, R28 ;  /* 0x0000003800357223 */ /* 0x000fc8000001001c */
[----:B------:R-:W-:-:S06]  /*3150*/  FMUL.FTZ R57, R53, -1.4426950216293334961 ;  /* 0xbfb8aa3b35397820 */ /* 0x000fcc0000410000 */
[----:B------:R-:W0:Y:S01]  /*3160*/  MUFU.EX2 R57, R57 ;  /* 0x0000003900397308 */ /* 0x000e220000000800 */
[----:B------:R-:W-:Y:S04]  /*3170*/  STL [R1+0x20], R33 ;  /* 0x0000202101007387 */ /* 0x000fe80000100800 */
[----:B------:R-:W-:Y:S04]  /*3180*/  STL [R1+0x10], R32 ;  /* 0x0000102001007387 */ /* 0x000fe80000100800 */
[----:B------:R-:W-:Y:S04]  /*3190*/  STL [R1+0x4], R37 ;  /* 0x0000042501007387 */ /* 0x000fe80000100800 */
[----:B------:R-:W-:Y:S01]  /*31a0*/  STL [R1+0x44], R38 ;  /* 0x0000442601007387 */ /* 0x000fe20000100800 */
[----:B0-----:R-:W-:-:S03]  /*31b0*/  FADD.FTZ R57, R57, 1 ;  /* 0x3f80000039397421 */ /* 0x001fc60000010000 */
[----:B------:R-:W-:Y:S01]  /*31c0*/  STL [R1+0x3c], R2 ;  /* 0x00003c0201007387 */ /* 0x000fe20000100800 */
[----:B------:R0:W-:Y:S03]  /*31d0*/  MUFU.RCP R61, R57 ;  /* 0x00000039003d7308 */ /* 0x0001e60000001000 */
[----:B------:R-:W-:Y:S04]  /*31e0*/  STL [R1], R39 ;  /* 0x0000002701007387 */ /* 0x000fe80000100800 */
[----:B------:R-:W-:Y:S04]  /*31f0*/  STL [R1+0x28], R41 ;  /* 0x0000282901007387 */ /* 0x000fe80000100800 */
[----:B------:R-:W-:Y:S01]  /*3200*/  STL [R1+0x24], R40 ;  /* 0x0000242801007387 */ /* 0x000fe20000100800 */
[----:B0-----:R-:W-:-:S03]  /*3210*/  FADD.FTZ R57, R26, R52 ;  /* 0x000000341a397221 */ /* 0x001fc60000010000 */
[----:B------:R-:W2:Y:S01]  /*3220*/  LDL.LU R26, [R1+0x9c] ;  /* 0x00009c00011a7983 */ /* 0x000ea20000300800 */
[----:B------:R-:W-:Y:S01]  /*3230*/  FFMA.FTZ R31, R51, R52, R44 ;  /* 0x00000034331f7223 */ /* 0x000fe2000001002c */
[----:B------:R-:W-:Y:S01]  /*3240*/  FMUL.FTZ R51, R4, R7 ;  /* 0x0000000704337220 */ /* 0x000fe20000410000 */
[----:B------:R-:W-:Y:S01]  /*3250*/  FMUL.FTZ R44, R48, R50 ;  /* 0x00000032302c7220 */ /* 0x000fe20000410000 */
[----:B------:R-:W-:Y:S01]  /*3260*/  SHF.L.U32 R55, R13, 0x10, RZ ;  /* 0x000000100d377819 */ /* 0x000fe200000006ff */
[----:B------:R-:W-:Y:S01]  /*3270*/  FFMA.FTZ R46, R0, R6, R46 ;  /* 0x00000006002e7223 */ /* 0x000fe2000001002e */
[--C-:B------:R-:W-:Y:S01]  /*3280*/  FFMA.FTZ R51, R40, R51, R47.reuse ;  /* 0x0000003328337223 */ /* 0x100fe2000001002f */
[----:B------:R-:W-:Y:S01]  /*3290*/  PRMT R47, R12, 0x7632, R47 ;  /* 0x000076320c2f7816 */ /* 0x000fe2000000002f */
[----:B------:R-:W3:Y:S02]  /*32a0*/  LDL.LU R28, [R1+0x88] ;  /* 0x00008800011c7983 */ /* 0x000ee40000300800 */
[----:B------:R-:W-:Y:S01]  /*32b0*/  FFMA.FTZ R51, R45, R44, R51 ;  /* 0x0000002c2d337223 */ /* 0x000fe20000010033 */
[----:B------:R-:W-:-:S02]  /*32c0*/  SHF.L.U32 R47, R47, 0x10, RZ ;  /* 0x000000102f2f7819 */ /* 0x000fc400000006ff */
[----:B------:R-:W-:-:S03]  /*32d0*/  PRMT R44, R13, 0x7632, R44 ;  /* 0x000076320d2c7816 */ /* 0x000fc6000000002c */
[----:B------:R-:W-:Y:S01]  /*32e0*/  FADD.FTZ R47, -R42, R47 ;  /* 0x0000002f2a2f7221 */ /* 0x000fe20000010100 */
[----:B------:R-:W-:-:S03]  /*32f0*/  SHF.L.U32 R44, R44, 0x10, RZ ;  /* 0x000000102c2c7819 */ /* 0x000fc600000006ff */
[----:B------:R-:W-:Y:S02]  /*3300*/  FMUL.FTZ R47, R3, R47 ;  /* 0x0000002f032f7220 */ /* 0x000fe40000410000 */
[C---:B------:R-:W-:Y:S02]  /*3310*/  FADD.FTZ R44, -R42.reuse, R44 ;  /* 0x0000002c2a2c7221 */ /* 0x040fe40000010100 */
[----:B------:R-:W-:Y:S02]  /*3320*/  FFMA.FTZ R9, R43, R47, R9 ;  /* 0x0000002f2b097223 */ /* 0x000fe40000010009 */
[----:B------:R-:W-:Y:S02]  /*3330*/  FMUL.FTZ R44, R3, R44 ;  /* 0x0000002c032c7220 */ /* 0x000fe40000410000 */
[----:B------:R-:W-:Y:S01]  /*3340*/  FMUL.FTZ R60, R9, -1.4426950216293334961 ;  /* 0xbfb8aa3b093c7820 */ /* 0x000fe20000410000 */
[----:B------:R-:W-:Y:S01]  /*3350*/  FADD.FTZ R55, -R42, R55 ;  /* 0x000000372a377221 */ /* 0x000fe20000010100 */
[----:B------:R-:W-:-:S03]  /*3360*/  FFMA.FTZ R58, R48, R44, R8 ;  /* 0x0000002c303a7223 */ /* 0x000fc60000010008 */
[----:B------:R-:W-:Y:S01]  /*3370*/  FMUL.FTZ R55, R3, R55 ;  /* 0x0000003703377220 */ /* 0x000fe20000410000 */
[----:B------:R-:W-:Y:S01]  /*3380*/  FMUL.FTZ R59, R58, -1.4426950216293334961 ;  /* 0xbfb8aa3b3a3b7820 */ /* 0x000fe20000410000 */
[----:B------:R-:W0:Y:S02]  /*3390*/  MUFU.EX2 R60, R60 ;  /* 0x0000003c003c7308 */ /* 0x000e240000000800 */
[----:B------:R-:W-:Y:S01]  /*33a0*/  FFMA.FTZ R8, R4, R55, R29 ;  /* 0x0000003704087223 */ /* 0x000fe2000001001d */
[----:B------:R-:W-:Y:S01]  /*33b0*/  FFMA.FTZ R45, R45, R50, R49 ;  /* 0x000000322d2d7223 */ /* 0x000fe20000010031 */
[----:B------:R-:W-:Y:S01]  /*33c0*/  FFMA.FTZ R52, R43, R52, R46 ;  /* 0x000000342b347223 */ /* 0x000fe2000001002e */
[----:B------:R-:W3:Y:S03]  /*33d0*/  LDL.LU R29, [R1+0x8c] ;  /* 0x00008c00011d7983 */ /* 0x000ee60000300800 */
[----:B------:R-:W1:Y:S01]  /*33e0*/  MUFU.EX2 R59, R59 ;  /* 0x0000003b003b7308 */ /* 0x000e620000000800 */
[----:B------:R-:W-:-:S07]  /*33f0*/  FMUL.FTZ R49, R8, -1.4426950216293334961 ;  /* 0xbfb8aa3b08317820 */ /* 0x000fce0000410000 */
[----:B------:R-:W1:Y:S01]  /*3400*/  MUFU.EX2 R49, R49 ;  /* 0x0000003100317308 */ /* 0x000e620000000800 */
[----:B0-----:R-:W-:-:S07]  /*3410*/  FADD.FTZ R60, R60, 1 ;  /* 0x3f8000003c3c7421 */ /* 0x001fce0000010000 */
[----:B------:R-:W0:Y:S01]  /*3420*/  MUFU.RCP R60, R60 ;  /* 0x0000003c003c7308 */ /* 0x000e220000001000 */
[----:B-1----:R-:W-:-:S07]  /*3430*/  FADD.FTZ R59, R59, 1 ;  /* 0x3f8000003b3b7421 */ /* 0x002fce0000010000 */
[----:B------:R-:W1:Y:S01]  /*3440*/  MUFU.RCP R59, R59 ;  /* 0x0000003b003b7308 */ /* 0x000e620000001000 */
[----:B------:R-:W-:Y:S01]  /*3450*/  FADD.FTZ R49, R49, 1 ;  /* 0x3f80000031317421 */ /* 0x000fe20000010000 */
[----:B------:R-:W-:-:S04]  /*3460*/  FADD.FTZ R46, -R61, 1 ;  /* 0x3f8000003d2e7421 */ /* 0x000fc80000010100 */
[----:B------:R-:W-:Y:S02]  /*3470*/  FFMA.FTZ R46, R53, R46, 1 ;  /* 0x3f800000352e7423 */ /* 0x000fe4000001002e */
[----:B------:R-:W1:Y:S01]  /*3480*/  MUFU.RCP R49, R49 ;  /* 0x0000003100317308 */ /* 0x000e620000001000 */
[----:B0-----:R-:W-:-:S04]  /*3490*/  FADD.FTZ R53, -R60, 1 ;  /* 0x3f8000003c357421 */ /* 0x001fc80000010100 */
[----:B------:R-:W-:Y:S01]  /*34a0*/  FFMA.FTZ R53, R9, R53, 1 ;  /* 0x3f80000009357423 */ /* 0x000fe20000010035 */
[----:B-1----:R-:W-:-:S04]  /*34b0*/  FADD.FTZ R9, -R59, 1 ;  /* 0x3f8000003b097421 */ /* 0x002fc80000010100 */
[----:B------:R-:W-:-:S04]  /*34c0*/  FFMA.FTZ R9, R58, R9, 1 ;  /* 0x3f8000003a097423 */ /* 0x000fc80000010009 */
[----:B------:R-:W-:Y:S01]  /*34d0*/  FMUL.FTZ R9, R59, R9 ;  /* 0x000000093b097220 */ /* 0x000fe20000410000 */
[----:B------:R-:W-:-:S04]  /*34e0*/  FADD.FTZ R59, -R49, 1 ;  /* 0x3f800000313b7421 */ /* 0x000fc80000010100 */
[----:B------:R-:W-:Y:S01]  /*34f0*/  FFMA.FTZ R59, R8, R59, 1 ;  /* 0x3f800000083b7423 */ /* 0x000fe2000001003b */
[----:B------:R-:W-:Y:S01]  /*3500*/  FMUL.FTZ R53, R60, R53 ;  /* 0x000000353c357220 */ /* 0x000fe20000410000 */
[----:B------:R-:W-:Y:S01]  /*3510*/  FMUL.FTZ R46, R61, R46 ;  /* 0x0000002e3d2e7220 */ /* 0x000fe20000410000 */
[----:B------:R-:W-:Y:S01]  /*3520*/  FFMA.FTZ R52, R4, R7, R52 ;  /* 0x0000000704347223 */ /* 0x000fe20000010034 */
[----:B------:R-:W-:Y:S01]  /*3530*/  FMUL.FTZ R49, R49, R59 ;  /* 0x0000003b31317220 */ /* 0x000fe20000410000 */
[----:B------:R-:W3:Y:S02]  /*3540*/  LDL R61, [R1+0x4c] ;  /* 0x00004c00013d7983 */ /* 0x000ee40000100800 */
[----:B------:R-:W-:Y:S02]  /*3550*/  FFMA.FTZ R52, R48, R50, R52 ;  /* 0x0000003230347223 */ /* 0x000fe40000010034 */
[----:B------:R-:W3:Y:S01]  /*3560*/  LDL R60, [R1+0x68] ;  /* 0x00006800013c7983 */ /* 0x000ee20000100800 */
[----:B------:R-:W-:-:S03]  /*3570*/  FADD.FTZ R50, R27, R50 ;  /* 0x000000321b327221 */ /* 0x000fc60000010000 */
[----:B------:R-:W3:Y:S01]  /*3580*/  LDL R59, [R1+0x2c] ;  /* 0x00002c00013b7983 */ /* 0x000ee20000100800 */
[----:B----4-:R-:W-:Y:S02]  /*3590*/  PRMT R58, R10, 0x7632, R58 ;  /* 0x000076320a3a7816 */ /* 0x010fe4000000003a */
[----:B------:R-:W-:Y:S02]  /*35a0*/  PRMT R8, R11, 0x7632, R8 ;  /* 0x000076320b087816 */ /* 0x000fe40000000008 */
[----:B------:R-:W-:Y:S02]  /*35b0*/  SHF.L.U32 R58, R58, 0x10, RZ ;  /* 0x000000103a3a7819 */ /* 0x000fe400000006ff */
[----:B------:R-:W-:-:S03]  /*35c0*/  SHF.L.U32 R8, R8, 0x10, RZ ;  /* 0x0000001008087819 */ /* 0x000fc600000006ff */
[----:B------:R-:W-:Y:S02]  /*35d0*/  FMUL.FTZ R58, R58, R53 ;  /* 0x000000353a3a7220 */ /* 0x000fe40000410000 */
[----:B------:R-:W-:Y:S01]  /*35e0*/  FMUL.FTZ R53, R8, R9 ;  /* 0x0000000908357220 */ /* 0x000fe20000410000 */
[----:B------:R-:W-:Y:S02]  /*35f0*/  SHF.L.U32 R8, R10, 0x10, RZ ;  /* 0x000000100a087819 */ /* 0x000fe400000006ff */
[----:B------:R-:W-:-:S03]  /*3600*/  SHF.L.U32 R9, R11, 0x10, RZ ;  /* 0x000000100b097819 */ /* 0x000fc600000006ff */
[----:B------:R-:W-:-:S04]  /*3610*/  FMUL.FTZ R8, R8, R46 ;  /* 0x0000002e08087220 */ /* 0x000fc80000410000 */
[CC--:B------:R-:W-:Y:S01]  /*3620*/  FMUL.FTZ R46, R0.reuse, R8.reuse ;  /* 0x00000008002e7220 */ /* 0x0c0fe20000410000 */
[----:B------:R-:W-:Y:S01]  /*3630*/  FMUL.FTZ R9, R9, R49 ;  /* 0x0000003109097220 */ /* 0x000fe20000410000 */
[----:B------:R-:W-:Y:S01]  /*3640*/  FFMA.FTZ R52, R0, R8, R52 ;  /* 0x0000000800347223 */ /* 0x000fe20000010034 */
[C---:B------:R-:W-:Y:S01]  /*3650*/  FMUL.FTZ R49, R43.reuse, R58 ;  /* 0x0000003a2b317220 */ /* 0x040fe20000410000 */
[----:B------:R-:W-:Y:S02]  /*3660*/  FFMA.FTZ R46, R56, R46, R51 ;  /* 0x0000002e382e7223 */ /* 0x000fe40000010033 */
[----:B------:R-:W-:Y:S01]  /*3670*/  FFMA.FTZ R52, R43, R58, R52 ;  /* 0x0000003a2b347223 */ /* 0x000fe20000010034 */
[C---:B------:R-:W-:Y:S01]  /*3680*/  FMUL.FTZ R43, R4.reuse, R9 ;  /* 0x00000009042b7220 */ /* 0x040fe20000410000 */
[----:B------:R-:W-:Y:S01]  /*3690*/  FFMA.FTZ R49, R47, R49, R46 ;  /* 0x000000312f317223 */ /* 0x000fe2000001002e */
[----:B------:R-:W3:Y:S01]  /*36a0*/  LDL.LU R51, [R1+0x84] ;  /* 0x0000840001337983 */ /* 0x000ee20000300800 */
[----:B------:R-:W-:-:S02]  /*36b0*/  FFMA.FTZ R52, R4, R9, R52 ;  /* 0x0000000904347223 */ /* 0x000fc40000010034 */
[----:B------:R-:W-:Y:S01]  /*36c0*/  FFMA.FTZ R49, R55, R43, R49 ;  /* 0x0000002b37317223 */ /* 0x000fe20000010031 */
[CC--:B------:R-:W-:Y:S01]  /*36d0*/  FMUL.FTZ R43, R48.reuse, R53.reuse ;  /* 0x00000035302b7220 */ /* 0x0c0fe20000410000 */
[----:B------:R-:W-:Y:S01]  /*36e0*/  FFMA.FTZ R48, R48, R53, R52 ;  /* 0x0000003530307223 */ /* 0x000fe20000010034 */
[----:B------:R-:W4:Y:S02]  /*36f0*/  LDL R46, [R1+0x70] ;  /* 0x00007000012e7983 */ /* 0x000f240000100800 */
[C---:B------:R-:W-:Y:S02]  /*3700*/  FFMA.FTZ R49, R44.reuse, R43, R49 ;  /* 0x0000002b2c317223 */ /* 0x040fe40000010031 */
[----:B------:R-:W4:Y:S04]  /*3710*/  LDL R52, [R1+0x64] ;  /* 0x0000640001347983 */ /* 0x000f280000100800 */
[----:B------:R-:W4:Y:S04]  /*3720*/  LDL R43, [R1+0x6c] ;  /* 0x00006c00012b7983 */ /* 0x000f280000100800 */
[----:B------:R0:W5:Y:S04]  /*3730*/  LDL.LU R27, [R1+0x128] ;  /* 0x00012800011b7983 */ /* 0x0001680000300800 */
[----:B--2---:R1:W-:Y:S04]  /*3740*/  STS.64 [R26], R48 ;  /* 0x000000301a007388 */ /* 0x0043e80000000a00 */
[----:B-1----:R0:W5:Y:S04]  /*3750*/  LDL.LU R26, [R1+0x124] ;  /* 0x00012400011a7983 */ /* 0x0021680000300800 */
[----:B------:R-:W4:Y:S04]  /*3760*/  LDL R48, [R1+0x48] ;  /* 0x0000480001307983 */ /* 0x000f280000100800 */
[----:B------:R-:W2:Y:S01]  /*3770*/  LDL.LU R49, [R1+0x80] ;  /* 0x0000800001317983 */ /* 0x000ea20000300800 */
[----:B------:R-:W-:Y:S01]  /*3780*/  FFMA.FTZ R44, R44, R53, R45 ;  /* 0x000000352c2c7223 */ /* 0x000fe2000001002d */
[----:B------:R-:W-:Y:S01]  /*3790*/  FADD.FTZ R45, R50, R53 ;  /* 0x00000035322d7221 */ /* 0x000fe20000010000 */
[----:B------:R-:W-:Y:S01]  /*37a0*/  UIADD3 UR8, UP0, UR10, 0x4, URZ ;  /* 0x000000040a087890 */ /* 0x000fe2000ff1e03f */
[----:B---3--:R-:W-:Y:S01]  /*37b0*/  FADD.FTZ R51, R61, R51 ;  /* 0x000000333d337221 */ /* 0x008fe20000010000 */
[----:B----4-:R-:W-:Y:S01]  /*37c0*/  FFMA.FTZ R43, R43, R48, R28 ;  /* 0x000000302b2b7223 */ /* 0x010fe2000001001c */
[----:B------:R-:W-:Y:S01]  /*37d0*/  FADD.FTZ R48, R48, R29 ;  /* 0x0000001d30307221 */ /* 0x000fe20000010000 */
[----:B------:R-:W3:Y:S01]  /*37e0*/  LDL.LU R28, [R1+0x120] ;  /* 0x00012000011c7983 */ /* 0x000ee20000300800 */
[----:B--2---:R-:W-:Y:S01]  /*37f0*/  FFMA.FTZ R49, R46, R61, R49 ;  /* 0x0000003d2e317223 */ /* 0x004fe20000010031 */
[----:B------:R-:W-:-:S02]  /*3800*/  FFMA.FTZ R46, R47, R58, R31 ;  /* 0x0000003a2f2e7223 */ /* 0x000fc4000001001f */
[----:B------:R0:W5:Y:S01]  /*3810*/  LDL.LU R29, [R1+0x11c] ;  /* 0x00011c00011d7983 */ /* 0x0001620000300800 */
[----:B------:R-:W-:-:S03]  /*3820*/  FADD.FTZ R47, R57, R58 ;  /* 0x0000003a392f7221 */ /* 0x000fc60000010000 */
[----:B------:R0:W5:Y:S04]  /*3830*/  LDL.LU R31, [R1+0x118] ;  /* 0x00011800011f7983 */ /* 0x0001680000300800 */
[----:B------:R-:W2:Y:S04]  /*3840*/  LDL R50, [R1+0x74] ;  /* 0x0000740001327983 */ /* 0x000ea80000100800 */
[----:B------:R-:W2:Y:S04]  /*3850*/  LDL R53, [R1+0x38] ;  /* 0x0000380001357983 */ /* 0x000ea80000100800 */
[----:B------:R-:W4:Y:S04]  /*3860*/  LDL R57, [R1+0x78] ;  /* 0x0000780001397983 */ /* 0x000f280000100800 */
[----:B------:R-:W4:Y:S01]  /*3870*/  LDL R58, [R1+0x40] ;  /* 0x00004000013a7983 */ /* 0x000f220000100800 */
[----:B------:R-:W1:Y:S01]  /*3880*/  S2R R61, SR_TID.X ;  /* 0x00000000003d7919 */ /* 0x000e620000002100 */
[----:B------:R-:W-:-:S02]  /*3890*/  UIADD3.X UR9, URZ, UR5, URZ, UP0, !UPT ;  /* 0x000000053f097290 */ /* 0x000fc400087fe43f */
[----:B------:R-:W-:-:S04]  /*38a0*/  UISETP.GE.U32.AND UP0, UPT, UR8, UR15, UPT ;  /* 0x0000000f0800728c */ /* 0x000fc8000bf06070 */
[----:B------:R-:W-:Y:S01]  /*38b0*/  UISETP.GE.AND.EX UP0, UPT, UR9, UR11, UPT, UP0 ;  /* 0x0000000b0900728c */ /* 0x000fe2000bf06300 */
[----:B------:R-:W-:Y:S05]  /*38c0*/  BAR.SYNC.DEFER_BLOCKING 0x0 ;  /* 0x0000000000007b1d */ /* 0x000fea0000010000 */
[----:B------:R-:W-:Y:S02]  /*38d0*/  PLOP3.LUT P0, PT, PT, PT, UP0, 0x80, 0x0 ;  /* 0x000000000000781c */ /* 0x000fe40003f0f008 */
[----:B-1----:R-:W-:Y:S01]  /*38e0*/  ISETP.GT.U32.AND P1, PT, R61, 0xf, PT ;  /* 0x0000000f3d00780c */ /* 0x002fe20003f24070 */
[----:B--2---:R-:W-:Y:S01]  /*38f0*/  FFMA.FTZ R43, R50, R53, R43 ;  /* 0x00000035322b7223 */ /* 0x004fe2000001002b */
[----:B------:R-:W-:-:S03]  /*3900*/  FADD.FTZ R48, R48, R53 ;  /* 0x0000003530307221 */ /* 0x000fc60000010000 */
[----:B------:R-:W-:Y:S01]  /*3910*/  FFMA.FTZ R43, R52, R59, R43 ;  /* 0x0000003b342b7223 */ /* 0x000fe2000001002b */
[----:B------:R-:W-:Y:S01]  /*3920*/  FADD.FTZ R48, R48, R59 ;  /* 0x0000003b30307221 */ /* 0x000fe20000010000 */
[----:B----4-:R-:W-:Y:S01]  /*3930*/  FFMA.FTZ R49, R57, R58, R49 ;  /* 0x0000003a39317223 */ /* 0x010fe20000010031 */
[----:B------:R-:W-:Y:S01]  /*3940*/  FADD.FTZ R51, R51, R58 ;  /* 0x0000003a33337221 */ /* 0x000fe20000010000 */
[----:B------:R-:W-:Y:S02]  /*3950*/  FFMA.FTZ R43, R30, R33, R43 ;  /* 0x000000211e2b7223 */ /* 0x000fe4000001002b */
[----:B---3--:R-:W-:Y:S01]  /*3960*/  FFMA.FTZ R49, R60, R28, R49 ;  /* 0x0000001c3c317223 */ /* 0x008fe20000010031 */
[----:B------:R-:W-:Y:S01]  /*3970*/  FADD.FTZ R51, R51, R28 ;  /* 0x0000001c33337221 */ /* 0x000fe20000010000 */
[----:B------:R-:W-:Y:S01]  /*3980*/  FADD.FTZ R48, R48, R33 ;  /* 0x0000002130307221 */ /* 0x000fe20000010000 */
[----:B------:R-:W-:Y:S01]  /*3990*/  FFMA.FTZ R43, R34, R37, R43 ;  /* 0x00000025222b7223 */ /* 0x000fe2000001002b */
[----:B------:R-:W-:Y:S01]  /*39a0*/  FFMA.FTZ R49, R35, R32, R49 ;  /* 0x0000002023317223 */ /* 0x000fe20000010031 */
[----:B------:R-:W-:Y:S01]  /*39b0*/  FADD.FTZ R51, R51, R32 ;  /* 0x0000002033337221 */ /* 0x000fe20000010000 */
[----:B------:R-:W-:Y:S01]  /*39c0*/  FADD.FTZ R48, R48, R37 ;  /* 0x0000002530307221 */ /* 0x000fe20000010000 */
[----:B------:R0:W5:Y:S01]  /*39d0*/  LDL.LU R28, [R1+0x114] ;  /* 0x00011400011c7983 */ /* 0x0001620000300800 */
[----:B------:R-:W-:Y:S01]  /*39e0*/  FFMA.FTZ R49, R36, R39, R49 ;  /* 0x0000002724317223 */ /* 0x000fe20000010031 */
[----:B------:R-:W-:Y:S01]  /*39f0*/  FADD.FTZ R51, R51, R39 ;  /* 0x0000002733337221 */ /* 0x000fe20000010000 */
[----:B------:R-:W-:Y:S01]  /*3a00*/  FFMA.FTZ R43, R38, R54, R43 ;  /* 0x00000036262b7223 */ /* 0x000fe2000001002b */
[----:B------:R0:W5:Y:S01]  /*3a10*/  LDL.LU R30, [R1+0x110] ;  /* 0x00011000011e7983 */ /* 0x0001620000300800 */
[----:B------:R-:W-:Y:S01]  /*3a20*/  FADD.FTZ R48, R48, R54 ;  /* 0x0000003630307221 */ /* 0x000fe20000010000 */
[----:B------:R-:W-:Y:S01]  /*3a30*/  FFMA.FTZ R49, R2, R5, R49 ;  /* 0x0000000502317223 */ /* 0x000fe20000010031 */
[----:B------:R-:W-:Y:S01]  /*3a40*/  FADD.FTZ R51, R51, R5 ;  /* 0x0000000533337221 */ /* 0x000fe20000010000 */
[----:B------:R0:W5:Y:S01]  /*3a50*/  LDL.LU R33, [R1+0x10c] ;  /* 0x00010c0001217983 */ /* 0x0001620000300800 */
[----:B------:R-:W-:Y:S01]  /*3a60*/  FFMA.FTZ R43, R41, R6, R43 ;  /* 0x00000006292b7223 */ /* 0x000fe2000001002b */
[----:B------:R-:W-:-:S02]  /*3a70*/  FADD.FTZ R48, R48, R6 ;  /* 0x0000000630307221 */ /* 0x000fc40000010000 */
[----:B------:R0:W5:Y:S01]  /*3a80*/  LDL.LU R35, [R1+0x108] ;  /* 0x0001080001237983 */ /* 0x0001620000300800 */
[----:B------:R-:W-:Y:S01]  /*3a90*/  FFMA.FTZ R49, R40, R7, R49 ;  /* 0x0000000728317223 */ /* 0x000fe20000010031 */
[----:B------:R-:W-:Y:S02]  /*3aa0*/  FADD.FTZ R51, R51, R7 ;  /* 0x0000000733337221 */ /* 0x000fe40000010000 */
[----:B------:R0:W5:Y:S01]  /*3ab0*/  LDL.LU R32, [R1+0x104] ;  /* 0x0001040001207983 */ /* 0x0001620000300800 */
[----:B------:R-:W-:-:S03]  /*3ac0*/  FFMA.FTZ R43, R56, R8, R43 ;  /* 0x00000008382b7223 */ /* 0x000fc6000001002b */
[----:B------:R0:W5:Y:S01]  /*3ad0*/  LDL.LU R34, [R1+0x100] ;  /* 0x0001000001227983 */ /* 0x0001620000300800 */
[----:B------:R-:W-:-:S03]  /*3ae0*/  FADD.FTZ R48, R48, R8 ;  /* 0x0000000830307221 */ /* 0x000fc60000010000 */
[----:B------:R0:W5:Y:S01]  /*3af0*/  LDL.LU R37, [R1+0xfc] ;  /* 0x0000fc0001257983 */ /* 0x0001620000300800 */
[----:B------:R-:W-:-:S03]  /*3b00*/  FFMA.FTZ R58, R55, R9, R49 ;  /* 0x00000009373a7223 */ /* 0x000fc60000010031 */
        /* <DEDUP_REMOVED lines=11> */
[----:B------:R-:W2:Y:S01]  /*3bc0*/  LDL R53, [R1+0xe0] ;  /* 0x0000e00001357983 */ /* 0x000ea20000100800 */
[----:B------:R-:W-:Y:S02]  /*3bd0*/  MOV R50, R43 ;  /* 0x0000002b00327202 */ /* 0x000fe40000000f00 */
[----:B------:R-:W-:Y:S01]  /*3be0*/  MOV R51, R48 ;  /* 0x0000003000337202 */ /* 0x000fe20000000f00 */
[----:B------:R-:W3:Y:S01]  /*3bf0*/  LDL R52, [R1+0xdc] ;  /* 0x0000dc0001347983 */ /* 0x000ee20000100800 */
[----:B------:R-:W1:Y:S01]  /*3c00*/  S2UR UR7, SR_CgaCtaId ;  /* 0x00000000000779c3 */ /* 0x000e620000008800 */
[----:B------:R-:W4:Y:S01]  /*3c10*/  S2R R60, SR_TID.X ;  /* 0x00000000003c7919 */ /* 0x000f220000002100 */
[----:B------:R-:W-:Y:S01]  /*3c20*/  UMOV UR5, 0x400 ;  /* 0x0000040000057882 */ /* 0x000fe20000000000 */
[----:B0-----:R-:W-:-:S04]  /*3c30*/  SHF.L.U32 R43, R61, 0x1, RZ ;  /* 0x000000013d2b7819 */ /* 0x001fc800000006ff */
[----:B------:R-:W-:Y:S01]  /*3c40*/  LOP3.LUT R43, R43, 0x18, RZ, 0xc0, !PT ;  /* 0x000000182b2b7812 */ /* 0x000fe200078ec0ff */
[----:B-1----:R-:W-:-:S06]  /*3c50*/  ULEA UR5, UR7, UR5, 0x18 ;  /* 0x0000000507057291 */ /* 0x002fcc000f8ec03f */
[----:B------:R-:W-:-:S04]  /*3c60*/  LEA R48, R61, UR5, 0x5 ;  /* 0x000000053d307c11 */ /* 0x000fc8000f8e28ff */
[----:B------:R-:W-:Y:S02]  /*3c70*/  IADD3 R49, R48, R43, RZ ;  /* 0x0000002b30317210 */ /* 0x000fe40007ffe0ff */
[----:B----4-:R-:W-:-:S03]  /*3c80*/  SHF.R.S32.HI R57, RZ, 0x1f, R60 ;  /* 0x0000001fff397819 */ /* 0x010fc6000001143c */
[----:B------:R0:W-:Y:S01]  /*3c90*/  STS.64 [R49], R50 ;  /* 0x0000003231007388 */ /* 0x0001e20000000a00 */
[----:B------:R-:W-:Y:S02]  /*3ca0*/  LEA.HI R57, R57, R60, RZ, 0x2 ;  /* 0x0000003c39397211 */ /* 0x000fe400078f10ff */
[C---:B0-----:R-:W-:Y:S02]  /*3cb0*/  LOP3.LUT R50, R43.reuse, 0x8, RZ, 0x3c, !PT ;  /* 0x000000082b327812 */ /* 0x041fe400078e3cff */
[----:B------:R-:W-:Y:S02]  /*3cc0*/  LOP3.LUT R49, R43, 0x10, RZ, 0x3c, !PT ;  /* 0x000000102b317812 */ /* 0x000fe400078e3cff */
[C---:B------:R-:W-:Y:S02]  /*3cd0*/  IADD3 R50, R48.reuse, R50, RZ ;  /* 0x0000003230327210 */ /* 0x040fe40007ffe0ff */
[----:B------:R-:W-:Y:S02]  /*3ce0*/  IADD3 R49, R48, R49, RZ ;  /* 0x0000003130317210 */ /* 0x000fe40007ffe0ff */
[----:B------:R-:W-:Y:S01]  /*3cf0*/  SHF.R.S32.HI R57, RZ, 0x2, R57 ;  /* 0x00000002ff397819 */ /* 0x000fe20000011439 */
[----:B------:R0:W-:Y:S04]  /*3d00*/  STS.64 [R50], R46 ;  /* 0x0000002e32007388 */ /* 0x0001e80000000a00 */
[----:B------:R1:W-:Y:S01]  /*3d10*/  STS.64 [R49], R58 ;  /* 0x0000003a31007388 */ /* 0x0003e20000000a00 */
[----:B0-----:R-:W-:-:S03]  /*3d20*/  LEA R50, R57, UR5, 0x5 ;  /* 0x0000000539327c11 */ /* 0x001fc6000f8e28ff */
[----:B------:R-:W4:Y:S04]  /*3d30*/  LDL R57, [R1+0xd4] ;  /* 0x0000d40001397983 */ /* 0x000f280000100800 */
[----:B-1----:R-:W4:Y:S01]  /*3d40*/  LDL R58, [R1+0xd8] ;  /* 0x0000d800013a7983 */ /* 0x002f220000100800 */
[----:B------:R-:W-:-:S04]  /*3d50*/  LOP3.LUT R43, R43, 0x18, RZ, 0x3c, !PT ;  /* 0x000000182b2b7812 */ /* 0x000fc800078e3cff */
[----:B------:R-:W-:-:S05]  /*3d60*/  IADD3 R43, R48, R43, RZ ;  /* 0x0000002b302b7210 */ /* 0x000fca0007ffe0ff */
[----:B------:R0:W-:Y:S01]  /*3d70*/  STS.64 [R43], R44 ;  /* 0x0000002c2b007388 */ /* 0x0001e20000000a00 */
[----:B------:R-:W1:Y:S01]  /*3d80*/  S2R R59, SR_TID.X ;  /* 0x00000000003b7919 */ /* 0x000e620000002100 */
[----:B------:R-:W-:-:S04]  /*3d90*/  USHF.R.U32.HI UR7, URZ, 0x1, UR6 ;  /* 0x000000013f077899 */ /* 0x000fc80008011606 */
[----:B------:R-:W-:-:S04]  /*3da0*/  USHF.L.U32 UR7, UR7, 0x6, URZ ;  /* 0x0000000607077899 */ /* 0x000fc8000800063f */
[----:B------:R-:W-:-:S04]  /*3db0*/  ULOP3.LUT UR7, UR7, 0xffffffc0, UR16, 0xe2, !UPT ;  /* 0xffffffc007077892 */ /* 0x000fc8000f8ee210 */
[----:B------:R-:W-:-:S06]  /*3dc0*/  UIMAD UR7, UR7, 0x780, UR14 ;  /* 0x00000780070778a4 */ /* 0x000fcc000f8e020e */
[----:B0-----:R-:W-:-:S04]  /*3dd0*/  IADD3 R43, R61, UR7, RZ ;  /* 0x000000073d2b7c10 */ /* 0x001fc8000fffe0ff */
[----:B------:R-:W-:Y:S02]  /*3de0*/  SHF.L.U32 R43, R43, 0x1, RZ ;  /* 0x000000012b2b7819 */ /* 0x000fe400000006ff */
[C---:B-1----:R-:W-:Y:S02]  /*3df0*/  IADD3 R60, R59.reuse, 0x1e0, RZ ;  /* 0x000001e03b3c7810 */ /* 0x042fe40007ffe0ff */
[----:B------:R-:W-:-:S04]  /*3e00*/  IADD3 R59, R59, 0x1e0, RZ ;  /* 0x000001e03b3b7810 */ /* 0x000fc80007ffe0ff */
[----:B------:R-:W-:-:S04]  /*3e10*/  SHF.R.S32.HI R59, RZ, 0x1f, R59 ;  /* 0x0000001fff3b7819 */ /* 0x000fc8000001143b */
[----:B------:R-:W-:-:S04]  /*3e20*/  LEA.HI R59, R59, R60, RZ, 0x2 ;  /* 0x0000003c3b3b7211 */ /* 0x000fc800078f10ff */
[----:B------:R-:W-:Y:S02]  /*3e30*/  SHF.R.S32.HI R59, RZ, 0x2, R59 ;  /* 0x00000002ff3b7819 */ /* 0x000fe4000001143b */
[-C--:B--2---:R-:W-:Y:S01]  /*3e40*/  LEA R48, R53, R50.reuse, 0x3 ;  /* 0x0000003235307211 */ /* 0x084fe200078e18ff */
[----:B------:R-:W-:Y:S01]  /*3e50*/  BAR.SYNC.DEFER_BLOCKING 0x0 ;  /* 0x0000000000007b1d */ /* 0x000fe20000010000 */
[----:B---3--:R-:W-:-:S07]  /*3e60*/  LEA R50, R52, R50, 0x3 ;  /* 0x0000003234327211 */ /* 0x008fce00078e18ff */
[----:B------:R-:W0:Y:S01]  /*3e70*/  LDC.64 R52, c[0x0][0x260] ;  /* 0x00009800ff347b82 */ /* 0x000e220000000a00 */
[----:B------:R-:W1:Y:S04]  /*3e80*/  LDS.64 R48, [R48] ;  /* 0x0000000030307984 */ /* 0x000e680000000a00 */
[----:B------:R-:W2:Y:S01]  /*3e90*/  LDS.64 R50, [R50+0x1e00] ;  /* 0x001e000032327984 */ /* 0x000ea20000000a00 */
[----:B-1----:R-:W-:Y:S01]  /*3ea0*/  FADD.FTZ R49, RZ, R49 ;  /* 0x00000031ff317221 */ /* 0x002fe20000010000 */
[----:B------:R-:W-:-:S03]  /*3eb0*/  FADD.FTZ R48, RZ, R48 ;  /* 0x00000030ff307221 */ /* 0x000fc60000010000 */
[----:B--2---:R-:W-:Y:S01]  /*3ec0*/  FADD.FTZ R51, R49, R51 ;  /* 0x0000003331337221 */ /* 0x004fe20000010000 */
[----:B------:R-:W-:Y:S01]  /*3ed0*/  FADD.FTZ R50, R48, R50 ;  /* 0x0000003230327221 */ /* 0x000fe20000010000 */
[----:B0-----:R-:W-:-:S05]  /*3ee0*/  IMAD.WIDE.U32 R48, R43, 0x4, R52 ;  /* 0x000000042b307825 */ /* 0x001fca00078e0034 */
[----:B------:R0:W-:Y:S02]  /*3ef0*/  STG.E.64 desc[UR12][R48.64+0x8000], R50 ;  /* 0x0080003230007986 */ /* 0x0001e4000c101b0c */
[----:B0-----:R-:W-:-:S05]  /*3f00*/  IADD3 R48, R43, 0x3c0, RZ ;  /* 0x000003c02b307810 */ /* 0x001fca0007ffe0ff */
[----:B------:R-:W-:Y:S01]  /*3f10*/  IMAD.WIDE.U32 R48, R48, 0x4, R52 ;  /* 0x0000000430307825 */ /* 0x000fe200078e0034 */
[----:B------:R-:W-:-:S04]  /*3f20*/  LEA R52, R59, UR5, 0x5 ;  /* 0x000000053b347c11 */ /* 0x000fc8000f8e28ff */
[-C--:B----4-:R-:W-:Y:S02]  /*3f30*/  LEA R50, R58, R52.reuse, 0x3 ;  /* 0x000000343a327211 */ /* 0x090fe400078e18ff */
[----:B------:R-:W-:-:S04]  /*3f40*/  LEA R52, R57, R52, 0x3 ;  /* 0x0000003439347211 */ /* 0x000fc800078e18ff */
[----:B------:R-:W0:Y:S04]  /*3f50*/  LDS.64 R50, [R50] ;  /* 0x0000000032327984 */ /* 0x000e280000000a00 */
[----:B------:R-:W1:Y:S01]  /*3f60*/  LDS.64 R52, [R52+0x1e00] ;  /* 0x001e000034347984 */ /* 0x000e620000000a00 */
[----:B0-----:R-:W-:Y:S01]  /*3f70*/  FADD.FTZ R51, RZ, R51 ;  /* 0x00000033ff337221 */ /* 0x001fe20000010000 */
[----:B------:R-:W-:-:S03]  /*3f80*/  FADD.FTZ R50, RZ, R50 ;  /* 0x00000032ff327221 */ /* 0x000fc60000010000 */
[----:B-1----:R-:W-:Y:S01]  /*3f90*/  FADD.FTZ R53, R51, R53 ;  /* 0x0000003533357221 */ /* 0x002fe20000010000 */
[----:B------:R-:W-:-:S05]  /*3fa0*/  FADD.FTZ R52, R50, R52 ;  /* 0x0000003432347221 */ /* 0x000fca0000010000 */
[----:B------:R1:W-:Y:S02]  /*3fb0*/  STG.E.64 desc[UR12][R48.64+0x8000], R52 ;  /* 0x0080003430007986 */ /* 0x0003e4000c101b0c */
.L_x_885:
[----:B------:R-:W-:Y:S01]  /*3fc0*/  BSSY B0, `(.L_x_886) ;  /* 0x0000117000007945 */ /* 0x000fe20003800000 */
[----:B01----:R-:W-:-:S03]  /*3fd0*/  CS2R R48, SRZ ;  /* 0x0000000000307805 */ /* 0x003fc6000001ff00 */
[----:B------:R-:W-:Y:S05]  /*3fe0*/  @P1 BRA `(.L_x_887) ;  /* 0x0000001000501947 */ /* 0x000fea0003800000 */
        /* <DEDUP_REMOVED lines=276> */
.L_x_887:
[----:B------:R-:W-:Y:S05]  /*5130*/  BSYNC B0 ;  /* 0x0000000000007941 */ /* 0x000fea0003800000 */
.L_x_886:
[----:B------:R-:W2:Y:S04]  /*5140*/  LDL.LU R52, [R1+0x18] ;  /* 0x0000180001347983 */ /* 0x000ea80000300800 */
[----:B------:R-:W3:Y:S01]  /*5150*/  LDL.LU R51, [R1+0x1c] ;  /* 0x00001c0001337983 */ /* 0x000ee20000300800 */
[----:B------:R-:W-:Y:S01]  /*5160*/  LOP3.LUT P1, RZ, R61, 0xfffffff1, RZ, 0xc0, !PT ;  /* 0xfffffff13dff7812 */ /* 0x000fe2000782c0ff */
        /* <DEDUP_REMOVED lines=8> */
[----:B------:R-:W-:Y:S01]  /*51f0*/  SHF.R.U32.HI R50, RZ, 0x1, R61 ;  /* 0x00000001ff327819 */ /* 0x000fe2000001163d */
[----:B------:R-:W-:Y:S01]  /*5200*/  ULDC UR5, c[0x0][0x10] ;  /* 0x0000040000057ab9 */ /* 0x000fe20000000800 */
[----:B------:R-:W-:Y:S01]  /*5210*/  MOV R43, UR16 ;  /* 0x00000010002b7c02 */ /* 0x000fe20008000f00 */
[----:B------:R-:W-:Y:S01]  /*5220*/  UIMAD UR5, UR5, UR4, UR6 ;  /* 0x00000004050572a4 */ /* 0x000fe2000f8e0206 */
[----:B------:R-:W-:-:S04]  /*5230*/  SHF.L.U32 R50, R50, 0x6, RZ ;  /* 0x0000000632327819 */ /* 0x000fc800000006ff */
[----:B------:R-:W-:Y:S02]  /*5240*/  LOP3.LUT R43, R50, 0xffffffc0, R43, 0xe2, !PT ;  /* 0xffffffc0322b7812 */ /* 0x000fe400078ee22b */
[----:B------:R-:W-:-:S04]  /*5250*/  MOV R50, UR5 ;  /* 0x0000000500327c02 */ /* 0x000fc80008000f00 */
[----:B------:R-:W-:Y:S02]  /*5260*/  LEA R43, R50, R43, 0x9 ;  /* 0x0000002b322b7211 */ /* 0x000fe400078e48ff */
[----:B------:R-:W0:Y:S02]  /*5270*/  LDC.64 R50, c[0x0][0x260] ;  /* 0x00009800ff327b82 */ /* 0x000e240000000a00 */
[----:B------:R-:W-:-:S05]  /*5280*/  SHF.L.U32 R43, R43, 0x1, RZ ;  /* 0x000000012b2b7819 */ /* 0x000fca00000006ff */
[----:B0-----:R-:W-:-:S05]  /*5290*/  IMAD.WIDE.U32 R50, R43, 0x4, R50 ;  /* 0x000000042b327825 */ /* 0x001fca00078e0032 */
[----:B------:R0:W-:Y:S02]  /*52a0*/  STG.E.64 desc[UR12][R50.64], R48 ;  /* 0x0000003032007986 */ /* 0x0001e4000c101b0c */
.L_x_889:
[----:B------:R-:W-:Y:S05]  /*52b0*/  BSYNC B0 ;  /* 0x0000000000007941 */ /* 0x000fea0003800000 */
.L_x_888:
[----:B------:R-:W2:Y:S04]  /*52c0*/  LDL.LU R59, [R1+0x8] ;  /* 0x00000800013b7983 */ /* 0x000ea80000300800 */
[----:B------:R-:W3:Y:S01]  /*52d0*/  LDL.LU R58, [R1+0xc] ;  /* 0x00000c00013a7983 */ /* 0x000ee20000300800 */
[----:B------:R-:W-:Y:S01]  /*52e0*/  UISETP.GE.U32.AND UP0, UPT, UR8, UR15, UPT ;  /* 0x0000000f0800728c */ /* 0x000fe2000bf06070 */
[----:B-----5:R-:W-:Y:S02]  /*52f0*/  PRMT R52, R40, 0x7632, R52 ;  /* 0x0000763228347816 */ /* 0x020fe40000000034 */
        /* <DEDUP_REMOVED lines=31> */
[----:B--2---:R-:W-:Y:S02]  /*54f0*/  PRMT R10, R59, 0x7632, R10 ;  /* 0x000076323b0a7816 */ /* 0x004fe4000000000a */
[----:B---3--:R-:W-:-:S02]  /*5500*/  PRMT R11, R58, 0x7632, R11 ;  /* 0x000076323a0b7816 */ /* 0x008fc4000000000b */
        /* <DEDUP_REMOVED lines=16> */
.L_x_892:
[----:B------:R-:W2:Y:S04]  /*5610*/  LD.E.STRONG.GPU R15, desc[UR12][R12.64] ;  /* 0x0000000c0c0f7980 */ /* 0x000ea8000c10f900 */
[----:B--2---:R-:W-:Y:S01]  /*5620*/  CCTL.IVALL ;  /* 0x00000000ff00798f */ /* 0x004fe20002000000 */
[----:B------:R-:W-:Y:S05]  /*5630*/  YIELD ;  /* 0x0000000000007946 */ /* 0x000fea0003800000 */
[----:B-----5:R-:W-:-:S04]  /*5640*/  LOP3.LUT R15, R15, R14, RZ, 0x3c, !PT ;  /* 0x0000000e0f0f7212 */ /* 0x020fc800078e3cff */
[----:B------:R-:W-:-:S13]  /*5650*/  ISETP.GT.AND P1, PT, R15, -0x1, PT ;  /* 0xffffffff0f00780c */ /* 0x000fda0003f24270 */
[----:B------:R-:W-:Y:S05]  /*5660*/  @P1 BRA `(.L_x_892) ;  /* 0xfffffffc00e81947 */ /* 0x000fea000383ffff */
.L_x_891:
[----:B------:R-:W-:Y:S05]  /*5670*/  WARPSYNC.ALL ;  /* 0x0000000000007948 */ /* 0x000fea0003800000 */
[----:B------:R-:W-:Y:S06]  /*5680*/  BAR.SYNC.DEFER_BLOCKING 0x0 ;  /* 0x0000000000007b1d */ /* 0x000fec0000010000 */
[----:B------:R-:W-:Y:S05]  /*5690*/  BRA `(.L_x_893) ;  /* 0x0000000000687947 */ /* 0x000fea0003800000 */
.L_x_890:
        /* <DEDUP_REMOVED lines=18> */
.L_x_895:
[----:B------:R-:W2:Y:S04]  /*57c0*/  LD.E.STRONG.GPU R15, desc[UR12][R12.64] ;  /* 0x0000000c0c0f7980 */ /* 0x000ea8000c10f900 */
[----:B--2---:R-:W-:Y:S01]  /*57d0*/  CCTL.IVALL ;  /* 0x00000000ff00798f */ /* 0x004fe20002000000 */
[----:B------:R-:W-:Y:S05]  /*57e0*/  YIELD ;  /* 0x0000000000007946 */ /* 0x000fea0003800000 */
[----:B-----5:R-:W-:-:S04]  /*57f0*/  LOP3.LUT R15, R15, R14, RZ, 0x3c, !PT ;  /* 0x0000000e0f0f7212 */ /* 0x020fc800078e3cff */
[----:B------:R-:W-:-:S13]  /*5800*/  ISETP.GT.AND P1, PT, R15, -0x1, PT ;  /* 0xffffffff0f00780c */ /* 0x000fda0003f24270 */
[----:B------:R-:W-:Y:S05]  /*5810*/  @P1 BRA `(.L_x_895) ;  /* 0xfffffffc00e81947 */ /* 0x000fea000383ffff */
.L_x_894:
[----:B------:R-:W-:Y:S05]  /*5820*/  WARPSYNC.ALL ;  /* 0x0000000000007948 */ /* 0x000fea0003800000 */
[----:B------:R-:W-:Y:S06]  /*5830*/  BAR.SYNC.DEFER_BLOCKING 0x0 ;  /* 0x0000000000007b1d */ /* 0x000fec0000010000 */
.L_x_893:
[----:B------:R-:W1:Y:S01]  /*5840*/  S2R R60, SR_TID.X ;  /* 0x00000000003c7919 */ /* 0x000e620000002100 */
[----:B0-----:R-:W-:Y:S01]  /*5850*/  MOV R13, UR4 ;  /* 0x00000004000d7c02 */ /* 0x001fe20008000f00 */
[----:B------:R-:W0:Y:S01]  /*5860*/  S2UR UR7, SR_CgaCtaId ;  /* 0x00000000000779c3 */ /* 0x000e220000008800 */
[----:B------:R-:W-:Y:S01]  /*5870*/  UMOV UR5, 0x400 ;  /* 0x0000040000057882 */ /* 0x000fe20000000000 */
[----:B------:R-:W-:Y:S01]  /*5880*/  SHF.L.U32 R10, R10, 0x10, RZ ;  /* 0x000000100a0a7819 */ /* 0x000fe200000006ff */
[----:B------:R2:W-:Y:S01]  /*5890*/  STL [R1+0xe4], R2 ;  /* 0x0000e40201007387 */ /* 0x0005e20000100800 */
[----:B------:R-:W-:Y:S01]  /*58a0*/  SHF.L.U32 R57, R57, 0x10, RZ ;  /* 0x0000001039397819 */ /* 0x000fe200000006ff */
[----:B------:R-:W-:Y:S01]  /*58b0*/  ULDC.64 UR18, c[0x0][0x210] ;  /* 0x0000840000127ab9 */ /* 0x000fe20000000a00 */
[----:B-1----:R-:W-:Y:S01]  /*58c0*/  ISETP.GT.U32.AND P1, PT, R60, 0xff, PT ;  /* 0x000000ff3c00780c */ /* 0x002fe20003f24070 */
[----:B------:R-:W-:Y:S01]  /*58d0*/  UIADD3 UR5, UR5, 0x5280, URZ ;  /* 0x0000528005057890 */ /* 0x000fe2000fffe03f */
[----:B------:R-:W-:Y:S01]  /*58e0*/  FADD.FTZ R10, -R42, R10 ;  /* 0x0000000a2a0a7221 */ /* 0x000fe20000010100 */
[----:B------:R-:W-:Y:S01]  /*58f0*/  SHF.L.U32 R52, R52, 0x10, RZ ;  /* 0x0000001034347819 */ /* 0x000fe200000006ff */
[----:B--2---:R-:W2:Y:S09]  /*5900*/  LDL.LU R2, [R1+0xd0] ;  /* 0x0000d00001027983 */ /* 0x004eb20000300800 */
[----:B------:R-:W1:Y:S08]  /*5910*/  @!P1 LDC R12, c[0x0][0x10] ;  /* 0x00000400ff0c9b82 */ /* 0x000e700000000800 */
[----:B------:R-:W3:Y:S01]  /*5920*/  @!P1 LDC.64 R58, c[0x0][0x260] ;  /* 0x00009800ff3a9b82 */ /* 0x000ee20000000a00 */
[----:B-1----:R-:W-:Y:S01]  /*5930*/  @!P1 IMAD R12, R12, R13, UR6 ;  /* 0x000000060c0c9e24 */ /* 0x002fe2000f8e020d */
[----:B------:R-:W-:-:S04]  /*5940*/  @!P1 SHF.L.U32 R13, R60, 0x1, RZ ;  /* 0x000000013c0d9819 */ /* 0x000fc800000006ff */
[----:B------:R-:W-:-:S04]  /*5950*/  @!P1 LOP3.LUT R13, R13, 0x7fffffc0, RZ, 0xc0, !PT ;  /* 0x7fffffc00d0d9812 */ /* 0x000fc800078ec0ff */
[----:B------:R-:W-:Y:S02]  /*5960*/  @!P1 LEA R12, R12, R13, 0x9 ;  /* 0x0000000d0c0c9211 */ /* 0x000fe400078e48ff */
[----:B------:R-:W-:-:S04]  /*5970*/  @!P1 LOP3.LUT R13, R60, 0x1f, RZ, 0xc0, !PT ;  /* 0x0000001f3c0d9812 */ /* 0x000fc800078ec0ff */
[----:B------:R-:W-:-:S04]  /*5980*/  @!P1 IADD3 R12, R12, R13, RZ ;  /* 0x0000000d0c0c9210 */ /* 0x000fc80007ffe0ff */
[----:B------:R-:W-:-:S04]  /*5990*/  @!P1 SHF.L.U32 R14, R12, 0x1, RZ ;  /* 0x000000010c0e9819 */ /* 0x000fc800000006ff */
[C---:B------:R-:W-:Y:S01]  /*59a0*/  @!P1 IADD3 R12, R14.reuse, 0x40, RZ ;  /* 0x000000400e0c9810 */ /* 0x040fe20007ffe0ff */
[----:B---3--:R-:W-:-:S04]  /*59b0*/  @!P1 IMAD.WIDE.U32 R14, R14, 0x4, R58 ;  /* 0x000000040e0e9825 */ /* 0x008fc800078e003a */
[----:B------:R-:W-:Y:S02]  /*59c0*/  @!P1 IMAD.WIDE.U32 R12, R12, 0x4, R58 ;  /* 0x000000040c0c9825 */ /* 0x000fe400078e003a */
[----:B------:R-:W3:Y:S04]  /*59d0*/  @!P1 LDG.E.64 R14, desc[UR12][R14.64] ;  /* 0x0000000c0e0e9981 */ /* 0x000ee8000c1e1b00 */
[----:B------:R-:W4:Y:S01]  /*59e0*/  @!P1 LDG.E.64 R12, desc[UR12][R12.64] ;  /* 0x0000000c0c0c9981 */ /* 0x000f22000c1e1b00 */
[----:B------:R-:W-:Y:S01]  /*59f0*/  HFMA2.MMA R58, -RZ, RZ, 0, 0 ;  /* 0x00000000ff3a7435 */ /* 0x000fe200000001ff */
[----:B0-----:R-:W-:Y:S01]  /*5a00*/  ULEA UR5, UR7, UR5, 0x18 ;  /* 0x0000000507057291 */ /* 0x001fe2000f8ec03f */
[----:B------:R-:W-:Y:S01]  /*5a10*/  FMUL.FTZ R10, R3, R10 ;  /* 0x0000000a030a7220 */ /* 0x000fe20000410000 */
[----:B------:R-:W-:Y:S01]  /*5a20*/  SHF.L.U32 R11, R11, 0x10, RZ ;  /* 0x000000100b0b7819 */ /* 0x000fe200000006ff */
[----:B------:R-:W2:Y:S01]  /*5a30*/  LDL.LU R59, [R1+0x4c] ;  /* 0x00004c00013b7983 */ /* 0x000ea20000300800 */
[----:B------:R-:W-:-:S03]  /*5a40*/  SHF.L.U32 R53, R53, 0x10, RZ ;  /* 0x0000001035357819 */ /* 0x000fc600000006ff */
[----:B------:R-:W-:Y:S01]  /*5a50*/  FADD.FTZ R11, -R42, R11 ;  /* 0x0000000b2a0b7221 */ /* 0x000fe20000010100 */
[----:B------:R-:W-:Y:S02]  /*5a60*/  SHF.L.U32 R51, R51, 0x10, RZ ;  /* 0x0000001033337819 */ /* 0x000fe400000006ff */
[----:B------:R-:W-:Y:S01]  /*5a70*/  SHF.L.U32 R38, R38, 0x10, RZ ;  /* 0x0000001026267819 */ /* 0x000fe200000006ff */
[----:B------:R-:W-:Y:S01]  /*5a80*/  FMUL.FTZ R11, R3, R11 ;  /* 0x0000000b030b7220 */ /* 0x000fe20000410000 */
[----:B---3--:R-:W-:Y:S01]  /*5a90*/  @!P1 FADD.FTZ R14, RZ, R14 ;  /* 0x0000000eff0e9221 */ /* 0x008fe20000010000 */
[----:B------:R-:W-:Y:S01]  /*5aa0*/  @!P1 FADD.FTZ R15, RZ, R15 ;  /* 0x0000000fff0f9221 */ /* 0x000fe20000010000 */
[----:B------:R-:W-:Y:S02]  /*5ab0*/  SHF.L.U32 R36, R36, 0x10, RZ ;  /* 0x0000001024247819 */ /* 0x000fe400000006ff */
[----:B------:R-:W-:Y:S01]  /*5ac0*/  SHF.L.U32 R39, R39, 0x10, RZ ;  /* 0x0000001027277819 */ /* 0x000fe200000006ff */
[----:B----4-:R-:W-:Y:S01]  /*5ad0*/  @!P1 FADD.FTZ R58, R12, R14 ;  /* 0x0000000e0c3a9221 */ /* 0x010fe20000010000 */
[----:B------:R-:W-:Y:S01]  /*5ae0*/  MOV R12, RZ ;  /* 0x000000ff000c7202 */ /* 0x000fe20000000f00 */
[----:B------:R-:W-:Y:S01]  /*5af0*/  @!P1 FADD.FTZ R12, R13, R15 ;  /* 0x0000000f0d0c9221 */ /* 0x000fe20000010000 */
[----:B------:R-:W-:-:S02]  /*5b00*/  LOP3.LUT P1, RZ, R60, 0xffffff1f, RZ, 0xc0, !PT ;  /* 0xffffff1f3cff7812 */ /* 0x000fc4000782c0ff */
[----:B------:R-:W-:Y:S01]  /*5b10*/  SHF.L.U32 R34, R34, 0x10, RZ ;  /* 0x0000001022227819 */ /* 0x000fe200000006ff */
[----:B------:R-:W0:Y:S04]  /*5b20*/  SHFL.BFLY PT, R14, R58, 0x10, 0x1f ;  /* 0x0e001f003a0e7f89 */ /* 0x000e2800000e0000 */
[----:B------:R-:W1:Y:S01]  /*5b30*/  SHFL.BFLY PT, R13, R12, 0x10, 0x1f ;  /* 0x0e001f000c0d7f89 */ /* 0x000e6200000e0000 */
        /* <DEDUP_REMOVED lines=10> */
[----:B0-----:R-:W-:Y:S01]  /*5be0*/  FADD.FTZ R58, R14, R58 ;  /* 0x0000003a0e3a7221 */ /* 0x001fe20000010000 */
[----:B------:R-:W-:Y:S02]  /*5bf0*/  SHF.L.U32 R22, R22, 0x10, RZ ;  /* 0x0000001016167819 */ /* 0x000fe400000006ff */
[----:B------:R-:W-:Y:S01]  /*5c00*/  SHF.L.U32 R23, R23, 0x10, RZ ;  /* 0x0000001017177819 */ /* 0x000fe200000006ff */
[----:B-1----:R-:W-:Y:S01]  /*5c10*/  FADD.FTZ R13, R13, R12 ;  /* 0x0000000c0d0d7221 */ /* 0x002fe20000010000 */
[----:B------:R-:W0:Y:S04]  /*5c20*/  SHFL.BFLY PT, R14, R58, 0x8, 0x1f ;  /* 0x0d001f003a0e7f89 */ /* 0x000e2800000e0000 */
[----:B------:R-:W1:Y:S01]  /*5c30*/  SHFL.BFLY PT, R12, R13, 0x8, 0x1f ;  /* 0x0d001f000d0c7f89 */ /* 0x000e6200000e0000 */
[----:B------:R-:W-:-:S02]  /*5c40*/  SHF.L.U32 R16, R16, 0x10, RZ ;  /* 0x0000001010107819 */ /* 0x000fc400000006ff */
[----:B------:R-:W-:Y:S02]  /*5c50*/  SHF.L.U32 R18, R18, 0x10, RZ ;  /* 0x0000001012127819 */ /* 0x000fe400000006ff */
[----:B------:R-:W-:Y:S02]  /*5c60*/  SHF.L.U32 R17, R17, 0x10, RZ ;  /* 0x0000001011117819 */ /* 0x000fe400000006ff */
[----:B------:R-:W-:Y:S02]  /*5c70*/  SHF.L.U32 R43, R43, 0x10, RZ ;  /* 0x000000102b2b7819 */ /* 0x000fe400000006ff */
[----:B------:R-:W-:Y:S01]  /*5c80*/  SHF.L.U32 R19, R19, 0x10, RZ ;  /* 0x0000001013137819 */ /* 0x000fe200000006ff */
[----:B------:R-:W-:Y:S01]  /*5c90*/  USHF.L.U32 UR7, UR10, 0x3, URZ ;  /* 0x000000030a077899 */ /* 0x000fe2000800063f */
[----:B------:R-:W3:Y:S01]  /*5ca0*/  LDL.LU R61, [R1+0x30] ;  /* 0x00003000013d7983 */ /* 0x000ee20000300800 */
        /* <DEDUP_REMOVED lines=13> */
[----:B------:R-:W-:Y:S01]  /*5d80*/  @!P1 SHF.R.U32.HI R14, RZ, 0x2, R60 ;  /* 0x00000002ff0e9819 */ /* 0x000fe2000001163c */
[C---:B------:R-:W-:Y:S01]  /*5d90*/  FADD.FTZ R39, -R42.reuse, R39 ;  /* 0x000000272a277221 */ /* 0x040fe20000010100 */
[----:B------:R-:W-:Y:S01]  /*5da0*/  FADD.FTZ R34, -R42, R34 ;  /* 0x000000222a227221 */ /* 0x000fe20000010100 */
[----:B-1----:R-:W-:Y:S01]  /*5db0*/  FADD.FTZ R13, R12, R13 ;  /* 0x0000000d0c0d7221 */ /* 0x002fe20000010000 */
[----:B------:R-:W-:Y:S01]  /*5dc0*/  @!P1 LOP3.LUT R14, R14, 0x3ffffff8, RZ, 0xc0, !PT ;  /* 0x3ffffff80e0e9812 */ /* 0x000fe200078ec0ff */
[----:B------:R-:W-:Y:S01]  /*5dd0*/  @!P1 FMUL.FTZ R12, R58, 8.1380212577641941607e-06 ;  /* 0x370888893a0c9820 */ /* 0x000fe20000410000 */
[C---:B------:R-:W-:Y:S01]  /*5de0*/  FADD.FTZ R35, -R42.reuse, R35 ;  /* 0x000000232a237221 */ /* 0x040fe20000010100 */
[----:B------:R-:W-:Y:S01]  /*5df0*/  @!P1 FMUL.FTZ R13, R13, 8.1380212577641941607e-06 ;  /* 0x370888890d0d9820 */ /* 0x000fe20000410000 */
[C---:B------:R-:W-:Y:S01]  /*5e00*/  FADD.FTZ R31, -R42.reuse, R31 ;  /* 0x0000001f2a1f7221 */ /* 0x040fe20000010100 */
[C---:B------:R-:W-:Y:S01]  /*5e10*/  FADD.FTZ R27, -R42.reuse, R27 ;  /* 0x0000001b2a1b7221 */ /* 0x040fe20000010100 */
[C---:B------:R-:W-:Y:S01]  /*5e20*/  FADD.FTZ R16, -R42.reuse, R16 ;  /* 0x000000102a107221 */ /* 0x040fe20000010100 */
[----:B------:R-:W-:Y:S01]  /*5e30*/  FADD.FTZ R17, -R42, R17 ;  /* 0x000000112a117221 */ /* 0x000fe20000010100 */
[----:B------:R0:W-:Y:S01]  /*5e40*/  @!P1 STS.64 [R14+UR5], R12 ;  /* 0x0000000c0e009988 */ /* 0x0001e20008000a05 */
[----:B------:R-:W-:Y:S01]  /*5e50*/  ULOP3.LUT UR7, UR7, 0x8, URZ, 0xc0, !UPT ;  /* 0x0000000807077892 */ /* 0x000fe2000f8ec03f */
[----:B------:R-:W-:-:S02]  /*5e60*/  SHF.L.U32 R50, R50, 0x10, RZ ;  /* 0x0000001032327819 */ /* 0x000fc400000006ff */
[----:B------:R-:W4:Y:S01]  /*5e70*/  LDL.LU R60, [R1+0x10] ;  /* 0x00001000013c7983 */ /* 0x000f220000300800 */
[----:B0-----:R-:W-:-:S04]  /*5e80*/  FFMA.FTZ R13, R10, R57, R52 ;  /* 0x000000390a0d7223 */ /* 0x001fc80000010034 */
[----:B------:R-:W-:-:S06]  /*5e90*/  FMUL.FTZ R12, R13, -1.4426950216293334961 ;  /* 0xbfb8aa3b0d0c7820 */ /* 0x000fcc0000410000 */
[----:B------:R-:W0:Y:S02]  /*5ea0*/  MUFU.EX2 R12, R12 ;  /* 0x0000000c000c7308 */ /* 0x000e240000000800 */
[----:B0-----:R-:W-:-:S06]  /*5eb0*/  FADD.FTZ R12, R12, 1 ;  /* 0x3f8000000c0c7421 */ /* 0x001fcc0000010000 */
[----:B------:R-:W0:Y:S02]  /*5ec0*/  MUFU.RCP R12, R12 ;  /* 0x0000000c000c7308 */ /* 0x000e240000001000 */
[----:B0-----:R-:W-:-:S04]  /*5ed0*/  FADD.FTZ R14, -R12, 1 ;  /* 0x3f8000000c0e7421 */ /* 0x001fc80000010100 */
[----:B------:R-:W-:Y:S01]  /*5ee0*/  FFMA.FTZ R13, R13, R14, 1 ;  /* 0x3f8000000d0d7423 */ /* 0x000fe2000001000e */
[----:B------:R-:W-:-:S04]  /*5ef0*/  FFMA.FTZ R14, R11, R53, R51 ;  /* 0x000000350b0e7223 */ /* 0x000fc80000010033 */
        /* <DEDUP_REMOVED lines=128> */
[----:B------:R-:W-:Y:S01]  /*6700*/  FFMA.FTZ R39, R53, R37, R51 ;  /* 0x0000002535277223 */ /* 0x000fe20000010033 */
[----:B------:R-:W-:-:S03]  /*6710*/  SHF.L.U32 R38, R48, 0x10, RZ ;  /* 0x0000001030267819 */ /* 0x000fc600000006ff */
[----:B------:R-:W-:-:S06]  /*6720*/  FMUL.FTZ R48, R39, -1.4426950216293334961 ;  /* 0xbfb8aa3b27307820 */ /* 0x000fcc0000410000 */
[----:B------:R-:W0:Y:S01]  /*6730*/  MUFU.EX2 R48, R48 ;  /* 0x0000003000307308 */ /* 0x000e220000000800 */
[C---:B------:R-:W-:Y:S01]  /*6740*/  FADD.FTZ R38, -R42.reuse, R38 ;  /* 0x000000262a267221 */ /* 0x040fe20000010100 */
[----:B------:R-:W-:-:S03]  /*6750*/  FADD.FTZ R42, -R42, R43 ;  /* 0x0000002b2a2a7221 */ /* 0x000fc60000010100 */
[----:B------:R-:W-:Y:S01]  /*6760*/  FMUL.FTZ R38, R3, R38 ;  /* 0x0000002603267220 */ /* 0x000fe20000410000 */
[----:B------:R-:W-:-:S03]  /*6770*/  FMUL.FTZ R19, R19, R16 ;  /* 0x0000001013137220 */ /* 0x000fc60000410000 */
[----:B------:R-:W-:-:S04]  /*6780*/  FFMA.FTZ R51, R53, R38, R51 ;  /* 0x0000002635337223 */ /* 0x000fc80000010033 */
[----:B------:R-:W-:Y:S01]  /*6790*/  FMUL.FTZ R43, R51, -1.4426950216293334961 ;  /* 0xbfb8aa3b332b7820 */ /* 0x000fe20000410000 */
[----:B0-----:R-:W-:Y:S01]  /*67a0*/  FADD.FTZ R16, R48, 1 ;  /* 0x3f80000030107421 */ /* 0x001fe20000010000 */
[----:B------:R-:W-:-:S04]  /*67b0*/  FMUL.FTZ R48, R3, R42 ;  /* 0x0000002a03307220 */ /* 0x000fc80000410000 */
[----:B------:R-:W0:Y:S01]  /*67c0*/  MUFU.EX2 R43, R43 ;  /* 0x0000002b002b7308 */ /* 0x000e220000000800 */
[----:B------:R-:W-:Y:S01]  /*67d0*/  FFMA.FTZ R52, R57, R48, R52 ;  /* 0x0000003039347223 */ /* 0x000fe20000010034 */
[----:B------:R-:W-:-:S06]  /*67e0*/  SHF.L.U32 R58, R40, 0x10, RZ ;  /* 0x00000010283a7819 */ /* 0x000fcc00000006ff */
[----:B------:R1:W-:Y:S02]  /*67f0*/  MUFU.RCP R42, R16 ;  /* 0x00000010002a7308 */ /* 0x0003e40000001000 */
[----:B-1----:R-:W-:-:S06]  /*6800*/  FMUL.FTZ R16, R52, -1.4426950216293334961 ;  /* 0xbfb8aa3b34107820 */ /* 0x002fcc0000410000 */
[----:B------:R-:W1:Y:S01]  /*6810*/  MUFU.EX2 R40, R16 ;  /* 0x0000001000287308 */ /* 0x000e620000000800 */
[----:B0-----:R-:W-:-:S07]  /*6820*/  FADD.FTZ R43, R43, 1 ;  /* 0x3f8000002b2b7421 */ /* 0x001fce0000010000 */
[----:B------:R-:W0:Y:S01]  /*6830*/  MUFU.RCP R43, R43 ;  /* 0x0000002b002b7308 */ /* 0x000e220000001000 */
[----:B------:R-:W-:Y:S01]  /*6840*/  FMUL.FTZ R58, R58, R17 ;  /* 0x000000113a3a7220 */ /* 0x000fe20000410000 */
[----:B-1----:R-:W-:Y:S01]  /*6850*/  FADD.FTZ R40, R40, 1 ;  /* 0x3f80000028287421 */ /* 0x002fe20000010000 */
[----:B------:R-:W-:-:S05]  /*6860*/  FADD.FTZ R17, -R42, 1 ;  /* 0x3f8000002a117421 */ /* 0x000fca0000010100 */
[----:B------:R-:W1:Y:S01]  /*6870*/  MUFU.RCP R40, R40 ;  /* 0x0000002800287308 */ /* 0x000e620000001000 */
[----:B------:R-:W-:-:S04]  /*6880*/  FFMA.FTZ R39, R39, R17, 1 ;  /* 0x3f80000027277423 */ /* 0x000fc80000010011 */
[----:B------:R-:W-:Y:S01]  /*6890*/  FMUL.FTZ R39, R42, R39 ;  /* 0x000000272a277220 */ /* 0x000fe20000410000 */
[----:B0-----:R-:W-:-:S04]  /*68a0*/  FADD.FTZ R42, -R43, 1 ;  /* 0x3f8000002b2a7421 */ /* 0x001fc80000010100 */
[----:B------:R-:W-:Y:S01]  /*68b0*/  FFMA.FTZ R42, R51, R42, 1 ;  /* 0x3f800000332a7423 */ /* 0x000fe2000001002a */
[----:B-1----:R-:W-:-:S04]  /*68c0*/  FADD.FTZ R51, -R40, 1 ;  /* 0x3f80000028337421 */ /* 0x002fc80000010100 */
[----:B------:R-:W-:Y:S01]  /*68d0*/  FFMA.FTZ R51, R52, R51, 1 ;  /* 0x3f80000034337423 */ /* 0x000fe20000010033 */
[----:B------:R-:W-:-:S03]  /*68e0*/  FMUL.FTZ R42, R43, R42 ;  /* 0x0000002a2b2a7220 */ /* 0x000fc60000410000 */
[----:B------:R-:W-:Y:S01]  /*68f0*/  FMUL.FTZ R51, R40, R51 ;  /* 0x0000003328337220 */ /* 0x000fe20000410000 */
[----:B------:R-:W-:Y:S02]  /*6900*/  SHF.L.U32 R40, R41, 0x10, RZ ;  /* 0x0000001029287819 */ /* 0x000fe400000006ff */
[----:B--2---:R-:W-:Y:S02]  /*6910*/  IADD3 R16, R2, -UR7, RZ ;  /* 0x8000000702107c10 */ /* 0x004fe4000fffe0ff */
[----:B------:R-:W2:Y:S01]  /*6920*/  LDL.LU R2, [R1] ;  /* 0x0000000001027983 */ /* 0x000ea20000300800 */
[----:B------:R-:W-:Y:S01]  /*6930*/  SHF.L.U32 R41, R49, 0x10, RZ ;  /* 0x0000001031297819 */ /* 0x000fe200000006ff */
[----:B------:R-:W-:Y:S02]  /*6940*/  FMUL.FTZ R40, R40, R39 ;  /* 0x0000002728287220 */ /* 0x000fe40000410000 */
[----:B------:R-:W4:Y:S01]  /*6950*/  LDL.LU R52, [R1+0x40] ;  /* 0x0000400001347983 */ /* 0x000f220000300800 */
[----:B------:R-:W-:-:S03]  /*6960*/  FMUL.FTZ R49, R50, R42 ;  /* 0x0000002a32317220 */ /* 0x000fc60000410000 */
[----:B------:R-:W3:Y:S01]  /*6970*/  LDL.LU R43, [R1+0x2c] ;  /* 0x00002c00012b7983 */ /* 0x000ee20000300800 */
[----:B------:R-:W-:-:S03]  /*6980*/  FMUL.FTZ R41, R41, R51 ;  /* 0x0000003329297220 */ /* 0x000fc60000410000 */
[----:B------:R-:W2:Y:S04]  /*6990*/  LDL.LU R39, [R1+0x38] ;  /* 0x0000380001277983 */ /* 0x000ea80000300800 */
[----:B------:R-:W4:Y:S04]  /*69a0*/  LDL.LU R42, [R1+0x48] ;  /* 0x00004800012a7983 */ /* 0x000f280000300800 */
[----:B------:R-:W4:Y:S04]  /*69b0*/  LDL.LU R50, [R1+0x20] ;  /* 0x0000200001327983 */ /* 0x000f280000300800 */
[----:B------:R-:W4:Y:S01]  /*69c0*/  LDL.LU R51, [R1+0x4] ;  /* 0x0000040001337983 */ /* 0x000f220000300800 */
[----:B------:R-:W-:Y:S01]  /*69d0*/  LEA R16, R16, UR5, 0x3 ;  /* 0x0000000510107c11 */ /* 0x000fe2000f8e18ff */
[----:B------:R-:W-:Y:S06]  /*69e0*/  BAR.SYNC.DEFER_BLOCKING 0x0 ;  /* 0x0000000000007b1d */ /* 0x000fec0000010000 */
[----:B------:R-:W0:Y:S02]  /*69f0*/  LDS.64 R16, [R16] ;  /* 0x0000000010107984 */ /* 0x000e240000000a00 */
[C-C-:B0-----:R-:W-:Y:S01]  /*6a00*/  FFMA.FTZ R54, R0.reuse, R54, -R16.reuse ;  /* 0x0000003600367223 */ /* 0x141fe20000010810 */
[C-C-:B------:R-:W-:Y:S01]  /*6a10*/  FFMA.FTZ R6, R0.reuse, R6, -R16.reuse ;  /* 0x0000000600067223 */ /* 0x140fe20000010810 */
[C-C-:B---3--:R-:W-:Y:S01]  /*6a20*/  FFMA.FTZ R43, R0.reuse, R43, -R16.reuse ;  /* 0x0000002b002b7223 */ /* 0x148fe20000010810 */
[C-C-:B--2---:R-:W-:Y:S01]  /*6a30*/  FFMA.FTZ R39, R0.reuse, R39, -R16.reuse ;  /* 0x0000002700277223 */ /* 0x144fe20000010810 */
[C-C-:B----4-:R-:W-:Y:S01]  /*6a40*/  FFMA.FTZ R42, R0.reuse, R42, -R16.reuse ;  /* 0x0000002a002a7223 */ /* 0x150fe20000010810 */
[C-C-:B------:R-:W-:Y:S01]  /*6a50*/  FFMA.FTZ R50, R0.reuse, R50, -R16.reuse ;  /* 0x0000003200327223 */ /* 0x140fe20000010810 */
[C-C-:B------:R-:W-:Y:S01]  /*6a60*/  FFMA.FTZ R51, R0.reuse, R51, -R16.reuse ;  /* 0x0000003300337223 */ /* 0x140fe20000010810 */
[--C-:B------:R-:W-:Y:S01]  /*6a70*/  FFMA.FTZ R0, R0, R8, -R16.reuse ;  /* 0x0000000800007223 */ /* 0x100fe20000010810 */
[C-C-:B------:R-:W-:Y:S01]  /*6a80*/  FFMA.FTZ R8, R4.reuse, R61, -R16.reuse ;  /* 0x0000003d04087223 */ /* 0x140fe20000010810 */
[----:B------:R-:W-:-:S02]  /*6a90*/  FFMA.FTZ R61, R4, R2, -R16 ;  /* 0x00000002043d7223 */ /* 0x000fc40000010810 */
[----:B------:R-:W2:Y:S01]  /*6aa0*/  LDL.LU R2, [R1+0x6c] ;  /* 0x00006c0001027983 */ /* 0x000ea20000300800 */
[C-C-:B------:R-:W-:Y:S01]  /*6ab0*/  FFMA.FTZ R59, R4.reuse, R59, -R16.reuse ;  /* 0x0000003b043b7223 */ /* 0x140fe20000010810 */
[C-C-:B------:R-:W-:Y:S01]  /*6ac0*/  FFMA.FTZ R52, R4.reuse, R52, -R16.reuse ;  /* 0x0000003404347223 */ /* 0x140fe20000010810 */
[C-C-:B------:R-:W-:Y:S01]  /*6ad0*/  FFMA.FTZ R60, R4.reuse, R60, -R16.reuse ;  /* 0x0000003c043c7223 */ /* 0x140fe20000010810 */
[C-C-:B------:R-:W-:Y:S01]  /*6ae0*/  FFMA.FTZ R5, R4.reuse, R5, -R16.reuse ;  /* 0x0000000504057223 */ /* 0x140fe20000010810 */
[C-C-:B------:R-:W-:Y:S01]  /*6af0*/  FFMA.FTZ R7, R4.reuse, R7, -R16.reuse ;  /* 0x0000000704077223 */ /* 0x140fe20000010810 */
[--C-:B------:R-:W-:Y:S01]  /*6b00*/  FFMA.FTZ R4, R4, R9, -R16.reuse ;  /* 0x0000000904047223 */ /* 0x100fe20000010810 */
[C-C-:B------:R-:W-:Y:S01]  /*6b10*/  FFMA.FTZ R13, R57.reuse, R13, -R16.reuse ;  /* 0x0000000d390d7223 */ /* 0x140fe20000010810 */
[----:B------:R-:W3:Y:S01]  /*6b20*/  LDL.LU R9, [R1+0x64] ;  /* 0x0000640001097983 */ /* 0x000ee20000300800 */
        /* <DEDUP_REMOVED lines=8> */
[----:B------:R-:W4:Y:S01]  /*6bb0*/  LDL.LU R57, [R1+0x78] ;  /* 0x0000780001397983 */ /* 0x000f220000300800 */
[C-C-:B------:R-:W-:Y:S01]  /*6bc0*/  FFMA.FTZ R30, R53.reuse, R30, -R16.reuse ;  /* 0x0000001e351e7223 */ /* 0x140fe20000010810 */
[C-C-:B------:R-:W-:Y:S01]  /*6bd0*/  FFMA.FTZ R26, R53.reuse, R26, -R16.reuse ;  /* 0x0000001a351a7223 */ /* 0x140fe20000010810 */
[C-C-:B------:R-:W-:Y:S01]  /*6be0*/  FFMA.FTZ R20, R53.reuse, R20, -R16.reuse ;  /* 0x0000001435147223 */ /* 0x140fe20000010810 */
[C-C-:B------:R-:W-:Y:S01]  /*6bf0*/  FFMA.FTZ R23, R53.reuse, R23, -R16.reuse ;  /* 0x0000001735177223 */ /* 0x140fe20000010810 */
[C-C-:B------:R-:W-:Y:S01]  /*6c00*/  FFMA.FTZ R19, R53.reuse, R19, -R16.reuse ;  /* 0x0000001335137223 */ /* 0x140fe20000010810 */
[C-C-:B------:R-:W-:Y:S01]  /*6c10*/  FFMA.FTZ R40, R53.reuse, R40, -R16.reuse ;  /* 0x0000002835287223 */ /* 0x140fe20000010810 */
[----:B------:R-:W-:-:S02]  /*6c20*/  FFMA.FTZ R49, R53, R49, -R16 ;  /* 0x0000003135317223 */ /* 0x000fc40000010810 */
[----:B------:R-:W4:Y:S01]  /*6c30*/  LDL.LU R53, [R1+0x74] ;  /* 0x0000740001357983 */ /* 0x000f220000300800 */
[----:B------:R-:W-:-:S03]  /*6c40*/  FFMA.FTZ R13, -R17, R10, R13 ;  /* 0x0000000a110d7223 */ /* 0x000fc6000001010d */
[----:B------:R-:W4:Y:S01]  /*6c50*/  LDL.LU R16, [R1+0x68] ;  /* 0x0000680001107983 */ /* 0x000f220000300800 */
[----:B--2---:R-:W-:-:S03]  /*6c60*/  FFMA.FTZ R42, R2, -R17, R42 ;  /* 0x80000011022a7223 */ /* 0x004fc6000001002a */
[----:B------:R2:W5:Y:S04]  /*6c70*/  LDL.LU R2, [R1+0xe4] ;  /* 0x0000e40001027983 */ /* 0x0005680000300800 */
[----:B------:R-:W2:Y:S01]  /*6c80*/  LDL.LU R10, [R1+0x70] ;  /* 0x00007000010a7983 */ /* 0x000ea20000300800 */
[----:B------:R-:W-:Y:S01]  /*6c90*/  FFMA.FTZ R15, -R17, R11, R15 ;  /* 0x0000000b110f7223 */ /* 0x000fe2000001010f */
[----:B---3--:R-:W-:Y:S01]  /*6ca0*/  FFMA.FTZ R43, R9, -R17, R43 ;  /* 0x80000011092b7223 */ /* 0x008fe2000001002b */
[C---:B------:R-:W-:Y:S01]  /*6cb0*/  FFMA.FTZ R28, -R17.reuse, R34, R28 ;  /* 0x00000022111c7223 */ /* 0x040fe2000001011c */
[----:B------:R-:W-:Y:S01]  /*6cc0*/  FFMA.FTZ R26, -R17, R35, R26 ;  /* 0x00000023111a7223 */ /* 0x000fe2000001011a */
[-C--:B----4-:R-:W-:Y:S01]  /*6cd0*/  FFMA.FTZ R52, R57, -R17.reuse, R52 ;  /* 0x8000001139347223 */ /* 0x090fe20000010034 */
[-C--:B------:R-:W-:Y:S01]  /*6ce0*/  FFMA.FTZ R39, R53, -R17.reuse, R39 ;  /* 0x8000001135277223 */ /* 0x080fe20000010027 */
[-C--:B------:R-:W-:Y:S01]  /*6cf0*/  FFMA.FTZ R8, R16, -R17.reuse, R8 ;  /* 0x8000001110087223 */ /* 0x080fe20000010008 */
[----:B--2---:R-:W-:-:S02]  /*6d00*/  FFMA.FTZ R59, R10, -R17, R59 ;  /* 0x800000110a3b7223 */ /* 0x004fc4000001003b */
[----:B------:R-:W2:Y:S04]  /*6d10*/  LDL.LU R10, [R1+0x5c] ;  /* 0x00005c00010a7983 */ /* 0x000ea80000300800 */
[----:B------:R-:W3:Y:S04]  /*6d20*/  LDL.LU R11, [R1+0x60] ;  /* 0x00006000010b7983 */ /* 0x000ee80000300800 */
[----:B------:R-:W4:Y:S04]  /*6d30*/  LDL.LU R57, [R1+0x54] ;  /* 0x0000540001397983 */ /* 0x000f280000300800 */
[----:B------:R-:W4:Y:S04]  /*6d40*/  LDL.LU R53, [R1+0x44] ;  /* 0x0000440001357983 */ /* 0x000f280000300800 */
[----:B------:R-:W4:Y:S04]  /*6d50*/  LDL.LU R9, [R1+0x3c] ;  /* 0x00003c0001097983 */ /* 0x000f280000300800 */
[----:B------:R-:W4:Y:S04]  /*6d60*/  LDL.LU R34, [R1+0x28] ;  /* 0x0000280001227983 */ /* 0x000f280000300800 */
[----:B------:R-:W4:Y:S04]  /*6d70*/  LDL.LU R16, [R1+0x24] ;  /* 0x0000240001107983 */ /* 0x000f280000300800 */
[----:B------:R-:W4:Y:S01]  /*6d80*/  LDL.LU R35, [R1+0x58] ;  /* 0x0000580001237983 */ /* 0x000f220000300800 */
        /* <DEDUP_REMOVED lines=9> */
[----:B------:R-:W-:Y:S01]  /*6e20*/  FFMA.FTZ R40, -R17, R37, R40 ;  /* 0x0000002511287223 */ /* 0x000fe20000010128 */
[-C--:B------:R-:W-:Y:S01]  /*6e30*/  FFMA.FTZ R0, R56, -R17.reuse, R0 ;  /* 0x8000001138007223 */ /* 0x080fe20000010000 */
[-C--:B------:R-:W-:Y:S01]  /*6e40*/  FFMA.FTZ R55, R55, -R17.reuse, R4 ;  /* 0x8000001137377223 */ /* 0x080fe20000010004 */
[C---:B------:R-:W-:Y:S01]  /*6e50*/  FFMA.FTZ R41, -R17.reuse, R48, R41 ;  /* 0x0000003011297223 */ /* 0x040fe20000010129 */
[----:B------:R-:W-:Y:S01]  /*6e60*/  FFMA.FTZ R49, -R17, R38, R49 ;  /* 0x0000002611317223 */ /* 0x000fe20000010131 */
[-C--:B--2---:R-:W-:Y:S01]  /*6e70*/  FFMA.FTZ R60, R10, -R17.reuse, R60 ;  /* 0x800000110a3c7223 */ /* 0x084fe2000001003c */
[----:B---3--:R-:W-:-:S02]  /*6e80*/  FFMA.FTZ R50, R11, -R17, R50 ;  /* 0x800000110b327223 */ /* 0x008fc40000010032 */
[----:B------:R-:W2:Y:S04]  /*6e90*/  LDL.LU R11, [R1+0xa8] ;  /* 0x0000a800010b7983 */ /* 0x000ea80000300800 */
[----:B------:R-:W3:Y:S01]  /*6ea0*/  LDL.LU R10, [R1+0xc8] ;  /* 0x0000c800010a7983 */ /* 0x000ee20000300800 */
[-C--:B----4-:R-:W-:Y:S01]  /*6eb0*/  FFMA.FTZ R61, R57, -R17.reuse, R61 ;  /* 0x80000011393d7223 */ /* 0x090fe2000001003d */
[-C--:B------:R-:W-:Y:S01]  /*6ec0*/  FFMA.FTZ R54, R53, -R17.reuse, R54 ;  /* 0x8000001135367223 */ /* 0x080fe20000010036 */
[-C--:B------:R-:W-:Y:S01]  /*6ed0*/  FFMA.FTZ R9, R9, -R17.reuse, R5 ;  /* 0x8000001109097223 */ /* 0x080fe20000010005 */
[-C--:B------:R-:W-:Y:S01]  /*6ee0*/  FFMA.FTZ R6, R34, -R17.reuse, R6 ;  /* 0x8000001122067223 */ /* 0x080fe20000010006 */
[-C--:B------:R-:W-:Y:S01]  /*6ef0*/  FFMA.FTZ R7, R16, -R17.reuse, R7 ;  /* 0x8000001110077223 */ /* 0x080fe20000010007 */
[----:B------:R-:W-:-:S02]  /*6f00*/  FFMA.FTZ R51, R35, -R17, R51 ;  /* 0x8000001123337223 */ /* 0x000fc40000010033 */
[----:B------:R-:W4:Y:S04]  /*6f10*/  LDL.LU R17, [R1+0xc0] ;  /* 0x0000c00001117983 */ /* 0x000f280000300800 */
[----:B------:R-:W4:Y:S01]  /*6f20*/  LDL.LU R16, [R1+0xc4] ;  /* 0x0000c40001107983 */ /* 0x000f220000300800 */
[C---:B------:R-:W-:Y:S01]  /*6f30*/  FMUL.FTZ R42, R3.reuse, R42 ;  /* 0x0000002a032a7220 */ /* 0x040fe20000410000 */
[----:B------:R-:W-:Y:S02]  /*6f40*/  FMUL.FTZ R13, R3, R13 ;  /* 0x0000000d030d7220 */ /* 0x000fe40000410000 */
[----:B------:R-:W4:Y:S03]  /*6f50*/  LDL.LU R27, [R1+0xb8] ;  /* 0x0000b800011b7983 */ /* 0x000f260000300800 */
[----:B------:R-:W-:Y:S01]  /*6f60*/  F2FP.BF16.F32.PACK_AB R13, R13, R42 ;  /* 0x0000002a0d0d723e */ /* 0x000fe200000010ff */
[----:B------:R-:W4:Y:S01]  /*6f70*/  LDL.LU R25, [R1+0xbc] ;  /* 0x0000bc0001197983 */ /* 0x000f220000300800 */
[C---:B------:R-:W-:Y:S01]  /*6f80*/  FMUL.FTZ R59, R3.reuse, R59 ;  /* 0x0000003b033b7220 */ /* 0x040fe20000410000 */
[----:B------:R-:W-:-:S02]  /*6f90*/  FMUL.FTZ R15, R3, R15 ;  /* 0x0000000f030f7220 */ /* 0x000fc40000410000 */
[----:B------:R-:W4:Y:S03]  /*6fa0*/  LDL.LU R22, [R1+0xb4] ;  /* 0x0000b40001167983 */ /* 0x000f260000300800 */
        /* <DEDUP_REMOVED lines=27> */
[----:B--2---:R-:W-:-:S04]  /*7160*/  IADD3 R4, P1, R11, UR18, RZ ;  /* 0x000000120b047c10 */ /* 0x004fc8000ff3e0ff */
[----:B---3--:R-:W-:Y:S01]  /*7170*/  IADD3.X R5, R10, UR19, RZ, P1, !PT ;  /* 0x000000130a057c10 */ /* 0x008fe20008ffe4ff */
[----:B------:R-:W-:Y:S01]  /*7180*/  FMUL.FTZ R10, R3, R6 ;  /* 0x00000006030a7220 */ /* 0x000fe20000410000 */
[----:B------:R-:W-:Y:S01]  /*7190*/  PRMT R6, R13, 0x7632, R6 ;  /* 0x000076320d067816 */ /* 0x000fe20000000006 */
[----:B------:R-:W-:-:S04]  /*71a0*/  FMUL.FTZ R11, R3, R7 ;  /* 0x00000007030b7220 */ /* 0x000fc80000410000 */
[----:B------:R4:W-:Y:S01]  /*71b0*/  STG.E.U16 desc[UR12][R4.64+0x2], R6 ;  /* 0x0000020604007986 */ /* 0x0009e2000c10150c */
[----:B------:R-:W-:-:S03]  /*71c0*/  PRMT R3, R15, 0x7632, R3 ;  /* 0x000076320f037816 */ /* 0x000fc60000000003 */
[----:B------:R0:W-:Y:S01]  /*71d0*/  STG.E.U16 desc[UR12][R4.64+0x4], R15 ;  /* 0x0000040f04007986 */ /* 0x0001e2000c10150c */
[----:B----4-:R-:W-:-:S03]  /*71e0*/  IADD3 R6, P1, R17, UR18, RZ ;  /* 0x0000001211067c10 */ /* 0x010fc6000ff3e0ff */
[----:B------:R-:W2:Y:S01]  /*71f0*/  LDL.LU R17, [R1+0xcc] ;  /* 0x0000cc0001117983 */ /* 0x000ea20000300800 */
[----:B------:R-:W-:-:S03]  /*7200*/  IADD3.X R7, R16, UR19, RZ, P1, !PT ;  /* 0x0000001310077c10 */ /* 0x000fc60008ffe4ff */
[----:B------:R-:W3:Y:S04]  /*7210*/  LDL.LU R16, [R1+0xac] ;  /* 0x0000ac0001107983 */ /* 0x000ee80000300800 */
[----:B0-----:R-:W4:Y:S01]  /*7220*/  LDL.LU R15, [R1+0xb0] ;  /* 0x0000b000010f7983 */ /* 0x001f220000300800 */
[----:B------:R-:W-:Y:S02]  /*7230*/  F2FP.BF16.F32.PACK_AB R32, R32, R39 ;  /* 0x000000272020723e */ /* 0x000fe400000010ff */
[----:B------:R-:W-:Y:S01]  /*7240*/  F2FP.BF16.F32.PACK_AB R30, R30, R52 ;  /* 0x000000341e1e723e */ /* 0x000fe200000010ff */
[----:B------:R0:W-:Y:S01]  /*7250*/  STG.E.U16 desc[UR12][R4.64], R13 ;  /* 0x0000000d04007986 */ /* 0x0001e2000c10150c */
[----:B------:R-:W-:-:S03]  /*7260*/  PRMT R12, R32, 0x7632, R12 ;  /* 0x00007632200c7816 */ /* 0x000fc6000000000c */
[----:B------:R1:W-:Y:S01]  /*7270*/  STG.E.U16 desc[UR12][R4.64+0x6], R3 ;  /* 0x0000060304007986 */ /* 0x0003e2000c10150c */
[----:B------:R-:W-:Y:S02]  /*7280*/  F2FP.BF16.F32.PACK_AB R28, R28, R43 ;  /* 0x0000002b1c1c723e */ /* 0x000fe400000010ff */
[----:B------:R-:W-:Y:S02]  /*7290*/  F2FP.BF16.F32.PACK_AB R8, R26, R8 ;  /* 0x000000081a08723e */ /* 0x000fe400000010ff */
[----:B0-----:R-:W-:Y:S02]  /*72a0*/  PRMT R13, R30, 0x7632, R13 ;  /* 0x000076321e0d7816 */ /* 0x001fe4000000000d */
[----:B-1----:R-:W-:Y:S01]  /*72b0*/  IADD3 R4, P1, R27, UR18, RZ ;  /* 0x000000121b047c10 */ /* 0x002fe2000ff3e0ff */
[----:B------:R-:W-:Y:S01]  /*72c0*/  STG.E.U16 desc[UR12][R6.64], R32 ;  /* 0x0000002006007986 */ /* 0x000fe2000c10150c */
[----:B------:R-:W-:Y:S02]  /*72d0*/  PRMT R14, R28, 0x7632, R14 ;  /* 0x000076321c0e7816 */ /* 0x000fe4000000000e */
[----:B------:R-:W-:Y:S01]  /*72e0*/  IADD3.X R5, R25, UR19, RZ, P1, !PT ;  /* 0x0000001319057c10 */ /* 0x000fe20008ffe4ff */
[----:B------:R-:W-:Y:S01]  /*72f0*/  STG.E.U16 desc[UR12][R6.64+0x2], R12 ;  /* 0x0000020c06007986 */ /* 0x000fe2000c10150c */
[----:B------:R-:W-:-:S03]  /*7300*/  PRMT R3, R8, 0x7632, R3 ;  /* 0x0000763208037816 */ /* 0x000fc60000000003 */
[----:B------:R-:W-:Y:S04]  /*7310*/  STG.E.U16 desc[UR12][R6.64+0x4], R30 ;  /* 0x0000041e06007986 */ /* 0x000fe8000c10150c */
[----:B------:R-:W4:Y:S04]  /*7320*/  LDL.LU R25, [R1+0xa0] ;  /* 0x0000a00001197983 */ /* 0x000f280000300800 */
[----:B------:R0:W-:Y:S04]  /*7330*/  STG.E.U16 desc[UR12][R6.64+0x6], R13 ;  /* 0x0000060d06007986 */ /* 0x0001e8000c10150c */
[----:B------:R-:W-:Y:S01]  /*7340*/  STG.E.U16 desc[UR12][R4.64], R28 ;  /* 0x0000001c04007986 */ /* 0x000fe2000c10150c */
[----:B0-----:R-:W-:-:S03]  /*7350*/  IADD3 R6, P1, R22, UR18, RZ ;  /* 0x0000001216067c10 */ /* 0x001fc6000ff3e0ff */
[----:B------:R-:W4:Y:S04]  /*7360*/  LDL.LU R22, [R1+0xa4] ;  /* 0x0000a40001167983 */ /* 0x000f280000300800 */
[----:B------:R-:W-:Y:S04]  /*7370*/  STG.E.U16 desc[UR12][R4.64+0x2], R14 ;  /* 0x0000020e04007986 */ /* 0x000fe8000c10150c */
[----:B------:R-:W-:Y:S04]  /*7380*/  STG.E.U16 desc[UR12][R4.64+0x4], R8 ;  /* 0x0000040804007986 */ /* 0x000fe8000c10150c */
[----:B------:R3:W-:Y:S01]  /*7390*/  STG.E.U16 desc[UR12][R4.64+0x6], R3 ;  /* 0x0000060304007986 */ /* 0x0007e2000c10150c */
[----:B--2---:R-:W-:-:S03]  /*73a0*/  IADD3.X R7, R17, UR19, RZ, P1, !PT ;  /* 0x0000001311077c10 */ /* 0x004fc60008ffe4ff */
[----:B------:R-:W2:Y:S01]  /*73b0*/  LDL.LU R17, [R1+0x94] ;  /* 0x0000940001117983 */ /* 0x000ea20000300800 */
[----:B---3--:R-:W-:-:S03]  /*73c0*/  IADD3 R4, P1, R16, UR18, RZ ;  /* 0x0000001210047c10 */ /* 0x008fc6000ff3e0ff */
[----:B------:R-:W3:Y:S01]  /*73d0*/  LDL.LU R16, [R1+0x98] ;  /* 0x0000980001107983 */ /* 0x000ee20000300800 */
[----:B----4-:R-:W-:-:S03]  /*73e0*/  IADD3.X R5, R15, UR19, RZ, P1, !PT ;  /* 0x000000130f057c10 */ /* 0x010fc60008ffe4ff */
[----:B------:R-:W4:Y:S04]  /*73f0*/  LDL.LU R15, [R1+0x7c] ;  /* 0x00007c00010f7983 */ /* 0x000f280000300800 */
[----:B------:R-:W4:Y:S01]  /*7400*/  LDL.LU R14, [R1+0x90] ;  /* 0x00009000010e7983 */ /* 0x000f220000300800 */
[----:B------:R-:W-:Y:S02]  /*7410*/  F2FP.BF16.F32.PACK_AB R24, R24, R50 ;  /* 0x000000321818723e */ /* 0x000fe400000010ff */
[----:B------:R-:W-:Y:S02]  /*7420*/  F2FP.BF16.F32.PACK_AB R20, R20, R60 ;  /* 0x0000003c1414723e */ /* 0x000fe400000010ff */
[----:B------:R-:W-:Y:S02]  /*7430*/  PRMT R12, R24, 0x7632, R12 ;  /* 0x00007632180c7816 */ /* 0x000fe4000000000c */
[----:B------:R-:W-:Y:S01]  /*7440*/  PRMT R8, R20, 0x7632, R8 ;  /* 0x0000763214087816 */ /* 0x000fe20000000008 */
[----:B------:R-:W-:Y:S01]  /*7450*/  STG.E.U16 desc[UR12][R6.64], R24 ;  /* 0x0000001806007986 */ /* 0x000fe2000c10150c */
[----:B------:R-:W-:-:S02]  /*7460*/  F2FP.BF16.F32.PACK_AB R21, R21, R51 ;  /* 0x000000331515723e */ /* 0x000fc400000010ff */
[----:B------:R-:W-:Y:S01]  /*7470*/  F2FP.BF16.F32.PACK_AB R23, R23, R61 ;  /* 0x0000003d1717723e */ /* 0x000fe200000010ff */
[----:B------:R0:W-:Y:S04]  /*7480*/  STG.E.U16 desc[UR12][R6.64+0x2], R12 ;  /* 0x0000020c06007986 */ /* 0x0001e8000c10150c */
[----:B------:R-:W-:Y:S04]  /*7490*/  STG.E.U16 desc[UR12][R6.64+0x4], R20 ;  /* 0x0000041406007986 */ /* 0x000fe8000c10150c */
[----:B------:R1:W-:Y:S01]  /*74a0*/  STG.E.U16 desc[UR12][R6.64+0x6], R8 ;  /* 0x0000060806007986 */ /* 0x0003e2000c10150c */
[----:B------:R-:W-:-:S02]  /*74b0*/  PRMT R3, R21, 0x7632, R3 ;  /* 0x0000763215037816 */ /* 0x000fc40000000003 */
[----:B------:R-:W-:Y:S02]  /*74c0*/  F2FP.BF16.F32.PACK_AB R9, R19, R9 ;  /* 0x000000091309723e */ /* 0x000fe400000010ff */
[----:B0-----:R-:W-:Y:S02]  /*74d0*/  PRMT R12, R23, 0x7632, R12 ;  /* 0x00007632170c7816 */ /* 0x001fe4000000000c */
[----:B------:R-:W-:Y:S02]  /*74e0*/  F2FP.BF16.F32.PACK_AB R18, R18, R54 ;  /* 0x000000361212723e */ /* 0x000fe400000010ff */
[----:B-1----:R-:W-:Y:S02]  /*74f0*/  IADD3 R6, P1, R25, UR18, RZ ;  /* 0x0000001219067c10 */ /* 0x002fe4000ff3e0ff */
[----:B------:R-:W-:Y:S01]  /*7500*/  F2FP.BF16.F32.PACK_AB R10, R58, R10 ;  /* 0x0000000a3a0a723e */ /* 0x000fe200000010ff */
[----:B------:R-:W-:Y:S01]  /*7510*/  STG.E.U16 desc[UR12][R4.64], R21 ;  /* 0x0000001504007986 */ /* 0x000fe2000c10150c */
[----:B------:R-:W-:-:S03]  /*7520*/  PRMT R13, R18, 0x7632, R13 ;  /* 0x00007632120d7816 */ /* 0x000fc6000000000d */
[----:B------:R0:W-:Y:S01]  /*7530*/  STG.E.U16 desc[UR12][R4.64+0x2], R3 ;  /* 0x0000020304007986 */ /* 0x0001e2000c10150c */
[----:B------:R-:W-:-:S03]  /*7540*/  IADD3.X R7, R22, UR19, RZ, P1, !PT ;  /* 0x0000001316077c10 */ /* 0x000fc60008ffe4ff */
[----:B------:R-:W-:Y:S01]  /*7550*/  STG.E.U16 desc[UR12][R4.64+0x4], R23 ;  /* 0x0000041704007986 */ /* 0x000fe2000c10150c */
[----:B------:R-:W-:-:S03]  /*7560*/  F2FP.BF16.F32.PACK_AB R11, R40, R11 ;  /* 0x0000000b280b723e */ /* 0x000fc600000010ff */
[----:B------:R1:W-:Y:S01]  /*7570*/  STG.E.U16 desc[UR12][R4.64+0x6], R12 ;  /* 0x0000060c04007986 */ /* 0x0003e2000c10150c */
[----:B0-----:R-:W-:-:S03]  /*7580*/  PRMT R3, R9, 0x7632, R3 ;  /* 0x0000763209037816 */ /* 0x001fc60000000003 */
[----:B------:R-:W-:Y:S01]  /*7590*/  STG.E.U16 desc[UR12][R6.64+0x4], R9 ;  /* 0x0000040906007986 */ /* 0x000fe2000c10150c */
[----:B------:R-:W-:Y:S02]  /*75a0*/  F2FP.BF16.F32.PACK_AB R0, R41, R0 ;  /* 0x000000002900723e */ /* 0x000fe400000010ff */
[----:B------:R-:W-:Y:S01]  /*75b0*/  F2FP.BF16.F32.PACK_AB R49, R49, R55 ;  /* 0x000000373131723e */ /* 0x000fe200000010ff */
[----:B------:R-:W-:Y:S01]  /*75c0*/  STG.E.U16 desc[UR12][R6.64], R18 ;  /* 0x0000001206007986 */ /* 0x000fe2000c10150c */
[----:B-1----:R-:W-:-:S03]  /*75d0*/  PRMT R5, R10, 0x7632, R5 ;  /* 0x000076320a057816 */ /* 0x002fc60000000005 */
[----:B------:R-:W-:Y:S04]  /*75e0*/  STG.E.U16 desc[UR12][R6.64+0x2], R13 ;  /* 0x0000020d06007986 */ /* 0x000fe8000c10150c */
[----:B------:R0:W-:Y:S02]  /*75f0*/  STG.E.U16 desc[UR12][R6.64+0x6], R3 ;  /* 0x0000060306007986 */ /* 0x0001e4000c10150c */
[----:B0-----:R-:W-:Y:S02]  /*7600*/  PRMT R7, R11, 0x7632, R7 ;  /* 0x000076320b077816 */ /* 0x001fe40000000007 */
[----:B------:R-:W-:Y:S02]  /*7610*/  PRMT R3, R0, 0x7632, R3 ;  /* 0x0000763200037816 */ /* 0x000fe40000000003 */
[----:B------:R-:W-:Y:S01]  /*7620*/  PRMT R6, R49, 0x7632, R6 ;  /* 0x0000763231067816 */ /* 0x000fe20000000006 */
[----:B------:R-:W-:Y:S01]  /*7630*/  ULOP3.LUT UR4, UR4, 0x1, URZ, 0x3c, !UPT ;  /* 0x0000000104047892 */ /* 0x000fe2000f8e3c3f */
[----:B------:R-:W-:Y:S01]  /*7640*/  UMOV UR5, UR9 ;  /* 0x0000000900057c82 */ /* 0x000fe20008000000 */
[----:B------:R-:W-:Y:S01]  /*7650*/  UMOV UR10, UR8 ;  /* 0x00000008000a7c82 */ /* 0x000fe20008000000 */
[----:B--2---:R-:W-:-:S04]  /*7660*/  IADD3 R8, P1, R17, UR18, RZ ;  /* 0x0000001211087c10 */ /* 0x004fc8000ff3e0ff */
[----:B---3--:R-:W-:Y:S02]  /*7670*/  IADD3.X R9, R16, UR19, RZ, P1, !PT ;  /* 0x0000001310097c10 */ /* 0x008fe40008ffe4ff */
[----:B----4-:R-:W-:-:S03]  /*7680*/  IADD3 R4, P1, R15, UR18, RZ ;  /* 0x000000120f047c10 */ /* 0x010fc6000ff3e0ff */
[----:B------:R0:W-:Y:S04]  /*7690*/  STG.E.U16 desc[UR12][R8.64+0x2], R5 ;  /* 0x0000020508007986 */ /* 0x0001e8000c10150c */
[----:B------:R2:W-:Y:S04]  /*76a0*/  STG.E.U16 desc[UR12][R8.64], R10 ;  /* 0x0000000a08007986 */ /* 0x0005e8000c10150c */
[----:B------:R2:W-:Y:S01]  /*76b0*/  STG.E.U16 desc[UR12][R8.64+0x4], R11 ;  /* 0x0000040b08007986 */ /* 0x0005e2000c10150c */
[----:B0-----:R-:W-:-:S03]  /*76c0*/  IADD3.X R5, R14, UR19, RZ, P1, !PT ;  /* 0x000000130e057c10 */ /* 0x001fc60008ffe4ff */
[----:B------:R2:W-:Y:S04]  /*76d0*/  STG.E.U16 desc[UR12][R8.64+0x6], R7 ;  /* 0x0000060708007986 */ /* 0x0005e8000c10150c */
[----:B------:R2:W-:Y:S04]  /*76e0*/  STG.E.U16 desc[UR12][R4.64], R0 ;  /* 0x0000000004007986 */ /* 0x0005e8000c10150c */
[----:B------:R2:W-:Y:S04]  /*76f0*/  STG.E.U16 desc[UR12][R4.64+0x2], R3 ;  /* 0x0000020304007986 */ /* 0x0005e8000c10150c */
[----:B------:R2:W-:Y:S04]  /*7700*/  STG.E.U16 desc[UR12][R4.64+0x4], R49 ;  /* 0x0000043104007986 */ /* 0x0005e8000c10150c */
[----:B------:R2:W-:Y:S01]  /*7710*/  STG.E.U16 desc[UR12][R4.64+0x6], R6 ;  /* 0x0000060604007986 */ /* 0x0005e2000c10150c */
[----:B------:R-:W-:Y:S05]  /*7720*/  @!P0 BRA `(.L_x_896) ;  /* 0xffffff8c00848947 */ /* 0x000fea000383ffff */
.L_x_884:
        /* <DEDUP_REMOVED lines=10> */
[----:B--2---:R-:W0:Y:S01]  /*77d0*/  LDC.64 R8, c[0x0][0x258] ;  /* 0x00009600ff087b82 */ /* 0x004e220000000a00 */
[----:B------:R-:W1:Y:S01]  /*77e0*/  S2R R57, SR_TID.X ;  /* 0x0000000000397919 */ /* 0x000e620000002100 */
[----:B------:R-:W-:-:S06]  /*77f0*/  UMOV UR4, 0x400 ;  /* 0x0000040000047882 */ /* 0x000fcc0000000000 */
[----:B------:R-:W2:Y:S01]  /*7800*/  S2UR UR5, SR_CgaCtaId ;  /* 0x00000000000579c3 */ /* 0x000ea20000008800 */
[----:B0----5:R-:W-:Y:S02]  /*7810*/  LOP3.LUT R2, RZ, R8, RZ, 0x33, !PT ;  /* 0x00000008ff027212 */ /* 0x021fe400078e33ff */
[----:B------:R-:W-:Y:S02]  /*7820*/  LOP3.LUT R3, RZ, R9, RZ, 0x33, !PT ;  /* 0x00000009ff037212 */ /* 0x000fe400078e33ff */
[----:B------:R-:W-:-:S04]  /*7830*/  ISETP.GT.U32.AND P0, PT, R2, -0x3, PT ;  /* 0xfffffffd0200780c */ /* 0x000fc80003f04070 */
[C---:B------:R-:W-:Y:S01]  /*7840*/  ISETP.GT.AND.EX P0, PT, R3.reuse, -0x1, PT, P0 ;  /* 0xffffffff0300780c */ /* 0x040fe20003f04300 */
[----:B--2---:R-:W-:Y:S01]  /*7850*/  ULEA UR6, UR5, UR4, 0x18 ;  /* 0x0000000405067291 */ /* 0x004fe2000f8ec03f */
[----:B-1----:R-:W-:Y:S02]  /*7860*/  SHF.R.U32.HI R49, RZ, 0x5, R57 ;  /* 0x00000005ff317819 */ /* 0x002fe40000011639 */
        /* <DEDUP_REMOVED lines=9> */
[----:B------:R-:W-:Y:S02]  /*7900*/  SHF.R.U32.HI R52, RZ, 0x4, R57 ;  /* 0x00000004ff347819 */ /* 0x000fe40000011639 */
[----:B------:R-:W-:Y:S02]  /*7910*/  IADD3.X R2, ~R2, -0x1, R3, P0, P1 ;  /* 0xffffffff02027810 */ /* 0x000fe400007e2503 */
[----:B------:R-:W-:Y:S02]  /*7920*/  SHF.L.U32 R6, R49, 0x1, RZ ;  /* 0x0000000131067819 */ /* 0x000fe400000006ff */
[----:B------:R-:W-:Y:S01]  /*7930*/  IADD3 R53, R52, 0x1e, RZ ;  /* 0x0000001e34357810 */ /* 0x000fe20007ffe0ff */
[----:B------:R-:W-:Y:S01]  /*7940*/  IMAD.WIDE.U32 R4, R2, -0x77777777, RZ ;  /* 0x8888888902047825 */ /* 0x000fe200078e00ff */
[----:B------:R-:W-:-:S02]  /*7950*/  LOP3.LUT R3, R6, 0x1f, R57, 0x78, !PT ;  /* 0x0000001f06037812 */ /* 0x000fc400078e7839 */
[----:B------:R-:W-:Y:S02]  /*7960*/  LEA R10, R49, UR6, 0x7 ;  /* 0x00000006310a7c11 */ /* 0x000fe4000f8e38ff */
[----:B------:R-:W-:Y:S01]  /*7970*/  LOP3.LUT R12, RZ, R52, RZ, 0x33, !PT ;  /* 0x00000034ff0c7212 */ /* 0x000fe200078e33ff */
[C---:B------:R-:W-:Y:S01]  /*7980*/  IMAD.WIDE.U32 R6, P0, R0.reuse, -0x77777778, R4 ;  /* 0x8888888800067825 */ /* 0x040fe20007800004 */
[----:B------:R-:W-:Y:S02]  /*7990*/  VIMNMX.U32 R11, R53, 0x20, !PT ;  /* 0x00000020350b7848 */ /* 0x000fe40007fe0000 */
[----:B------:R-:W-:Y:S01]  /*79a0*/  LEA R3, R3, R10, 0x2 ;  /* 0x0000000a03037211 */ /* 0x000fe200078e10ff */
[----:B------:R-:W-:Y:S01]  /*79b0*/  IMAD.WIDE.U32 R4, R0, -0x77777777, RZ ;  /* 0x8888888900047825 */ /* 0x000fe200078e00ff */
[----:B------:R-:W-:Y:S02]  /*79c0*/  IADD3 R4, R11, R12, RZ ;  /* 0x0000000c0b047210 */ /* 0x000fe40007ffe0ff */
[----:B------:R-:W-:-:S02]  /*79d0*/  SHF.L.U32 R10, R57, 0x7, RZ ;  /* 0x00000007390a7819 */ /* 0x000fc400000006ff */
[----:B------:R-:W-:Y:S02]  /*79e0*/  IADD3.X R13, RZ, RZ, RZ, P0, !PT ;  /* 0x000000ffff0d7210 */ /* 0x000fe400007fe4ff */
[----:B------:R-:W-:Y:S02]  /*79f0*/  IADD3 RZ, P1, R5, R6, RZ ;  /* 0x0000000605ff7210 */ /* 0x000fe40007f3e0ff */
[----:B------:R-:W-:Y:S02]  /*7a00*/  MOV R12, R7 ;  /* 0x00000007000c7202 */ /* 0x000fe40000000f00 */
[----:B------:R-:W-:Y:S02]  /*7a10*/  LOP3.LUT R10, R10, 0x780, RZ, 0xc0, !PT ;  /* 0x000007800a0a7812 */ /* 0x000fe400078ec0ff */
[----:B------:R-:W-:Y:S01]  /*7a20*/  SHF.L.U32 R48, R57, 0x1, RZ ;  /* 0x0000000139307819 */ /* 0x000fe200000006ff */
[----:B------:R-:W-:Y:S01]  /*7a30*/  IMAD.WIDE.U32.X R12, R2, -0x77777778, R12, P1 ;  /* 0x88888888020c7825 */ /* 0x000fe200008e040c */
[----:B------:R-:W-:-:S02]  /*7a40*/  ISETP.LT.U32.AND P0, PT, R8, 0x2, PT ;  /* 0x000000020800780c */ /* 0x000fc40003f01070 */
[----:B------:R-:W-:Y:S01]  /*7a50*/  IADD3 R14, R10, UR6, RZ ;  /* 0x000000060a0e7c10 */ /* 0x000fe2000fffe0ff */
[----:B------:R-:W-:Y:S01]  /*7a60*/  IMAD.WIDE.U32 R10, R4, -0x77777777, RZ ;  /* 0x88888889040a7825 */ /* 0x000fe200078e00ff */
[----:B------:R-:W-:Y:S02]  /*7a70*/  LOP3.LUT R48, R48, 0x1e, RZ, 0xc0, !PT ;  /* 0x0000001e30307812 */ /* 0x000fe400078ec0ff */
[----:B------:R-:W-:Y:S02]  /*7a80*/  IADD3 R54, R52, 0x3c, RZ ;  /* 0x0000003c34367810 */ /* 0x000fe40007ffe0ff */
[----:B------:R-:W-:Y:S02]  /*7a90*/  ISETP.LT.AND.EX P0, PT, R9, RZ, PT, P0 ;  /* 0x000000ff0900720c */ /* 0x000fe40003f01300 */
[----:B------:R-:W-:Y:S02]  /*7aa0*/  SHF.R.U64 R45, R12, 0x3, R13 ;  /* 0x000000030c2d7819 */ /* 0x000fe4000000120d */
[----:B------:R-:W-:-:S02]  /*7ab0*/  LOP3.LUT R7, R53, R48, RZ, 0x3c, !PT ;  /* 0x0000003035077212 */ /* 0x000fc400078e3cff */
[-C--:B------:R-:W-:Y:S02]  /*7ac0*/  LOP3.LUT R5, R52, R48.reuse, RZ, 0x3c, !PT ;  /* 0x0000003034057212 */ /* 0x080fe400078e3cff */
[----:B------:R-:W-:Y:S02]  /*7ad0*/  LOP3.LUT R15, R54, R48, RZ, 0x3c, !PT ;  /* 0x00000030360f7212 */ /* 0x000fe400078e3cff */
[----:B------:R-:W-:Y:S02]  /*7ae0*/  LEA.HI R44, R11, 0x1, RZ, 0x1c ;  /* 0x000000010b2c7811 */ /* 0x000fe400078fe0ff */
[----:B------:R-:W-:Y:S02]  /*7af0*/  SEL R17, R8, 0x2, P0 ;  /* 0x0000000208117807 */ /* 0x000fe40000000000 */
[----:B------:R-:W-:Y:S02]  /*7b00*/  SEL R16, R9, RZ, P0 ;  /* 0x000000ff09107207 */ /* 0x000fe40000000000 */
        /* <DEDUP_REMOVED lines=18> */
.L_x_913:
        /* <DEDUP_REMOVED lines=11> */
[----:B------:R-:W-:Y:S02]  /*7ce0*/  IADD3 R18, P2, R56, R8, RZ ;  /* 0x0000000838127210 */ /* 0x000fe40007f5e0ff */
[----:B------:R-:W-:-:S02]  /*7cf0*/  ISETP.GE.U32.AND.EX P0, PT, R2, RZ, PT, P0 ;  /* 0x000000ff0200720c */ /* 0x000fc40003f06100 */
[----:B------:R-:W-:Y:S02]  /*7d00*/  MOV R47, R49 ;  /* 0x00000031002f7202 */ /* 0x000fe40000000f00 */
[----:B------:R-:W-:-:S03]  /*7d10*/  LEA.HI.X.SX32 R19, R8, RZ, 0x1, P2 ;  /* 0x000000ff08137211 */ /* 0x000fc600010f0eff */
        /* <DEDUP_REMOVED lines=25> */
.L_x_900:
[----:B------:R-:W-:Y:S05]  /*7eb0*/  BSYNC B1 ;  /* 0x0000000000017941 */ /* 0x000fea0003800000 */
.L_x_899:
        /* <DEDUP_REMOVED lines=18> */
.L_x_903:
        /* <DEDUP_REMOVED lines=40> */
[----:B------:R-:W-:Y:S02]  /*8260*/  FADD.FTZ R58, R58, R31 ;  /* 0x0000001f3a3a7221 */ /* 0x000fe40000010000 */
        /* <DEDUP_REMOVED lines=14> */
.L_x_902:
[----:B------:R-:W-:Y:S05]  /*8350*/  BSYNC B1 ;  /* 0x0000000000017941 */ /* 0x000fea0003800000 */
.L_x_901:
        /* <DEDUP_REMOVED lines=35> */
.L_x_905:
[----:B------:R-:W-:Y:S05]  /*8590*/  BSYNC B1 ;  /* 0x0000000000017941 */ /* 0x000fea0003800000 */
.L_x_904:
        /* <DEDUP_REMOVED lines=15> */
.L_x_898:
[----:B------:R-:W-:Y:S05]  /*8690*/  BSYNC B0 ;  /* 0x0000000000007941 */ /* 0x000fea0003800000 */
.L_x_897:
        /* <DEDUP_REMOVED lines=15> */
[----:B------:R-:W-:Y:S02]  /*8790*/  MOV R25, 0xffff ;  /* 0x0000ffff00197802 */ /* 0x000fe40000000f00 */
[----:B------:R-:W-:Y:S02]  /*87a0*/  MOV R24, 0xffff ;  /* 0x0000ffff00187802 */ /* 0x000fe40000000f00 */
[----:B------:R-:W-:Y:S01]  /*87b0*/  MOV R26, 0xffff ;  /* 0x0000ffff001a7802 */ /* 0x000fe20000000f00 */
[----:B--2---:R-:W2:Y:S01]  /*87c0*/  SHFL.BFLY PT, R21, R18, 0x8, 0x101f ;  /* 0x0d101f0012157f89 */ /* 0x004ea200000e0000 */
[----:B------:R-:W-:Y:S02]  /*87d0*/  MOV R27, 0xffff ;  /* 0x0000ffff001b7802 */ /* 0x000fe40000000f00 */
[----:B------:R-:W-:Y:S01]  /*87e0*/  MOV R29, 0xffff ;  /* 0x0000ffff001d7802 */ /* 0x000fe20000000f00 */
[----:B---3--:R-:W3:Y:S01]  /*87f0*/  SHFL.BFLY PT, R20, R19, 0x8, 0x101f ;  /* 0x0d101f0013147f89 */ /* 0x008ee200000e0000 */
[----:B------:R-:W-:Y:S01]  /*8800*/  MOV R28, 0xffff ;  /* 0x0000ffff001c7802 */ /* 0x000fe20000000f00 */
[----:B--2---:R-:W-:Y:S01]  /*8810*/  FADD.FTZ R21, R21, R18 ;  /* 0x0000001215157221 */ /* 0x004fe20000010000 */
[----:B------:R-:W-:Y:S01]  /*8820*/  MOV R18, 0xffff ;  /* 0x0000ffff00127802 */ /* 0x000fe20000000f00 */
[----:B---3--:R-:W-:-:S03]  /*8830*/  FADD.FTZ R20, R20, R19 ;  /* 0x0000001314147221 */ /* 0x008fc60000010000 */
        /* <DEDUP_REMOVED lines=12> */
.L_x_922:
[----:B------:R-:W2:Y:S01]  /*8900*/  LDC.64 R18, c[0x0][0x218] ;  /* 0x00008600ff127b82 */ /* 0x000ea20000000a00 */
[----:B------:R-:W-:Y:S01]  /*8910*/  ISETP.NE.AND P1, PT, R9, RZ, PT ;  /* 0x000000ff0900720c */ /* 0x000fe20003f25270 */
[----:B----4-:R-:W-:Y:S01]  /*8920*/  FADD.FTZ R24, R24, R38 ;  /* 0x0000002618187221 */ /* 0x010fe20000010000 */
[----:B------:R-:W-:Y:S02]  /*8930*/  IADD3 R23, R52, R8, RZ ;  /* 0x0000000834177210 */ /* 0x000fe40007ffe0ff */
[----:B------:R-:W-:Y:S02]  /*8940*/  ISETP.NE.AND P2, PT, R44, 0x1, PT ;  /* 0x000000012c00780c */ /* 0x000fe40003f45270 */
[----:B------:R-:W-:Y:S01]  /*8950*/  MOV R31, R53 ;  /* 0x00000035001f7202 */ /* 0x000fe20000000f00 */
[----:B------:R-:W3:Y:S06]  /*8960*/  LDC.64 R20, c[0x0][0x220] ;  /* 0x00008800ff147b82 */ /* 0x000eec0000000a00 */
[----:B------:R-:W-:-:S02]  /*8970*/  @!P1 F2FP.BF16.F32.PACK_AB R22, RZ, R26 ;  /* 0x0000001aff16923e */ /* 0x000fc400000010ff */
[----:B------:R-:W-:Y:S01]  /*8980*/  @!P1 F2FP.BF16.F32.PACK_AB R24, RZ, R24 ;  /* 0x00000018ff18923e */ /* 0x000fe200000010ff */
[----:B--2---:R-:W-:-:S05]  /*8990*/  IMAD.WIDE R18, R23, 0x2, R18 ;  /* 0x0000000217127825 */ /* 0x004fca00078e0212 */
[----:B------:R2:W-:Y:S01]  /*89a0*/  @!P1 STG.E.U16 desc[UR12][R18.64], R22 ;  /* 0x0000001612009986 */ /* 0x0005e2000c10150c */
[----:B---3--:R-:W-:-:S05]  /*89b0*/  IMAD.WIDE R20, R23, 0x2, R20 ;  /* 0x0000000217147825 */ /* 0x008fca00078e0214 */
[----:B------:R2:W-:Y:S01]  /*89c0*/  @!P1 STG.E.U16 desc[UR12][R20.64], R24 ;  /* 0x0000001814009986 */ /* 0x0005e2000c10150c */
[----:B------:R-:W-:Y:S05]  /*89d0*/  @!P2 BRA `(.L_x_908) ;  /* 0x000000040018a947 */ /* 0x000fea0003800000 */
[----:B--2---:R-:W-:Y:S01]  /*89e0*/  CS2R R22, SRZ ;  /* 0x0000000000167805 */ /* 0x004fe2000001ff00 */
[----:B------:R-:W-:-:S05]  /*89f0*/  UMOV UR7, 0xffff ;  /* 0x0000ffff00077882 */ /* 0x000fca0000000000 */
[----:B------:R2:W3:Y:S04]  /*8a00*/  @P0 LDS R22, [R6] ;  /* 0x0000000006160984 */ /* 0x0004e80000000800 */
[----:B------:R2:W4:Y:S01]  /*8a10*/  @P0 LDS R23, [R6+0x780] ;  /* 0x0007800006170984 */ /* 0x0005220000000800 */
[----:B------:R-:W-:Y:S05]  /*8a20*/  BRA.DIV UR7, `(.L_x_910) ;  /* 0x0000001207607947 */ /* 0x000fea000b800000 */
[----:B------:R-:W-:Y:S02]  /*8a30*/  MOV R29, 0xffff ;  /* 0x0000ffff001d7802 */ /* 0x000fe40000000f00 */
[----:B------:R-:W-:Y:S02]  /*8a40*/  MOV R28, 0xffff ;  /* 0x0000ffff001c7802 */ /* 0x000fe40000000f00 */
[----:B------:R-:W-:Y:S01]  /*8a50*/  MOV R30, 0xffff ;  /* 0x0000ffff001e7802 */ /* 0x000fe20000000f00 */
[----:B---3--:R-:W3:Y:S01]  /*8a60*/  SHFL.BFLY PT, R25, R22, 0x8, 0x101f ;  /* 0x0d101f0016197f89 */ /* 0x008ee200000e0000 */
[----:B------:R-:W-:Y:S02]  /*8a70*/  MOV R31, 0xffff ;  /* 0x0000ffff001f7802 */ /* 0x000fe40000000f00 */
[----:B------:R-:W-:Y:S01]  /*8a80*/  MOV R33, 0xffff ;  /* 0x0000ffff00217802 */ /* 0x000fe20000000f00 */
[----:B----4-:R-:W4:Y:S01]  /*8a90*/  SHFL.BFLY PT, R24, R23, 0x8, 0x101f ;  /* 0x0d101f0017187f89 */ /* 0x010f2200000e0000 */
[----:B------:R-:W-:-:S02]  /*8aa0*/  MOV R32, 0xffff ;  /* 0x0000ffff00207802 */ /* 0x000fc40000000f00 */
        /* <DEDUP_REMOVED lines=15> */
.L_x_932:
        /* <DEDUP_REMOVED lines=8> */
[----:B---3--:R-:W-:Y:S01]  /*8c20*/  CS2R R22, SRZ ;  /* 0x0000000000167805 */ /* 0x008fe2000001ff00 */
        /* <DEDUP_REMOVED lines=27> */
.L_x_942:
[----:B0-----:R-:W-:Y:S01]  /*8de0*/  FADD.FTZ R23, R22, R38 ;  /* 0x0000002616177221 */ /* 0x001fe20000010000 */
[----:B------:R-:W-:Y:S02]  /*8df0*/  @!P1 F2FP.BF16.F32.PACK_AB R22, RZ, R28 ;  /* 0x0000001cff16923e */ /* 0x000fe400000010ff */
[----:B------:R-:W-:Y:S02]  /*8e00*/  MOV R31, R55 ;  /* 0x00000037001f7202 */ /* 0x000fe40000000f00 */
[----:B------:R-:W-:Y:S01]  /*8e10*/  @!P1 F2FP.BF16.F32.PACK_AB R23, RZ, R23 ;  /* 0x00000017ff17923e */ /* 0x000fe200000010ff */
[----:B------:R4:W-:Y:S04]  /*8e20*/  @!P1 STG.E.U16 desc[UR12][R18.64+0x78], R22 ;  /* 0x0000781612009986 */ /* 0x0009e8000c10150c */
[----:B------:R4:W-:Y:S02]  /*8e30*/  @!P1 STG.E.U16 desc[UR12][R20.64+0x78], R23 ;  /* 0x0000781714009986 */ /* 0x0009e4000c10150c */
.L_x_908:
[----:B------:R-:W-:Y:S05]  /*8e40*/  BSYNC B0 ;  /* 0x0000000000007941 */ /* 0x000fea0003800000 */
.L_x_907:
[----:B------:R-:W-:-:S13]  /*8e50*/  ISETP.GE.U32.AND P0, PT, R4, 0x5a, PT ;  /* 0x0000005a0400780c */ /* 0x000fda0003f06070 */
[----:B------:R-:W-:Y:S05]  /*8e60*/  @!P0 BRA `(.L_x_906) ;  /* 0x0000000800648947 */ /* 0x000fea0003800000 */
[----:B------:R-:W-:Y:S01]  /*8e70*/  ISETP.NE.AND P0, PT, R9, 0xf, PT ;  /* 0x0000000f0900780c */ /* 0x000fe20003f05270 */
[----:B--234-:R-:W-:Y:S01]  /*8e80*/  HFMA2.MMA R19, -RZ, RZ, 0, 0 ;  /* 0x00000000ff137435 */ /* 0x01cfe200000001ff */
        /* <DEDUP_REMOVED lines=8> */
[----:B------:R-:W-:Y:S02]  /*8f10*/  @P0 IADD3 R21, R31, 0x1e, RZ ;  /* 0x0000001e1f150810 */ /* 0x000fe40007ffe0ff */
[----:B------:R-:W-:Y:S02]  /*8f20*/  CS2R R24, SRZ ;  /* 0x0000000000187805 */ /* 0x000fe4000001ff00 */
[----:B--2---:R-:W-:Y:S02]  /*8f30*/  @P0 LEA R18, R9, UR6, 0x7 ;  /* 0x0000000609120c11 */ /* 0x004fe4000f8e38ff */
[----:B------:R-:W-:Y:S02]  /*8f40*/  @P0 LOP3.LUT R21, R21, R48, RZ, 0x3c, !PT ;  /* 0x0000003015150212 */ /* 0x000fe400078e3cff */
[----:B------:R-:W-:Y:S02]  /*8f50*/  @P0 IADD3 R23, R31, 0x3c, RZ ;  /* 0x0000003c1f170810 */ /* 0x000fe40007ffe0ff */
[----:B------:R-:W-:-:S02]  /*8f60*/  @P0 LEA R21, R21, R18, 0x2 ;  /* 0x0000001215150211 */ /* 0x000fc400078e10ff */
[----:B------:R-:W-:Y:S02]  /*8f70*/  @P0 LEA R28, R9, UR6, 0x7 ;  /* 0x00000006091c0c11 */ /* 0x000fe4000f8e38ff */
[----:B------:R-:W-:Y:S01]  /*8f80*/  @P0 LOP3.LUT R23, R23, R48, RZ, 0x3c, !PT ;  /* 0x0000003017170212 */ /* 0x000fe200078e3cff */
[----:B------:R-:W2:Y:S01]  /*8f90*/  @P0 LDS R20, [R21] ;  /* 0x0000000015140984 */ /* 0x000ea20000000800 */
[----:B------:R-:W-:Y:S02]  /*8fa0*/  @P0 IADD3 R41, R31, 0x5a, RZ ;  /* 0x0000005a1f290810 */ /* 0x000fe40007ffe0ff */
[----:B------:R-:W-:Y:S01]  /*8fb0*/  @P0 LEA R28, R23, R28, 0x2 ;  /* 0x0000001c171c0211 */ /* 0x000fe200078e10ff */
[----:B------:R-:W5:Y:S01]  /*8fc0*/  @P0 LDS R34, [R21+0x780] ;  /* 0x0007800015220984 */ /* 0x000f620000000800 */
[----:B0-----:R-:W-:Y:S02]  /*8fd0*/  @P0 LEA R42, R9, UR6, 0x7 ;  /* 0x00000006092a0c11 */ /* 0x001fe4000f8e38ff */
[----:B------:R-:W-:Y:S01]  /*8fe0*/  @P0 LOP3.LUT R41, R41, R48, RZ, 0x3c, !PT ;  /* 0x0000003029290212 */ /* 0x000fe200078e3cff */
[----:B------:R-:W-:Y:S01]  /*8ff0*/  @P0 LDS R18, [R28] ;  /* 0x000000001c120984 */ /* 0x000fe20000000800 */
[----:B------:R-:W-:-:S02]  /*9000*/  MOV R23, RZ ;  /* 0x000000ff00177202 */ /* 0x000fc40000000f00 */
[----:B------:R-:W-:Y:S01]  /*9010*/  @P0 LEA R42, R41, R42, 0x2 ;  /* 0x0000002a292a0211 */ /* 0x000fe200078e10ff */
[----:B------:R0:W-:Y:S01]  /*9020*/  @P0 LDS R46, [R28+0x780] ;  /* 0x000780001c2e0984 */ /* 0x0001e20000000800 */
[----:B------:R-:W-:Y:S02]  /*9030*/  MOV R33, 0xffff ;  /* 0x0000ffff00217802 */ /* 0x000fe40000000f00 */
[----:B------:R-:W-:Y:S01]  /*9040*/  MOV R32, 0xffff ;  /* 0x0000ffff00207802 */ /* 0x000fe20000000f00 */
[----:B------:R-:W-:Y:S01]  /*9050*/  @P0 LDS R21, [R42] ;  /* 0x000000002a150984 */ /* 0x000fe20000000800 */
[----:B------:R-:W-:Y:S02]  /*9060*/  MOV R26, RZ ;  /* 0x000000ff001a7202 */ /* 0x000fe40000000f00 */
[----:B------:R-:W-:Y:S01]  /*9070*/  MOV R35, 0xffff ;  /* 0x0000ffff00237802 */ /* 0x000fe20000000f00 */
[----:B----4-:R-:W4:Y:S01]  /*9080*/  SHFL.BFLY PT, R38, R22, 0x8, 0x101f ;  /* 0x0d101f0016267f89 */ /* 0x010f2200000e0000 */
[----:B0-----:R-:W-:-:S02]  /*9090*/  MOV R28, 0xffff ;  /* 0x0000ffff001c7802 */ /* 0x001fc40000000f00 */
[----:B------:R-:W-:Y:S02]  /*90a0*/  MOV R30, 0xffff ;  /* 0x0000ffff001e7802 */ /* 0x000fe40000000f00 */
[----:B------:R-:W-:Y:S02]  /*90b0*/  MOV R43, 0xffff ;  /* 0x0000ffff002b7802 */ /* 0x000fe40000000f00 */
[----:B------:R-:W-:Y:S02]  /*90c0*/  MOV R36, 0xffff ;  /* 0x0000ffff00247802 */ /* 0x000fe40000000f00 */
[----:B------:R-:W-:Y:S02]  /*90d0*/  IADD3 R31, R31, R8, RZ ;  /* 0x000000081f1f7210 */ /* 0x000fe40007ffe0ff */
[----:B--2---:R-:W-:Y:S02]  /*90e0*/  @P0 MOV R23, R20 ;  /* 0x0000001400170202 */ /* 0x004fe40000000f00 */
[----:B------:R-:W-:Y:S01]  /*90f0*/  @P0 LDS R20, [R42+0x780] ;  /* 0x000780002a140984 */ /* 0x000fe20000000800 */
[----:B-----5:R-:W-:Y:S01]  /*9100*/  @P0 MOV R26, R34 ;  /* 0x00000022001a0202 */ /* 0x020fe20000000f00 */
[----:B----4-:R-:W-:-:S02]  /*9110*/  FADD.FTZ R29, R38, R22 ;  /* 0x00000016261d7221 */ /* 0x010fc40000010000 */
[----:B------:R-:W0:Y:S01]  /*9120*/  SHFL.BFLY PT, R40, R23, 0x8, 0x101f ;  /* 0x0d101f0017287f89 */ /* 0x000e2200000e0000 */
[----:B------:R-:W-:Y:S02]  /*9130*/  MOV R38, 0xffff ;  /* 0x0000ffff00267802 */ /* 0x000fe40000000f00 */
[----:B------:R-:W-:Y:S01]  /*9140*/  @P0 MOV R25, R18 ;  /* 0x0000001200190202 */ /* 0x000fe20000000f00 */
[----:B------:R-:W2:Y:S01]  /*9150*/  SHFL.BFLY PT, R41, R26, 0x8, 0x101f ;  /* 0x0d101f001a297f89 */ /* 0x000ea200000e0000 */
[----:B------:R-:W-:Y:S02]  /*9160*/  MOV R34, 0xffff ;  /* 0x0000ffff00227802 */ /* 0x000fe40000000f00 */
[----:B------:R-:W-:Y:S01]  /*9170*/  @P0 MOV R24, R46 ;  /* 0x0000002e00180202 */ /* 0x000fe20000000f00 */
[----:B---3--:R-:W3:Y:S04]  /*9180*/  SHFL.BFLY PT, R18, R19, 0x8, 0x101f ;  /* 0x0d101f0013127f89 */ /* 0x008ee800000e0000 */
[----:B------:R-:W4:Y:S04]  /*9190*/  SHFL.BFLY PT, R42, R25, 0x8, 0x101f ;  /* 0x0d101f00192a7f89 */ /* 0x000f2800000e0000 */
[----:B------:R-:W5:Y:S04]  /*91a0*/  SHFL.BFLY PT, R43, R24, 0x8, 0x101f ;  /* 0x0d101f00182b7f89 */ /* 0x000f6800000e0000 */
[----:B------:R-:W1:Y:S01]  /*91b0*/  SHFL.BFLY PT, R28, R29, 0x4, 0x101f ;  /* 0x0c901f001d1c7f89 */ /* 0x000e6200000e0000 */
[----:B0-----:R-:W-:Y:S01]  /*91c0*/  FADD.FTZ R40, R40, R23 ;  /* 0x0000001728287221 */ /* 0x001fe20000010000 */
[----:B--2---:R-:W-:Y:S01]  /*91d0*/  FADD.FTZ R41, R41, R26 ;  /* 0x0000001a29297221 */ /* 0x004fe20000010000 */
        /* <DEDUP_REMOVED lines=8> */
[----:B------:R-:W0:Y:S01]  /*9260*/  SHFL.BFLY PT, R24, R27, 0x4, 0x101f ;  /* 0x0c901f001b187f89 */ /* 0x000e2200000e0000 */
[----:B------:R-:W-:Y:S01]  /*9270*/  MOV R43, 0xffff ;  /* 0x0000ffff002b7802 */ /* 0x000fe20000000f00 */
[----:B-1----:R-:W-:Y:S01]  /*9280*/  FADD.FTZ R28, R29, R28 ;  /* 0x0000001c1d1c7221 */ /* 0x002fe20000010000 */
[----:B------:R-:W-:Y:S01]  /*9290*/  MOV R29, 0xffff ;  /* 0x0000ffff001d7802 */ /* 0x000fe20000000f00 */
[----:B------:R-:W1:Y:S01]  /*92a0*/  SHFL.BFLY PT, R42, R41, 0x4, 0x101f ;  /* 0x0c901f00292a7f89 */ /* 0x000e6200000e0000 */
[----:B------:R-:W-:-:S03]  /*92b0*/  ISETP.NE.AND P0, PT, R9, RZ, PT ;  /* 0x000000ff0900720c */ /* 0x000fc60003f05270 */
        /* <DEDUP_REMOVED lines=19> */
[----:B------:R-:W-:Y:S02]  /*93f0*/  MOV R23, 0xffff ;  /* 0x0000ffff00177802 */ /* 0x000fe40000000f00 */
        /* <DEDUP_REMOVED lines=15> */
[----:B------:R-:W-:Y:S02]  /*94f0*/  MOV R22, 0xffff ;  /* 0x0000ffff00167802 */ /* 0x000fe40000000f00 */
        /* <DEDUP_REMOVED lines=17> */
[----:B------:R-:W-:Y:S01]  /*9610*/  MOV R29, 0xffff ;  /* 0x0000ffff001d7802 */ /* 0x000fe20000000f00 */
        /* <DEDUP_REMOVED lines=25> */
.L_x_976:
[----:B--2---:R-:W-:Y:S01]  /*97b0*/  FADD.FTZ R23, R42, R38 ;  /* 0x000000262a177221 */ /* 0x004fe20000010000 */
[----:B------:R-:W-:-:S04]  /*97c0*/  @!P0 F2FP.BF16.F32.PACK_AB R22, RZ, R22 ;  /* 0x00000016ff16823e */ /* 0x000fc800000010ff */
[----:B------:R-:W-:Y:S01]  /*97d0*/  @!P0 F2FP.BF16.F32.PACK_AB R23, RZ, R23 ;  /* 0x00000017ff17823e */ /* 0x000fe200000010ff */
[----:B------:R0:W-:Y:S04]  /*97e0*/  @!P0 STG.E.U16 desc[UR12][R18.64+0xb4], R22 ;  /* 0x0000b41612008986 */ /* 0x0001e8000c10150c */
[----:B------:R0:W-:Y:S02]  /*97f0*/  @!P0 STG.E.U16 desc[UR12][R20.64+0xb4], R23 ;  /* 0x0000b41714008986 */ /* 0x0001e4000c10150c */
.L_x_906:
[----:B------:R-:W-:Y:S05]  /*9800*/  WARPSYNC.ALL ;  /* 0x0000000000007948 */ /* 0x000fea0003800000 */
[----:B------:R-:W-:Y:S01]  /*9810*/  IADD3 R8, R8, 0x1000, RZ ;  /* 0x0000100008087810 */ /* 0x000fe20007ffe0ff */
[----:B------:R-:W-:Y:S03]  /*9820*/  BAR.SYNC.DEFER_BLOCKING 0x0 ;  /* 0x0000000000007b1d */ /* 0x000fe60000010000 */
[----:B------:R-:W-:-:S13]  /*9830*/  ISETP.GE.AND P0, PT, R8, UR9, PT ;  /* 0x0000000908007c0c */ /* 0x000fda000bf06270 */
[----:B------:R-:W-:Y:S05]  /*9840*/  @!P0 BRA `(.L_x_913) ;  /* 0xffffffe000f88947 */ /* 0x000fea000383ffff */
[----:B------:R-:W-:Y:S05]  /*9850*/  EXIT ;  /* 0x000000000000794d */ /* 0x000fea0003800000 */
.L_x_909:
[----:B------:R-:W-:Y:S01]  /*9860*/  HFMA2.MMA R32, -RZ, RZ, 0, 4.76837158203125e-07 ;  /* 0x00000008ff207435 */ /* 0x000fe200000001ff */
[----:B--2---:R-:W-:Y:S02]  /*9870*/  MOV R35, R18 ;  /* 0x0000001200237202 */ /* 0x004fe40000000f00 */
[----:B------:R-:W-:Y:S02]  /*9880*/  MOV R33, 0x101f ;  /* 0x0000101f00217802 */ /* 0x000fe40000000f00 */
[----:B------:R-:W-:-:S07]  /*9890*/  MOV R30, 0xffff ;  /* 0x0000ffff001e7802 */ /* 0x000fce0000000f00 */
[----:B01-3--:R-:W-:Y:S05]  /*98a0*/  WARPSYNC.COLLECTIVE R30, `(.L_x_914) ;  /* 0x000000001e087348 */ /* 0x00bfea0003c00000 */
[----:B------:R2:W4:Y:S02]  /*98b0*/  SHFL.BFLY P2, R38, R35, R32, R33 ;  /* 0x0c00002023267389 */ /* 0x0005240000040021 */
[----:B01234-:R-:W-:Y:S01]  /*98c0*/  ENDCOLLECTIVE ;  /* 0x000000000000791b */ /* 0x01ffe20003800000 */
.L_x_914:
[----:B------:R-:W-:Y:S02]  /*98d0*/  MOV R35, R19 ;  /* 0x0000001300237202 */ /* 0x000fe40000000f00 */
[----:B------:R-:W-:-:S07]  /*98e0*/  MOV R21, R38 ;  /* 0x0000002600157202 */ /* 0x000fce0000000f00 */
[----:B------:R-:W-:Y:S05]  /*98f0*/  WARPSYNC.COLLECTIVE R30, `(.L_x_915) ;  /* 0x000000001e087348 */ /* 0x000fea0003c00000 */
[----:B------:R0:W1:Y:S02]  /*9900*/  SHFL.BFLY P2, R38, R35, R32, R33 ;  /* 0x0c00002023267389 */ /* 0x0000640000040021 */
[----:B01----:R-:W-:Y:S01]  /*9910*/  ENDCOLLECTIVE ;  /* 0x000000000000791b */ /* 0x003fe20003800000 */
.L_x_915:
[----:B------:R-:W-:Y:S01]  /*9920*/  FADD.FTZ R21, R21, R18 ;  /* 0x0000001215157221 */ /* 0x000fe20000010000 */
[----:B------:R-:W-:-:S04]  /*9930*/  HFMA2.MMA R32, -RZ, RZ, 0, 2.384185791015625e-07 ;  /* 0x00000004ff207435 */ /* 0x000fc800000001ff */
[----:B------:R-:W-:Y:S02]  /*9940*/  MOV R35, R21 ;  /* 0x0000001500237202 */ /* 0x000fe40000000f00 */
[----:B------:R-:W-:-:S07]  /*9950*/  MOV R20, R38 ;  /* 0x0000002600147202 */ /* 0x000fce0000000f00 */
[----:B------:R-:W-:Y:S05]  /*9960*/  WARPSYNC.COLLECTIVE R30, `(.L_x_916) ;  /* 0x000000001e087348 */ /* 0x000fea0003c00000 */
[----:B------:R0:W1:Y:S02]  /*9970*/  SHFL.BFLY P2, R38, R35, R32, R33 ;  /* 0x0c00002023267389 */ /* 0x0000640000040021 */
[----:B01----:R-:W-:Y:S01]  /*9980*/  ENDCOLLECTIVE ;  /* 0x000000000000791b */ /* 0x003fe20003800000 */
.L_x_916:
[----:B------:R-:W-:-:S05]  /*9990*/  FADD.FTZ R20, R20, R19 ;  /* 0x0000001314147221 */ /* 0x000fca0000010000 */
[----:B------:R-:W-:Y:S02]  /*99a0*/  MOV R35, R20 ;  /* 0x0000001400237202 */ /* 0x000fe40000000f00 */
[----:B------:R-:W-:-:S07]  /*99b0*/  MOV R22, R38 ;  /* 0x0000002600167202 */ /* 0x000fce0000000f00 */
[----:B------:R-:W-:Y:S05]  /*99c0*/  WARPSYNC.COLLECTIVE R30, `(.L_x_917) ;  /* 0x000000001e087348 */ /* 0x000fea0003c00000 */
[----:B------:R0:W1:Y:S02]  /*99d0*/  SHFL.BFLY P2, R38, R35, R32, R33 ;  /* 0x0c00002023267389 */ /* 0x0000640000040021 */
[----:B01----:R-:W-:Y:S01]  /*99e0*/  ENDCOLLECTIVE ;  /* 0x000000000000791b */ /* 0x003fe20003800000 */
.L_x_917:
[----:B------:R-:W-:Y:S01]  /*99f0*/  FADD.FTZ R22, R21, R22 ;  /* 0x0000001615167221 */ /* 0x000fe20000010000 */
[----:B------:R-:W-:-:S04]  /*9a00*/  HFMA2.MMA R32, -RZ, RZ, 0, 1.1920928955078125e-07 ;  /* 0x00000002ff207435 */ /* 0x000fc800000001ff */
[----:B------:R-:W-:Y:S02]  /*9a10*/  MOV R35, R22 ;  /* 0x0000001600237202 */ /* 0x000fe40000000f00 */
[----:B------:R-:W-:-:S07]  /*9a20*/  MOV R23, R38 ;  /* 0x0000002600177202 */ /* 0x000fce0000000f00 */
[----:B------:R-:W-:Y:S05]  /*9a30*/  WARPSYNC.COLLECTIVE R30, `(.L_x_918) ;  /* 0x000000001e087348 */ /* 0x000fea0003c00000 */
[----:B------:R0:W1:Y:S02]  /*9a40*/  SHFL.BFLY P2, R38, R35, R32, R33 ;  /* 0x0c00002023267389 */ /* 0x0000640000040021 */
[----:B01----:R-:W-:Y:S01]  /*9a50*/  ENDCOLLECTIVE ;  /* 0x000000000000791b */ /* 0x003fe20003800000 */
.L_x_918:
[----:B------:R-:W-:-:S05]  /*9a60*/  FADD.FTZ R23, R20, R23 ;  /* 0x0000001714177221 */ /* 0x000fca0000010000 */
[----:B------:R-:W-:Y:S02]  /*9a70*/  MOV R35, R23 ;  /* 0x0000001700237202 */ /* 0x000fe40000000f00 */
[----:B------:R-:W-:-:S07]  /*9a80*/  MOV R25, R38 ;  /* 0x0000002600197202 */ /* 0x000fce0000000f00 */
[----:B------:R-:W-:Y:S05]  /*9a90*/  WARPSYNC.COLLECTIVE R30, `(.L_x_919) ;  /* 0x000000001e087348 */ /* 0x000fea0003c00000 */
[----:B------:R0:W1:Y:S02]  /*9aa0*/  SHFL.BFLY P2, R38, R35, R32, R33 ;  /* 0x0c00002023267389 */ /* 0x0000640000040021 */
[----:B01----:R-:W-:Y:S01]  /*9ab0*/  ENDCOLLECTIVE ;  /* 0x000000000000791b */ /* 0x003fe20003800000 */
.L_x_919:
[----:B------:R-:W-:Y:S01]  /*9ac0*/  FADD.FTZ R25, R22, R25 ;  /* 0x0000001916197221 */ /* 0x000fe20000010000 */
[----:B------:R-:W-:-:S04]  /*9ad0*/  HFMA2.MMA R32, -RZ, RZ, 0, 5.9604644775390625e-08 ;  /* 0x00000001ff207435 */ /* 0x000fc800000001ff */
[----:B------:R-:W-:Y:S02]  /*9ae0*/  MOV R35, R25 ;  /* 0x0000001900237202 */ /* 0x000fe40000000f00 */
[----:B------:R-:W-:-:S07]  /*9af0*/  MOV R18, R38 ;  /* 0x0000002600127202 */ /* 0x000fce0000000f00 */
[----:B------:R-:W-:Y:S05]  /*9b00*/  WARPSYNC.COLLECTIVE R30, `(.L_x_920) ;  /* 0x000000001e087348 */ /* 0x000fea0003c00000 */
[----:B------:R0:W1:Y:S02]  /*9b10*/  SHFL.BFLY P2, R38, R35, R32, R33 ;  /* 0x0c00002023267389 */ /* 0x0000640000040021 */
[----:B01----:R-:W-:Y:S01]  /*9b20*/  ENDCOLLECTIVE ;  /* 0x000000000000791b */ /* 0x003fe20003800000 */
.L_x_920:
[----:B------:R-:W-:-:S05]  /*9b30*/  FADD.FTZ R24, R23, R18 ;  /* 0x0000001217187221 */ /* 0x000fca0000010000 */
[----:B------:R-:W-:Y:S02]  /*9b40*/  MOV R35, R24 ;  /* 0x0000001800237202 */ /* 0x000fe40000000f00 */
[----:B------:R-:W-:-:S07]  /*9b50*/  MOV R26, R38 ;  /* 0x00000026001a7202 */ /* 0x000fce0000000f00 */
[----:B------:R-:W-:Y:S05]  /*9b60*/  WARPSYNC.COLLECTIVE R30, `(.L_x_921) ;  /* 0x000000001e087348 */ /* 0x000fea0003c00000 */
[----:B------:R0:W1:Y:S02]  /*9b70*/  SHFL.BFLY P2, R38, R35, R32, R33 ;  /* 0x0c00002023267389 */ /* 0x0000640000040021 */
[----:B01----:R-:W-:Y:S01]  /*9b80*/  ENDCOLLECTIVE ;  /* 0x000000000000791b */ /* 0x003fe20003800000 */
.L_x_921:
[----:B------:R-:W-:Y:S01]  /*9b90*/  FADD.FTZ R26, R25, R26 ;  /* 0x0000001a191a7221 */ /* 0x000fe20000010000 */
[----:B------:R-:W-:Y:S06]  /*9ba0*/  BRA `(.L_x_922) ;  /* 0xffffffec00547947 */ /* 0x000fec000383ffff */
.L_x_910:
[----:B------:R-:W-:Y:S01]  /*9bb0*/  HFMA2.MMA R32, -RZ, RZ, 0, 4.76837158203125e-07 ;  /* 0x00000008ff207435 */ /* 0x000fe200000001ff */
[----:B------:R-:W-:Y:S01]  /*9bc0*/  BSSY B1, `(.L_x_923) ;  /* 0x0000007000017945 */ /* 0x000fe20003800000 */
[----:B---3--:R-:W-:Y:S02]  /*9bd0*/  MOV R35, R22 ;  /* 0x0000001600237202 */ /* 0x008fe40000000f00 */
[----:B------:R-:W-:Y:S02]  /*9be0*/  MOV R33, 0x101f ;  /* 0x0000101f00217802 */ /* 0x000fe40000000f00 */
[----:B------:R-:W-:-:S07]  /*9bf0*/  MOV R30, 0xffff ;  /* 0x0000ffff001e7802 */ /* 0x000fce0000000f00 */
[----:B012-4-:R-:W-:Y:S05]  /*9c00*/  WARPSYNC.COLLECTIVE R30, `(.L_x_924) ;  /* 0x000000001e087348 */ /* 0x017fea0003c00000 */
[----:B------:R3:W0:Y:S02]  /*9c10*/  SHFL.BFLY P2, R38, R35, R32, R33 ;  /* 0x0c00002023267389 */ /* 0x0006240000040021 */
[----:B01234-:R-:W-:Y:S01]  /*9c20*/  ENDCOLLECTIVE ;  /* 0x000000000000791b */ /* 0x01ffe20003800000 */
.L_x_924:
[----:B------:R-:W-:Y:S05]  /*9c30*/  BSYNC B1 ;  /* 0x0000000000017941 */ /* 0x000fea0003800000 */
.L_x_923:
        /* <DEDUP_REMOVED lines=8> */
.L_x_925:
[----:B------:R-:W-:Y:S01]  /*9cc0*/  FADD.FTZ R25, R25, R22 ;  /* 0x0000001619197221 */ /* 0x000fe20000010000 */
[----:B------:R-:W-:-:S04]  /*9cd0*/  HFMA2.MMA R32, -RZ, RZ, 0, 2.384185791015625e-07 ;  /* 0x00000004ff207435 */ /* 0x000fc800000001ff */
[----:B------:R-:W-:Y:S02]  /*9ce0*/  MOV R35, R25 ;  /* 0x0000001900237202 */ /* 0x000fe40000000f00 */
[----:B------:R-:W-:-:S07]  /*9cf0*/  MOV R24, R38 ;  /* 0x0000002600187202 */ /* 0x000fce0000000f00 */
[----:B------:R-:W-:Y:S05]  /*9d00*/  WARPSYNC.COLLECTIVE R30, `(.L_x_926) ;  /* 0x000000001e087348 */ /* 0x000fea0003c00000 */
[----:B------:R0:W1:Y:S02]  /*9d10*/  SHFL.BFLY P2, R38, R35, R32, R33 ;  /* 0x0c00002023267389 */ /* 0x0000640000040021 */
[----:B01----:R-:W-:Y:S01]  /*9d20*/  ENDCOLLECTIVE ;  /* 0x000000000000791b */ /* 0x003fe20003800000 */
.L_x_926:
[----:B------:R-:W-:-:S05]  /*9d30*/  FADD.FTZ R24, R24, R23 ;  /* 0x0000001718187221 */ /* 0x000fca0000010000 */
[----:B------:R-:W-:Y:S02]  /*9d40*/  MOV R35, R24 ;  /* 0x0000001800237202 */ /* 0x000fe40000000f00 */
[----:B------:R-:W-:-:S07]  /*9d50*/  MOV R26, R38 ;  /* 0x00000026001a7202 */ /* 0x000fce0000000f00 */
[----:B------:R-:W-:Y:S05]  /*9d60*/  WARPSYNC.COLLECTIVE R30, `(.L_x_927) ;  /* 0x000000001e087348 */ /* 0x000fea0003c00000 */
[----:B------:R0:W1:Y:S02]  /*9d70*/  SHFL.BFLY P2, R38, R35, R32, R33 ;  /* 0x0c00002023267389 */ /* 0x0000640000040021 */
[----:B01----:R-:W-:Y:S01]  /*9d80*/  ENDCOLLECTIVE ;  /* 0x000000000000791b */ /* 0x003fe20003800000 */
.L_x_927:
[----:B------:R-:W-:Y:S01]  /*9d90*/  FADD.FTZ R26, R25, R26 ;  /* 0x0000001a191a7221 */ /* 0x000fe20000010000 */
[----:B------:R-:W-:-:S04]  /*9da0*/  HFMA2.MMA R32, -RZ, RZ, 0, 1.1920928955078125e-07 ;  /* 0x00000002ff207435 */ /* 0x000fc800000001ff */
[----:B------:R-:W-:Y:S02]  /*9db0*/  MOV R35, R26 ;  /* 0x0000001a00237202 */ /* 0x000fe40000000f00 */
[----:B------:R-:W-:-:S07]  /*9dc0*/  MOV R27, R38 ;  /* 0x00000026001b7202 */ /* 0x000fce0000000f00 */
[----:B------:R-:W-:Y:S05]  /*9dd0*/  WARPSYNC.COLLECTIVE R30, `(.L_x_928) ;  /* 0x000000001e087348 */ /* 0x000fea0003c00000 */
[----:B------:R0:W1:Y:S02]  /*9de0*/  SHFL.BFLY P2, R38, R35, R32, R33 ;  /* 0x0c00002023267389 */ /* 0x0000640000040021 */
[----:B01----:R-:W-:Y:S01]  /*9df0*/  ENDCOLLECTIVE ;  /* 0x000000000000791b */ /* 0x003fe20003800000 */
.L_x_928:
[----:B------:R-:W-:-:S05]  /*9e00*/  FADD.FTZ R27, R24, R27 ;  /* 0x0000001b181b7221 */ /* 0x000fca0000010000 */
[----:B------:R-:W-:Y:S02]  /*9e10*/  MOV R35, R27 ;  /* 0x0000001b00237202 */ /* 0x000fe40000000f00 */
[----:B------:R-:W-:-:S07]  /*9e20*/  MOV R29, R38 ;  /* 0x00000026001d7202 */ /* 0x000fce0000000f00 */
[----:B------:R-:W-:Y:S05]  /*9e30*/  WARPSYNC.COLLECTIVE R30, `(.L_x_929) ;  /* 0x000000001e087348 */ /* 0x000fea0003c00000 */
[----:B------:R0:W1:Y:S02]  /*9e40*/  SHFL.BFLY P2, R38, R35, R32, R33 ;  /* 0x0c00002023267389 */ /* 0x0000640000040021 */
[----:B01----:R-:W-:Y:S01]  /*9e50*/  ENDCOLLECTIVE ;  /* 0x000000000000791b */ /* 0x003fe20003800000 */
.L_x_929:
[----:B------:R-:W-:Y:S01]  /*9e60*/  FADD.FTZ R29, R26, R29 ;  /* 0x0000001d1a1d7221 */ /* 0x000fe20000010000 */
[----:B------:R-:W-:-:S04]  /*9e70*/  HFMA2.MMA R32, -RZ, RZ, 0, 5.9604644775390625e-08 ;  /* 0x00000001ff207435 */ /* 0x000fc800000001ff */
[----:B------:R-:W-:Y:S02]  /*9e80*/  MOV R35, R29 ;  /* 0x0000001d00237202 */ /* 0x000fe40000000f00 */
[----:B------:R-:W-:-:S07]  /*9e90*/  MOV R22, R38 ;  /* 0x0000002600167202 */ /* 0x000fce0000000f00 */
[----:B------:R-:W-:Y:S05]  /*9ea0*/  WARPSYNC.COLLECTIVE R30, `(.L_x_930) ;  /* 0x000000001e087348 */ /* 0x000fea0003c00000 */
[----:B------:R0:W1:Y:S02]  /*9eb0*/  SHFL.BFLY P2, R38, R35, R32, R33 ;  /* 0x0c00002023267389 */ /* 0x0000640000040021 */
[----:B01----:R-:W-:Y:S01]  /*9ec0*/  ENDCOLLECTIVE ;  /* 0x000000000000791b */ /* 0x003fe20003800000 */
.L_x_930:
[----:B------:R-:W-:-:S05]  /*9ed0*/  FADD.FTZ R22, R27, R22 ;  /* 0x000000161b167221 */ /* 0x000fca0000010000 */
[----:B------:R-:W-:Y:S02]  /*9ee0*/  MOV R35, R22 ;  /* 0x0000001600237202 */ /* 0x000fe40000000f00 */
[----:B------:R-:W-:-:S07]  /*9ef0*/  MOV R28, R38 ;  /* 0x00000026001c7202 */ /* 0x000fce0000000f00 */
[----:B------:R-:W-:Y:S05]  /*9f00*/  WARPSYNC.COLLECTIVE R30, `(.L_x_931) ;  /* 0x000000001e087348 */ /* 0x000fea0003c00000 */
[----:B------:R0:W1:Y:S02]  /*9f10*/  SHFL.BFLY P2, R38, R35, R32, R33 ;  /* 0x0c00002023267389 */ /* 0x0000640000040021 */
[----:B01----:R-:W-:Y:S01]  /*9f20*/  ENDCOLLECTIVE ;  /* 0x000000000000791b */ /* 0x003fe20003800000 */
.L_x_931:
[----:B------:R-:W-:Y:S01]  /*9f30*/  FADD.FTZ R28, R29, R28 ;  /* 0x0000001c1d1c7221 */ /* 0x000fe20000010000 */
[----:B------:R-:W-:Y:S06]  /*9f40*/  BRA `(.L_x_932) ;  /* 0xffffffec00147947 */ /* 0x000fec000383ffff */
.L_x_911:
        /* <DEDUP_REMOVED lines=8> */
.L_x_934:
[----:B------:R-:W-:Y:S05]  /*9fd0*/  BSYNC B1 ;  /* 0x0000000000017941 */ /* 0x000fea0003800000 */
.L_x_933:
        /* <DEDUP_REMOVED lines=8> */
.L_x_935:
[----:B------:R-:W-:Y:S01]  /*a060*/  FADD.FTZ R25, R25, R22 ;  /* 0x0000001619197221 */ /* 0x000fe20000010000 */
[----:B------:R-:W-:-:S04]  /*a070*/  HFMA2.MMA R32, -RZ, RZ, 0, 2.384185791015625e-07 ;  /* 0x00000004ff207435 */ /* 0x000fc800000001ff */
[----:B------:R-:W-:Y:S02]  /*a080*/  MOV R35, R25 ;  /* 0x0000001900237202 */ /* 0x000fe40000000f00 */
[----:B------:R-:W-:-:S07]  /*a090*/  MOV R24, R38 ;  /* 0x0000002600187202 */ /* 0x000fce0000000f00 */
[----:B------:R-:W-:Y:S05]  /*a0a0*/  WARPSYNC.COLLECTIVE R30, `(.L_x_936) ;  /* 0x000000001e087348 */ /* 0x000fea0003c00000 */
[----:B------:R0:W1:Y:S02]  /*a0b0*/  SHFL.BFLY P2, R38, R35, R32, R33 ;  /* 0x0c00002023267389 */ /* 0x0000640000040021 */
[----:B01----:R-:W-:Y:S01]  /*a0c0*/  ENDCOLLECTIVE ;  /* 0x000000000000791b */ /* 0x003fe20003800000 */
.L_x_936:
[----:B------:R-:W-:-:S05]  /*a0d0*/  FADD.FTZ R24, R24, R23 ;  /* 0x0000001718187221 */ /* 0x000fca0000010000 */
[----:B------:R-:W-:Y:S02]  /*a0e0*/  MOV R35, R24 ;  /* 0x0000001800237202 */ /* 0x000fe40000000f00 */
[----:B------:R-:W-:-:S07]  /*a0f0*/  MOV R26, R38 ;  /* 0x00000026001a7202 */ /* 0x000fce0000000f00 */
[----:B------:R-:W-:Y:S05]  /*a100*/  WARPSYNC.COLLECTIVE R30, `(.L_x_937) ;  /* 0x000000001e087348 */ /* 0x000fea0003c00000 */
[----:B------:R0:W1:Y:S02]  /*a110*/  SHFL.BFLY P2, R38, R35, R32, R33 ;  /* 0x0c00002023267389 */ /* 0x0000640000040021 */
[----:B01----:R-:W-:Y:S01]  /*a120*/  ENDCOLLECTIVE ;  /* 0x000000000000791b */ /* 0x003fe20003800000 */
.L_x_937:
[----:B------:R-:W-:Y:S01]  /*a130*/  FADD.FTZ R26, R25, R26 ;  /* 0x0000001a191a7221 */ /* 0x000fe20000010000 */
[----:B------:R-:W-:-:S04]  /*a140*/  HFMA2.MMA R32, -RZ, RZ, 0, 1.1920928955078125e-07 ;  /* 0x00000002ff207435 */ /* 0x000fc800000001ff */
[----:B------:R-:W-:Y:S02]  /*a150*/  MOV R35, R26 ;  /* 0x0000001a00237202 */ /* 0x000fe40000000f00 */
[----:B------:R-:W-:-:S07]  /*a160*/  MOV R27, R38 ;  /* 0x00000026001b7202 */ /* 0x000fce0000000f00 */
[----:B------:R-:W-:Y:S05]  /*a170*/  WARPSYNC.COLLECTIVE R30, `(.L_x_938) ;  /* 0x000000001e087348 */ /* 0x000fea0003c00000 */
[----:B------:R0:W1:Y:S02]  /*a180*/  SHFL.BFLY P2, R38, R35, R32, R33 ;  /* 0x0c00002023267389 */ /* 0x0000640000040021 */
[----:B01----:R-:W-:Y:S01]  /*a190*/  ENDCOLLECTIVE ;  /* 0x000000000000791b */ /* 0x003fe20003800000 */
.L_x_938:
[----:B------:R-:W-:-:S05]  /*a1a0*/  FADD.FTZ R27, R24, R27 ;  /* 0x0000001b181b7221 */ /* 0x000fca0000010000 */
[----:B------:R-:W-:Y:S02]  /*a1b0*/  MOV R35, R27 ;  /* 0x0000001b00237202 */ /* 0x000fe40000000f00 */
[----:B------:R-:W-:-:S07]  /*a1c0*/  MOV R29, R38 ;  /* 0x00000026001d7202 */ /* 0x000fce0000000f00 */
[----:B------:R-:W-:Y:S05]  /*a1d0*/  WARPSYNC.COLLECTIVE R30, `(.L_x_939) ;  /* 0x000000001e087348 */ /* 0x000fea0003c00000 */
[----:B------:R0:W1:Y:S02]  /*a1e0*/  SHFL.BFLY P2, R38, R35, R32, R33 ;  /* 0x0c00002023267389 */ /* 0x0000640000040021 */
[----:B01----:R-:W-:Y:S01]  /*a1f0*/  ENDCOLLECTIVE ;  /* 0x000000000000791b */ /* 0x003fe20003800000 */
.L_x_939:
[----:B------:R-:W-:Y:S01]  /*a200*/  FADD.FTZ R29, R26, R29 ;  /* 0x0000001d1a1d7221 */ /* 0x000fe20000010000 */
[----:B------:R-:W-:-:S04]  /*a210*/  HFMA2.MMA R32, -RZ, RZ, 0, 5.9604644775390625e-08 ;  /* 0x00000001ff207435 */ /* 0x000fc800000001ff */
[----:B------:R-:W-:Y:S02]  /*a220*/  MOV R35, R29 ;  /* 0x0000001d00237202 */ /* 0x000fe40000000f00 */
[----:B------:R-:W-:-:S07]  /*a230*/  MOV R22, R38 ;  /* 0x0000002600167202 */ /* 0x000fce0000000f00 */
[----:B------:R-:W-:Y:S05]  /*a240*/  WARPSYNC.COLLECTIVE R30, `(.L_x_940) ;  /* 0x000000001e087348 */ /* 0x000fea0003c00000 */
[----:B------:R0:W1:Y:S02]  /*a250*/  SHFL.BFLY P2, R38, R35, R32, R33 ;  /* 0x0c00002023267389 */ /* 0x0000640000040021 */
[----:B01----:R-:W-:Y:S01]  /*a260*/  ENDCOLLECTIVE ;  /* 0x000000000000791b */ /* 0x003fe20003800000 */
.L_x_940:
[----:B------:R-:W-:-:S05]  /*a270*/  FADD.FTZ R22, R27, R22 ;  /* 0x000000161b167221 */ /* 0x000fca0000010000 */
[----:B------:R-:W-:Y:S02]  /*a280*/  MOV R35, R22 ;  /* 0x0000001600237202 */ /* 0x000fe40000000f00 */
[----:B------:R-:W-:-:S07]  /*a290*/  MOV R28, R38 ;  /* 0x00000026001c7202 */ /* 0x000fce0000000f00 */
[----:B------:R-:W-:Y:S05]  /*a2a0*/  WARPSYNC.COLLECTIVE R30, `(.L_x_941) ;  /* 0x000000001e087348 */ /* 0x000fea0003c00000 */
[----:B------:R0:W1:Y:S02]  /*a2b0*/  SHFL.BFLY P2, R38, R35, R32, R33 ;  /* 0x0c00002023267389 */ /* 0x0000640000040021 */
[----:B01----:R-:W-:Y:S01]  /*a2c0*/  ENDCOLLECTIVE ;  /* 0x000000000000791b */ /* 0x003fe20003800000 */
.L_x_941:
[----:B------:R-:W-:Y:S01]  /*a2d0*/  FADD.FTZ R28, R29, R28 ;  /* 0x0000001c1d1c7221 */ /* 0x000fe20000010000 */
[----:B------:R-:W-:Y:S06]  /*a2e0*/  BRA `(.L_x_942) ;  /* 0xffffffe800bc7947 */ /* 0x000fec000383ffff */
.L_x_912:
[----:B------:R-:W-:Y:S01]  /*a2f0*/  BSSY B0, `(.L_x_943) ;  /* 0x0000008000007945 */ /* 0x000fe20003800000 */
[----:B---3--:R-:W-:Y:S02]  /*a300*/  MOV R35, R19 ;  /* 0x0000001300237202 */ /* 0x008fe40000000f00 */
[----:B------:R-:W-:Y:S02]  /*a310*/  MOV R32, 0x8 ;  /* 0x0000000800207802 */ /* 0x000fe40000000f00 */
[----:B------:R-:W-:Y:S02]  /*a320*/  MOV R33, 0x101f ;  /* 0x0000101f00217802 */ /* 0x000fe40000000f00 */
[----:B------:R-:W-:-:S07]  /*a330*/  MOV R30, 0xffff ;  /* 0x0000ffff001e7802 */ /* 0x000fce0000000f00 */
[----:B012-4-:R-:W-:Y:S05]  /*a340*/  WARPSYNC.COLLECTIVE R30, `(.L_x_944) ;  /* 0x000000001e087348 */ /* 0x017fea0003c00000 */
[----:B------:R3:W0:Y:S02]  /*a350*/  SHFL.BFLY P2, R38, R35, R32, R33 ;  /* 0x0c00002023267389 */ /* 0x0006240000040021 */
[----:B01234-:R-:W-:Y:S01]  /*a360*/  ENDCOLLECTIVE ;  /* 0x000000000000791b */ /* 0x01ffe20003800000 */
.L_x_944:
[----:B------:R-:W-:Y:S05]  /*a370*/  BSYNC B0 ;  /* 0x0000000000007941 */ /* 0x000fea0003800000 */
.L_x_943:
[----:B------:R-:W-:Y:S01]  /*a380*/  HFMA2.MMA R32, -RZ, RZ, 0, 4.76837158203125e-07 ;  /* 0x00000008ff207435 */ /* 0x000fe200000001ff */
[----:B------:R-:W-:Y:S01]  /*a390*/  MOV R35, R22 ;  /* 0x0000001600237202 */ /* 0x000fe20000000f00 */
[----:B------:R-:W-:Y:S01]  /*a3a0*/  HFMA2.MMA R23, -RZ, RZ, 0, 0 ;  /* 0x00000000ff177435 */ /* 0x000fe200000001ff */
[----:B------:R-:W-:Y:S02]  /*a3b0*/  MOV R33, 0x101f ;  /* 0x0000101f00217802 */ /* 0x000fe40000000f00 */
[----:B------:R-:W-:Y:S02]  /*a3c0*/  MOV R30, 0xffff ;  /* 0x0000ffff001e7802 */ /* 0x000fe40000000f00 */
[----:B------:R-:W-:Y:S02]  /*a3d0*/  MOV R18, R38 ;  /* 0x0000002600127202 */ /* 0x000fe40000000f00 */
[----:B------:R-:W-:-:S07]  /*a3e0*/  @P0 IADD3 R21, R31, 0x1e, RZ ;  /* 0x0000001e1f150810 */ /* 0x000fce0007ffe0ff */
[----:B------:R-:W-:Y:S05]  /*a3f0*/  WARPSYNC.COLLECTIVE R30, `(.L_x_945) ;  /* 0x000000001e087348 */ /* 0x000fea0003c00000 */
[----:B------:R0:W1:Y:S02]  /*a400*/  SHFL.BFLY P2, R38, R35, R32, R33 ;  /* 0x0c00002023267389 */ /* 0x0000640000040021 */
[----:B01----:R-:W-:Y:S01]  /*a410*/  ENDCOLLECTIVE ;  /* 0x000000000000791b */ /* 0x003fe20003800000 */
.L_x_945:
[----:B------:R-:W-:Y:S01]  /*a420*/  MOV R26, RZ ;  /* 0x000000ff001a7202 */ /* 0x000fe20000000f00 */
[----:B------:R-:W-:Y:S01]  /*a430*/  FADD.FTZ R27, R18, R19 ;  /* 0x00000013121b7221 */ /* 0x000fe20000010000 */
[----:B------:R-:W-:Y:S02]  /*a440*/  @P0 LEA R18, R9, UR6, 0x7 ;  /* 0x0000000609120c11 */ /* 0x000fe4000f8e38ff */
[----:B------:R-:W-:-:S04]  /*a450*/  @P0 LOP3.LUT R21, R21, R48, RZ, 0x3c, !PT ;  /* 0x0000003015150212 */ /* 0x000fc800078e3cff */
[----:B------:R-:W-:Y:S01]  /*a460*/  @P0 LEA R21, R21, R18, 0x2 ;  /* 0x0000001215150211 */ /* 0x000fe200078e10ff */
[----:B------:R-:W-:Y:S01]  /*a470*/  HFMA2.MMA R32, -RZ, RZ, 0, 2.384185791015625e-07 ;  /* 0x00000004ff207435 */ /* 0x000fe200000001ff */
[----:B------:R-:W-:-:S03]  /*a480*/  MOV R35, R27 ;  /* 0x0000001b00237202 */ /* 0x000fc60000000f00 */
[----:B------:R0:W1:Y:S04]  /*a490*/  @P0 LDS R20, [R21] ;  /* 0x0000000015140984 */ /* 0x0000680000000800 */
[----:B------:R0:W2:Y:S01]  /*a4a0*/  @P0 LDS R34, [R21+0x780] ;  /* 0x0007800015220984 */ /* 0x0000a20000000800 */
[----:B------:R-:W-:-:S07]  /*a4b0*/  FADD.FTZ R29, R38, R22 ;  /* 0x00000016261d7221 */ /* 0x000fce0000010000 */
[----:B012---:R-:W-:Y:S05]  /*a4c0*/  WARPSYNC.COLLECTIVE R30, `(.L_x_946) ;  /* 0x000000001e087348 */ /* 0x007fea0003c00000 */
[----:B------:R3:W4:Y:S02]  /*a4d0*/  SHFL.BFLY P2, R38, R35, R32, R33 ;  /* 0x0c00002023267389 */ /* 0x0007240000040021 */
[----:B01234-:R-:W-:Y:S01]  /*a4e0*/  ENDCOLLECTIVE ;  /* 0x000000000000791b */ /* 0x01ffe20003800000 */
.L_x_946:
[----:B------:R-:W-:Y:S02]  /*a4f0*/  MOV R35, R29 ;  /* 0x0000001d00237202 */ /* 0x000fe40000000f00 */
[----:B------:R-:W-:-:S07]  /*a500*/  MOV R24, R38 ;  /* 0x0000002600187202 */ /* 0x000fce0000000f00 */
[----:B------:R-:W-:Y:S05]  /*a510*/  WARPSYNC.COLLECTIVE R30, `(.L_x_947) ;  /* 0x000000001e087348 */ /* 0x000fea0003c00000 */
[----:B------:R0:W1:Y:S02]  /*a520*/  SHFL.BFLY P2, R38, R35, R32, R33 ;  /* 0x0c00002023267389 */ /* 0x0000640000040021 */
[----:B01----:R-:W-:Y:S01]  /*a530*/  ENDCOLLECTIVE ;  /* 0x000000000000791b */ /* 0x003fe20003800000 */
.L_x_947:
        /* <DEDUP_REMOVED lines=9> */
.L_x_948:
[----:B------:R-:W-:-:S05]  /*a5d0*/  FADD.FTZ R28, R29, R28 ;  /* 0x0000001c1d1c7221 */ /* 0x000fca0000010000 */
[----:B------:R-:W-:Y:S02]  /*a5e0*/  MOV R35, R28 ;  /* 0x0000001c00237202 */ /* 0x000fe40000000f00 */
[----:B------:R-:W-:-:S07]  /*a5f0*/  MOV R39, R38 ;  /* 0x0000002600277202 */ /* 0x000fce0000000f00 */
[----:B------:R-:W-:Y:S05]  /*a600*/  WARPSYNC.COLLECTIVE R30, `(.L_x_949) ;  /* 0x000000001e087348 */ /* 0x000fea0003c00000 */
[----:B------:R0:W1:Y:S02]  /*a610*/  SHFL.BFLY P2, R38, R35, R32, R33 ;  /* 0x0c00002023267389 */ /* 0x0000640000040021 */
[----:B01----:R-:W-:Y:S01]  /*a620*/  ENDCOLLECTIVE ;  /* 0x000000000000791b */ /* 0x003fe20003800000 */
.L_x_949:
[----:B------:R-:W-:Y:S01]  /*a630*/  FADD.FTZ R39, R24, R39 ;  /* 0x0000002718277221 */ /* 0x000fe20000010000 */
[----:B------:R-:W-:Y:S01]  /*a640*/  CS2R R24, SRZ ;  /* 0x0000000000187805 */ /* 0x000fe2000001ff00 */
[----:B------:R-:W-:-:S03]  /*a650*/  HFMA2.MMA R32, -RZ, RZ, 0, 5.9604644775390625e-08 ;  /* 0x00000001ff207435 */ /* 0x000fc600000001ff */
[----:B------:R-:W-:Y:S01]  /*a660*/  MOV R35, R39 ;  /* 0x0000002700237202 */ /* 0x000fe20000000f00 */
[----:B------:R-:W-:Y:S01]  /*a670*/  FADD.FTZ R37, R28, R38 ;  /* 0x000000261c257221 */ /* 0x000fe20000010000 */
[----:B------:R-:W-:-:S07]  /*a680*/  @P0 LEA R28, R9, UR6, 0x7 ;  /* 0x00000006091c0c11 */ /* 0x000fce000f8e38ff */
[----:B------:R-:W-:Y:S05]  /*a690*/  WARPSYNC.COLLECTIVE R30, `(.L_x_950) ;  /* 0x000000001e087348 */ /* 0x000fea0003c00000 */
[----:B------:R0:W1:Y:S02]  /*a6a0*/  SHFL.BFLY P2, R38, R35, R32, R33 ;  /* 0x0c00002023267389 */ /* 0x0000640000040021 */
[----:B01----:R-:W-:Y:S01]  /*a6b0*/  ENDCOLLECTIVE ;  /* 0x000000000000791b */ /* 0x003fe20003800000 */
.L_x_950:
[----:B------:R-:W-:Y:S02]  /*a6c0*/  MOV R35, R37 ;  /* 0x0000002500237202 */ /* 0x000fe40000000f00 */
[----:B------:R-:W-:-:S07]  /*a6d0*/  MOV R36, R38 ;  /* 0x0000002600247202 */ /* 0x000fce0000000f00 */
[----:B------:R-:W-:Y:S05]  /*a6e0*/  WARPSYNC.COLLECTIVE R30, `(.L_x_951) ;  /* 0x000000001e087348 */ /* 0x000fea0003c00000 */
[----:B------:R0:W1:Y:S02]  /*a6f0*/  SHFL.BFLY P2, R38, R35, R32, R33 ;  /* 0x0c00002023267389 */ /* 0x0000640000040021 */
[----:B01----:R-:W-:Y:S01]  /*a700*/  ENDCOLLECTIVE ;  /* 0x000000000000791b */ /* 0x003fe20003800000 */
.L_x_951:
[----:B------:R-:W-:Y:S01]  /*a710*/  FADD.FTZ R36, R39, R36 ;  /* 0x0000002427247221 */ /* 0x000fe20000010000 */
[----:B------:R-:W-:Y:S01]  /*a720*/  HFMA2.MMA R32, -RZ, RZ, 0, 4.76837158203125e-07 ;  /* 0x00000008ff207435 */ /* 0x000fe200000001ff */
[----:B------:R-:W-:Y:S02]  /*a730*/  MOV R35, R23 ;  /* 0x0000001700237202 */ /* 0x000fe40000000f00 */
[----:B------:R-:W-:-:S08]  /*a740*/  MOV R34, R38 ;  /* 0x0000002600227202 */ /* 0x000fd00000000f00 */
[----:B------:R-:W-:Y:S05]  /*a750*/  WARPSYNC.COLLECTIVE R30, `(.L_x_952) ;  /* 0x000000001e087348 */ /* 0x000fea0003c00000 */
[----:B------:R0:W1:Y:S02]  /*a760*/  SHFL.BFLY P2, R38, R35, R32, R33 ;  /* 0x0c00002023267389 */ /* 0x0000640000040021 */
[----:B01----:R-:W-:Y:S01]  /*a770*/  ENDCOLLECTIVE ;  /* 0x000000000000791b */ /* 0x003fe20003800000 */
.L_x_952:
[----:B------:R-:W-:Y:S01]  /*a780*/  FADD.FTZ R37, R37, R34 ;  /* 0x0000002225257221 */ /* 0x000fe20000010000 */
[----:B------:R-:W-:Y:S02]  /*a790*/  MOV R35, R26 ;  /* 0x0000001a00237202 */ /* 0x000fe40000000f00 */
[----:B------:R-:W-:-:S07]  /*a7a0*/  MOV R40, R38 ;  /* 0x0000002600287202 */ /* 0x000fce0000000f00 */
[----:B------:R-:W-:Y:S05]  /*a7b0*/  WARPSYNC.COLLECTIVE R30, `(.L_x_953) ;  /* 0x000000001e087348 */ /* 0x000fea0003c00000 */
[----:B------:R0:W1:Y:S02]  /*a7c0*/  SHFL.BFLY P2, R38, R35, R32, R33 ;  /* 0x0c00002023267389 */ /* 0x0000640000040021 */
[----:B01----:R-:W-:Y:S01]  /*a7d0*/  ENDCOLLECTIVE ;  /* 0x000000000000791b */ /* 0x003fe20003800000 */
.L_x_953:
[----:B------:R-:W-:Y:S01]  /*a7e0*/  FADD.FTZ R40, R40, R23 ;  /* 0x0000001728287221 */ /* 0x000fe20000010000 */
[----:B------:R-:W-:-:S04]  /*a7f0*/  @P0 IADD3 R23, R31, 0x3c, RZ ;  /* 0x0000003c1f170810 */ /* 0x000fc80007ffe0ff */
[----:B------:R-:W-:-:S04]  /*a800*/  @P0 LOP3.LUT R23, R23, R48, RZ, 0x3c, !PT ;  /* 0x0000003017170212 */ /* 0x000fc800078e3cff */
[----:B------:R-:W-:Y:S01]  /*a810*/  @P0 LEA R28, R23, R28, 0x2 ;  /* 0x0000001c171c0211 */ /* 0x000fe200078e10ff */
        /* <DEDUP_REMOVED lines=8> */
.L_x_954:
[----:B------:R-:W-:-:S05]  /*a8a0*/  FADD.FTZ R41, R41, R26 ;  /* 0x0000001a29297221 */ /* 0x000fca0000010000 */
[----:B------:R-:W-:Y:S02]  /*a8b0*/  MOV R35, R41 ;  /* 0x0000002900237202 */ /* 0x000fe40000000f00 */
[----:B------:R-:W-:-:S07]  /*a8c0*/  MOV R43, R38 ;  /* 0x00000026002b7202 */ /* 0x000fce0000000f00 */
[----:B------:R-:W-:Y:S05]  /*a8d0*/  WARPSYNC.COLLECTIVE R30, `(.L_x_955) ;  /* 0x000000001e087348 */ /* 0x000fea0003c00000 */
[----:B------:R0:W1:Y:S02]  /*a8e0*/  SHFL.BFLY P2, R38, R35, R32, R33 ;  /* 0x0c00002023267389 */ /* 0x0000640000040021 */
[----:B01----:R-:W-:Y:S01]  /*a8f0*/  ENDCOLLECTIVE ;  /* 0x000000000000791b */ /* 0x003fe20003800000 */
.L_x_955:
        /* <DEDUP_REMOVED lines=9> */
.L_x_956:
[----:B------:R-:W-:Y:S01]  /*a990*/  FADD.FTZ R27, R41, R42 ;  /* 0x0000002a291b7221 */ /* 0x000fe20000010000 */
[C---:B------:R-:W-:Y:S02]  /*a9a0*/  @P0 IADD3 R41, R31.reuse, 0x5a, RZ ;  /* 0x0000005a1f290810 */ /* 0x040fe40007ffe0ff */
[----:B------:R-:W-:Y:S02]  /*a9b0*/  IADD3 R31, R31, R8, RZ ;  /* 0x000000081f1f7210 */ /* 0x000fe40007ffe0ff */
[----:B------:R-:W-:Y:S02]  /*a9c0*/  @P0 LOP3.LUT R41, R41, R48, RZ, 0x3c, !PT ;  /* 0x0000003029290212 */ /* 0x000fe400078e3cff */
[----:B------:R-:W-:Y:S02]  /*a9d0*/  MOV R35, R27 ;  /* 0x0000001b00237202 */ /* 0x000fe40000000f00 */
[----:B------:R-:W-:-:S07]  /*a9e0*/  MOV R19, R38 ;  /* 0x0000002600137202 */ /* 0x000fce0000000f00 */
[----:B------:R-:W-:Y:S05]  /*a9f0*/  WARPSYNC.COLLECTIVE R30, `(.L_x_957) ;  /* 0x000000001e087348 */ /* 0x000fea0003c00000 */
[----:B------:R0:W1:Y:S02]  /*aa00*/  SHFL.BFLY P2, R38, R35, R32, R33 ;  /* 0x0c00002023267389 */ /* 0x0000640000040021 */
[----:B01----:R-:W-:Y:S01]  /*aa10*/  ENDCOLLECTIVE ;  /* 0x000000000000791b */ /* 0x003fe20003800000 */
.L_x_957:
[----:B------:R-:W-:Y:S01]  /*aa20*/  FADD.FTZ R28, R26, R19 ;  /* 0x000000131a1c7221 */ /* 0x000fe20000010000 */
[----:B------:R-:W-:Y:S01]  /*aa30*/  CS2R R18, SRZ ;  /* 0x0000000000127805 */ /* 0x000fe2000001ff00 */
[----:B------:R-:W-:-:S03]  /*aa40*/  HFMA2.MMA R32, -RZ, RZ, 0, 5.9604644775390625e-08 ;  /* 0x00000001ff207435 */ /* 0x000fc600000001ff */
[----:B------:R-:W-:Y:S02]  /*aa50*/  MOV R35, R28 ;  /* 0x0000001c00237202 */ /* 0x000fe40000000f00 */
[----:B------:R-:W-:-:S07]  /*aa60*/  MOV R20, R38 ;  /* 0x0000002600147202 */ /* 0x000fce0000000f00 */
[----:B------:R-:W-:Y:S05]  /*aa70*/  WARPSYNC.COLLECTIVE R30, `(.L_x_958) ;  /* 0x000000001e087348 */ /* 0x000fea0003c00000 */
[----:B------:R0:W1:Y:S02]  /*aa80*/  SHFL.BFLY P2, R38, R35, R32, R33 ;  /* 0x0c00002023267389 */ /* 0x0000640000040021 */
[----:B01----:R-:W-:Y:S01]  /*aa90*/  ENDCOLLECTIVE ;  /* 0x000000000000791b */ /* 0x003fe20003800000 */
.L_x_958:
[----:B------:R-:W-:-:S05]  /*aaa0*/  FADD.FTZ R29, R27, R20 ;  /* 0x000000141b1d7221 */ /* 0x000fca0000010000 */
[----:B------:R-:W-:Y:S02]  /*aab0*/  MOV R35, R29 ;  /* 0x0000001d00237202 */ /* 0x000fe40000000f00 */
[----:B------:R-:W-:-:S07]  /*aac0*/  MOV R27, R38 ;  /* 0x00000026001b7202 */ /* 0x000fce0000000f00 */
[----:B------:R-:W-:Y:S05]  /*aad0*/  WARPSYNC.COLLECTIVE R30, `(.L_x_959) ;  /* 0x000000001e087348 */ /* 0x000fea0003c00000 */
[----:B------:R0:W1:Y:S02]  /*aae0*/  SHFL.BFLY P2, R38, R35, R32, R33 ;  /* 0x0c00002023267389 */ /* 0x0000640000040021 */
[----:B01----:R-:W-:Y:S01]  /*aaf0*/  ENDCOLLECTIVE ;  /* 0x000000000000791b */ /* 0x003fe20003800000 */
.L_x_959:
[----:B------:R-:W-:Y:S01]  /*ab00*/  FADD.FTZ R27, R28, R27 ;  /* 0x0000001b1c1b7221 */ /* 0x000fe20000010000 */
[----:B------:R-:W-:Y:S01]  /*ab10*/  HFMA2.MMA R32, -RZ, RZ, 0, 4.76837158203125e-07 ;  /* 0x00000008ff207435 */ /* 0x000fe200000001ff */
[----:B------:R-:W-:Y:S02]  /*ab20*/  MOV R35, R25 ;  /* 0x0000001900237202 */ /* 0x000fe40000000f00 */
[----:B------:R-:W-:-:S08]  /*ab30*/  MOV R26, R38 ;  /* 0x00000026001a7202 */ /* 0x000fd00000000f00 */
[----:B------:R-:W-:Y:S05]  /*ab40*/  WARPSYNC.COLLECTIVE R30, `(.L_x_960) ;  /* 0x000000001e087348 */ /* 0x000fea0003c00000 */
[----:B------:R0:W1:Y:S02]  /*ab50*/  SHFL.BFLY P2, R38, R35, R32, R33 ;  /* 0x0c00002023267389 */ /* 0x0000640000040021 */
[----:B01----:R-:W-:Y:S01]  /*ab60*/  ENDCOLLECTIVE ;  /* 0x000000000000791b */ /* 0x003fe20003800000 */
.L_x_960:
[----:B------:R-:W-:Y:S01]  /*ab70*/  FADD.FTZ R26, R29, R26 ;  /* 0x0000001a1d1a7221 */ /* 0x000fe20000010000 */
[----:B------:R-:W-:Y:S02]  /*ab80*/  MOV R35, R24 ;  /* 0x0000001800237202 */ /* 0x000fe40000000f00 */
[----:B------:R-:W-:-:S07]  /*ab90*/  MOV R42, R38 ;  /* 0x00000026002a7202 */ /* 0x000fce0000000f00 */
[----:B------:R-:W-:Y:S05]  /*aba0*/  WARPSYNC.COLLECTIVE R30, `(.L_x_961) ;  /* 0x000000001e087348 */ /* 0x000fea0003c00000 */
[----:B------:R0:W1:Y:S02]  /*abb0*/  SHFL.BFLY P2, R38, R35, R32, R33 ;  /* 0x0c00002023267389 */ /* 0x0000640000040021 */
[----:B01----:R-:W-:Y:S01]  /*abc0*/  ENDCOLLECTIVE ;  /* 0x000000000000791b */ /* 0x003fe20003800000 */
.L_x_961:
        /* <DEDUP_REMOVED lines=11> */
.L_x_962:
[----:B------:R-:W-:-:S05]  /*ac80*/  FADD.FTZ R23, R43, R24 ;  /* 0x000000182b177221 */ /* 0x000fca0000010000 */
[----:B------:R-:W-:Y:S02]  /*ac90*/  MOV R35, R23 ;  /* 0x0000001700237202 */ /* 0x000fe40000000f00 */
[----:B------:R-:W-:-:S07]  /*aca0*/  MOV R25, R38 ;  /* 0x0000002600197202 */ /* 0x000fce0000000f00 */
[----:B------:R-:W-:Y:S05]  /*acb0*/  WARPSYNC.COLLECTIVE R30, `(.L_x_963) ;  /* 0x000000001e087348 */ /* 0x000fea0003c00000 */
[----:B------:R0:W1:Y:S02]  /*acc0*/  SHFL.BFLY P2, R38, R35, R32, R33 ;  /* 0x0c00002023267389 */ /* 0x0000640000040021 */
[----:B01----:R-:W-:Y:S01]  /*acd0*/  ENDCOLLECTIVE ;  /* 0x000000000000791b */ /* 0x003fe20003800000 */
.L_x_963:
[----:B------:R-:W-:Y:S01]  /*ace0*/  @P0 MOV R18, R21 ;  /* 0x0000001500120202 */ /* 0x000fe20000000f00 */
[----:B------:R-:W-:Y:S01]  /*acf0*/  FADD.FTZ R25, R22, R25 ;  /* 0x0000001916197221 */ /* 0x000fe20000010000 */
[----:B------:R-:W-:Y:S02]  /*ad00*/  @P0 MOV R19, R20 ;  /* 0x0000001400130202 */ /* 0x000fe40000000f00 */
[----:B------:R-:W-:Y:S01]  /*ad10*/  ISETP.NE.AND P0, PT, R9, RZ, PT ;  /* 0x000000ff0900720c */ /* 0x000fe20003f05270 */
[----:B------:R-:W-:Y:S01]  /*ad20*/  HFMA2.MMA R32, -RZ, RZ, 0, 1.1920928955078125e-07 ;  /* 0x00000002ff207435 */ /* 0x000fe200000001ff */
[----:B------:R-:W-:-:S11]  /*ad30*/  MOV R35, R25 ;  /* 0x0000001900237202 */ /* 0x000fd60000000f00 */
[----:B------:R-:W-:Y:S02]  /*ad40*/  @!P0 F2FP.BF16.F32.PACK_AB R34, RZ, R36 ;  /* 0x00000024ff22823e */ /* 0x000fe400000010ff */
[----:B------:R-:W-:Y:S01]  /*ad50*/  @!P0 F2FP.BF16.F32.PACK_AB R36, RZ, R37 ;  /* 0x00000025ff24823e */ /* 0x000fe200000010ff */
[----:B------:R-:W-:-:S07]  /*ad60*/  FADD.FTZ R40, R23, R38 ;  /* 0x0000002617287221 */ /* 0x000fce0000010000 */
[----:B------:R-:W-:Y:S05]  /*ad70*/  WARPSYNC.COLLECTIVE R30, `(.L_x_964) ;  /* 0x000000001e087348 */ /* 0x000fea0003c00000 */
[----:B------:R0:W1:Y:S02]  /*ad80*/  SHFL.BFLY P2, R38, R35, R32, R33 ;  /* 0x0c00002023267389 */ /* 0x0000640000040021 */
[----:B01----:R-:W-:Y:S01]  /*ad90*/  ENDCOLLECTIVE ;  /* 0x000000000000791b */ /* 0x003fe20003800000 */
.L_x_964:
[----:B------:R-:W-:Y:S02]  /*ada0*/  MOV R35, R40 ;  /* 0x0000002800237202 */ /* 0x000fe40000000f00 */
[----:B------:R-:W-:-:S07]  /*adb0*/  MOV R22, R38 ;  /* 0x0000002600167202 */ /* 0x000fce0000000f00 */
[----:B------:R-:W-:Y:S05]  /*adc0*/  WARPSYNC.COLLECTIVE R30, `(.L_x_965) ;  /* 0x000000001e087348 */ /* 0x000fea0003c00000 */
[----:B------:R0:W1:Y:S02]  /*add0*/  SHFL.BFLY P2, R38, R35, R32, R33 ;  /* 0x0c00002023267389 */ /* 0x0000640000040021 */
[----:B01----:R-:W-:Y:S01]  /*ade0*/  ENDCOLLECTIVE ;  /* 0x000000000000791b */ /* 0x003fe20003800000 */
.L_x_965:
[----:B------:R-:W-:Y:S01]  /*adf0*/  FADD.FTZ R24, R25, R22 ;  /* 0x0000001619187221 */ /* 0x000fe20000010000 */
[----:B------:R-:W-:-:S04]  /*ae00*/  HFMA2.MMA R32, -RZ, RZ, 0, 5.9604644775390625e-08 ;  /* 0x00000001ff207435 */ /* 0x000fc800000001ff */
[----:B------:R-:W-:Y:S02]  /*ae10*/  MOV R35, R24 ;  /* 0x0000001800237202 */ /* 0x000fe40000000f00 */
[----:B------:R-:W-:-:S07]  /*ae20*/  MOV R23, R38 ;  /* 0x0000002600177202 */ /* 0x000fce0000000f00 */
[----:B------:R-:W-:Y:S05]  /*ae30*/  WARPSYNC.COLLECTIVE R30, `(.L_x_966) ;  /* 0x000000001e087348 */ /* 0x000fea0003c00000 */
[----:B------:R0:W1:Y:S02]  /*ae40*/  SHFL.BFLY P2, R38, R35, R32, R33 ;  /* 0x0c00002023267389 */ /* 0x0000640000040021 */
[----:B01----:R-:W-:Y:S01]  /*ae50*/  ENDCOLLECTIVE ;  /* 0x000000000000791b */ /* 0x003fe20003800000 */
.L_x_966:
[----:B------:R-:W-:-:S05]  /*ae60*/  FADD.FTZ R25, R40, R23 ;  /* 0x0000001728197221 */ /* 0x000fca0000010000 */
[----:B------:R-:W-:Y:S02]  /*ae70*/  MOV R35, R25 ;  /* 0x0000001900237202 */ /* 0x000fe40000000f00 */
[----:B------:R-:W-:-:S07]  /*ae80*/  MOV R23, R38 ;  /* 0x0000002600177202 */ /* 0x000fce0000000f00 */
[----:B------:R-:W-:Y:S05]  /*ae90*/  WARPSYNC.COLLECTIVE R30, `(.L_x_967) ;  /* 0x000000001e087348 */ /* 0x000fea0003c00000 */
[----:B------:R0:W1:Y:S02]  /*aea0*/  SHFL.BFLY P2, R38, R35, R32, R33 ;  /* 0x0c00002023267389 */ /* 0x0000640000040021 */
[----:B01----:R-:W-:Y:S01]  /*aeb0*/  ENDCOLLECTIVE ;  /* 0x000000000000791b */ /* 0x003fe20003800000 */
.L_x_967:
[----:B------:R-:W-:Y:S01]  /*aec0*/  FADD.FTZ R24, R24, R23 ;  /* 0x0000001718187221 */ /* 0x000fe20000010000 */
[----:B------:R-:W-:-:S04]  /*aed0*/  @!P0 F2FP.BF16.F32.PACK_AB R23, RZ, R26 ;  /* 0x0000001aff17823e */ /* 0x000fc800000010ff */
[----:B------:R-:W-:Y:S01]  /*aee0*/  @!P0 F2FP.BF16.F32.PACK_AB R24, RZ, R24 ;  /* 0x00000018ff18823e */ /* 0x000fe200000010ff */
[----:B------:R-:W-:Y:S01]  /*aef0*/  HFMA2.MMA R32, -RZ, RZ, 0, 4.76837158203125e-07 ;  /* 0x00000008ff207435 */ /* 0x000fe200000001ff */
[----:B------:R-:W-:Y:S02]  /*af00*/  MOV R35, R18 ;  /* 0x0000001200237202 */ /* 0x000fe40000000f00 */
[----:B------:R-:W-:-:S08]  /*af10*/  MOV R22, R38 ;  /* 0x0000002600167202 */ /* 0x000fd00000000f00 */
[----:B------:R-:W-:Y:S05]  /*af20*/  WARPSYNC.COLLECTIVE R30, `(.L_x_968) ;  /* 0x000000001e087348 */ /* 0x000fea0003c00000 */
[----:B------:R0:W1:Y:S02]  /*af30*/  SHFL.BFLY P2, R38, R35, R32, R33 ;  /* 0x0c00002023267389 */ /* 0x0000640000040021 */
[----:B01----:R-:W-:Y:S01]  /*af40*/  ENDCOLLECTIVE ;  /* 0x000000000000791b */ /* 0x003fe20003800000 */
.L_x_968:
        /* <DEDUP_REMOVED lines=9> */
.L_x_969:
[----:B------:R-:W-:Y:S01]  /*afe0*/  FADD.FTZ R21, R21, R18 ;  /* 0x0000001215157221 */ /* 0x000fe20000010000 */
[----:B------:R-:W-:-:S04]  /*aff0*/  HFMA2.MMA R32, -RZ, RZ, 0, 2.384185791015625e-07 ;  /* 0x00000004ff207435 */ /* 0x000fc800000001ff */
[----:B------:R-:W-:Y:S02]  /*b000*/  MOV R35, R21 ;  /* 0x0000001500237202 */ /* 0x000fe40000000f00 */
[----:B------:R-:W-:-:S07]  /*b010*/  MOV R20, R38 ;  /* 0x0000002600147202 */ /* 0x000fce0000000f00 */
[----:B------:R-:W-:Y:S05]  /*b020*/  WARPSYNC.COLLECTIVE R30, `(.L_x_970) ;  /* 0x000000001e087348 */ /* 0x000fea0003c00000 */
[----:B------:R0:W1:Y:S02]  /*b030*/  SHFL.BFLY P2, R38, R35, R32, R33 ;  /* 0x0c00002023267389 */ /* 0x0000640000040021 */
[----:B01----:R-:W-:Y:S01]  /*b040*/  ENDCOLLECTIVE ;  /* 0x000000000000791b */ /* 0x003fe20003800000 */
.L_x_970:
[----:B------:R-:W-:-:S05]  /*b050*/  FADD.FTZ R42, R20, R19 ;  /* 0x00000013142a7221 */ /* 0x000fca0000010000 */
[----:B------:R-:W-:Y:S02]  /*b060*/  MOV R35, R42 ;  /* 0x0000002a00237202 */ /* 0x000fe40000000f00 */
[----:B------:R-:W-:-:S07]  /*b070*/  MOV R18, R38 ;  /* 0x0000002600127202 */ /* 0x000fce0000000f00 */
[----:B------:R-:W-:Y:S05]  /*b080*/  WARPSYNC.COLLECTIVE R30, `(.L_x_971) ;  /* 0x000000001e087348 */ /* 0x000fea0003c00000 */
[----:B------:R0:W1:Y:S02]  /*b090*/  SHFL.BFLY P2, R38, R35, R32, R33 ;  /* 0x0c00002023267389 */ /* 0x0000640000040021 */
[----:B01----:R-:W-:Y:S01]  /*b0a0*/  ENDCOLLECTIVE ;  /* 0x000000000000791b */ /* 0x003fe20003800000 */
.L_x_971:
        /* <DEDUP_REMOVED lines=9> */
.L_x_972:
[----:B------:R-:W-:Y:S01]  /*b140*/  FADD.FTZ R42, R42, R43 ;  /* 0x0000002b2a2a7221 */ /* 0x000fe20000010000 */
[----:B------:R-:W-:-:S05]  /*b150*/  IMAD.WIDE R18, R31, 0x2, R18 ;  /* 0x000000021f127825 */ /* 0x000fca00078e0212 */
[----:B------:R0:W-:Y:S01]  /*b160*/  @!P0 STG.E.U16 desc[UR12][R18.64], R34 ;  /* 0x0000002212008986 */ /* 0x0001e2000c10150c */
[----:B------:R-:W-:Y:S01]  /*b170*/  IMAD.WIDE R20, R31, 0x2, R20 ;  /* 0x000000021f147825 */ /* 0x000fe200078e0214 */
[----:B------:R-:W-:-:S04]  /*b180*/  MOV R35, R42 ;  /* 0x0000002a00237202 */ /* 0x000fc80000000f00 */
[----:B------:R0:W-:Y:S04]  /*b190*/  @!P0 STG.E.U16 desc[UR12][R20.64], R36 ;  /* 0x0000002414008986 */ /* 0x0001e8000c10150c */
[----:B------:R0:W-:Y:S01]  /*b1a0*/  @!P0 STG.E.U16 desc[UR12][R18.64+0x3c], R26 ;  /* 0x00003c1a12008986 */ /* 0x0001e2000c10150c */
[----:B------:R-:W-:-:S03]  /*b1b0*/  MOV R41, R38 ;  /* 0x0000002600297202 */ /* 0x000fc60000000f00 */
[----:B------:R0:W-:Y:S04]  /*b1c0*/  @!P0 STG.E.U16 desc[UR12][R20.64+0x3c], R23 ;  /* 0x00003c1714008986 */ /* 0x0001e8000c10150c */
[----:B0-----:R-:W-:Y:S05]  /*b1d0*/  WARPSYNC.COLLECTIVE R30, `(.L_x_973) ;  /* 0x000000001e087348 */ /* 0x001fea0003c00000 */
[----:B------:R1:W2:Y:S02]  /*b1e0*/  SHFL.BFLY P2, R38, R35, R32, R33 ;  /* 0x0c00002023267389 */ /* 0x0002a40000040021 */
[----:B012---:R-:W-:Y:S01]  /*b1f0*/  ENDCOLLECTIVE ;  /* 0x000000000000791b */ /* 0x007fe20003800000 */
.L_x_973:
[----:B------:R-:W-:Y:S01]  /*b200*/  FADD.FTZ R40, R40, R41 ;  /* 0x0000002928287221 */ /* 0x000fe20000010000 */
[----:B------:R0:W-:Y:S04]  /*b210*/  @!P0 STG.E.U16 desc[UR12][R18.64+0x78], R24 ;  /* 0x0000781812008986 */ /* 0x0001e8000c10150c */
[----:B------:R0:W-:Y:S01]  /*b220*/  @!P0 STG.E.U16 desc[UR12][R20.64+0x78], R25 ;  /* 0x0000781914008986 */ /* 0x0001e2000c10150c */
[----:B------:R-:W-:Y:S01]  /*b230*/  HFMA2.MMA R32, -RZ, RZ, 0, 5.9604644775390625e-08 ;  /* 0x00000001ff207435 */ /* 0x000fe200000001ff */
[----:B------:R-:W-:Y:S02]  /*b240*/  MOV R35, R40 ;  /* 0x0000002800237202 */ /* 0x000fe40000000f00 */
[----:B------:R-:W-:-:S08]  /*b250*/  MOV R43, R38 ;  /* 0x00000026002b7202 */ /* 0x000fd00000000f00 */
[----:B0-----:R-:W-:Y:S05]  /*b260*/  WARPSYNC.COLLECTIVE R30, `(.L_x_974) ;  /* 0x000000001e087348 */ /* 0x001fea0003c00000 */
[----:B------:R1:W2:Y:S02]  /*b270*/  SHFL.BFLY P2, R38, R35, R32, R33 ;  /* 0x0c00002023267389 */ /* 0x0002a40000040021 */
[----:B012---:R-:W-:Y:S01]  /*b280*/  ENDCOLLECTIVE ;  /* 0x000000000000791b */ /* 0x007fe20003800000 */
.L_x_974:
[----:B------:R-:W-:-:S05]  /*b290*/  FADD.FTZ R42, R42, R43 ;  /* 0x0000002b2a2a7221 */ /* 0x000fca0000010000 */
[----:B------:R-:W-:Y:S02]  /*b2a0*/  MOV R35, R42 ;  /* 0x0000002a00237202 */ /* 0x000fe40000000f00 */
[----:B------:R-:W-:-:S07]  /*b2b0*/  MOV R27, R38 ;  /* 0x00000026001b7202 */ /* 0x000fce0000000f00 */
[----:B------:R-:W-:Y:S05]  /*b2c0*/  WARPSYNC.COLLECTIVE R30, `(.L_x_975) ;  /* 0x000000001e087348 */ /* 0x000fea0003c00000 */
[----:B------:R0:W1:Y:S02]  /*b2d0*/  SHFL.BFLY P2, R38, R35, R32, R33 ;  /* 0x0c00002023267389 */ /* 0x0000640000040021 */
[----:B01----:R-:W-:Y:S01]  /*b2e0*/  ENDCOLLECTIVE ;  /* 0x000000000000791b */ /* 0x003fe20003800000 */
.L_x_975:
[----:B------:R-:W-:Y:S01]  /*b2f0*/  FADD.FTZ R22, R40, R27 ;  /* 0x0000001b28167221 */ /* 0x000fe20000010000 */
[----:B------:R-:W-:Y:S06]  /*b300*/  BRA `(.L_x_976) ;  /* 0xffffffe400287947 */ /* 0x000fec000383ffff */
.L_x_977:
        /* <DEDUP_REMOVED lines=15> */
.L_x_2237:


//--------------------- .text._ZN13group_norm_v214gn_cuda_kernelI13__nv_bfloat16Li480ELi3ELi32ELi60ELi1024ELb0ELi8ELi960ELi960ELi4ELb1ELi2ELb0ELb0ENS_16CompileConditionILi900EEEEEvPT_PKS4_S7_S7_flPfS8_Pj --------------------------
	.section	.text._ZN13group_norm_v214gn_cuda_kernelI13__nv_bfloat16Li480ELi3ELi32ELi60ELi1024ELb0ELi8ELi960ELi960ELi4ELb1ELi2ELb0ELb0ENS_16CompileConditionILi900EEEEEvPT_PKS4_S7_S7_flPfS8_Pj,"ax",@progbits
	.align	128
        .global         _ZN13group_norm_v214gn_cuda_kernelI13__nv_bfloat16Li480ELi3ELi32ELi60ELi1024ELb0ELi8ELi960ELi960ELi4ELb1ELi2ELb0ELb0ENS_16CompileConditionILi900EEEEEvPT_PKS4_S7_S7_flPfS8_Pj
        .type           _ZN13group_norm_v214gn_cuda_kernelI13__nv_bfloat16Li480ELi3ELi32ELi60ELi1024ELb0ELi8ELi960ELi960ELi4ELb1ELi2ELb0ELb0ENS_16CompileConditionILi900EEEEEvPT_PKS4_S7_S7_flPfS8_Pj,@function
        .size           _ZN13group_norm_v214gn_cuda_kernelI13__nv_bfloat16Li480ELi3ELi32ELi60ELi1024ELb0ELi8ELi960ELi960ELi4ELb1ELi2ELb0ELb0ENS_16CompileConditionILi900EEEEEvPT_PKS4_S7_S7_flPfS8_Pj,(.L_x_2238 - _ZN13group_norm_v214gn_cuda_kernelI13__nv_bfloat16Li480ELi3ELi32ELi60ELi1024ELb0ELi8ELi960ELi960ELi4ELb1ELi2ELb0ELb0ENS_16CompileConditionILi900EEEEEvPT_PKS4_S7_S7_flPfS8_Pj)
        .other          _ZN13group_norm_v214gn_cuda_kernelI13__nv_bfloat16Li480ELi3ELi32ELi60ELi1024ELb0ELi8ELi960ELi960ELi4ELb1ELi2ELb0ELb0ENS_16CompileConditionILi900EEEEEvPT_PKS4_S7_S7_flPfS8_Pj,@"STO_CUDA_ENTRY STV_DEFAULT"
_ZN13group_norm_v214gn_cuda_kernelI13__nv_bfloat16Li480ELi3ELi32ELi60ELi1024ELb0ELi8ELi960ELi960ELi4ELb1ELi2ELb0ELb0ENS_16CompileConditionILi900EEEEEvPT_PKS4_S7_S7_flPfS8_Pj:
.text._ZN13group_norm_v214gn_cuda_kernelI13__nv_bfloat16Li480ELi3ELi32ELi60ELi1024ELb0ELi8ELi960ELi960ELi4ELb1ELi2ELb0ELb0ENS_16CompileConditionILi900EEEEEvPT_PKS4_S7_S7_flPfS8_Pj:
[----:B------:R-:W0:Y:S01]  /*0000*/  LDC R1, c[0x0][0x28] ;  /* 0x00000a00ff017b82 */ /* 0x000e220000000800 */
[----:B------:R-:W1:Y:S01]  /*0010*/  S2R R3, SR_CTAID.Y ;  /* 0x0000000000037919 */ /* 0x000e620000002600 */
[----:B------:R-:W-:Y:S01]  /*0020*/  ULDC.64 UR4, c[0x0][0x238] ;  /* 0x00008e0000047ab9 */ /* 0x000fe20000000a00 */
[----:B0-----:R-:W-:Y:S02]  /*0030*/  IADD3 R1, R1, -0x60, RZ ;  /* 0xffffffa001017810 */ /* 0x001fe40007ffe0ff */
[----:B-1----:R-:W-:-:S04]  /*0040*/  SHF.R.U32.HI R2, RZ, 0x1, R3 ;  /* 0x00000001ff027819 */ /* 0x002fc80000011603 */
[----:B------:R-:W-:-:S04]  /*0050*/  ISETP.GE.U32.AND P0, PT, R2, UR4, PT ;  /* 0x0000000402007c0c */ /* 0x000fc8000bf06070 */
[----:B------:R-:W-:-:S13]  /*0060*/  ISETP.GE.AND.EX P0, PT, RZ, UR5, PT, P0 ;  /* 0x00000005ff007c0c */ /* 0x000fda000bf06300 */
[----:B------:R-:W-:Y:S05]  /*0070*/  @P0 EXIT ;  /* 0x000000000000094d */ /* 0x000fea0003800000 */
[----:B------:R-:W0:Y:S01]  /*0080*/  S2R R10, SR_TID.X ;  /* 0x00000000000a7919 */ /* 0x000e220000002100 */
[----:B------:R-:W1:Y:S01]  /*0090*/  S2UR UR5, SR_CgaCtaId ;  /* 0x00000000000579c3 */ /* 0x000e620000008800 */
[----:B------:R-:W-:Y:S01]  /*00a0*/  UMOV UR4, 0x400 ;  /* 0x0000040000047882 */ /* 0x000fe20000000000 */
[----:B------:R-:W-:-:S05]  /*00b0*/  LOP3.LUT R0, R3, 0x1, RZ, 0xc0, !PT ;  /* 0x0000000103007812 */ /* 0x000fca00078ec0ff */
[----:B------:R-:W-:Y:S01]  /*00c0*/  IMAD R0, R0, 0x3c0, RZ ;  /* 0x000003c000007824 */ /* 0x000fe200078e02ff */
[----:B-1----:R-:W-:Y:S02]  /*00d0*/  ULEA UR6, UR5, UR4, 0x18 ;  /* 0x0000000405067291 */ /* 0x002fe4000f8ec03f */
[----:B------:R-:W-:-:S04]  /*00e0*/  UIADD3 UR4, UR4, 0x1680, URZ ;  /* 0x0000168004047890 */ /* 0x000fc8000fffe03f */
[----:B------:R-:W-:Y:S01]  /*00f0*/  MOV R8, UR6 ;  /* 0x0000000600087c02 */ /* 0x000fe20008000f00 */
[----:B0-----:R-:W-:Y:S01]  /*0100*/  IMAD.WIDE.U32 R4, R10, -0x77777777, RZ ;  /* 0x888888890a047825 */ /* 0x001fe200078e00ff */
[----:B------:R-:W-:Y:S01]  /*0110*/  SHF.L.U32 R4, R3, 0x4, RZ ;  /* 0x0000000403047819 */ /* 0x000fe200000006ff */
[----:B------:R-:W-:Y:S01]  /*0120*/  ULEA UR5, UR5, UR4, 0x18 ;  /* 0x0000000405057291 */ /* 0x000fe2000f8ec03f */
[----:B------:R-:W-:Y:S02]  /*0130*/  ULDC.64 UR6, c[0x0][0x208] ;  /* 0x0000820000067ab9 */ /* 0x000fe40000000a00 */
[----:B------:R-:W-:Y:S01]  /*0140*/  SHF.R.U32.HI R6, RZ, 0x7, R5 ;  /* 0x00000007ff067819 */ /* 0x000fe20000011605 */
[----:B------:R-:W-:Y:S01]  /*0150*/  UMOV UR4, URZ ;  /* 0x0000003f00047c82 */ /* 0x000fe20008000000 */
[----:B------:R-:W-:Y:S02]  /*0160*/  LOP3.LUT R7, R4, 0x10, RZ, 0xc0, !PT ;  /* 0x0000001004077812 */ /* 0x000fe400078ec0ff */
[--C-:B------:R-:W-:Y:S01]  /*0170*/  SHF.R.U32.HI R5, RZ, 0x1, R10.reuse ;  /* 0x00000001ff057819 */ /* 0x100fe2000001160a */
[----:B------:R-:W-:Y:S01]  /*0180*/  IMAD R3, R6, -0xf0, R10 ;  /* 0xffffff1006037824 */ /* 0x000fe200078e020a */
[----:B------:R-:W-:-:S02]  /*0190*/  IADD3 R9, RZ, -R7, RZ ;  /* 0x80000007ff097210 */ /* 0x000fc40007ffe0ff */
[----:B------:R-:W-:Y:S01]  /*01a0*/  IADD3 R7, R5, R7, RZ ;  /* 0x0000000705077210 */ /* 0x000fe20007ffe0ff */
[C---:B------:R-:W-:Y:S02]  /*01b0*/  IMAD R4, R3.reuse, 0x4, R0 ;  /* 0x0000000403047824 */ /* 0x040fe400078e0200 */
[----:B------:R-:W-:Y:S02]  /*01c0*/  IMAD R3, R3, 0x18, R8 ;  /* 0x0000001803037824 */ /* 0x000fe400078e0208 */
[----:B------:R-:W-:-:S03]  /*01d0*/  IMAD.WIDE.U32 R4, R4, -0x77777777, RZ ;  /* 0x8888888904047825 */ /* 0x000fc600078e00ff */
[----:B------:R-:W-:Y:S01]  /*01e0*/  LEA R3, R6, R3, 0x3 ;  /* 0x0000000306037211 */ /* 0x000fe200078e18ff */
[----:B------:R-:W-:Y:S01]  /*01f0*/  IMAD R4, R7, 0x3c, -R0 ;  /* 0x0000003c07047824 */ /* 0x000fe200078e0a00 */
[----:B------:R-:W-:Y:S01]  /*0200*/  LEA.HI R0, R5, R9, RZ, 0x1b ;  /* 0x0000000905007211 */ /* 0x000fe200078fd8ff */
[----:B------:R-:W-:Y:S02]  /*0210*/  IMAD.SHL.U32 R7, R10, 0x8, RZ ;  /* 0x000000080a077824 */ /* 0x000fe400078e00ff */
[----:B------:R0:W-:Y:S01]  /*0220*/  STL [R1+0x50], R3 ;  /* 0x0000500301007387 */ /* 0x0001e20000100800 */
[C---:B------:R-:W-:Y:S01]  /*0230*/  IADD3 R17, R4.reuse, 0x4, RZ ;  /* 0x0000000404117810 */ /* 0x040fe20007ffe0ff */
[C---:B------:R-:W-:Y:S01]  /*0240*/  VIADD R23, R4.reuse, 0x10 ;  /* 0x0000001004177836 */ /* 0x040fe20000000000 */
[----:B------:R-:W-:Y:S01]  /*0250*/  SHF.R.S32.HI R9, RZ, 0x2, R4 ;  /* 0x00000002ff097819 */ /* 0x000fe20000011404 */
[C---:B------:R-:W-:Y:S01]  /*0260*/  VIADD R31, R4.reuse, 0x20 ;  /* 0x00000020041f7836 */ /* 0x040fe20000000000 */
[----:B------:R-:W-:-:S02]  /*0270*/  IADD3 R19, R4, 0x8, RZ ;  /* 0x0000000804137810 */ /* 0x000fc40007ffe0ff */
[C---:B------:R-:W-:Y:S01]  /*0280*/  IADD3 R5, R4.reuse, 0x34, RZ ;  /* 0x0000003404057810 */ /* 0x040fe20007ffe0ff */
[--C-:B------:R-:W-:Y:S01]  /*0290*/  IMAD R22, R9, 0x18, R8.reuse ;  /* 0x0000001809167824 */ /* 0x100fe200078e0208 */
[C---:B------:R-:W-:Y:S02]  /*02a0*/  IADD3 R21, R4.reuse, 0xc, RZ ;  /* 0x0000000c04157810 */ /* 0x040fe40007ffe0ff */
[----:B0-----:R-:W-:Y:S01]  /*02b0*/  LOP3.LUT R3, R7, 0x8, RZ, 0xc0, !PT ;  /* 0x0000000807037812 */ /* 0x001fe200078ec0ff */
[C---:B------:R-:W-:Y:S01]  /*02c0*/  VIADD R7, R4.reuse, 0x30 ;  /* 0x0000003004077836 */ /* 0x040fe20000000000 */
[----:B------:R-:W-:Y:S02]  /*02d0*/  SHF.R.S32.HI R17, RZ, 0x2, R17 ;  /* 0x00000002ff117819 */ /* 0x000fe40000011411 */
[C---:B------:R-:W-:Y:S02]  /*02e0*/  IADD3 R25, R4.reuse, 0x14, RZ ;  /* 0x0000001404197810 */ /* 0x040fe40007ffe0ff */
[C---:B------:R-:W-:Y:S01]  /*02f0*/  IADD3 R27, R4.reuse, 0x18, RZ ;  /* 0x00000018041b7810 */ /* 0x040fe20007ffe0ff */
[----:B------:R-:W-:Y:S01]  /*0300*/  IMAD R24, R17, 0x18, R8 ;  /* 0x0000001811187824 */ /* 0x000fe200078e0208 */
[----:B------:R-:W-:-:S02]  /*0310*/  IADD3 R29, R4, 0x1c, RZ ;  /* 0x0000001c041d7810 */ /* 0x000fc40007ffe0ff */
[C---:B------:R-:W-:Y:S02]  /*0320*/  IADD3 R15, R4.reuse, 0x24, RZ ;  /* 0x00000024040f7810 */ /* 0x040fe40007ffe0ff */
[C---:B------:R-:W-:Y:S02]  /*0330*/  IADD3 R13, R4.reuse, 0x28, RZ ;  /* 0x00000028040d7810 */ /* 0x040fe40007ffe0ff */
[C---:B------:R-:W-:Y:S02]  /*0340*/  IADD3 R11, R4.reuse, 0x2c, RZ ;  /* 0x0000002c040b7810 */ /* 0x040fe40007ffe0ff */
[----:B------:R-:W-:Y:S02]  /*0350*/  IADD3 R4, R4, 0x38, RZ ;  /* 0x0000003804047810 */ /* 0x000fe40007ffe0ff */
[----:B------:R-:W-:Y:S02]  /*0360*/  SHF.R.S32.HI R7, RZ, 0x2, R7 ;  /* 0x00000002ff077819 */ /* 0x000fe40000011407 */
[----:B------:R-:W-:-:S02]  /*0370*/  SHF.R.S32.HI R19, RZ, 0x2, R19 ;  /* 0x00000002ff137819 */ /* 0x000fc40000011413 */
[----:B------:R-:W-:Y:S02]  /*0380*/  SHF.R.S32.HI R5, RZ, 0x2, R5 ;  /* 0x00000002ff057819 */ /* 0x000fe40000011405 */
[----:B------:R-:W-:Y:S01]  /*0390*/  SHF.R.S32.HI R21, RZ, 0x2, R21 ;  /* 0x00000002ff157819 */ /* 0x000fe20000011415 */
[--C-:B------:R-:W-:Y:S01]  /*03a0*/  IMAD R26, R19, 0x18, R8.reuse ;  /* 0x00000018131a7824 */ /* 0x100fe200078e0208 */
[----:B------:R-:W-:Y:S01]  /*03b0*/  SHF.R.S32.HI R23, RZ, 0x2, R23 ;  /* 0x00000002ff177819 */ /* 0x000fe20000011417 */
[--C-:B------:R-:W-:Y:S01]  /*03c0*/  IMAD R6, R5, 0x18, R8.reuse ;  /* 0x0000001805067824 */ /* 0x100fe200078e0208 */
[----:B------:R-:W-:Y:S01]  /*03d0*/  SHF.R.S32.HI R25, RZ, 0x2, R25 ;  /* 0x00000002ff197819 */ /* 0x000fe20000011419 */
[----:B------:R-:W-:Y:S01]  /*03e0*/  IMAD R28, R21, 0x18, R8 ;  /* 0x00000018151c7824 */ /* 0x000fe200078e0208 */
[----:B------:R-:W-:Y:S01]  /*03f0*/  SHF.R.S32.HI R27, RZ, 0x2, R27 ;  /* 0x00000002ff1b7819 */ /* 0x000fe2000001141b */
[----:B------:R-:W-:Y:S01]  /*0400*/  IMAD.IADD R5, R3, 0x1, R24 ;  /* 0x0000000103057824 */ /* 0x000fe200078e0218 */
[----:B------:R-:W-:Y:S01]  /*0410*/  SHF.R.S32.HI R29, RZ, 0x2, R29 ;  /* 0x00000002ff1d7819 */ /* 0x000fe2000001141d */
[--C-:B------:R-:W-:Y:S01]  /*0420*/  IMAD R30, R23, 0x18, R8.reuse ;  /* 0x00000018171e7824 */ /* 0x100fe200078e0208 */
[----:B------:R-:W-:Y:S01]  /*0430*/  SHF.R.S32.HI R31, RZ, 0x2, R31 ;  /* 0x00000002ff1f7819 */ /* 0x000fe2000001141f */
[--C-:B------:R-:W-:Y:S01]  /*0440*/  IMAD R32, R25, 0x18, R8.reuse ;  /* 0x0000001819207824 */ /* 0x100fe200078e0208 */
[----:B------:R-:W-:Y:S01]  /*0450*/  SHF.R.S32.HI R15, RZ, 0x2, R15 ;  /* 0x00000002ff0f7819 */ /* 0x000fe2000001140f */
[--C-:B------:R-:W-:Y:S01]  /*0460*/  IMAD R20, R27, 0x18, R8.reuse ;  /* 0x000000181b147824 */ /* 0x100fe200078e0208 */
[----:B------:R-:W-:Y:S01]  /*0470*/  SHF.R.S32.HI R13, RZ, 0x2, R13 ;  /* 0x00000002ff0d7819 */ /* 0x000fe2000001140d */
[--C-:B------:R-:W-:Y:S01]  /*0480*/  IMAD R18, R29, 0x18, R8.reuse ;  /* 0x000000181d127824 */ /* 0x100fe200078e0208 */
[----:B------:R-:W-:Y:S01]  /*0490*/  SHF.R.S32.HI R11, RZ, 0x2, R11 ;  /* 0x00000002ff0b7819 */ /* 0x000fe2000001140b */
[----:B------:R-:W-:Y:S01]  /*04a0*/  IMAD R16, R31, 0x18, R8 ;  /* 0x000000181f107824 */ /* 0x000fe200078e0208 */
[----:B------:R-:W-:Y:S01]  /*04b0*/  SHF.R.S32.HI R9, RZ, 0x2, R4 ;  /* 0x00000002ff097819 */ /* 0x000fe20000011404 */
[--C-:B------:R-:W-:Y:S01]  /*04c0*/  IMAD R4, R7, 0x18, R8.reuse ;  /* 0x0000001807047824 */ /* 0x100fe200078e0208 */
[----:B------:R-:W-:Y:S01]  /*04d0*/  IADD3 R7, R22, R3, RZ ;  /* 0x0000000316077210 */ /* 0x000fe20007ffe0ff */
[--C-:B------:R-:W-:Y:S01]  /*04e0*/  IMAD R14, R15, 0x18, R8.reuse ;  /* 0x000000180f0e7824 */ /* 0x100fe200078e0208 */
[----:B------:R-:W-:Y:S01]  /*04f0*/  LEA R0, R0, UR5, 0x3 ;  /* 0x0000000500007c11 */ /* 0x000fe2000f8e18ff */
[----:B------:R-:W-:-:S02]  /*0500*/  IMAD R12, R13, 0x18, R8 ;  /* 0x000000180d0c7824 */ /* 0x000fc400078e0208 */
[--C-:B------:R-:W-:Y:S01]  /*0510*/  IMAD R10, R11, 0x18, R8.reuse ;  /* 0x000000180b0a7824 */ /* 0x100fe200078e0208 */
[----:B------:R0:W-:Y:S01]  /*0520*/  STL [R1+0x48], R7 ;  /* 0x0000480701007387 */ /* 0x0001e20000100800 */
[----:B------:R-:W-:Y:S01]  /*0530*/  IMAD R8, R9, 0x18, R8 ;  /* 0x0000001809087824 */ /* 0x000fe200078e0208 */
[C---:B------:R-:W-:Y:S02]  /*0540*/  IADD3 R9, R3.reuse, R26, RZ ;  /* 0x0000001a03097210 */ /* 0x040fe40007ffe0ff */
[----:B------:R1:W-:Y:S04]  /*0550*/  STL [R1+0x44], R5 ;  /* 0x0000440501007387 */ /* 0x0003e80000100800 */
[----:B------:R2:W-:Y:S01]  /*0560*/  STL [R1+0x40], R9 ;  /* 0x0000400901007387 */ /* 0x0005e20000100800 */
[----:B0-----:R-:W-:-:S02]  /*0570*/  IADD3 R7, R3, R28, RZ ;  /* 0x0000001c03077210 */ /* 0x001fc40007ffe0ff */
[----:B-1----:R-:W-:-:S03]  /*0580*/  IADD3 R5, R3, R30, RZ ;  /* 0x0000001e03057210 */ /* 0x002fc60007ffe0ff */
[----:B------:R0:W-:Y:S01]  /*0590*/  STL [R1+0x3c], R7 ;  /* 0x00003c0701007387 */ /* 0x0001e20000100800 */
[----:B--2---:R-:W-:-:S03]  /*05a0*/  IMAD.IADD R9, R3, 0x1, R32 ;  /* 0x0000000103097824 */ /* 0x004fc600078e0220 */
[----:B------:R1:W-:Y:S04]  /*05b0*/  STL [R1+0x38], R5 ;  /* 0x0000380501007387 */ /* 0x0003e80000100800 */
[----:B------:R2:W-:Y:S01]  /*05c0*/  STL [R1+0x34], R9 ;  /* 0x0000340901007387 */ /* 0x0005e20000100800 */
[C---:B0-----:R-:W-:Y:S02]  /*05d0*/  IADD3 R7, R3.reuse, R20, RZ ;  /* 0x0000001403077210 */ /* 0x041fe40007ffe0ff */
[----:B-1----:R-:W-:-:S03]  /*05e0*/  IADD3 R5, R3, R18, RZ ;  /* 0x0000001203057210 */ /* 0x002fc60007ffe0ff */
[----:B------:R0:W-:Y:S01]  /*05f0*/  STL [R1+0x30], R7 ;  /* 0x0000300701007387 */ /* 0x0001e20000100800 */
[----:B--2---:R-:W-:-:S03]  /*0600*/  IADD3 R9, R3, R16, RZ ;  /* 0x0000001003097210 */ /* 0x004fc60007ffe0ff */
[----:B------:R1:W-:Y:S04]  /*0610*/  STL [R1+0x2c], R5 ;  /* 0x00002c0501007387 */ /* 0x0003e80000100800 */
[----:B------:R2:W-:Y:S01]  /*0620*/  STL [R1+0x28], R9 ;  /* 0x0000280901007387 */ /* 0x0005e20000100800 */
[C---:B0-----:R-:W-:Y:S01]  /*0630*/  IADD3 R7, R3.reuse, R14, RZ ;  /* 0x0000000e03077210 */ /* 0x041fe20007ffe0ff */
[----:B-1----:R-:W-:-:S04]  /*0640*/  IMAD.IADD R5, R3, 0x1, R12 ;  /* 0x0000000103057824 */ /* 0x002fc800078e020c */
[----:B------:R0:W-:Y:S01]  /*0650*/  STL [R1+0x24], R7 ;  /* 0x0000240701007387 */ /* 0x0001e20000100800 */
[----:B--2---:R-:W-:-:S03]  /*0660*/  IADD3 R9, R3, R10, RZ ;  /* 0x0000000a03097210 */ /* 0x004fc60007ffe0ff */
[----:B------:R1:W-:Y:S04]  /*0670*/  STL [R1+0x20], R5 ;  /* 0x0000200501007387 */ /* 0x0003e80000100800 */
[----:B------:R2:W-:Y:S01]  /*0680*/  STL [R1+0x1c], R9 ;  /* 0x00001c0901007387 */ /* 0x0005e20000100800 */
[C---:B0-----:R-:W-:Y:S02]  /*0690*/  IADD3 R7, R3.reuse, R4, RZ ;  /* 0x0000000403077210 */ /* 0x041fe40007ffe0ff */
[C---:B------:R-:W-:Y:S02]  /*06a0*/  IADD3 R4, R3.reuse, R8, RZ ;  /* 0x0000000803047210 */ /* 0x040fe40007ffe0ff */
[----:B-1----:R-:W-:Y:S01]  /*06b0*/  IADD3 R5, R3, R6, RZ ;  /* 0x0000000603057210 */ /* 0x002fe20007ffe0ff */
[----:B------:R2:W-:Y:S01]  /*06c0*/  STL [R1+0x18], R7 ;  /* 0x0000180701007387 */ /* 0x0005e20000100800 */
[----:B------:R-:W-:-:S03]  /*06d0*/  IMAD.MOV.U32 R3, RZ, RZ, RZ ;  /* 0x000000ffff037224 */ /* 0x000fc600078e00ff */
[----:B------:R2:W-:Y:S04]  /*06e0*/  STL [R1+0x14], R5 ;  /* 0x0000140501007387 */ /* 0x0005e80000100800 */
[----:B------:R2:W-:Y:S04]  /*06f0*/  STL [R1+0x10], R4 ;  /* 0x0000100401007387 */ /* 0x0005e80000100800 */
[----:B------:R2:W-:Y:S02]  /*0700*/  STL [R1+0x4c], R0 ;  /* 0x00004c0001007387 */ /* 0x0005e40000100800 */
.L_x_986:
[----:B------:R-:W2:Y:S01]  /*0710*/  S2R R37, SR_TID.X ;  /* 0x0000000000257919 */ /* 0x000ea20000002100 */
[----:B------:R-:W-:Y:S01]  /*0720*/  HFMA2.MMA R17, -RZ, RZ, 0, 0 ;  /* 0x00000000ff117435 */ /* 0x000fe200000001ff */
[----:B------:R-:W-:Y:S01]  /*0730*/  ULDC.64 UR8, c[0x0][0x218] ;  /* 0x0000860000087ab9 */ /* 0x000fe20000000a00 */
[----:B------:R-:W-:Y:S01]  /*0740*/  ULDC.64 UR10, c[0x0][0x228] ;  /* 0x00008a00000a7ab9 */ /* 0x000fe20000000a00 */
[----:B------:R-:W0:Y:S01]  /*0750*/  S2R R28, SR_CTAID.Y ;  /* 0x00000000001c7919 */ /* 0x000e220000002600 */
[----:B------:R-:W1:Y:S01]  /*0760*/  S2R R29, SR_CTAID.X ;  /* 0x00000000001d7919 */ /* 0x000e620000002500 */
[----:B--2---:R-:W-:Y:S01]  /*0770*/  IMAD.WIDE.U32 R4, R37, -0x77777777, RZ ;  /* 0x8888888925047825 */ /* 0x004fe200078e00ff */
[----:B0-----:R-:W-:-:S04]  /*0780*/  LOP3.LUT R16, R28, 0x1, RZ, 0xc0, !PT ;  /* 0x000000011c107812 */ /* 0x001fc800078ec0ff */
[----:B------:R-:W-:Y:S02]  /*0790*/  SHF.R.U32.HI R5, RZ, 0x7, R5 ;  /* 0x00000007ff057819 */ /* 0x000fe40000011605 */
[----:B-1----:R-:W-:-:S03]  /*07a0*/  SHF.L.U32 R0, R29, 0x3, RZ ;  /* 0x000000031d007819 */ /* 0x002fc600000006ff */
[----:B------:R-:W-:Y:S01]  /*07b0*/  IMAD R7, R5, -0xf0, R37 ;  /* 0xffffff1005077824 */ /* 0x000fe200078e0225 */
[----:B------:R-:W-:-:S03]  /*07c0*/  LOP3.LUT R0, R0, 0x3f8, RZ, 0xc0, !PT ;  /* 0x000003f800007812 */ /* 0x000fc600078ec0ff */
[----:B------:R-:W-:Y:S01]  /*07d0*/  IMAD R16, R16, 0xf0, R7 ;  /* 0x000000f010107824 */ /* 0x000fe200078e0207 */
[----:B------:R-:W-:Y:S01]  /*07e0*/  IADD3 R0, R0, R5, RZ ;  /* 0x0000000500007210 */ /* 0x000fe20007ffe0ff */
[----:B------:R-:W-:-:S03]  /*07f0*/  IMAD R5, R3, 0x1e0000, RZ ;  /* 0x001e000003057824 */ /* 0x000fc600078e02ff */
[----:B------:R-:W-:Y:S01]  /*0800*/  SHF.L.U32 R16, R16, 0x2, RZ ;  /* 0x0000000210107819 */ /* 0x000fe200000006ff */
[----:B------:R-:W-:-:S04]  /*0810*/  IMAD R7, R0, 0x780, RZ ;  /* 0x0000078000077824 */ /* 0x000fc800078e02ff */
[----:B------:R-:W-:-:S04]  /*0820*/  IMAD.WIDE.U32 R14, R2, 0x1e0000, R16 ;  /* 0x001e0000020e7825 */ /* 0x000fc800078e0010 */
[----:B------:R-:W-:Y:S01]  /*0830*/  IMAD.IADD R0, R15, 0x1, R5 ;  /* 0x000000010f007824 */ /* 0x000fe200078e0205 */
[C---:B------:R-:W-:Y:S02]  /*0840*/  IADD3 R4, P0, R7.reuse, R14, RZ ;  /* 0x0000000e07047210 */ /* 0x040fe40007f1e0ff */
[----:B------:R-:W-:Y:S02]  /*0850*/  IADD3 R5, R7, 0xf00, RZ ;  /* 0x00000f0007057810 */ /* 0x000fe40007ffe0ff */
[----:B------:R-:W-:Y:S02]  /*0860*/  IADD3.X R6, RZ, R0, RZ, P0, !PT ;  /* 0x00000000ff067210 */ /* 0x000fe400007fe4ff */
[----:B------:R-:W-:-:S03]  /*0870*/  LEA R8, P0, R4, UR8, 0x1 ;  /* 0x0000000804087c11 */ /* 0x000fc6000f8008ff */
[----:B------:R0:W-:Y:S01]  /*0880*/  STL [R1], R6 ;  /* 0x0000000601007387 */ /* 0x0001e20000100800 */
[----:B------:R-:W-:Y:S02]  /*0890*/  LEA.HI.X R9, R4, UR9, R6, 0x1, P0 ;  /* 0x0000000904097c11 */ /* 0x000fe400080f0c06 */
[----:B------:R-:W-:-:S04]  /*08a0*/  IADD3 R5, P0, R5, R14, RZ ;  /* 0x0000000e05057210 */ /* 0x000fc80007f1e0ff */
[----:B------:R-:W2:Y:S01]  /*08b0*/  LDG.E.64.CONSTANT R8, desc[UR6][R8.64] ;  /* 0x0000000608087981 */ /* 0x000ea2000c1e9b00 */
[----:B0-----:R-:W-:Y:S02]  /*08c0*/  IADD3.X R6, RZ, R0, RZ, P0, !PT ;  /* 0x00000000ff067210 */ /* 0x001fe400007fe4ff */
[----:B------:R-:W-:-:S03]  /*08d0*/  LEA R10, P0, R5, UR8, 0x1 ;  /* 0x00000008050a7c11 */ /* 0x000fc6000f8008ff */
[----:B------:R0:W-:Y:S01]  /*08e0*/  STL [R1+0x4], R6 ;  /* 0x0000040601007387 */ /* 0x0001e20000100800 */
[----:B------:R-:W-:-:S06]  /*08f0*/  LEA.HI.X R11, R5, UR9, R6, 0x1, P0 ;  /* 0x00000009050b7c11 */ /* 0x000fcc00080f0c06 */
[----:B------:R-:W3:Y:S01]  /*0900*/  LDG.E.64.CONSTANT R10, desc[UR6][R10.64] ;  /* 0x000000060a0a7981 */ /* 0x000ee2000c1e9b00 */
[----:B0-----:R-:W-:-:S04]  /*0910*/  IADD3 R6, R7, 0x1e00, RZ ;  /* 0x00001e0007067810 */ /* 0x001fc80007ffe0ff */
[----:B------:R-:W-:-:S05]  /*0920*/  IADD3 R6, P0, R6, R14, RZ ;  /* 0x0000000e06067210 */ /* 0x000fca0007f1e0ff */
[----:B------:R-:W-:Y:S01]  /*0930*/  IMAD.X R18, RZ, RZ, R0, P0 ;  /* 0x000000ffff127224 */ /* 0x000fe200000e0600 */
[----:B------:R-:W-:-:S04]  /*0940*/  LEA R12, P0, R6, UR8, 0x1 ;  /* 0x00000008060c7c11 */ /* 0x000fc8000f8008ff */
[----:B------:R-:W-:Y:S02]  /*0950*/  LEA.HI.X R13, R6, UR9, R18, 0x1, P0 ;  /* 0x00000009060d7c11 */ /* 0x000fe400080f0c12 */
[----:B------:R-:W-:-:S04]  /*0960*/  IADD3 R7, R7, 0x2d00, RZ ;  /* 0x00002d0007077810 */ /* 0x000fc80007ffe0ff */
[----:B------:R-:W4:Y:S01]  /*0970*/  LDG.E.64.CONSTANT R12, desc[UR6][R12.64] ;  /* 0x000000060c0c7981 */ /* 0x000f22000c1e9b00 */
[----:B------:R-:W-:-:S04]  /*0980*/  IADD3 R7, P0, R7, R14, RZ ;  /* 0x0000000e07077210 */ /* 0x000fc80007f1e0ff */
[----:B------:R-:W-:Y:S02]  /*0990*/  IADD3.X R0, RZ, R0, RZ, P0, !PT ;  /* 0x00000000ff007210 */ /* 0x000fe400007fe4ff */
[----:B------:R-:W-:-:S04]  /*09a0*/  LEA R14, P0, R7, UR8, 0x1 ;  /* 0x00000008070e7c11 */ /* 0x000fc8000f8008ff */
[----:B------:R-:W-:Y:S01]  /*09b0*/  LEA.HI.X R15, R7, UR9, R0, 0x1, P0 ;  /* 0x00000009070f7c11 */ /* 0x000fe200080f0c00 */
[----:B------:R0:W-:Y:S01]  /*09c0*/  STL [R1+0x8], R18 ;  /* 0x0000081201007387 */ /* 0x0001e20000100800 */
[----:B------:R-:W-:-:S04]  /*09d0*/  ULDC.64 UR8, c[0x0][0x220] ;  /* 0x0000880000087ab9 */ /* 0x000fc80000000a00 */
[----:B------:R-:W4:Y:S01]  /*09e0*/  LDG.E.64.CONSTANT R14, desc[UR6][R14.64] ;  /* 0x000000060e0e7981 */ /* 0x000f22000c1e9b00 */
[----:B0-----:R-:W-:-:S03]  /*09f0*/  SHF.L.U32 R18, R16, 0x1, RZ ;  /* 0x0000000110127819 */ /* 0x001fc600000006ff */
[----:B------:R0:W-:Y:S04]  /*0a00*/  STL [R1+0xc], R0 ;  /* 0x00000c0001007387 */ /* 0x0001e80000100800 */
[----:B------:R-:W4:Y:S01]  /*0a10*/  LDL R24, [R1+0x50] ;  /* 0x0000500001187983 */ /* 0x000f220000100800 */
[----:B0-----:R-:W-:Y:S02]  /*0a20*/  SHF.R.U32.HI R0, RZ, 0x1f, R16 ;  /* 0x0000001fff007819 */ /* 0x001fe40000011610 */
[C---:B------:R-:W-:Y:S02]  /*0a30*/  IADD3 R16, P0, R18.reuse, UR8, RZ ;  /* 0x0000000812107c10 */ /* 0x040fe4000ff1e0ff */
[----:B------:R-:W-:Y:S02]  /*0a40*/  IADD3 R18, P1, R18, UR10, RZ ;  /* 0x0000000a12127c10 */ /* 0x000fe4000ff3e0ff */
[----:B------:R-:W-:-:S02]  /*0a50*/  IADD3.X R17, R0, UR9, RZ, P0, !PT ;  /* 0x0000000900117c10 */ /* 0x000fc400087fe4ff */
[----:B------:R-:W-:-:S04]  /*0a60*/  IADD3.X R19, R0, UR11, RZ, P1, !PT ;  /* 0x0000000b00137c10 */ /* 0x000fc80008ffe4ff */
[----:B------:R-:W5:Y:S04]  /*0a70*/  LDG.E.64.CONSTANT R16, desc[UR6][R16.64] ;  /* 0x0000000610107981 */ /* 0x000f68000c1e9b00 */
[----:B------:R-:W5:Y:S01]  /*0a80*/  LDG.E.64.CONSTANT R18, desc[UR6][R18.64] ;  /* 0x0000000612127981 */ /* 0x000f62000c1e9b00 */
[C---:B------:R-:W-:Y:S01]  /*0a90*/  ISETP.GT.U32.AND P1, PT, R37.reuse, 0x1f, PT ;  /* 0x0000001f2500780c */ /* 0x040fe20003f24070 */
[----:B------:R-:W-:Y:S01]  /*0aa0*/  BSSY B0, `(.L_x_978) ;  /* 0x000007a000007945 */ /* 0x000fe20003800000 */
[----:B------:R-:W-:Y:S02]  /*0ab0*/  LOP3.LUT P0, RZ, R37, 0xffffffe1, RZ, 0xc0, !PT ;  /* 0xffffffe125ff7812 */ /* 0x000fe4000780c0ff */
[C---:B--2---:R-:W-:Y:S02]  /*0ac0*/  PRMT R22, R8.reuse, 0x7632, R22 ;  /* 0x0000763208167816 */ /* 0x044fe40000000016 */
[----:B------:R-:W-:-:S03]  /*0ad0*/  SHF.L.U32 R0, R8, 0x10, RZ ;  /* 0x0000001008007819 */ /* 0x000fc600000006ff */
[----:B------:R-:W-:Y:S02]  /*0ae0*/  IMAD.U32 R22, R22, 0x10000, RZ ;  /* 0x0001000016167824 */ /* 0x000fe400078e00ff */
[----:B------:R-:W-:Y:S01]  /*0af0*/  FFMA.FTZ R20, R0, R0, RZ ;  /* 0x0000000000147223 */ /* 0x000fe200000100ff */
[----:B------:R-:W-:Y:S01]  /*0b00*/  FADD.FTZ R23, RZ, R0 ;  /* 0x00000000ff177221 */ /* 0x000fe20000010000 */
[C---:B------:R-:W-:Y:S02]  /*0b10*/  SHF.L.U32 R36, R9.reuse, 0x10, RZ ;  /* 0x0000001009247819 */ /* 0x040fe400000006ff */
[----:B------:R-:W-:Y:S01]  /*0b20*/  PRMT R21, R9, 0x7632, R21 ;  /* 0x0000763209157816 */ /* 0x000fe20000000015 */
[----:B------:R-:W-:Y:S01]  /*0b30*/  FFMA.FTZ R20, R22, R22, R20 ;  /* 0x0000001616147223 */ /* 0x000fe20000010014 */
[----:B------:R-:W-:Y:S02]  /*0b40*/  FADD.FTZ R22, R23, R22 ;  /* 0x0000001617167221 */ /* 0x000fe40000010000 */
[----:B------:R-:W-:Y:S01]  /*0b50*/  SHF.L.U32 R21, R21, 0x10, RZ ;  /* 0x0000001015157819 */ /* 0x000fe200000006ff */
[----:B------:R-:W-:Y:S01]  /*0b60*/  FFMA.FTZ R20, R36, R36, R20 ;  /* 0x0000002424147223 */ /* 0x000fe20000010014 */
[----:B------:R-:W-:Y:S01]  /*0b70*/  FADD.FTZ R22, R22, R36 ;  /* 0x0000002416167221 */ /* 0x000fe20000010000 */
[----:B---3--:R-:W-:-:S02]  /*0b80*/  SHF.L.U32 R35, R10, 0x10, RZ ;  /* 0x000000100a237819 */ /* 0x008fc400000006ff */
[----:B------:R-:W-:Y:S01]  /*0b90*/  PRMT R23, R10, 0x7632, R23 ;  /* 0x000076320a177816 */ /* 0x000fe20000000017 */
[----:B------:R-:W-:Y:S01]  /*0ba0*/  FFMA.FTZ R20, R21, R21, R20 ;  /* 0x0000001515147223 */ /* 0x000fe20000010014 */
[----:B------:R-:W-:Y:S02]  /*0bb0*/  FADD.FTZ R21, R22, R21 ;  /* 0x0000001516157221 */ /* 0x000fe40000010000 */
[----:B------:R-:W-:Y:S01]  /*0bc0*/  SHF.L.U32 R23, R23, 0x10, RZ ;  /* 0x0000001017177819 */ /* 0x000fe200000006ff */
[----:B------:R-:W-:Y:S01]  /*0bd0*/  FFMA.FTZ R20, R35, R35, R20 ;  /* 0x0000002323147223 */ /* 0x000fe20000010014 */
[----:B------:R-:W-:Y:S01]  /*0be0*/  FADD.FTZ R21, R21, R35 ;  /* 0x0000002315157221 */ /* 0x000fe20000010000 */
[C---:B------:R-:W-:Y:S01]  /*0bf0*/  PRMT R22, R11.reuse, 0x7632, R22 ;  /* 0x000076320b167816 */ /* 0x040fe20000000016 */
[----:B------:R-:W-:Y:S02]  /*0c00*/  IMAD.U32 R34, R11, 0x10000, RZ ;  /* 0x000100000b227824 */ /* 0x000fe400078e00ff */
[----:B------:R-:W-:Y:S01]  /*0c10*/  FFMA.FTZ R20, R23, R23, R20 ;  /* 0x0000001717147223 */ /* 0x000fe20000010014 */
[----:B------:R-:W-:Y:S01]  /*0c20*/  FADD.FTZ R23, R21, R23 ;  /* 0x0000001715177221 */ /* 0x000fe20000010000 */
[----:B------:R-:W-:-:S02]  /*0c30*/  SHF.L.U32 R22, R22, 0x10, RZ ;  /* 0x0000001016167819 */ /* 0x000fc400000006ff */
[----:B------:R-:W-:Y:S01]  /*0c40*/  FFMA.FTZ R20, R34, R34, R20 ;  /* 0x0000002222147223 */ /* 0x000fe20000010014 */
[----:B------:R-:W-:-:S03]  /*0c50*/  FADD.FTZ R23, R23, R34 ;  /* 0x0000002217177221 */ /* 0x000fc60000010000 */
[----:B------:R-:W-:Y:S01]  /*0c60*/  FFMA.FTZ R20, R22, R22, R20 ;  /* 0x0000001616147223 */ /* 0x000fe20000010014 */
[C---:B----4-:R-:W-:Y:S02]  /*0c70*/  SHF.L.U32 R33, R12.reuse, 0x10, RZ ;  /* 0x000000100c217819 */ /* 0x050fe400000006ff */
[----:B------:R-:W-:Y:S01]  /*0c80*/  PRMT R21, R12, 0x7632, R21 ;  /* 0x000076320c157816 */ /* 0x000fe20000000015 */
[----:B------:R-:W-:Y:S02]  /*0c90*/  FADD.FTZ R22, R23, R22 ;  /* 0x0000001617167221 */ /* 0x000fe40000010000 */
[----:B------:R-:W-:Y:S01]  /*0ca0*/  FFMA.FTZ R20, R33, R33, R20 ;  /* 0x0000002121147223 */ /* 0x000fe20000010014 */
[----:B------:R-:W-:Y:S01]  /*0cb0*/  SHF.L.U32 R21, R21, 0x10, RZ ;  /* 0x0000001015157819 */ /* 0x000fe200000006ff */
[----:B------:R-:W-:Y:S01]  /*0cc0*/  FADD.FTZ R22, R22, R33 ;  /* 0x0000002116167221 */ /* 0x000fe20000010000 */
[C---:B------:R-:W-:Y:S02]  /*0cd0*/  SHF.L.U32 R32, R13.reuse, 0x10, RZ ;  /* 0x000000100d207819 */ /* 0x040fe400000006ff */
[----:B------:R-:W-:Y:S01]  /*0ce0*/  PRMT R23, R13, 0x7632, R23 ;  /* 0x000076320d177816 */ /* 0x000fe20000000017 */
[----:B------:R-:W-:Y:S01]  /*0cf0*/  FFMA.FTZ R20, R21, R21, R20 ;  /* 0x0000001515147223 */ /* 0x000fe20000010014 */
[----:B------:R-:W-:-:S03]  /*0d00*/  FADD.FTZ R21, R22, R21 ;  /* 0x0000001516157221 */ /* 0x000fc60000010000 */
[----:B------:R-:W-:Y:S02]  /*0d10*/  IMAD.U32 R23, R23, 0x10000, RZ ;  /* 0x0001000017177824 */ /* 0x000fe400078e00ff */
[----:B------:R-:W-:Y:S01]  /*0d20*/  FFMA.FTZ R20, R32, R32, R20 ;  /* 0x0000002020147223 */ /* 0x000fe20000010014 */
[----:B------:R-:W-:Y:S01]  /*0d30*/  FADD.FTZ R21, R21, R32 ;  /* 0x0000002015157221 */ /* 0x000fe20000010000 */
[C---:B------:R-:W-:Y:S02]  /*0d40*/  SHF.L.U32 R31, R14.reuse, 0x10, RZ ;  /* 0x000000100e1f7819 */ /* 0x040fe400000006ff */
[----:B------:R-:W-:Y:S01]  /*0d50*/  PRMT R22, R14, 0x7632, R22 ;  /* 0x000076320e167816 */ /* 0x000fe20000000016 */
[----:B------:R-:W-:Y:S01]  /*0d60*/  FFMA.FTZ R20, R23, R23, R20 ;  /* 0x0000001717147223 */ /* 0x000fe20000010014 */
[----:B------:R-:W-:Y:S02]  /*0d70*/  FADD.FTZ R23, R21, R23 ;  /* 0x0000001715177221 */ /* 0x000fe40000010000 */
[----:B------:R-:W-:Y:S01]  /*0d80*/  SHF.L.U32 R22, R22, 0x10, RZ ;  /* 0x0000001016167819 */ /* 0x000fe200000006ff */
[----:B------:R-:W-:Y:S01]  /*0d90*/  FFMA.FTZ R20, R31, R31, R20 ;  /* 0x0000001f1f147223 */ /* 0x000fe20000010014 */
[----:B------:R-:W-:Y:S01]  /*0da0*/  FADD.FTZ R23, R23, R31 ;  /* 0x0000001f17177221 */ /* 0x000fe20000010000 */
[----:B------:R-:W-:-:S02]  /*0db0*/  SHF.L.U32 R30, R15, 0x10, RZ ;  /* 0x000000100f1e7819 */ /* 0x000fc400000006ff */
[----:B------:R-:W-:Y:S01]  /*0dc0*/  PRMT R21, R15, 0x7632, R21 ;  /* 0x000076320f157816 */ /* 0x000fe20000000015 */
[----:B------:R-:W-:Y:S01]  /*0dd0*/  FFMA.FTZ R20, R22, R22, R20 ;  /* 0x0000001616147223 */ /* 0x000fe20000010014 */
[----:B------:R-:W-:Y:S02]  /*0de0*/  FADD.FTZ R23, R23, R22 ;  /* 0x0000001617177221 */ /* 0x000fe40000010000 */
[----:B------:R-:W-:Y:S01]  /*0df0*/  SHF.L.U32 R22, R21, 0x10, RZ ;  /* 0x0000001015167819 */ /* 0x000fe200000006ff */
[----:B------:R-:W-:Y:S01]  /*0e00*/  FFMA.FTZ R20, R30, R30, R20 ;  /* 0x0000001e1e147223 */ /* 0x000fe20000010014 */
[----:B------:R-:W-:-:S03]  /*0e10*/  FADD.FTZ R23, R23, R30 ;  /* 0x0000001e17177221 */ /* 0x000fc60000010000 */
[----:B------:R-:W-:Y:S01]  /*0e20*/  FFMA.FTZ R21, R22, R22, R20 ;  /* 0x0000001616157223 */ /* 0x000fe20000010014 */
[----:B------:R-:W-:Y:S01]  /*0e30*/  FADD.FTZ R20, R23, R22 ;  /* 0x0000001617147221 */ /* 0x000fe20000010000 */
[----:B------:R-:W-:-:S04]  /*0e40*/  CS2R R22, SRZ ;  /* 0x0000000000167805 */ /* 0x000fc8000001ff00 */
[----:B------:R0:W-:Y:S01]  /*0e50*/  STS.64 [R24], R20 ;  /* 0x0000001418007388 */ /* 0x0001e20000000a00 */
[----:B------:R-:W-:Y:S06]  /*0e60*/  BAR.SYNC.DEFER_BLOCKING 0x0 ;  /* 0x0000000000007b1d */ /* 0x000fec0000010000 */
[----:B------:R-:W-:Y:S05]  /*0e70*/  @P1 BRA `(.L_x_979) ;  /* 0x0000000000f01947 */ /* 0x000fea0003800000 */
[----:B------:R-:W2:Y:S04]  /*0e80*/  LDL R27, [R1+0x48] ;  /* 0x00004800011b7983 */ /* 0x000ea80000100800 */
[----:B------:R-:W3:Y:S04]  /*0e90*/  LDL R26, [R1+0x44] ;  /* 0x00004400011a7983 */ /* 0x000ee80000100800 */
[----:B------:R-:W4:Y:S04]  /*0ea0*/  LDL R25, [R1+0x40] ;  /* 0x0000400001197983 */ /* 0x000f280000100800 */
[----:B0-----:R-:W4:Y:S04]  /*0eb0*/  LDL R24, [R1+0x3c] ;  /* 0x00003c0001187983 */ /* 0x001f280000100800 */
[----:B--2---:R0:W1:Y:S04]  /*0ec0*/  LDS.64 R20, [R27] ;  /* 0x000000001b147984 */ /* 0x0040680000000a00 */
[----:B---3--:R2:W3:Y:S04]  /*0ed0*/  LDS.64 R22, [R26] ;  /* 0x000000001a167984 */ /* 0x0084e80000000a00 */
[----:B0-----:R-:W4:Y:S04]  /*0ee0*/  LDL R27, [R1+0x34] ;  /* 0x00003400011b7983 */ /* 0x001f280000100800 */
[----:B--2---:R-:W2:Y:S01]  /*0ef0*/  LDL R26, [R1+0x30] ;  /* 0x00003000011a7983 */ /* 0x004ea20000100800 */
[----:B-1----:R-:W-:Y:S01]  /*0f00*/  FADD.FTZ R20, RZ, R20 ;  /* 0x00000014ff147221 */ /* 0x002fe20000010000 */
[----:B------:R-:W-:-:S03]  /*0f10*/  FADD.FTZ R21, RZ, R21 ;  /* 0x00000015ff157221 */ /* 0x000fc60000010000 */
[----:B---3--:R-:W-:Y:S01]  /*0f20*/  FADD.FTZ R22, R20, R22 ;  /* 0x0000001614167221 */ /* 0x008fe20000010000 */
[----:B------:R-:W-:Y:S02]  /*0f30*/  FADD.FTZ R23, R21, R23 ;  /* 0x0000001715177221 */ /* 0x000fe40000010000 */
[----:B----4-:R0:W1:Y:S04]  /*0f40*/  LDS.64 R20, [R25] ;  /* 0x0000000019147984 */ /* 0x0100680000000a00 */
[----:B0-----:R-:W3:Y:S01]  /*0f50*/  LDL R25, [R1+0x2c] ;  /* 0x00002c0001197983 */ /* 0x001ee20000100800 */
[----:B-1----:R-:W-:Y:S01]  /*0f60*/  FADD.FTZ R22, R22, R20 ;  /* 0x0000001416167221 */ /* 0x002fe20000010000 */
[----:B------:R-:W-:Y:S02]  /*0f70*/  FADD.FTZ R23, R23, R21 ;  /* 0x0000001517177221 */ /* 0x000fe40000010000 */
[----:B------:R0:W1:Y:S04]  /*0f80*/  LDS.64 R20, [R24] ;  /* 0x0000000018147984 */ /* 0x0000680000000a00 */
[----:B0-----:R-:W4:Y:S01]  /*0f90*/  LDL R24, [R1+0x28] ;  /* 0x0000280001187983 */ /* 0x001f220000100800 */
[----:B-1----:R-:W-:-:S03]  /*0fa0*/  FADD.FTZ R22, R22, R20 ;  /* 0x0000001416167221 */ /* 0x002fc60000010000 */
[----:B------:R-:W2:Y:S01]  /*0fb0*/  LDL R20, [R1+0x38] ;  /* 0x0000380001147983 */ /* 0x000ea20000100800 */
[----:B------:R-:W-:-:S03]  /*0fc0*/  FADD.FTZ R23, R23, R21 ;  /* 0x0000001517177221 */ /* 0x000fc60000010000 */
[----:B--2---:R-:W0:Y:S02]  /*0fd0*/  LDS.64 R20, [R20] ;  /* 0x0000000014147984 */ /* 0x004e240000000a00 */
[----:B0-----:R-:W-:Y:S01]  /*0fe0*/  FADD.FTZ R22, R22, R20 ;  /* 0x0000001416167221 */ /* 0x001fe20000010000 */
[----:B------:R-:W-:Y:S02]  /*0ff0*/  FADD.FTZ R23, R23, R21 ;  /* 0x0000001517177221 */ /* 0x000fe40000010000 */
[----:B------:R0:W1:Y:S04]  /*1000*/  LDS.64 R20, [R27] ;  /* 0x000000001b147984 */ /* 0x0000680000000a00 */
[----:B0-----:R-:W2:Y:S01]  /*1010*/  LDL R27, [R1+0x1c] ;  /* 0x00001c00011b7983 */ /* 0x001ea20000100800 */
[----:B-1----:R-:W-:Y:S01]  /*1020*/  FADD.FTZ R22, R22, R20 ;  /* 0x0000001416167221 */ /* 0x002fe20000010000 */
[----:B------:R-:W-:-:S02]  /*1030*/  FADD.FTZ R23, R23, R21 ;  /* 0x0000001517177221 */ /* 0x000fc40000010000 */
[----:B------:R0:W1:Y:S04]  /*1040*/  LDS.64 R20, [R26] ;  /* 0x000000001a147984 */ /* 0x0000680000000a00 */
[----:B0-----:R-:W2:Y:S01]  /*1050*/  LDL R26, [R1+0x18] ;  /* 0x00001800011a7983 */ /* 0x001ea20000100800 */
[----:B-1----:R-:W-:Y:S01]  /*1060*/  FADD.FTZ R22, R22, R20 ;  /* 0x0000001416167221 */ /* 0x002fe20000010000 */
[----:B------:R-:W-:Y:S02]  /*1070*/  FADD.FTZ R23, R23, R21 ;  /* 0x0000001517177221 */ /* 0x000fe40000010000 */
[----:B---3--:R0:W1:Y:S04]  /*1080*/  LDS.64 R20, [R25] ;  /* 0x0000000019147984 */ /* 0x0080680000000a00 */
[----:B0-----:R-:W3:Y:S01]  /*1090*/  LDL R25, [R1+0x14] ;  /* 0x0000140001197983 */ /* 0x001ee20000100800 */
[----:B-1----:R-:W-:Y:S01]  /*10a0*/  FADD.FTZ R22, R22, R20 ;  /* 0x0000001416167221 */ /* 0x002fe20000010000 */
[----:B------:R-:W-:-:S02]  /*10b0*/  FADD.FTZ R23, R23, R21 ;  /* 0x0000001517177221 */ /* 0x000fc40000010000 */
[----:B----4-:R0:W1:Y:S04]  /*10c0*/  LDS.64 R20, [R24] ;  /* 0x0000000018147984 */ /* 0x0100680000000a00 */
[----:B0-----:R-:W4:Y:S01]  /*10d0*/  LDL R24, [R1+0x10] ;  /* 0x0000100001187983 */ /* 0x001f220000100800 */
[----:B-1----:R-:W-:-:S03]  /*10e0*/  FADD.FTZ R22, R22, R20 ;  /* 0x0000001416167221 */ /* 0x002fc60000010000 */
[----:B------:R-:W2:Y:S01]  /*10f0*/  LDL R20, [R1+0x24] ;  /* 0x0000240001147983 */ /* 0x000ea20000100800 */
[----:B------:R-:W-:-:S03]  /*1100*/  FADD.FTZ R23, R23, R21 ;  /* 0x0000001517177221 */ /* 0x000fc60000010000 */
[----:B--2---:R-:W0:Y:S02]  /*1110*/  LDS.64 R20, [R20] ;  /* 0x0000000014147984 */ /* 0x004e240000000a00 */
[----:B0-----:R-:W-:Y:S02]  /*1120*/  FADD.FTZ R22, R22, R20 ;  /* 0x0000001416167221 */ /* 0x001fe40000010000 */
[----:B------:R-:W2:Y:S01]  /*1130*/  LDL R20, [R1+0x20] ;  /* 0x0000200001147983 */ /* 0x000ea20000100800 */
[----:B------:R-:W-:-:S03]  /*1140*/  FADD.FTZ R23, R23, R21 ;  /* 0x0000001517177221 */ /* 0x000fc60000010000 */
[----:B--2---:R-:W0:Y:S02]  /*1150*/  LDS.64 R20, [R20] ;  /* 0x0000000014147984 */ /* 0x004e240000000a00 */
[----:B0-----:R-:W-:Y:S01]  /*1160*/  FADD.FTZ R22, R22, R20 ;  /* 0x0000001416167221 */ /* 0x001fe20000010000 */
[----:B------:R-:W-:Y:S02]  /*1170*/  FADD.FTZ R23, R23, R21 ;  /* 0x0000001517177221 */ /* 0x000fe40000010000 */
[----:B------:R-:W0:Y:S02]  /*1180*/  LDS.64 R20, [R27] ;  /* 0x000000001b147984 */ /* 0x000e240000000a00 */
[----:B0-----:R-:W-:Y:S01]  /*1190*/  FADD.FTZ R22, R22, R20 ;  /* 0x0000001416167221 */ /* 0x001fe20000010000 */
[----:B------:R-:W-:Y:S02]  /*11a0*/  FADD.FTZ R23, R23, R21 ;  /* 0x0000001517177221 */ /* 0x000fe40000010000 */
[----:B------:R-:W0:Y:S02]  /*11b0*/  LDS.64 R20, [R26] ;  /* 0x000000001a147984 */ /* 0x000e240000000a00 */
[----:B0-----:R-:W-:Y:S01]  /*11c0*/  FADD.FTZ R22, R22, R20 ;  /* 0x0000001416167221 */ /* 0x001fe20000010000 */
[----:B------:R-:W-:-:S02]  /*11d0*/  FADD.FTZ R23, R23, R21 ;  /* 0x0000001517177221 */ /* 0x000fc40000010000 */
[----:B---3--:R-:W0:Y:S02]  /*11e0*/  LDS.64 R20, [R25] ;  /* 0x0000000019147984 */ /* 0x008e240000000a00 */
[----:B0-----:R-:W-:Y:S01]  /*11f0*/  FADD.FTZ R22, R22, R20 ;  /* 0x0000001416167221 */ /* 0x001fe20000010000 */
[----:B------:R-:W-:Y:S02]  /*1200*/  FADD.FTZ R23, R23, R21 ;  /* 0x0000001517177221 */ /* 0x000fe40000010000 */
[----:B----4-:R-:W0:Y:S02]  /*1210*/  LDS.64 R20, [R24] ;  /* 0x0000000018147984 */ /* 0x010e240000000a00 */
[----:B0-----:R-:W-:Y:S01]  /*1220*/  FADD.FTZ R22, R22, R20 ;  /* 0x0000001416167221 */ /* 0x001fe20000010000 */
[----:B------:R-:W-:-:S07]  /*1230*/  FADD.FTZ R23, R23, R21 ;  /* 0x0000001517177221 */ /* 0x000fce0000010000 */
.L_x_979:
[----:B------:R-:W-:Y:S05]  /*1240*/  BSYNC B0 ;  /* 0x0000000000007941 */ /* 0x000fea0003800000 */
.L_x_978:
[----:B0-----:R-:W0:Y:S01]  /*1250*/  S2R R20, SR_TID.X ;  /* 0x0000000000147919 */ /* 0x001e220000002100 */
[----:B------:R-:W1:Y:S01]  /*1260*/  @!P0 LDC R21, c[0x0][0x10] ;  /* 0x00000400ff158b82 */ /* 0x000e620000000800 */
[C---:B------:R-:W-:Y:S01]  /*1270*/  ISETP.NE.AND P2, PT, R37.reuse, RZ, PT ;  /* 0x000000ff2500720c */ /* 0x040fe20003f45270 */
[----:B------:R-:W2:Y:S01]  /*1280*/  SHFL.BFLY PT, R25, R22, 0x1, 0x1f ;  /* 0x0c201f0016197f89 */ /* 0x000ea200000e0000 */
[----:B------:R-:W-:-:S03]  /*1290*/  ISETP.GT.U32.AND P1, PT, R37, 0xff, PT ;  /* 0x000000ff2500780c */ /* 0x000fc60003f24070 */
[----:B------:R-:W3:Y:S02]  /*12a0*/  SHFL.BFLY PT, R24, R23, 0x1, 0x1f ;  /* 0x0c201f0017187f89 */ /* 0x000ee400000e0000 */
[----:B------:R-:W4:Y:S01]  /*12b0*/  @!P0 LDC.64 R26, c[0x0][0x248] ;  /* 0x00009200ff1a8b82 */ /* 0x000f220000000a00 */
[----:B-1----:R-:W-:Y:S02]  /*12c0*/  @!P0 IMAD R21, R21, UR4, R28 ;  /* 0x0000000415158c24 */ /* 0x002fe4000f8e021c */
[----:B--2---:R-:W-:Y:S01]  /*12d0*/  FADD.FTZ R22, R25, R22 ;  /* 0x0000001619167221 */ /* 0x004fe20000010000 */
[----:B0-----:R-:W-:Y:S01]  /*12e0*/  SHF.R.U32.HI R20, RZ, 0x1, R20 ;  /* 0x00000001ff147819 */ /* 0x001fe20000011614 */
[----:B---3--:R-:W-:-:S04]  /*12f0*/  FADD.FTZ R23, R24, R23 ;  /* 0x0000001718177221 */ /* 0x008fc80000010000 */
[----:B------:R-:W-:-:S05]  /*1300*/  @!P0 IMAD.SHL.U32 R20, R20, 0x80, RZ ;  /* 0x0000008014148824 */ /* 0x000fca00078e00ff */
[----:B------:R-:W-:-:S04]  /*1310*/  @!P0 LOP3.LUT R20, R20, 0xffffff80, R29, 0xe2, !PT ;  /* 0xffffff8014148812 */ /* 0x000fc800078ee21d */
[----:B------:R-:W-:-:S04]  /*1320*/  @!P0 LEA R20, R21, R20, 0xb ;  /* 0x0000001415148211 */ /* 0x000fc800078e58ff */
[----:B------:R-:W-:-:S05]  /*1330*/  @!P0 SHF.L.U32 R20, R20, 0x1, RZ ;  /* 0x0000000114148819 */ /* 0x000fca00000006ff */
[----:B----4-:R-:W-:Y:S01]  /*1340*/  @!P0 IMAD.WIDE.U32 R20, R20, 0x4, R26 ;  /* 0x0000000414148825 */ /* 0x010fe200078e001a */
[----:B------:R-:W-:-:S04]  /*1350*/  CS2R R26, SRZ ;  /* 0x00000000001a7805 */ /* 0x000fc8000001ff00 */
[----:B------:R0:W-:Y:S01]  /*1360*/  @!P0 STG.E.64 desc[UR6][R20.64], R22 ;  /* 0x0000001614008986 */ /* 0x0001e2000c101b06 */
[----:B------:R-:W-:Y:S06]  /*1370*/  BAR.SYNC.DEFER_BLOCKING 0x0 ;  /* 0x0000000000007b1d */ /* 0x000fec0000010000 */
[----:B------:R-:W-:Y:S05]  /*1380*/  @P2 BRA `(.L_x_980) ;  /* 0x00000000003c2947 */ /* 0x000fea0003800000 */
[----:B0-----:R-:W0:Y:S01]  /*1390*/  LDC.64 R20, c[0x0][0x250] ;  /* 0x00009400ff147b82 */ /* 0x001e220000000a00 */
[----:B------:R-:W-:Y:S02]  /*13a0*/  ISETP.NE.AND P0, PT, R29, RZ, PT ;  /* 0x000000ff1d00720c */ /* 0x000fe40003f05270 */
[----:B------:R-:W-:-:S04]  /*13b0*/  MOV R22, 0x7fffff81 ;  /* 0x7fffff8100167802 */ /* 0x000fc80000000f00 */
[----:B------:R-:W-:Y:S01]  /*13c0*/  SEL R22, R22, 0x1, !P0 ;  /* 0x0000000116167807 */ /* 0x000fe20004000000 */
[----:B0-----:R-:W-:Y:S01]  /*13d0*/  IMAD.WIDE.U32 R20, R28, 0x4, R20 ;  /* 0x000000041c147825 */ /* 0x001fe200078e0014 */
[----:B------:R-:W-:Y:S06]  /*13e0*/  MEMBAR.ALL.GPU ;  /* 0x0000000000007992 */ /* 0x000fec000000a000 */
[----:B------:R-:W-:-:S00]  /*13f0*/  ERRBAR ;  /* 0x00000000000079ab */ /* 0x000fc00000000000 */
[----:B------:R-:W-:Y:S06]  /*1400*/  CGAERRBAR ;  /* 0x00000000000075ab */ /* 0x000fec0000000000 */
[----:B------:R0:W5:Y:S02]  /*1410*/  ATOM.E.ADD.STRONG.GPU PT, R22, desc[UR6][R20.64], R22 ;  /* 0x000000161416798a */ /* 0x00016400081ee1c6 */
.L_x_981:
[----:B------:R-:W2:Y:S04]  /*1420*/  LD.E.STRONG.GPU R23, desc[UR6][R20.64] ;  /* 0x0000000614177980 */ /* 0x000ea8000c10f900 */
[----:B--2---:R-:W-:Y:S01]  /*1430*/  CCTL.IVALL ;  /* 0x00000000ff00798f */ /* 0x004fe20002000000 */
[----:B------:R-:W-:Y:S05]  /*1440*/  YIELD ;  /* 0x0000000000007946 */ /* 0x000fea0003800000 */
[----:B-----5:R-:W-:-:S04]  /*1450*/  LOP3.LUT R23, R23, R22, RZ, 0x3c, !PT ;  /* 0x0000001617177212 */ /* 0x020fc800078e3cff */
[----:B------:R-:W-:-:S13]  /*1460*/  ISETP.GT.AND P0, PT, R23, -0x1, PT ;  /* 0xffffffff1700780c */ /* 0x000fda0003f04270 */
[----:B------:R-:W-:Y:S05]  /*1470*/  @P0 BRA `(.L_x_981) ;  /* 0xfffffffc00e80947 */ /* 0x000fea000383ffff */
.L_x_980:
[----:B------:R-:W-:Y:S05]  /*1480*/  WARPSYNC.ALL ;  /* 0x0000000000007948 */ /* 0x000fea0003800000 */
[----:B------:R-:W-:Y:S06]  /*1490*/  BAR.SYNC.DEFER_BLOCKING 0x0 ;  /* 0x0000000000007b1d */ /* 0x000fec0000010000 */
[----:B------:R-:W-:Y:S04]  /*14a0*/  BSSY B0, `(.L_x_982) ;  /* 0x0000036000007945 */ /* 0x000fe80003800000 */
[----:B------:R-:W-:Y:S05]  /*14b0*/  @P1 BRA `(.L_x_983) ;  /* 0x0000000000d01947 */ /* 0x000fea0003800000 */
[----:B0-----:R-:W0:Y:S01]  /*14c0*/  S2R R23, SR_TID.X ;  /* 0x0000000000177919 */ /* 0x001e220000002100 */
[----:B------:R-:W1:Y:S01]  /*14d0*/  LDC R20, c[0x0][0x10] ;  /* 0x00000400ff147b82 */ /* 0x000e620000000800 */
[----:B------:R-:W1:Y:S01]  /*14e0*/  S2R R25, SR_CTAID.Y ;  /* 0x0000000000197919 */ /* 0x000e620000002600 */
[----:B------:R2:W-:Y:S06]  /*14f0*/  STL.64 [R1+0x58], R2 ;  /* 0x0000580201007387 */ /* 0x0005ec0000100a00 */
[----:B--2---:R-:W2:Y:S01]  /*1500*/  LDC.64 R2, c[0x0][0x248] ;  /* 0x00009200ff027b82 */ /* 0x004ea20000000a00 */
[----:B0-----:R-:W-:-:S02]  /*1510*/  SHF.L.U32 R24, R23, 0x3, RZ ;  /* 0x0000000317187819 */ /* 0x001fc400000006ff */
[----:B------:R-:W-:Y:S02]  /*1520*/  LOP3.LUT R22, R23, 0xf, RZ, 0xc0, !PT ;  /* 0x0000000f17167812 */ /* 0x000fe400078ec0ff */
[----:B------:R-:W-:Y:S01]  /*1530*/  LOP3.LUT R21, R24, 0x7fffff80, RZ, 0xc0, !PT ;  /* 0x7fffff8018157812 */ /* 0x000fe200078ec0ff */
[----:B-1----:R-:W-:-:S04]  /*1540*/  IMAD R20, R20, UR4, R25 ;  /* 0x0000000414147c24 */ /* 0x002fc8000f8e0219 */
[----:B------:R-:W-:-:S05]  /*1550*/  IMAD R20, R20, 0x800, R21 ;  /* 0x0000080014147824 */ /* 0x000fca00078e0215 */
[----:B------:R-:W-:-:S04]  /*1560*/  IADD3 R20, R20, R22, RZ ;  /* 0x0000001614147210 */ /* 0x000fc80007ffe0ff */
[----:B------:R-:W-:-:S04]  /*1570*/  SHF.L.U32 R28, R20, 0x1, RZ ;  /* 0x00000001141c7819 */ /* 0x000fc800000006ff */
[C---:B------:R-:W-:Y:S01]  /*1580*/  IADD3 R26, R28.reuse, 0x20, RZ ;  /* 0x000000201c1a7810 */ /* 0x040fe20007ffe0ff */
[C---:B--2---:R-:W-:Y:S01]  /*1590*/  IMAD.WIDE.U32 R22, R28.reuse, 0x4, R2 ;  /* 0x000000041c167825 */ /* 0x044fe200078e0002 */
[----:B------:R-:W-:-:S03]  /*15a0*/  IADD3 R24, R28, 0x40, RZ ;  /* 0x000000401c187810 */ /* 0x000fc60007ffe0ff */
[--C-:B------:R-:W-:Y:S02]  /*15b0*/  IMAD.WIDE.U32 R26, R26, 0x4, R2.reuse ;  /* 0x000000041a1a7825 */ /* 0x100fe400078e0002 */
[----:B------:R-:W2:Y:S02]  /*15c0*/  LDG.E.64 R22, desc[UR6][R22.64] ;  /* 0x0000000616167981 */ /* 0x000ea4000c1e1b00 */
[--C-:B------:R-:W-:Y:S02]  /*15d0*/  IMAD.WIDE.U32 R24, R24, 0x4, R2.reuse ;  /* 0x0000000418187825 */ /* 0x100fe400078e0002 */
[----:B------:R-:W3:Y:S02]  /*15e0*/  LDG.E.64 R26, desc[UR6][R26.64] ;  /* 0x000000061a1a7981 */ /* 0x000ee4000c1e1b00 */
[----:B------:R-:W-:Y:S02]  /*15f0*/  VIADD R20, R28, 0x60 ;  /* 0x000000601c147836 */ /* 0x000fe40000000000 */
[----:B------:R-:W4:Y:S02]  /*1600*/  LDG.E.64 R24, desc[UR6][R24.64] ;  /* 0x0000000618187981 */ /* 0x000f24000c1e1b00 */
[----:B------:R-:W-:-:S06]  /*1610*/  IMAD.WIDE.U32 R20, R20, 0x4, R2 ;  /* 0x0000000414147825 */ /* 0x000fcc00078e0002 */
[----:B------:R-:W4:Y:S01]  /*1620*/  LDG.E.64 R20, desc[UR6][R20.64] ;  /* 0x0000000614147981 */ /* 0x000f22000c1e1b00 */
[----:B------:R-:W-:Y:S01]  /*1630*/  IADD3 R29, R28, 0xc0, RZ ;  /* 0x000000c01c1d7810 */ /* 0x000fe20007ffe0ff */
[----:B--2---:R-:W-:Y:S01]  /*1640*/  FADD.FTZ R22, RZ, R22 ;  /* 0x00000016ff167221 */ /* 0x004fe20000010000 */
[----:B------:R-:W-:-:S03]  /*1650*/  FADD.FTZ R23, RZ, R23 ;  /* 0x00000017ff177221 */ /* 0x000fc60000010000 */
[----:B---3--:R-:W-:Y:S01]  /*1660*/  FADD.FTZ R22, R26, R22 ;  /* 0x000000161a167221 */ /* 0x008fe20000010000 */
[----:B------:R-:W-:-:S03]  /*1670*/  FADD.FTZ R23, R27, R23 ;  /* 0x000000171b177221 */ /* 0x000fc60000010000 */
[----:B----4-:R-:W-:Y:S01]  /*1680*/  FADD.FTZ R22, R24, R22 ;  /* 0x0000001618167221 */ /* 0x010fe20000010000 */
[----:B------:R-:W-:Y:S01]  /*1690*/  IADD3 R24, R28, 0x80, RZ ;  /* 0x000000801c187810 */ /* 0x000fe20007ffe0ff */
[----:B------:R-:W-:-:S04]  /*16a0*/  FADD.FTZ R37, R25, R23 ;  /* 0x0000001719257221 */ /* 0x000fc80000010000 */
[----:B------:R-:W-:-:S04]  /*16b0*/  IMAD.WIDE.U32 R24, R24, 0x4, R2 ;  /* 0x0000000418187825 */ /* 0x000fc800078e0002 */
[----:B------:R-:W-:Y:S01]  /*16c0*/  FADD.FTZ R20, R20, R22 ;  /* 0x0000001614147221 */ /* 0x000fe20000010000 */
[C---:B------:R-:W-:Y:S02]  /*16d0*/  IADD3 R22, R28.reuse, 0xa0, RZ ;  /* 0x000000a01c167810 */ /* 0x040fe40007ffe0ff */
[----:B------:R-:W-:Y:S01]  /*16e0*/  IADD3 R26, R28, 0xe0, RZ ;  /* 0x000000e01c1a7810 */ /* 0x000fe20007ffe0ff */
[----:B------:R-:W2:Y:S02]  /*16f0*/  LDG.E.64 R24, desc[UR6][R24.64] ;  /* 0x0000000618187981 */ /* 0x000ea4000c1e1b00 */
[----:B------:R-:W-:-:S04]  /*1700*/  IMAD.WIDE.U32 R22, R22, 0x4, R2 ;  /* 0x0000000416167825 */ /* 0x000fc800078e0002 */
[--C-:B------:R-:W-:Y:S02]  /*1710*/  IMAD.WIDE.U32 R28, R29, 0x4, R2.reuse ;  /* 0x000000041d1c7825 */ /* 0x100fe400078e0002 */
[----:B------:R-:W3:Y:S02]  /*1720*/  LDG.E.64 R22, desc[UR6][R22.64] ;  /* 0x0000000616167981 */ /* 0x000ee4000c1e1b00 */
[----:B------:R-:W-:Y:S02]  /*1730*/  IMAD.WIDE.U32 R26, R26, 0x4, R2 ;  /* 0x000000041a1a7825 */ /* 0x000fe400078e0002 */
        /* <DEDUP_REMOVED lines=11> */
[----:B-1----:R-:W-:-:S07]  /*17f0*/  FADD.FTZ R27, R27, R21 ;  /* 0x000000151b1b7221 */ /* 0x002fce0000010000 */
.L_x_983:
[----:B------:R-:W-:Y:S05]  /*1800*/  BSYNC B0 ;  /* 0x0000000000007941 */ /* 0x000fea0003800000 */
.L_x_982:
[----:B0-----:R-:W0:Y:S01]  /*1810*/  SHFL.BFLY PT, R21, R26, 0x8, 0x1f ;  /* 0x0d001f001a157f89 */ /* 0x001e2200000e0000 */
[----:B------:R-:W-:Y:S01]  /*1820*/  ULDC.64 UR8, c[0x0][0x240] ;  /* 0x0000900000087ab9 */ /* 0x000fe20000000a00 */
[----:B------:R-:W-:Y:S01]  /*1830*/  PRMT R12, R10, 0x7632, R12 ;  /* 0x000076320a0c7816 */ /* 0x000fe2000000000c */
[----:B------:R-:W-:Y:S01]  /*1840*/  BSSY B0, `(.L_x_984) ;  /* 0x0000038000007945 */ /* 0x000fe20003800000 */
[----:B------:R-:W1:Y:S01]  /*1850*/  SHFL.BFLY PT, R20, R27, 0x8, 0x1f ;  /* 0x0d001f001b147f89 */ /* 0x000e6200000e0000 */
[----:B------:R-:W-:Y:S02]  /*1860*/  ISETP.EQ.U32.AND P1, PT, RZ, UR8, PT ;  /* 0x00000008ff007c0c */ /* 0x000fe4000bf22070 */
[----:B------:R-:W-:Y:S01]  /*1870*/  PRMT R13, R11, 0x7632, R13 ;  /* 0x000076320b0d7816 */ /* 0x000fe2000000000d */
[----:B------:R-:W2:Y:S01]  /*1880*/  S2R R29, SR_TID.X ;  /* 0x00000000001d7919 */ /* 0x000ea20000002100 */
[----:B------:R-:W-:Y:S02]  /*1890*/  PRMT R14, R12, 0x7632, R14 ;  /* 0x000076320c0e7816 */ /* 0x000fe4000000000e */
[----:B------:R-:W-:Y:S01]  /*18a0*/  PRMT R15, R13, 0x7632, R15 ;  /* 0x000076320d0f7816 */ /* 0x000fe2000000000f */
[----:B------:R-:W3:Y:S01]  /*18b0*/  S2R R28, SR_TID.X ;  /* 0x00000000001c7919 */ /* 0x000ee20000002100 */
[----:B-----5:R-:W-:Y:S01]  /*18c0*/  PRMT R25, R17, 0x7632, R25 ;  /* 0x0000763211197816 */ /* 0x020fe20000000019 */
[----:B0-----:R-:W-:Y:S01]  /*18d0*/  FADD.FTZ R26, R21, R26 ;  /* 0x0000001a151a7221 */ /* 0x001fe20000010000 */
[----:B-1----:R-:W-:-:S04]  /*18e0*/  FADD.FTZ R20, R20, R27 ;  /* 0x0000001b14147221 */ /* 0x002fc80000010000 */
[----:B------:R-:W0:Y:S01]  /*18f0*/  SHFL.BFLY PT, R21, R26, 0x4, 0x1f ;  /* 0x0c801f001a157f89 */ /* 0x000e2200000e0000 */
[----:B------:R-:W-:-:S03]  /*1900*/  PRMT R27, R19, 0x7632, R27 ;  /* 0x00007632131b7816 */ /* 0x000fc6000000001b */
[----:B------:R-:W1:Y:S01]  /*1910*/  SHFL.BFLY PT, R22, R20, 0x4, 0x1f ;  /* 0x0c801f0014167f89 */ /* 0x000e6200000e0000 */
[----:B--2---:R-:W-:Y:S02]  /*1920*/  SHF.R.U32.HI R37, RZ, 0x1, R29 ;  /* 0x00000001ff257819 */ /* 0x004fe4000001161d */
[----:B------:R-:W2:Y:S01]  /*1930*/  S2R R29, SR_CTAID.X ;  /* 0x00000000001d7919 */ /* 0x000ea20000002500 */
[----:B---3--:R-:W-:Y:S01]  /*1940*/  LOP3.LUT P0, RZ, R28, 0xffffff0f, RZ, 0xc0, !PT ;  /* 0xffffff0f1cff7812 */ /* 0x008fe2000780c0ff */
[----:B0-----:R-:W-:Y:S01]  /*1950*/  FADD.FTZ R21, R26, R21 ;  /* 0x000000151a157221 */ /* 0x001fe20000010000 */
[----:B------:R-:W-:Y:S01]  /*1960*/  PRMT R26, R18, 0x7632, R26 ;  /* 0x00007632121a7816 */ /* 0x000fe2000000001a */
[----:B-1----:R-:W-:-:S03]  /*1970*/  FADD.FTZ R22, R20, R22 ;  /* 0x0000001614167221 */ /* 0x002fc60000010000 */
[----:B------:R-:W0:Y:S04]  /*1980*/  SHFL.BFLY PT, R23, R21, 0x2, 0x1f ;  /* 0x0c401f0015177f89 */ /* 0x000e2800000e0000 */
[----:B------:R-:W1:Y:S01]  /*1990*/  SHFL.BFLY PT, R20, R22, 0x2, 0x1f ;  /* 0x0c401f0016147f89 */ /* 0x000e6200000e0000 */
[----:B0-----:R-:W-:Y:S01]  /*19a0*/  FADD.FTZ R23, R21, R23 ;  /* 0x0000001715177221 */ /* 0x001fe20000010000 */
[----:B-1----:R-:W-:-:S04]  /*19b0*/  FADD.FTZ R22, R22, R20 ;  /* 0x0000001416167221 */ /* 0x002fc80000010000 */
[----:B------:R-:W0:Y:S04]  /*19c0*/  SHFL.BFLY PT, R21, R23, 0x1, 0x1f ;  /* 0x0c201f0017157f89 */ /* 0x000e2800000e0000 */
[----:B------:R-:W1:Y:S01]  /*19d0*/  SHFL.BFLY PT, R24, R22, 0x1, 0x1f ;  /* 0x0c201f0016187f89 */ /* 0x000e6200000e0000 */
[----:B0-----:R-:W-:Y:S01]  /*19e0*/  FADD.FTZ R20, R23, R21 ;  /* 0x0000001517147221 */ /* 0x001fe20000010000 */
[----:B------:R-:W-:-:S03]  /*19f0*/  PRMT R23, R9, 0x7632, R23 ;  /* 0x0000763209177816 */ /* 0x000fc60000000017 */
[----:B------:R-:W-:Y:S01]  /*1a00*/  @!P0 FMUL.FTZ R20, R20, 1.6276042515528388321e-05 ;  /* 0x3788888914148820 */ /* 0x000fe20000410000 */
[----:B-1----:R-:W-:Y:S01]  /*1a10*/  FADD.FTZ R24, R22, R24 ;  /* 0x0000001816187221 */ /* 0x002fe20000010000 */
[----:B------:R-:W-:Y:S02]  /*1a20*/  @!P0 LOP3.LUT R22, R37, 0x7ffffff8, RZ, 0xc0, !PT ;  /* 0x7ffffff825168812 */ /* 0x000fe400078ec0ff */
[----:B------:R-:W-:-:S04]  /*1a30*/  @!P0 FMUL.FTZ R21, R20, R20 ;  /* 0x0000001414158220 */ /* 0x000fc80000410000 */
[----:B------:R-:W-:Y:S01]  /*1a40*/  @!P0 FFMA.FTZ R21, R24, 1.6276042515528388321e-05, -R21 ;  /* 0x3788888918158823 */ /* 0x000fe20000010815 */
[----:B------:R-:W-:-:S04]  /*1a50*/  PRMT R24, R16, 0x7632, R24 ;  /* 0x0000763210187816 */ /* 0x000fc80000000018 */
[----:B------:R-:W-:-:S05]  /*1a60*/  @!P0 FMNMX.FTZ R21, RZ, R21, !PT ;  /* 0x00000015ff158209 */ /* 0x000fca0007810000 */
[----:B------:R0:W-:Y:S01]  /*1a70*/  @!P0 STS.64 [R22+UR5], R20 ;  /* 0x0000001416008988 */ /* 0x0001e20008000a05 */
[----:B------:R-:W-:Y:S01]  /*1a80*/  BAR.SYNC.DEFER_BLOCKING 0x0 ;  /* 0x0000000000007b1d */ /* 0x000fe20000010000 */
[----:B--2---:R-:W-:-:S04]  /*1a90*/  LOP3.LUT P0, RZ, R29, 0x7f, RZ, 0xc0, !PT ;  /* 0x0000007f1dff7812 */ /* 0x004fc8000780c0ff */
[----:B------:R-:W-:Y:S02]  /*1aa0*/  ISETP.GT.U32.OR P0, PT, R28, 0xf, P0 ;  /* 0x0000000f1c00780c */ /* 0x000fe40000704470 */
[----:B0-----:R-:W-:Y:S02]  /*1ab0*/  PRMT R22, R8, 0x7632, R22 ;  /* 0x0000763208167816 */ /* 0x001fe40000000016 */
[----:B------:R-:W-:Y:S02]  /*1ac0*/  ISETP.EQ.OR.EX P0, PT, RZ, UR9, P0, P1 ;  /* 0x00000009ff007c0c */ /* 0x000fe40008702710 */
[----:B------:R-:W-:Y:S02]  /*1ad0*/  PRMT R20, R14, 0x7632, R20 ;  /* 0x000076320e147816 */ /* 0x000fe40000000014 */
[----:B------:R-:W-:-:S09]  /*1ae0*/  PRMT R21, R15, 0x7632, R21 ;  /* 0x000076320f157816 */ /* 0x000fd20000000015 */
[----:B------:R-:W-:Y:S05]  /*1af0*/  @P0 BRA `(.L_x_985) ;  /* 0x0000000000300947 */ /* 0x000fea0003800000 */
[----:B------:R-:W0:Y:S02]  /*1b00*/  S2R R29, SR_CTAID.Y ;  /* 0x00000000001d7919 */ /* 0x000e240000002600 */
[----:B0-----:R-:W-:-:S05]  /*1b10*/  IMAD.SHL.U32 R29, R29, 0x10, RZ ;  /* 0x000000101d1d7824 */ /* 0x001fca00078e00ff */
[----:B------:R-:W-:-:S04]  /*1b20*/  LOP3.LUT R29, R29, 0x10, RZ, 0xc0, !PT ;  /* 0x000000101d1d7812 */ /* 0x000fc800078ec0ff */
[----:B------:R-:W-:Y:S02]  /*1b30*/  IADD3 R9, R29, R28, RZ ;  /* 0x0000001c1d097210 */ /* 0x000fe40007ffe0ff */
[----:B------:R-:W-:Y:S02]  /*1b40*/  SHF.L.U32 R28, R28, 0x3, RZ ;  /* 0x000000031c1c7819 */ /* 0x000fe400000006ff */
[----:B------:R-:W-:Y:S02]  /*1b50*/  SHF.R.S32.HI R10, RZ, 0x1f, R9 ;  /* 0x0000001fff0a7819 */ /* 0x000fe40000011409 */
[----:B------:R-:W-:-:S04]  /*1b60*/  LEA R9, P0, R2, R9, 0x5 ;  /* 0x0000000902097211 */ /* 0x000fc800078028ff */
[----:B------:R-:W-:Y:S02]  /*1b70*/  LEA.HI.X R10, R2, R10, R3, 0x5, P0 ;  /* 0x0000000a020a7211 */ /* 0x000fe400000f2c03 */
[----:B------:R-:W-:-:S04]  /*1b80*/  LEA R8, P0, R9, UR8, 0x3 ;  /* 0x0000000809087c11 */ /* 0x000fc8000f8018ff */
[----:B------:R-:W-:Y:S02]  /*1b90*/  LEA.HI.X R9, R9, UR9, R10, 0x3, P0 ;  /* 0x0000000909097c11 */ /* 0x000fe400080f1c0a */
[----:B------:R-:W0:Y:S04]  /*1ba0*/  LDS.64 R10, [R28+UR5] ;  /* 0x000000051c0a7984 */ /* 0x000e280008000a00 */
[----:B0-----:R0:W-:Y:S03]  /*1bb0*/  STG.E.64 desc[UR6][R8.64], R10 ;  /* 0x0000000a08007986 */ /* 0x0011e6000c101b06 */
.L_x_985:
[----:B------:R-:W-:Y:S05]  /*1bc0*/  BSYNC B0 ;  /* 0x0000000000007941 */ /* 0x000fea0003800000 */
.L_x_984:
[----:B0-----:R-:W2:Y:S01]  /*1bd0*/  LDL R8, [R1+0x4c] ;  /* 0x00004c0001087983 */ /* 0x001ea20000100800 */
[----:B------:R-:W-:-:S03]  /*1be0*/  ULDC UR8, c[0x0][0x230] ;  /* 0x00008c0000087ab9 */ /* 0x000fc60000000800 */
[----:B------:R-:W3:Y:S01]  /*1bf0*/  LDL.LU R29, [R1] ;  /* 0x00000000011d7983 */ /* 0x000ee20000300800 */
[----:B------:R-:W-:Y:S01]  /*1c00*/  SHF.L.U32 R22, R22, 0x10, RZ ;  /* 0x0000001016167819 */ /* 0x000fe200000006ff */
[----:B------:R-:W-:Y:S01]  /*1c10*/  IMAD.U32 R18, R18, 0x10000, RZ ;  /* 0x0001000012127824 */ /* 0x000fe200078e00ff */
[----:B------:R-:W-:Y:S01]  /*1c20*/  SHF.L.U32 R16, R16, 0x10, RZ ;  /* 0x0000001010107819 */ /* 0x000fe200000006ff */
[----:B------:R-:W-:Y:S01]  /*1c30*/  IMAD.U32 R19, R19, 0x10000, RZ ;  /* 0x0001000013137824 */ /* 0x000fe200078e00ff */
[----:B------:R-:W-:Y:S01]  /*1c40*/  SHF.L.U32 R24, R24, 0x10, RZ ;  /* 0x0000001018187819 */ /* 0x000fe200000006ff */
[----:B------:R-:W4:Y:S01]  /*1c50*/  LDL.LU R37, [R1+0x4] ;  /* 0x0000040001257983 */ /* 0x000f220000300800 */
[----:B------:R-:W-:Y:S02]  /*1c60*/  SHF.L.U32 R26, R26, 0x10, RZ ;  /* 0x000000101a1a7819 */ /* 0x000fe400000006ff */
[----:B------:R-:W-:Y:S02]  /*1c70*/  SHF.L.U32 R17, R17, 0x10, RZ ;  /* 0x0000001011117819 */ /* 0x000fe400000006ff */
[----:B------:R-:W-:-:S02]  /*1c80*/  SHF.L.U32 R23, R23, 0x10, RZ ;  /* 0x0000001017177819 */ /* 0x000fc400000006ff */
[----:B------:R-:W-:Y:S02]  /*1c90*/  SHF.L.U32 R25, R25, 0x10, RZ ;  /* 0x0000001019197819 */ /* 0x000fe400000006ff */
[----:B------:R-:W-:Y:S01]  /*1ca0*/  SHF.L.U32 R27, R27, 0x10, RZ ;  /* 0x000000101b1b7819 */ /* 0x000fe200000006ff */
[----:B--2---:R-:W0:Y:S02]  /*1cb0*/  LDS.64 R8, [R8] ;  /* 0x0000000008087984 */ /* 0x004e240000000a00 */
[----:B0-----:R-:W-:Y:S01]  /*1cc0*/  FADD.FTZ R9, R9, UR8 ;  /* 0x0000000809097e21 */ /* 0x001fe20008010000 */
[----:B------:R-:W-:Y:S01]  /*1cd0*/  FADD.FTZ R0, R0, -R8 ;  /* 0x8000000800007221 */ /* 0x000fe20000010000 */
[----:B------:R-:W-:Y:S01]  /*1ce0*/  FADD.FTZ R22, -R8, R22 ;  /* 0x0000001608167221 */ /* 0x000fe20000010100 */
[--C-:B------:R-:W-:Y:S01]  /*1cf0*/  FADD.FTZ R36, R36, -R8.reuse ;  /* 0x8000000824247221 */ /* 0x100fe20000010000 */
[----:B------:R-:W-:Y:S01]  /*1d00*/  ULDC.64 UR8, c[0x0][0x210] ;  /* 0x0000840000087ab9 */ /* 0x000fe20000000a00 */
[--C-:B------:R-:W-:Y:S01]  /*1d10*/  FADD.FTZ R35, R35, -R8.reuse ;  /* 0x8000000823237221 */ /* 0x100fe20000010000 */
[----:B------:R-:W0:Y:S01]  /*1d20*/  MUFU.RSQ R9, R9 ;  /* 0x0000000900097308 */ /* 0x000e220000001400 */
[----:B------:R-:W-:Y:S01]  /*1d30*/  LEA R10, P0, R4, UR8, 0x1 ;  /* 0x00000008040a7c11 */ /* 0x000fe2000f8008ff */
[--C-:B------:R-:W-:Y:S01]  /*1d40*/  FADD.FTZ R33, R33, -R8.reuse ;  /* 0x8000000821217221 */ /* 0x100fe20000010000 */
[----:B------:R-:W-:Y:S01]  /*1d50*/  FADD.FTZ R31, R31, -R8 ;  /* 0x800000081f1f7221 */ /* 0x000fe20000010000 */
[----:B------:R-:W-:Y:S01]  /*1d60*/  FADD.FTZ R23, -R8, R23 ;  /* 0x0000001708177221 */ /* 0x000fe20000010100 */
[----:B---3--:R-:W-:Y:S01]  /*1d70*/  LEA.HI.X R11, R4, UR9, R29, 0x1, P0 ;  /* 0x00000009040b7c11 */ /* 0x008fe200080f0c1d */
[----:B0-----:R-:W-:Y:S01]  /*1d80*/  FMUL.FTZ R0, R0, R9 ;  /* 0x0000000900007220 */ /* 0x001fe20000410000 */
[C---:B------:R-:W-:Y:S01]  /*1d90*/  FMUL.FTZ R22, R9.reuse, R22 ;  /* 0x0000001609167220 */ /* 0x040fe20000410000 */
[C---:B------:R-:W-:Y:S01]  /*1da0*/  FMUL.FTZ R36, R9.reuse, R36 ;  /* 0x0000002409247220 */ /* 0x040fe20000410000 */
[C---:B------:R-:W-:Y:S01]  /*1db0*/  FMUL.FTZ R31, R9.reuse, R31 ;  /* 0x0000001f091f7220 */ /* 0x040fe20000410000 */
[----:B------:R-:W-:Y:S01]  /*1dc0*/  FFMA.FTZ R0, R0, R16, R18 ;  /* 0x0000001000007223 */ /* 0x000fe20000010012 */
[----:B------:R-:W-:Y:S01]  /*1dd0*/  FFMA.FTZ R22, R22, R24, R26 ;  /* 0x0000001816167223 */ /* 0x000fe2000001001a */
[----:B------:R-:W-:Y:S01]  /*1de0*/  SHF.L.U32 R12, R12, 0x10, RZ ;  /* 0x000000100c0c7819 */ /* 0x000fe200000006ff */
[----:B------:R-:W-:-:S03]  /*1df0*/  FMUL.FTZ R23, R9, R23 ;  /* 0x0000001709177220 */ /* 0x000fc60000410000 */
[----:B------:R-:W-:Y:S01]  /*1e00*/  F2FP.BF16.F32.PACK_AB R0, R22, R0 ;  /* 0x000000001600723e */ /* 0x000fe200000010ff */
[----:B------:R-:W-:Y:S01]  /*1e10*/  FFMA.FTZ R22, R36, R17, R19 ;  /* 0x0000001124167223 */ /* 0x000fe20000010013 */
[----:B------:R-:W-:Y:S01]  /*1e20*/  FMUL.FTZ R4, R9, R35 ;  /* 0x0000002309047220 */ /* 0x000fe20000410000 */
[----:B------:R-:W2:Y:S01]  /*1e30*/  LDL.LU R36, [R1+0x8] ;  /* 0x0000080001247983 */ /* 0x000ea20000300800 */
[----:B------:R-:W-:-:S03]  /*1e40*/  FFMA.FTZ R23, R23, R25, R27 ;  /* 0x0000001917177223 */ /* 0x000fc6000001001b */
[----:B------:R-:W3:Y:S04]  /*1e50*/  LDL.LU R29, [R1+0xc] ;  /* 0x00000c00011d7983 */ /* 0x000ee80000300800 */
[----:B------:R0:W-:Y:S01]  /*1e60*/  STG.E.U16 desc[UR6][R10.64], R0 ;  /* 0x000000000a007986 */ /* 0x0001e2000c101506 */
[----:B------:R-:W-:Y:S01]  /*1e70*/  FFMA.FTZ R4, R16, R4, R18 ;  /* 0x0000000410047223 */ /* 0x000fe20000010012 */
[----:B------:R-:W-:Y:S02]  /*1e80*/  SHF.L.U32 R13, R13, 0x10, RZ ;  /* 0x000000100d0d7819 */ /* 0x000fe400000006ff */
[----:B------:R-:W-:Y:S02]  /*1e90*/  F2FP.BF16.F32.PACK_AB R22, R23, R22 ;  /* 0x000000161716723e */ /* 0x000fe400000010ff */
[----:B0-----:R-:W-:-:S05]  /*1ea0*/  PRMT R0, R0, 0x7632, R0 ;  /* 0x0000763200007816 */ /* 0x001fca0000000000 */
[----:B------:R0:W-:Y:S02]  /*1eb0*/  STG.E.U16 desc[UR6][R10.64+0x2], R0 ;  /* 0x000002000a007986 */ /* 0x0001e4000c101506 */
[----:B0-----:R-:W-:-:S04]  /*1ec0*/  FMUL.FTZ R0, R9, R33 ;  /* 0x0000002109007220 */ /* 0x001fc80000410000 */
[C-C-:B------:R-:W-:Y:S01]  /*1ed0*/  FFMA.FTZ R0, R16.reuse, R0, R18.reuse ;  /* 0x0000000010007223 */ /* 0x140fe20000010012 */
[----:B------:R-:W-:Y:S01]  /*1ee0*/  FFMA.FTZ R16, R16, R31, R18 ;  /* 0x0000001f10107223 */ /* 0x000fe20000010012 */
[----:B------:R-:W-:Y:S01]  /*1ef0*/  FADD.FTZ R18, -R8, R12 ;  /* 0x0000000c08127221 */ /* 0x000fe20000010100 */
[----:B------:R-:W-:-:S03]  /*1f00*/  SHF.L.U32 R12, R21, 0x10, RZ ;  /* 0x00000010150c7819 */ /* 0x000fc600000006ff */
[----:B------:R-:W-:Y:S01]  /*1f10*/  FMUL.FTZ R21, R9, R18 ;  /* 0x0000001209157220 */ /* 0x000fe20000410000 */
[----:B------:R-:W-:Y:S01]  /*1f20*/  SHF.L.U32 R23, R20, 0x10, RZ ;  /* 0x0000001014177819 */ /* 0x000fe200000006ff */
[----:B------:R-:W-:Y:S02]  /*1f30*/  FADD.FTZ R20, -R8, R13 ;  /* 0x0000000d08147221 */ /* 0x000fe40000010100 */
[----:B------:R-:W-:Y:S01]  /*1f40*/  FFMA.FTZ R13, R24, R21, R26 ;  /* 0x00000015180d7223 */ /* 0x000fe2000001001a */
[----:B------:R-:W-:Y:S01]  /*1f50*/  SHF.L.U32 R15, R15, 0x10, RZ ;  /* 0x000000100f0f7819 */ /* 0x000fe200000006ff */
[----:B------:R-:W-:Y:S02]  /*1f60*/  IMAD.U32 R14, R14, 0x10000, RZ ;  /* 0x000100000e0e7824 */ /* 0x000fe400078e00ff */
[----:B------:R-:W-:Y:S01]  /*1f70*/  FADD.FTZ R34, R34, -R8 ;  /* 0x8000000822227221 */ /* 0x000fe20000010000 */
[----:B------:R-:W-:Y:S02]  /*1f80*/  F2FP.BF16.F32.PACK_AB R28, R13, R4 ;  /* 0x000000040d1c723e */ /* 0x000fe400000010ff */
[----:B------:R-:W-:Y:S01]  /*1f90*/  LEA R4, P0, R5, UR8, 0x1 ;  /* 0x0000000805047c11 */ /* 0x000fe2000f8008ff */
[----:B------:R-:W-:Y:S01]  /*1fa0*/  FADD.FTZ R18, -R8, R14 ;  /* 0x0000000e08127221 */ /* 0x000fe20000010100 */
[--C-:B------:R-:W-:Y:S01]  /*1fb0*/  FADD.FTZ R32, R32, -R8.reuse ;  /* 0x8000000820207221 */ /* 0x100fe20000010000 */
[C---:B------:R-:W-:Y:S01]  /*1fc0*/  FADD.FTZ R21, -R8.reuse, R15 ;  /* 0x0000000f08157221 */ /* 0x040fe20000010100 */
[----:B------:R-:W-:Y:S01]  /*1fd0*/  FADD.FTZ R23, -R8, R23 ;  /* 0x0000001708177221 */ /* 0x000fe20000010100 */
[----:B------:R-:W-:Y:S01]  /*1fe0*/  FADD.FTZ R30, R30, -R8 ;  /* 0x800000081e1e7221 */ /* 0x000fe20000010000 */
[C---:B------:R-:W-:Y:S01]  /*1ff0*/  FMUL.FTZ R34, R9.reuse, R34 ;  /* 0x0000002209227220 */ /* 0x040fe20000410000 */
[----:B------:R-:W-:Y:S01]  /*2000*/  FMUL.FTZ R20, R9, R20 ;  /* 0x0000001409147220 */ /* 0x000fe20000410000 */
[----:B------:R-:W-:Y:S01]  /*2010*/  FADD.FTZ R8, -R8, R12 ;  /* 0x0000000c08087221 */ /* 0x000fe20000010100 */
[----:B----4-:R-:W-:-:S02]  /*2020*/  LEA.HI.X R5, R5, UR9, R37, 0x1, P0 ;  /* 0x0000000905057c11 */ /* 0x010fc400080f0c25 */
[----:B------:R-:W-:Y:S01]  /*2030*/  LEA R12, P0, R6, UR8, 0x1 ;  /* 0x00000008060c7c11 */ /* 0x000fe2000f8008ff */
[----:B------:R-:W-:Y:S01]  /*2040*/  FFMA.FTZ R34, R17, R34, R19 ;  /* 0x0000002211227223 */ /* 0x000fe20000010013 */
[----:B------:R-:W-:Y:S01]  /*2050*/  FFMA.FTZ R20, R25, R20, R27 ;  /* 0x0000001419147223 */ /* 0x000fe2000001001b */
[C---:B------:R-:W-:Y:S01]  /*2060*/  FMUL.FTZ R18, R9.reuse, R18 ;  /* 0x0000001209127220 */ /* 0x040fe20000410000 */
[C---:B------:R-:W-:Y:S01]  /*2070*/  FMUL.FTZ R32, R9.reuse, R32 ;  /* 0x0000002009207220 */ /* 0x040fe20000410000 */
[C---:B------:R-:W-:Y:S01]  /*2080*/  FMUL.FTZ R21, R9.reuse, R21 ;  /* 0x0000001509157220 */ /* 0x040fe20000410000 */
[C---:B------:R-:W-:Y:S01]  /*2090*/  FMUL.FTZ R23, R9.reuse, R23 ;  /* 0x0000001709177220 */ /* 0x040fe20000410000 */
[C---:B------:R-:W-:Y:S01]  /*20a0*/  FMUL.FTZ R30, R9.reuse, R30 ;  /* 0x0000001e091e7220 */ /* 0x040fe20000410000 */
[----:B------:R-:W-:Y:S01]  /*20b0*/  FMUL.FTZ R8, R9, R8 ;  /* 0x0000000809087220 */ /* 0x000fe20000410000 */
[----:B------:R-:W-:Y:S01]  /*20c0*/  LEA R14, P1, R7, UR8, 0x1 ;  /* 0x00000008070e7c11 */ /* 0x000fe2000f8208ff */
[--C-:B------:R-:W-:Y:S01]  /*20d0*/  FFMA.FTZ R18, R24, R18, R26.reuse ;  /* 0x0000001218127223 */ /* 0x100fe2000001001a */
[----:B------:R-:W-:Y:S01]  /*20e0*/  F2FP.BF16.F32.PACK_AB R20, R20, R34 ;  /* 0x000000221414723e */ /* 0x000fe200000010ff */
[----:B------:R-:W-:Y:S01]  /*20f0*/  FFMA.FTZ R32, R17, R32, R19 ;  /* 0x0000002011207223 */ /* 0x000fe20000010013 */
[----:B------:R-:W-:Y:S01]  /*2100*/  FFMA.FTZ R21, R25, R21, R27 ;  /* 0x0000001519157223 */ /* 0x000fe2000001001b */
[----:B------:R-:W-:Y:S01]  /*2110*/  FFMA.FTZ R23, R24, R23, R26 ;  /* 0x0000001718177223 */ /* 0x000fe2000001001a */
[----:B------:R-:W-:Y:S01]  /*2120*/  FFMA.FTZ R30, R17, R30, R19 ;  /* 0x0000001e111e7223 */ /* 0x000fe20000010013 */
[----:B------:R-:W-:Y:S01]  /*2130*/  FFMA.FTZ R8, R25, R8, R27 ;  /* 0x0000000819087223 */ /* 0x000fe2000001001b */
[----:B------:R-:W-:-:S02]  /*2140*/  F2FP.BF16.F32.PACK_AB R0, R18, R0 ;  /* 0x000000001200723e */ /* 0x000fc400000010ff */
[----:B------:R-:W-:Y:S01]  /*2150*/  F2FP.BF16.F32.PACK_AB R21, R21, R32 ;  /* 0x000000201515723e */ /* 0x000fe200000010ff */
[----:B------:R-:W-:Y:S01]  /*2160*/  STG.E.U16 desc[UR6][R10.64+0x4], R22 ;  /* 0x000004160a007986 */ /* 0x000fe2000c101506 */
[----:B------:R-:W-:Y:S02]  /*2170*/  F2FP.BF16.F32.PACK_AB R16, R23, R16 ;  /* 0x000000101710723e */ /* 0x000fe400000010ff */
[----:B------:R-:W-:Y:S02]  /*2180*/  F2FP.BF16.F32.PACK_AB R8, R8, R30 ;  /* 0x0000001e0808723e */ /* 0x000fe400000010ff */
[----:B------:R-:W-:Y:S01]  /*2190*/  PRMT R9, R21, 0x7632, R9 ;  /* 0x0000763215097816 */ /* 0x000fe20000000009 */
[----:B------:R-:W-:Y:S01]  /*21a0*/  ULOP3.LUT UR4, UR4, 0x1, URZ, 0x3c, !UPT ;  /* 0x0000000104047892 */ /* 0x000fe2000f8e3c3f */
[----:B--2---:R-:W-:Y:S02]  /*21b0*/  LEA.HI.X R13, R6, UR9, R36, 0x1, P0 ;  /* 0x00000009060d7c11 */ /* 0x004fe400080f0c24 */
[----:B------:R-:W-:-:S02]  /*21c0*/  PRMT R6, R22, 0x7632, R6 ;  /* 0x0000763216067816 */ /* 0x000fc40000000006 */
[----:B---3--:R-:W-:Y:S01]  /*21d0*/  LEA.HI.X R15, R7, UR9, R29, 0x1, P1 ;  /* 0x00000009070f7c11 */ /* 0x008fe200088f0c1d */
[----:B------:R-:W-:Y:S01]  /*21e0*/  ULDC.64 UR8, c[0x0][0x238] ;  /* 0x00008e0000087ab9 */ /* 0x000fe20000000a00 */
[----:B------:R-:W-:Y:S01]  /*21f0*/  PRMT R7, R20, 0x7632, R7 ;  /* 0x0000763214077816 */ /* 0x000fe20000000007 */
[----:B------:R0:W-:Y:S01]  /*2200*/  STG.E.U16 desc[UR6][R10.64+0x6], R6 ;  /* 0x000006060a007986 */ /* 0x0001e2000c101506 */
[----:B------:R-:W-:-:S03]  /*2210*/  IADD3 R2, P0, R2, 0x1, RZ ;  /* 0x0000000102027810 */ /* 0x000fc60007f1e0ff */
[----:B------:R-:W-:Y:S01]  /*2220*/  STG.E.U16 desc[UR6][R4.64], R28 ;  /* 0x0000001c04007986 */ /* 0x000fe2000c101506 */
[----:B0-----:R-:W-:-:S03]  /*2230*/  PRMT R6, R28, 0x7632, R6 ;  /* 0x000076321c067816 */ /* 0x001fc60000000006 */
[----:B------:R-:W-:Y:S04]  /*2240*/  STG.E.U16 desc[UR6][R4.64+0x4], R20 ;  /* 0x0000041404007986 */ /* 0x000fe8000c101506 */
[----:B------:R-:W-:Y:S04]  /*2250*/  STG.E.U16 desc[UR6][R4.64+0x2], R6 ;  /* 0x0000020604007986 */ /* 0x000fe8000c101506 */
[----:B------:R0:W-:Y:S01]  /*2260*/  STG.E.U16 desc[UR6][R4.64+0x6], R7 ;  /* 0x0000060704007986 */ /* 0x0001e2000c101506 */
[----:B------:R-:W-:-:S03]  /*2270*/  IADD3.X R3, RZ, R3, RZ, P0, !PT ;  /* 0x00000003ff037210 */ /* 0x000fc600007fe4ff */
[----:B------:R1:W-:Y:S01]  /*2280*/  STG.E.U16 desc[UR6][R12.64], R0 ;  /* 0x000000000c007986 */ /* 0x0003e2000c101506 */
[----:B------:R-:W-:Y:S02]  /*2290*/  ISETP.GE.U32.AND P0, PT, R2, UR8, PT ;  /* 0x0000000802007c0c */ /* 0x000fe4000bf06070 */
[----:B0-----:R-:W-:Y:S02]  /*22a0*/  PRMT R5, R0, 0x7632, R5 ;  /* 0x0000763200057816 */ /* 0x001fe40000000005 */
[----:B------:R-:W-:Y:S02]  /*22b0*/  PRMT R7, R16, 0x7632, R7 ;  /* 0x0000763210077816 */ /* 0x000fe40000000007 */
[----:B------:R-:W-:Y:S01]  /*22c0*/  PRMT R4, R8, 0x7632, R4 ;  /* 0x0000763208047816 */ /* 0x000fe20000000004 */
[----:B------:R1:W-:Y:S04]  /*22d0*/  STG.E.U16 desc[UR6][R12.64+0x2], R5 ;  /* 0x000002050c007986 */ /* 0x0003e8000c101506 */
[----:B------:R1:W-:Y:S04]  /*22e0*/  STG.E.U16 desc[UR6][R12.64+0x4], R21 ;  /* 0x000004150c007986 */ /* 0x0003e8000c101506 */
[----:B------:R1:W-:Y:S04]  /*22f0*/  STG.E.U16 desc[UR6][R12.64+0x6], R9 ;  /* 0x000006090c007986 */ /* 0x0003e8000c101506 */
[----:B------:R1:W-:Y:S04]  /*2300*/  STG.E.U16 desc[UR6][R14.64], R16 ;  /* 0x000000100e007986 */ /* 0x0003e8000c101506 */
[----:B------:R1:W-:Y:S04]  /*2310*/  STG.E.U16 desc[UR6][R14.64+0x2], R7 ;  /* 0x000002070e007986 */ /* 0x0003e8000c101506 */
[----:B------:R1:W-:Y:S04]  /*2320*/  STG.E.U16 desc[UR6][R14.64+0x4], R8 ;  /* 0x000004080e007986 */ /* 0x0003e8000c101506 */
[----:B------:R1:W-:Y:S01]  /*2330*/  STG.E.U16 desc[UR6][R14.64+0x6], R4 ;  /* 0x000006040e007986 */ /* 0x0003e2000c101506 */
[----:B------:R-:W-:-:S13]  /*2340*/  ISETP.GE.AND.EX P0, PT, R3, UR9, PT, P0 ;  /* 0x0000000903007c0c */ /* 0x000fda000bf06300 */
[----:B-1----:R-:W-:Y:S05]  /*2350*/  @!P0 BRA `(.L_x_986) ;  /* 0xffffffe000ec8947 */ /* 0x002fea000383ffff */
[----:B------:R-:W-:Y:S05]  /*2360*/  EXIT ;  /* 0x000000000000794d */ /* 0x000fea0003800000 */
.L_x_987:
        /* <DEDUP_REMOVED lines=9> */
.L_x_2238:


//--------------------- .text._ZN13group_norm_v214gn_cuda_kernelI13__nv_bfloat16Li480ELi1ELi32ELi60ELi1024ELb0ELi16ELi960ELi960ELi4ELb1ELi2ELb0ELb0ENS_16CompileConditionILi900EEEEEvPT_PKS4_S7_S7_flPfS8_Pj --------------------------
	.section	.text._ZN13group_norm_v214gn_cuda_kernelI13__nv_bfloat16Li480ELi1ELi32ELi60ELi1024ELb0ELi16ELi960ELi960ELi4ELb1ELi2ELb0ELb0ENS_16CompileConditionILi900EEEEEvPT_PKS4_S7_S7_flPfS8_Pj,"ax",@progbits
	.align	128
        .global         _ZN13group_norm_v214gn_cuda_kernelI13__nv_bfloat16Li480ELi1ELi32ELi60ELi1024ELb0ELi16ELi960ELi960ELi4ELb1ELi2ELb0ELb0ENS_16CompileConditionILi900EEEEEvPT_PKS4_S7_S7_flPfS8_Pj
        .type           _ZN13group_norm_v214gn_cuda_kernelI13__nv_bfloat16Li480ELi1ELi32ELi60ELi1024ELb0ELi16ELi960ELi960ELi4ELb1ELi2ELb0ELb0ENS_16CompileConditionILi900EEEEEvPT_PKS4_S7_S7_flPfS8_Pj,@function
        .size           _ZN13group_norm_v214gn_cuda_kernelI13__nv_bfloat16Li480ELi1ELi32ELi60ELi1024ELb0ELi16ELi960ELi960ELi4ELb1ELi2ELb0ELb0ENS_16CompileConditionILi900EEEEEvPT_PKS4_S7_S7_flPfS8_Pj,(.L_x_2239 - _ZN13group_norm_v214gn_cuda_kernelI13__nv_bfloat16Li480ELi1ELi32ELi60ELi1024ELb0ELi16ELi960ELi960ELi4ELb1ELi2ELb0ELb0ENS_16CompileConditionILi900EEEEEvPT_PKS4_S7_S7_flPfS8_Pj)
        .other          _ZN13group_norm_v214gn_cuda_kernelI13__nv_bfloat16Li480ELi1ELi32ELi60ELi1024ELb0ELi16ELi960ELi960ELi4ELb1ELi2ELb0ELb0ENS_16CompileConditionILi900EEEEEvPT_PKS4_S7_S7_flPfS8_Pj,@"STO_CUDA_ENTRY STV_DEFAULT"
_ZN13group_norm_v214gn_cuda_kernelI13__nv_bfloat16Li480ELi1ELi32ELi60ELi1024ELb0ELi16ELi960ELi960ELi4ELb1ELi2ELb0ELb0ENS_16CompileConditionILi900EEEEEvPT_PKS4_S7_S7_flPfS8_Pj:
.text._ZN13group_norm_v214gn_cuda_kernelI13__nv_bfloat16Li480ELi1ELi32ELi60ELi1024ELb0ELi16ELi960ELi960ELi4ELb1ELi2ELb0ELb0ENS_16CompileConditionILi900EEEEEvPT_PKS4_S7_S7_flPfS8_Pj:
[----:B------:R-:W-:Y:S01]  /*0000*/  LDC R1, c[0x0][0x28] ;  /* 0x00000a00ff017b82 */ /* 0x000fe20000000800 */
[----:B------:R-:W0:Y:S01]  /*0010*/  S2R R0, SR_CTAID.Y ;  /* 0x0000000000007919 */ /* 0x000e220000002600 */
[----:B------:R-:W-:Y:S01]  /*0020*/  ULDC.64 UR4, c[0x0][0x238] ;  /* 0x00008e0000047ab9 */ /* 0x000fe20000000a00 */
[----:B0-----:R-:W-:-:S04]  /*0030*/  SHF.R.U32.HI R21, RZ, 0x1, R0 ;  /* 0x00000001ff157819 */ /* 0x001fc80000011600 */
[----:B------:R-:W-:-:S04]  /*0040*/  ISETP.GE.U32.AND P0, PT, R21, UR4, PT ;  /* 0x0000000415007c0c */ /* 0x000fc8000bf06070 */
[----:B------:R-:W-:-:S13]  /*0050*/  ISETP.GE.AND.EX P0, PT, RZ, UR5, PT, P0 ;  /* 0x00000005ff007c0c */ /* 0x000fda000bf06300 */
[----:B------:R-:W-:Y:S05]  /*0060*/  @P0 EXIT ;  /* 0x000000000000094d */ /* 0x000fea0003800000 */
[----:B------:R-:W0:Y:S01]  /*0070*/  S2R R2, SR_TID.X ;  /* 0x0000000000027919 */ /* 0x000e220000002100 */
[----:B------:R-:W1:Y:S01]  /*0080*/  S2UR UR5, SR_CgaCtaId ;  /* 0x00000000000579c3 */ /* 0x000e620000008800 */
[----:B------:R-:W-:Y:S01]  /*0090*/  UMOV UR4, 0x400 ;  /* 0x0000040000047882 */ /* 0x000fe20000000000 */
[----:B------:R-:W-:Y:S01]  /*00a0*/  LOP3.LUT R3, R0, 0x1, RZ, 0xc0, !PT ;  /* 0x0000000100037812 */ /* 0x000fe200078ec0ff */
[----:B------:R-:W2:Y:S01]  /*00b0*/  S2R R7, SR_CTAID.X ;  /* 0x0000000000077919 */ /* 0x000ea20000002500 */
[----:B------:R-:W-:-:S03]  /*00c0*/  ULDC.64 UR8, c[0x0][0x208] ;  /* 0x0000820000087ab9 */ /* 0x000fc60000000a00 */
[----:B------:R-:W-:Y:S01]  /*00d0*/  IMAD R3, R3, 0x3c0, RZ ;  /* 0x000003c003037824 */ /* 0x000fe200078e02ff */
[----:B------:R-:W3:Y:S01]  /*00e0*/  LDC.64 R42, c[0x0][0x250] ;  /* 0x00009400ff2a7b82 */ /* 0x000ee20000000a00 */
[----:B-1----:R-:W-:Y:S02]  /*00f0*/  ULEA UR6, UR5, UR4, 0x18 ;  /* 0x0000000405067291 */ /* 0x002fe4000f8ec03f */
[----:B------:R-:W-:-:S04]  /*0100*/  UIADD3 UR4, UR4, 0x1680, URZ ;  /* 0x0000168004047890 */ /* 0x000fc8000fffe03f */
[----:B------:R-:W-:Y:S01]  /*0110*/  MOV R35, UR6 ;  /* 0x0000000600237c02 */ /* 0x000fe20008000f00 */
[----:B0-----:R-:W-:Y:S01]  /*0120*/  IMAD.WIDE.U32 R4, R2, -0x77777777, RZ ;  /* 0x8888888902047825 */ /* 0x001fe200078e00ff */
[C---:B------:R-:W-:Y:S01]  /*0130*/  SHF.L.U32 R4, R0.reuse, 0x4, RZ ;  /* 0x0000000400047819 */ /* 0x040fe200000006ff */
[----:B------:R-:W-:Y:S01]  /*0140*/  ULDC.64 UR6, c[0x0][0x240] ;  /* 0x0000900000067ab9 */ /* 0x000fe20000000a00 */
[----:B------:R-:W-:Y:S01]  /*0150*/  ULEA UR5, UR5, UR4, 0x18 ;  /* 0x0000000405057291 */ /* 0x000fe2000f8ec03f */
[----:B--2---:R-:W-:Y:S01]  /*0160*/  ISETP.NE.AND P2, PT, R7, RZ, PT ;  /* 0x000000ff0700720c */ /* 0x004fe20003f45270 */
[----:B---3--:R-:W-:Y:S01]  /*0170*/  IMAD.WIDE.U32 R42, R0, 0x4, R42 ;  /* 0x00000004002a7825 */ /* 0x008fe200078e002a */
[----:B------:R-:W-:Y:S01]  /*0180*/  SHF.R.U32.HI R9, RZ, 0x7, R5 ;  /* 0x00000007ff097819 */ /* 0x000fe20000011605 */
[----:B------:R-:W-:Y:S01]  /*0190*/  UMOV UR4, URZ ;  /* 0x0000003f00047c82 */ /* 0x000fe20008000000 */
[----:B------:R-:W-:Y:S02]  /*01a0*/  LOP3.LUT R22, R4, 0x10, RZ, 0xc0, !PT ;  /* 0x0000001004167812 */ /* 0x000fe400078ec0ff */
[--C-:B------:R-:W-:Y:S01]  /*01b0*/  SHF.R.U32.HI R5, RZ, 0x1, R2.reuse ;  /* 0x00000001ff057819 */ /* 0x100fe20000011602 */
[----:B------:R-:W-:Y:S01]  /*01c0*/  IMAD R6, R9, -0xf0, R2 ;  /* 0xffffff1009067824 */ /* 0x000fe200078e0202 */
[----:B------:R-:W-:-:S02]  /*01d0*/  LOP3.LUT P0, RZ, R7, 0x3f, RZ, 0xc0, !PT ;  /* 0x0000003f07ff7812 */ /* 0x000fc4000780c0ff */
[----:B------:R-:W-:Y:S01]  /*01e0*/  LOP3.LUT R4, R7, 0x3f, RZ, 0xc0, !PT ;  /* 0x0000003f07047812 */ /* 0x000fe200078ec0ff */
[C---:B------:R-:W-:Y:S01]  /*01f0*/  IMAD.IADD R8, R5.reuse, 0x1, R22 ;  /* 0x0000000105087824 */ /* 0x040fe200078e0216 */
[C---:B------:R-:W-:Y:S02]  /*0200*/  LEA R7, R6.reuse, R3, 0x2 ;  /* 0x0000000306077211 */ /* 0x040fe400078e10ff */
[----:B------:R-:W-:Y:S01]  /*0210*/  SHF.L.U32 R11, R5, 0x6, RZ ;  /* 0x00000006050b7819 */ /* 0x000fe200000006ff */
[----:B------:R-:W-:Y:S01]  /*0220*/  IMAD R5, R6, 0x18, R35 ;  /* 0x0000001806057824 */ /* 0x000fe200078e0223 */
[----:B------:R-:W-:Y:S01]  /*0230*/  IADD3 R10, RZ, -R22, RZ ;  /* 0x80000016ff0a7210 */ /* 0x000fe20007ffe0ff */
[----:B------:R-:W-:Y:S01]  /*0240*/  IMAD R8, R8, 0x3c, -R3 ;  /* 0x0000003c08087824 */ /* 0x000fe200078e0a03 */
[----:B------:R-:W-:Y:S01]  /*0250*/  LOP3.LUT R4, R11, 0xffffffc0, R4, 0xe2, !PT ;  /* 0xffffffc00b047812 */ /* 0x000fe200078ee204 */
[----:B------:R-:W-:Y:S01]  /*0260*/  IMAD.WIDE.U32 R6, R7, -0x77777777, RZ ;  /* 0x8888888907067825 */ /* 0x000fe200078e00ff */
[----:B------:R-:W-:-:S02]  /*0270*/  MOV R6, R10 ;  /* 0x0000000a00067202 */ /* 0x000fc40000000f00 */
[----:B------:R-:W-:Y:S01]  /*0280*/  LEA R5, R9, R5, 0x3 ;  /* 0x0000000509057211 */ /* 0x000fe200078e18ff */
[C---:B------:R-:W-:Y:S01]  /*0290*/  VIADD R19, R8.reuse, 0x24 ;  /* 0x0000002408137836 */ /* 0x040fe20000000000 */
[C---:B------:R-:W-:Y:S01]  /*02a0*/  IADD3 R17, R8.reuse, 0x20, RZ ;  /* 0x0000002008117810 */ /* 0x040fe20007ffe0ff */
[C---:B------:R-:W-:Y:S01]  /*02b0*/  VIADD R11, R8.reuse, 0x10 ;  /* 0x00000010080b7836 */ /* 0x040fe20000000000 */
[C---:B------:R-:W-:Y:S01]  /*02c0*/  IADD3 R9, R8.reuse, 0x8, RZ ;  /* 0x0000000808097810 */ /* 0x040fe20007ffe0ff */
[C---:B------:R-:W-:Y:S01]  /*02d0*/  VIADD R31, R8.reuse, 0x38 ;  /* 0x00000038081f7836 */ /* 0x040fe20000000000 */
[----:B------:R-:W-:Y:S02]  /*02e0*/  IADD3 R10, R8, 0xc, RZ ;  /* 0x0000000c080a7810 */ /* 0x000fe40007ffe0ff */
[----:B------:R-:W-:Y:S01]  /*02f0*/  LEA.HI R26, R7, R6, RZ, 0x1b ;  /* 0x00000006071a7211 */ /* 0x000fe200078fd8ff */
[----:B------:R-:W-:Y:S01]  /*0300*/  IMAD.SHL.U32 R6, R2, 0x8, RZ ;  /* 0x0000000802067824 */ /* 0x000fe200078e00ff */
[----:B------:R-:W-:-:S02]  /*0310*/  IADD3 R12, R8, 0x14, RZ ;  /* 0x00000014080c7810 */ /* 0x000fc40007ffe0ff */
[C---:B------:R-:W-:Y:S02]  /*0320*/  IADD3 R13, R8.reuse, 0x18, RZ ;  /* 0x00000018080d7810 */ /* 0x040fe40007ffe0ff */
[C---:B------:R-:W-:Y:S02]  /*0330*/  IADD3 R15, R8.reuse, 0x1c, RZ ;  /* 0x0000001c080f7810 */ /* 0x040fe40007ffe0ff */
[C---:B------:R-:W-:Y:S02]  /*0340*/  IADD3 R7, R8.reuse, 0x4, RZ ;  /* 0x0000000408077810 */ /* 0x040fe40007ffe0ff */
[C---:B------:R-:W-:Y:S02]  /*0350*/  IADD3 R23, R8.reuse, 0x28, RZ ;  /* 0x0000002808177810 */ /* 0x040fe40007ffe0ff */
[C---:B------:R-:W-:Y:S02]  /*0360*/  IADD3 R25, R8.reuse, 0x2c, RZ ;  /* 0x0000002c08197810 */ /* 0x040fe40007ffe0ff */
[----:B------:R-:W-:-:S02]  /*0370*/  IADD3 R27, R8, 0x30, RZ ;  /* 0x00000030081b7810 */ /* 0x000fc40007ffe0ff */
[----:B------:R-:W-:Y:S02]  /*0380*/  IADD3 R29, R8, 0x34, RZ ;  /* 0x00000034081d7810 */ /* 0x000fe40007ffe0ff */
[----:B------:R-:W-:Y:S02]  /*0390*/  SHF.R.S32.HI R18, RZ, 0x2, R17 ;  /* 0x00000002ff127819 */ /* 0x000fe40000011411 */
[----:B------:R-:W-:Y:S02]  /*03a0*/  SHF.R.S32.HI R20, RZ, 0x2, R19 ;  /* 0x00000002ff147819 */ /* 0x000fe40000011413 */
[----:B------:R-:W-:Y:S02]  /*03b0*/  SHF.R.S32.HI R9, RZ, 0x2, R9 ;  /* 0x00000002ff097819 */ /* 0x000fe40000011409 */
[----:B------:R-:W-:Y:S02]  /*03c0*/  SHF.R.S32.HI R3, RZ, 0x2, R8 ;  /* 0x00000002ff037819 */ /* 0x000fe40000011408 */
[----:B------:R-:W-:Y:S01]  /*03d0*/  SHF.R.S32.HI R10, RZ, 0x2, R10 ;  /* 0x00000002ff0a7819 */ /* 0x000fe2000001140a */
[----:B------:R-:W-:Y:S01]  /*03e0*/  IMAD R9, R9, 0x18, R35 ;  /* 0x0000001809097824 */ /* 0x000fe200078e0223 */
[----:B------:R-:W-:Y:S01]  /*03f0*/  SHF.R.S32.HI R8, RZ, 0x2, R11 ;  /* 0x00000002ff087819 */ /* 0x000fe2000001140b */
[--C-:B------:R-:W-:Y:S01]  /*0400*/  IMAD R3, R3, 0x18, R35.reuse ;  /* 0x0000001803037824 */ /* 0x100fe200078e0223 */
[----:B------:R-:W-:Y:S01]  /*0410*/  SHF.R.S32.HI R12, RZ, 0x2, R12 ;  /* 0x00000002ff0c7819 */ /* 0x000fe2000001140c */
[----:B------:R-:W-:Y:S01]  /*0420*/  IMAD R11, R10, 0x18, R35 ;  /* 0x000000180a0b7824 */ /* 0x000fe200078e0223 */
        /* <DEDUP_REMOVED lines=15> */
[--C-:B------:R-:W-:Y:S01]  /*0520*/  IMAD R27, R24, 0x18, R35.reuse ;  /* 0x00000018181b7824 */ /* 0x100fe200078e0223 */
[----:B------:R-:W-:Y:S01]  /*0530*/  LOP3.LUT R20, R6, 0x8, RZ, 0xc0, !PT ;  /* 0x0000000806147812 */ /* 0x000fe200078ec0ff */
[--C-:B------:R-:W-:Y:S01]  /*0540*/  IMAD R29, R28, 0x18, R35.reuse ;  /* 0x000000181c1d7824 */ /* 0x100fe200078e0223 */
[----:B------:R-:W-:Y:S01]  /*0550*/  ISETP.EQ.U32.AND P1, PT, RZ, UR6, PT ;  /* 0x00000006ff007c0c */ /* 0x000fe2000bf22070 */
[--C-:B------:R-:W-:Y:S01]  /*0560*/  IMAD R31, R30, 0x18, R35.reuse ;  /* 0x000000181e1f7824 */ /* 0x100fe200078e0223 */
[----:B------:R-:W-:Y:S01]  /*0570*/  IADD3 R14, R20, R23, RZ ;  /* 0x00000017140e7210 */ /* 0x000fe20007ffe0ff */
[--C-:B------:R-:W-:Y:S01]  /*0580*/  IMAD R33, R32, 0x18, R35.reuse ;  /* 0x0000001820217824 */ /* 0x100fe200078e0223 */
[----:B------:R-:W-:Y:S01]  /*0590*/  ISETP.GT.U32.OR P0, PT, R2, 0xf, P0 ;  /* 0x0000000f0200780c */ /* 0x000fe20000704470 */
[----:B------:R-:W-:Y:S01]  /*05a0*/  IMAD R35, R34, 0x18, R35 ;  /* 0x0000001822237824 */ /* 0x000fe200078e0223 */
[C---:B------:R-:W-:Y:S01]  /*05b0*/  IADD3 R8, R20.reuse, R9, RZ ;  /* 0x0000000914087210 */ /* 0x040fe20007ffe0ff */
[----:B------:R-:W-:Y:S01]  /*05c0*/  IMAD.IADD R10, R20, 0x1, R13 ;  /* 0x00000001140a7824 */ /* 0x000fe200078e020d */
[----:B------:R-:W-:Y:S01]  /*05d0*/  MOV R23, 0x7fffffc1 ;  /* 0x7fffffc100177802 */ /* 0x000fe20000000f00 */
[----:B------:R-:W-:Y:S01]  /*05e0*/  HFMA2.MMA R24, -RZ, RZ, 0, 0 ;  /* 0x00000000ff187435 */ /* 0x000fe200000001ff */
[----:B------:R-:W-:-:S02]  /*05f0*/  IADD3 R22, R22, R2, RZ ;  /* 0x0000000216167210 */ /* 0x000fc40007ffe0ff */
[C---:B------:R-:W-:Y:S02]  /*0600*/  IADD3 R9, R20.reuse, R11, RZ ;  /* 0x0000000b14097210 */ /* 0x040fe40007ffe0ff */
[C---:B------:R-:W-:Y:S01]  /*0610*/  IADD3 R11, R20.reuse, R15, RZ ;  /* 0x0000000f140b7210 */ /* 0x040fe20007ffe0ff */
[C---:B------:R-:W-:Y:S01]  /*0620*/  IMAD.IADD R15, R20.reuse, 0x1, R25 ;  /* 0x00000001140f7824 */ /* 0x040fe200078e0219 */
[C---:B------:R-:W-:Y:S02]  /*0630*/  IADD3 R12, R20.reuse, R17, RZ ;  /* 0x00000011140c7210 */ /* 0x040fe40007ffe0ff */
[C---:B------:R-:W-:Y:S02]  /*0640*/  IADD3 R13, R20.reuse, R19, RZ ;  /* 0x00000013140d7210 */ /* 0x040fe40007ffe0ff */
[----:B------:R-:W-:Y:S02]  /*0650*/  IADD3 R6, R3, R20, RZ ;  /* 0x0000001403067210 */ /* 0x000fe40007ffe0ff */
[----:B------:R-:W-:-:S02]  /*0660*/  IADD3 R7, R20, R7, RZ ;  /* 0x0000000714077210 */ /* 0x000fc40007ffe0ff */
[C---:B------:R-:W-:Y:S02]  /*0670*/  IADD3 R16, R20.reuse, R27, RZ ;  /* 0x0000001b14107210 */ /* 0x040fe40007ffe0ff */
[C---:B------:R-:W-:Y:S02]  /*0680*/  IADD3 R17, R20.reuse, R29, RZ ;  /* 0x0000001d14117210 */ /* 0x040fe40007ffe0ff */
[C---:B------:R-:W-:Y:S02]  /*0690*/  IADD3 R18, R20.reuse, R31, RZ ;  /* 0x0000001f14127210 */ /* 0x040fe40007ffe0ff */
[C---:B------:R-:W-:Y:S01]  /*06a0*/  IADD3 R19, R20.reuse, R33, RZ ;  /* 0x0000002114137210 */ /* 0x040fe20007ffe0ff */
[----:B------:R-:W-:Y:S01]  /*06b0*/  IMAD.IADD R20, R20, 0x1, R35 ;  /* 0x0000000114147824 */ /* 0x000fe200078e0223 */
[----:B------:R-:W-:Y:S02]  /*06c0*/  ISETP.EQ.OR.EX P0, PT, RZ, UR7, P0, P1 ;  /* 0x00000007ff007c0c */ /* 0x000fe40008702710 */
[----:B------:R-:W-:-:S02]  /*06d0*/  SEL R23, R23, 0x1, !P2 ;  /* 0x0000000117177807 */ /* 0x000fc40005000000 */
[----:B------:R-:W-:Y:S02]  /*06e0*/  SHF.R.S32.HI R25, RZ, 0x1f, R22 ;  /* 0x0000001fff197819 */ /* 0x000fe40000011416 */
[----:B------:R-:W-:-:S07]  /*06f0*/  LEA R26, R26, UR5, 0x3 ;  /* 0x000000051a1a7c11 */ /* 0x000fce000f8e18ff */
.L_x_996:
[----:B------:R-:W0:Y:S01]  /*0700*/  S2UR UR6, SR_CTAID.X ;  /* 0x00000000000679c3 */ /* 0x000e220000002500 */
[----:B-1----:R-:W-:Y:S01]  /*0710*/  IMAD.WIDE.U32 R28, R2, -0x77777777, RZ ;  /* 0x88888889021c7825 */ /* 0x002fe200078e00ff */
[----:B------:R-:W-:Y:S01]  /*0720*/  LOP3.LUT R3, R0, 0x1, RZ, 0xc0, !PT ;  /* 0x0000000100037812 */ /* 0x000fe200078ec0ff */
[----:B------:R-:W-:Y:S01]  /*0730*/  ULDC.64 UR10, c[0x0][0x228] ;  /* 0x00008a00000a7ab9 */ /* 0x000fe20000000a00 */
[----:B------:R-:W-:Y:S01]  /*0740*/  MOV R41, RZ ;  /* 0x000000ff00297202 */ /* 0x000fe20000000f00 */
[----:B------:R-:W-:Y:S01]  /*0750*/  IMAD R27, R24, 0x1e0000, RZ ;  /* 0x001e0000181b7824 */ /* 0x000fe200078e02ff */
[----:B------:R-:W-:-:S05]  /*0760*/  SHF.R.U32.HI R29, RZ, 0x7, R29 ;  /* 0x00000007ff1d7819 */ /* 0x000fca000001161d */
[----:B------:R-:W-:-:S04]  /*0770*/  IMAD R40, R29, -0xf0, R2 ;  /* 0xffffff101d287824 */ /* 0x000fc800078e0202 */
[----:B------:R-:W-:-:S05]  /*0780*/  IMAD R40, R3, 0xf0, R40 ;  /* 0x000000f003287824 */ /* 0x000fca00078e0228 */
[----:B------:R-:W-:Y:S01]  /*0790*/  SHF.L.U32 R40, R40, 0x2, RZ ;  /* 0x0000000228287819 */ /* 0x000fe200000006ff */
[----:B0-----:R-:W-:-:S04]  /*07a0*/  USHF.L.U32 UR6, UR6, 0x4, URZ ;  /* 0x0000000406067899 */ /* 0x001fc8000800063f */
[----:B------:R-:W-:Y:S01]  /*07b0*/  IMAD.WIDE.U32 R58, R21, 0x1e0000, R40 ;  /* 0x001e0000153a7825 */ /* 0x000fe200078e0028 */
[----:B------:R-:W-:-:S04]  /*07c0*/  ULOP3.LUT UR6, UR6, 0x3f0, URZ, 0xc0, !UPT ;  /* 0x000003f006067892 */ /* 0x000fc8000f8ec03f */
[----:B------:R-:W-:Y:S02]  /*07d0*/  IADD3 R88, R59, R27, RZ ;  /* 0x0000001b3b587210 */ /* 0x000fe40007ffe0ff */
[----:B------:R-:W-:Y:S01]  /*07e0*/  VIADD R3, R29, UR6 ;  /* 0x000000061d037c36 */ /* 0x000fe20008000000 */
[----:B------:R-:W-:-:S03]  /*07f0*/  ULDC.64 UR6, c[0x0][0x218] ;  /* 0x0000860000067ab9 */ /* 0x000fc60000000a00 */
[----:B------:R-:W-:-:S05]  /*0800*/  IMAD R3, R3, 0x780, RZ ;  /* 0x0000078003037824 */ /* 0x000fca00078e02ff */
[C---:B------:R-:W-:Y:S02]  /*0810*/  IADD3 R27, P1, R3.reuse, R58, RZ ;  /* 0x0000003a031b7210 */ /* 0x040fe40007f3e0ff */
[----:B------:R-:W-:Y:S02]  /*0820*/  IADD3 R29, R3, 0xf00, RZ ;  /* 0x00000f00031d7810 */ /* 0x000fe40007ffe0ff */
[----:B------:R-:W-:Y:S02]  /*0830*/  IADD3.X R28, RZ, R88, RZ, P1, !PT ;  /* 0x00000058ff1c7210 */ /* 0x000fe40000ffe4ff */
[----:B------:R-:W-:-:S04]  /*0840*/  LEA R44, P1, R27, UR6, 0x1 ;  /* 0x000000061b2c7c11 */ /* 0x000fc8000f8208ff */
[----:B------:R-:W-:Y:S02]  /*0850*/  LEA.HI.X R45, R27, UR7, R28, 0x1, P1 ;  /* 0x000000071b2d7c11 */ /* 0x000fe400088f0c1c */
[----:B------:R-:W-:-:S04]  /*0860*/  IADD3 R29, P1, R29, R58, RZ ;  /* 0x0000003a1d1d7210 */ /* 0x000fc80007f3e0ff */
[----:B------:R-:W2:Y:S01]  /*0870*/  LDG.E.64.CONSTANT R44, desc[UR8][R44.64] ;  /* 0x000000082c2c7981 */ /* 0x000ea2000c1e9b00 */
[----:B------:R-:W-:Y:S01]  /*0880*/  IMAD.X R30, RZ, RZ, R88, P1 ;  /* 0x000000ffff1e7224 */ /* 0x000fe200008e0658 */
[----:B------:R-:W-:Y:S02]  /*0890*/  LEA R46, P1, R29, UR6, 0x1 ;  /* 0x000000061d2e7c11 */ /* 0x000fe4000f8208ff */
[----:B------:R-:W-:Y:S02]  /*08a0*/  IADD3 R31, R3, 0x1e00, RZ ;  /* 0x00001e00031f7810 */ /* 0x000fe40007ffe0ff */
[----:B------:R-:W-:Y:S02]  /*08b0*/  LEA.HI.X R47, R29, UR7, R30, 0x1, P1 ;  /* 0x000000071d2f7c11 */ /* 0x000fe400088f0c1e */
[----:B------:R-:W-:-:S04]  /*08c0*/  IADD3 R31, P1, R31, R58, RZ ;  /* 0x0000003a1f1f7210 */ /* 0x000fc80007f3e0ff */
[----:B------:R-:W3:Y:S01]  /*08d0*/  LDG.E.64.CONSTANT R46, desc[UR8][R46.64] ;  /* 0x000000082e2e7981 */ /* 0x000ee2000c1e9b00 */
[----:B------:R-:W-:Y:S02]  /*08e0*/  IADD3.X R32, RZ, R88, RZ, P1, !PT ;  /* 0x00000058ff207210 */ /* 0x000fe40000ffe4ff */
[----:B------:R-:W-:Y:S02]  /*08f0*/  LEA R48, P1, R31, UR6, 0x1 ;  /* 0x000000061f307c11 */ /* 0x000fe4000f8208ff */
[----:B------:R-:W-:Y:S02]  /*0900*/  IADD3 R33, R3, 0x2d00, RZ ;  /* 0x00002d0003217810 */ /* 0x000fe40007ffe0ff */
[----:B------:R-:W-:Y:S02]  /*0910*/  LEA.HI.X R49, R31, UR7, R32, 0x1, P1 ;  /* 0x000000071f317c11 */ /* 0x000fe400088f0c20 */
[----:B------:R-:W-:-:S04]  /*0920*/  IADD3 R33, P1, R33, R58, RZ ;  /* 0x0000003a21217210 */ /* 0x000fc80007f3e0ff */
[----:B------:R-:W4:Y:S01]  /*0930*/  LDG.E.64.CONSTANT R48, desc[UR8][R48.64] ;  /* 0x0000000830307981 */ /* 0x000f22000c1e9b00 */
[----:B------:R-:W-:Y:S01]  /*0940*/  IADD3.X R34, RZ, R88, RZ, P1, !PT ;  /* 0x00000058ff227210 */ /* 0x000fe20000ffe4ff */
[----:B------:R-:W-:Y:S01]  /*0950*/  VIADD R35, R3, 0x3c00 ;  /* 0x00003c0003237836 */ /* 0x000fe20000000000 */
[----:B------:R-:W-:-:S04]  /*0960*/  LEA R50, P1, R33, UR6, 0x1 ;  /* 0x0000000621327c11 */ /* 0x000fc8000f8208ff */
[----:B------:R-:W-:Y:S02]  /*0970*/  LEA.HI.X R51, R33, UR7, R34, 0x1, P1 ;  /* 0x0000000721337c11 */ /* 0x000fe400088f0c22 */
[----:B------:R-:W-:-:S04]  /*0980*/  IADD3 R35, P1, R35, R58, RZ ;  /* 0x0000003a23237210 */ /* 0x000fc80007f3e0ff */
[----:B------:R-:W4:Y:S01]  /*0990*/  LDG.E.64.CONSTANT R50, desc[UR8][R50.64] ;  /* 0x0000000832327981 */ /* 0x000f22000c1e9b00 */
[----:B------:R-:W-:Y:S02]  /*09a0*/  IADD3.X R36, RZ, R88, RZ, P1, !PT ;  /* 0x00000058ff247210 */ /* 0x000fe40000ffe4ff */
[----:B------:R-:W-:Y:S02]  /*09b0*/  LEA R52, P1, R35, UR6, 0x1 ;  /* 0x0000000623347c11 */ /* 0x000fe4000f8208ff */
[----:B------:R-:W-:Y:S02]  /*09c0*/  IADD3 R37, R3, 0x4b00, RZ ;  /* 0x00004b0003257810 */ /* 0x000fe40007ffe0ff */
        /* <DEDUP_REMOVED lines=9> */
[----:B------:R-:W-:Y:S01]  /*0a60*/  IMAD.X R86, RZ, RZ, R88, P1 ;  /* 0x000000ffff567224 */ /* 0x000fe200008e0658 */
[----:B------:R-:W-:Y:S02]  /*0a70*/  LEA R56, P1, R39, UR6, 0x1 ;  /* 0x0000000627387c11 */ /* 0x000fe4000f8208ff */
[----:B------:R-:W-:Y:S02]  /*0a80*/  IADD3 R87, R3, 0x6900, RZ ;  /* 0x0000690003577810 */ /* 0x000fe40007ffe0ff */
[----:B------:R-:W-:Y:S02]  /*0a90*/  LEA.HI.X R57, R39, UR7, R86, 0x1, P1 ;  /* 0x0000000727397c11 */ /* 0x000fe400088f0c56 */
[----:B------:R-:W-:-:S04]  /*0aa0*/  IADD3 R87, P1, R87, R58, RZ ;  /* 0x0000003a57577210 */ /* 0x000fc80007f3e0ff */
[----:B------:R-:W4:Y:S01]  /*0ab0*/  LDG.E.64.CONSTANT R56, desc[UR8][R56.64] ;  /* 0x0000000838387981 */ /* 0x000f22000c1e9b00 */
[----:B------:R-:W-:Y:S02]  /*0ac0*/  IADD3.X R88, RZ, R88, RZ, P1, !PT ;  /* 0x00000058ff587210 */ /* 0x000fe40000ffe4ff */
[----:B------:R-:W-:-:S04]  /*0ad0*/  LEA R58, P1, R87, UR6, 0x1 ;  /* 0x00000006573a7c11 */ /* 0x000fc8000f8208ff */
[----:B------:R-:W-:Y:S01]  /*0ae0*/  LEA.HI.X R59, R87, UR7, R88, 0x1, P1 ;  /* 0x00000007573b7c11 */ /* 0x000fe200088f0c58 */
[----:B------:R-:W-:-:S05]  /*0af0*/  ULDC.64 UR6, c[0x0][0x220] ;  /* 0x0000880000067ab9 */ /* 0x000fca0000000a00 */
[----:B------:R-:W4:Y:S01]  /*0b00*/  LDG.E.64.CONSTANT R58, desc[UR8][R58.64] ;  /* 0x000000083a3a7981 */ /* 0x000f22000c1e9b00 */
[----:B------:R-:W-:Y:S02]  /*0b10*/  SHF.L.U32 R62, R40, 0x1, RZ ;  /* 0x00000001283e7819 */ /* 0x000fe400000006ff */
[----:B------:R-:W-:Y:S02]  /*0b20*/  SHF.R.U32.HI R40, RZ, 0x1f, R40 ;  /* 0x0000001fff287819 */ /* 0x000fe40000011628 */
[C---:B------:R-:W-:Y:S02]  /*0b30*/  IADD3 R60, P1, R62.reuse, UR6, RZ ;  /* 0x000000063e3c7c10 */ /* 0x040fe4000ff3e0ff */
[----:B------:R-:W-:Y:S02]  /*0b40*/  IADD3 R62, P2, R62, UR10, RZ ;  /* 0x0000000a3e3e7c10 */ /* 0x000fe4000ff5e0ff */
[C---:B------:R-:W-:Y:S02]  /*0b50*/  IADD3.X R61, R40.reuse, UR7, RZ, P1, !PT ;  /* 0x00000007283d7c10 */ /* 0x040fe40008ffe4ff */
[----:B------:R-:W-:-:S04]  /*0b60*/  IADD3.X R63, R40, UR11, RZ, P2, !PT ;  /* 0x0000000b283f7c10 */ /* 0x000fc800097fe4ff */
[----:B------:R-:W5:Y:S04]  /*0b70*/  LDG.E.64.CONSTANT R60, desc[UR8][R60.64] ;  /* 0x000000083c3c7981 */ /* 0x000f68000c1e9b00 */
[----:B------:R-:W5:Y:S01]  /*0b80*/  LDG.E.64.CONSTANT R62, desc[UR8][R62.64] ;  /* 0x000000083e3e7981 */ /* 0x000f62000c1e9b00 */
[C---:B------:R-:W-:Y:S01]  /*0b90*/  LOP3.LUT P1, RZ, R2.reuse, 0xffffffe1, RZ, 0xc0, !PT ;  /* 0xffffffe102ff7812 */ /* 0x040fe2000782c0ff */
[----:B------:R-:W-:Y:S01]  /*0ba0*/  BSSY B0, `(.L_x_988) ;  /* 0x00000a5000007945 */ /* 0x000fe20003800000 */
[----:B------:R-:W-:-:S11]  /*0bb0*/  ISETP.GT.U32.AND P2, PT, R2, 0x1f, PT ;  /* 0x0000001f0200780c */ /* 0x000fd60003f44070 */
[----:B------:R-:W0:Y:S01]  /*0bc0*/  @!P1 LDC R119, c[0x0][0x10] ;  /* 0x00000400ff779b82 */ /* 0x000e220000000800 */
[C---:B--2---:R-:W-:Y:S02]  /*0bd0*/  PRMT R40, R44.reuse, 0x7632, R40 ;  /* 0x000076322c287816 */ /* 0x044fe40000000028 */
[----:B------:R-:W-:Y:S02]  /*0be0*/  SHF.L.U32 R3, R44, 0x10, RZ ;  /* 0x000000102c037819 */ /* 0x000fe400000006ff */
[C---:B------:R-:W-:Y:S01]  /*0bf0*/  SHF.L.U32 R89, R45.reuse, 0x10, RZ ;  /* 0x000000102d597819 */ /* 0x040fe200000006ff */
[----:B------:R-:W-:Y:S01]  /*0c00*/  IMAD.U32 R65, R40, 0x10000, RZ ;  /* 0x0001000028417824 */ /* 0x000fe200078e00ff */
[----:B------:R-:W-:Y:S01]  /*0c10*/  PRMT R40, R45, 0x7632, R40 ;  /* 0x000076322d287816 */ /* 0x000fe20000000028 */
[----:B------:R-:W-:Y:S01]  /*0c20*/  FADD.FTZ R41, RZ, R3 ;  /* 0x00000003ff297221 */ /* 0x000fe20000010000 */
[----:B------:R-:W-:-:S03]  /*0c30*/  FFMA.FTZ R64, R3, R3, RZ ;  /* 0x0000000303407223 */ /* 0x000fc600000100ff */
[----:B------:R-:W-:Y:S01]  /*0c40*/  FADD.FTZ R66, R41, R65 ;  /* 0x0000004129427221 */ /* 0x000fe20000010000 */
[----:B------:R-:W-:Y:S01]  /*0c50*/  FFMA.FTZ R64, R65, R65, R64 ;  /* 0x0000004141407223 */ /* 0x000fe20000010040 */
[----:B------:R-:W-:Y:S01]  /*0c60*/  SHF.L.U32 R41, R40, 0x10, RZ ;  /* 0x0000001028297819 */ /* 0x000fe200000006ff */
[----:B---3--:R-:W-:Y:S02]  /*0c70*/  IMAD.U32 R93, R47, 0x10000, RZ ;  /* 0x000100002f5d7824 */ /* 0x008fe400078e00ff */
[----:B------:R-:W-:Y:S01]  /*0c80*/  FADD.FTZ R66, R66, R89 ;  /* 0x0000005942427221 */ /* 0x000fe20000010000 */
[----:B------:R-:W-:Y:S01]  /*0c90*/  FFMA.FTZ R64, R89, R89, R64 ;  /* 0x0000005959407223 */ /* 0x000fe20000010040 */
[C---:B------:R-:W-:Y:S02]  /*0ca0*/  SHF.L.U32 R91, R46.reuse, 0x10, RZ ;  /* 0x000000102e5b7819 */ /* 0x040fe400000006ff */
[----:B------:R-:W-:Y:S01]  /*0cb0*/  PRMT R40, R46, 0x7632, R40 ;  /* 0x000076322e287816 */ /* 0x000fe20000000028 */
[----:B------:R-:W-:Y:S01]  /*0cc0*/  FADD.FTZ R66, R66, R41 ;  /* 0x0000002942427221 */ /* 0x000fe20000010000 */
[----:B------:R-:W-:-:S02]  /*0cd0*/  FFMA.FTZ R64, R41, R41, R64 ;  /* 0x0000002929407223 */ /* 0x000fc40000010040 */
[----:B------:R-:W-:Y:S01]  /*0ce0*/  SHF.L.U32 R41, R40, 0x10, RZ ;  /* 0x0000001028297819 */ /* 0x000fe200000006ff */
[----:B------:R-:W-:Y:S01]  /*0cf0*/  FADD.FTZ R66, R66, R91 ;  /* 0x0000005b42427221 */ /* 0x000fe20000010000 */
[----:B------:R-:W-:Y:S01]  /*0d00*/  FFMA.FTZ R64, R91, R91, R64 ;  /* 0x0000005b5b407223 */ /* 0x000fe20000010040 */
[----:B------:R-:W-:Y:S02]  /*0d10*/  PRMT R40, R47, 0x7632, R40 ;  /* 0x000076322f287816 */ /* 0x000fe40000000028 */
[----:B------:R-:W-:Y:S01]  /*0d20*/  FADD.FTZ R66, R66, R41 ;  /* 0x0000002942427221 */ /* 0x000fe20000010000 */
[----:B------:R-:W-:Y:S01]  /*0d30*/  FFMA.FTZ R64, R41, R41, R64 ;  /* 0x0000002929407223 */ /* 0x000fe20000010040 */
[----:B------:R-:W-:Y:S02]  /*0d40*/  SHF.L.U32 R41, R40, 0x10, RZ ;  /* 0x0000001028297819 */ /* 0x000fe400000006ff */
[----:B------:R-:W-:Y:S01]  /*0d50*/  FADD.FTZ R66, R66, R93 ;  /* 0x0000005d42427221 */ /* 0x000fe20000010000 */
[----:B------:R-:W-:Y:S01]  /*0d60*/  FFMA.FTZ R64, R93, R93, R64 ;  /* 0x0000005d5d407223 */ /* 0x000fe20000010040 */
[----:B----4-:R-:W-:-:S02]  /*0d70*/  SHF.L.U32 R95, R48, 0x10, RZ ;  /* 0x00000010305f7819 */ /* 0x010fc400000006ff */
[----:B------:R-:W-:Y:S01]  /*0d80*/  PRMT R40, R48, 0x7632, R40 ;  /* 0x0000763230287816 */ /* 0x000fe20000000028 */
[----:B------:R-:W-:Y:S01]  /*0d90*/  FADD.FTZ R66, R66, R41 ;  /* 0x0000002942427221 */ /* 0x000fe20000010000 */
[----:B------:R-:W-:Y:S01]  /*0da0*/  FFMA.FTZ R64, R41, R41, R64 ;  /* 0x0000002929407223 */ /* 0x000fe20000010040 */
[----:B------:R-:W-:Y:S02]  /*0db0*/  SHF.L.U32 R97, R49, 0x10, RZ ;  /* 0x0000001031617819 */ /* 0x000fe400000006ff */
[----:B------:R-:W-:Y:S01]  /*0dc0*/  SHF.L.U32 R41, R40, 0x10, RZ ;  /* 0x0000001028297819 */ /* 0x000fe200000006ff */
[----:B------:R-:W-:Y:S01]  /*0dd0*/  FADD.FTZ R66, R66, R95 ;  /* 0x0000005f42427221 */ /* 0x000fe20000010000 */
[----:B------:R-:W-:Y:S01]  /*0de0*/  FFMA.FTZ R64, R95, R95, R64 ;  /* 0x0000005f5f407223 */ /* 0x000fe20000010040 */
[----:B------:R-:W-:Y:S02]  /*0df0*/  PRMT R40, R49, 0x7632, R40 ;  /* 0x0000763231287816 */ /* 0x000fe40000000028 */
[----:B------:R-:W-:Y:S01]  /*0e00*/  FADD.FTZ R66, R66, R41 ;  /* 0x0000002942427221 */ /* 0x000fe20000010000 */
[----:B------:R-:W-:Y:S01]  /*0e10*/  FFMA.FTZ R64, R41, R41, R64 ;  /* 0x0000002929407223 */ /* 0x000fe20000010040 */
[----:B------:R-:W-:Y:S01]  /*0e20*/  SHF.L.U32 R99, R50, 0x10, RZ ;  /* 0x0000001032637819 */ /* 0x000fe200000006ff */
[----:B------:R-:W-:-:S02]  /*0e30*/  IMAD.U32 R41, R40, 0x10000, RZ ;  /* 0x0001000028297824 */ /* 0x000fc400078e00ff */
[----:B------:R-:W-:Y:S01]  /*0e40*/  FADD.FTZ R66, R66, R97 ;  /* 0x0000006142427221 */ /* 0x000fe20000010000 */
[----:B------:R-:W-:Y:S01]  /*0e50*/  FFMA.FTZ R64, R97, R97, R64 ;  /* 0x0000006161407223 */ /* 0x000fe20000010040 */
[----:B------:R-:W-:Y:S01]  /*0e60*/  PRMT R40, R50, 0x7632, R40 ;  /* 0x0000763232287816 */ /* 0x000fe20000000028 */
[----:B------:R-:W-:Y:S02]  /*0e70*/  IMAD.U32 R103, R52, 0x10000, RZ ;  /* 0x0001000034677824 */ /* 0x000fe400078e00ff */
[----:B------:R-:W-:Y:S01]  /*0e80*/  FADD.FTZ R66, R66, R41 ;  /* 0x0000002942427221 */ /* 0x000fe20000010000 */
[----:B------:R-:W-:Y:S01]  /*0e90*/  FFMA.FTZ R64, R41, R41, R64 ;  /* 0x0000002929407223 */ /* 0x000fe20000010040 */
[----:B------:R-:W-:Y:S02]  /*0ea0*/  SHF.L.U32 R41, R40, 0x10, RZ ;  /* 0x0000001028297819 */ /* 0x000fe400000006ff */
[----:B------:R-:W-:Y:S01]  /*0eb0*/  FADD.FTZ R66, R66, R99 ;  /* 0x0000006342427221 */ /* 0x000fe20000010000 */
[----:B------:R-:W-:Y:S01]  /*0ec0*/  FFMA.FTZ R64, R99, R99, R64 ;  /* 0x0000006363407223 */ /* 0x000fe20000010040 */
[----:B------:R-:W-:-:S02]  /*0ed0*/  SHF.L.U32 R101, R51, 0x10, RZ ;  /* 0x0000001033657819 */ /* 0x000fc400000006ff */
        /* <DEDUP_REMOVED lines=10> */
[----:B------:R-:W-:-:S02]  /*0f80*/  SHF.L.U32 R41, R40, 0x10, RZ ;  /* 0x0000001028297819 */ /* 0x000fc400000006ff */
        /* <DEDUP_REMOVED lines=14> */
[----:B------:R-:W-:Y:S02]  /*1070*/  IMAD.U32 R41, R40, 0x10000, RZ ;  /* 0x0001000028297824 */ /* 0x000fe400078e00ff */
        /* <DEDUP_REMOVED lines=8> */
[C---:B------:R-:W-:Y:S02]  /*1100*/  SHF.L.U32 R111, R56.reuse, 0x10, RZ ;  /* 0x00000010386f7819 */ /* 0x040fe400000006ff */
[----:B------:R-:W-:Y:S01]  /*1110*/  PRMT R40, R56, 0x7632, R40 ;  /* 0x0000763238287816 */ /* 0x000fe20000000028 */
[----:B------:R-:W-:Y:S01]  /*1120*/  FADD.FTZ R66, R66, R41 ;  /* 0x0000002942427221 */ /* 0x000fe20000010000 */
[----:B------:R-:W-:Y:S01]  /*1130*/  FFMA.FTZ R64, R41, R41, R64 ;  /* 0x0000002929407223 */ /* 0x000fe20000010040 */
[----:B------:R-:W-:Y:S02]  /*1140*/  SHF.L.U32 R115, R58, 0x10, RZ ;  /* 0x000000103a737819 */ /* 0x000fe400000006ff */
[----:B------:R-:W-:Y:S01]  /*1150*/  SHF.L.U32 R41, R40, 0x10, RZ ;  /* 0x0000001028297819 */ /* 0x000fe200000006ff */
[----:B------:R-:W-:Y:S01]  /*1160*/  FADD.FTZ R66, R66, R111 ;  /* 0x0000006f42427221 */ /* 0x000fe20000010000 */
[----:B------:R-:W-:Y:S01]  /*1170*/  FFMA.FTZ R64, R111, R111, R64 ;  /* 0x0000006f6f407223 */ /* 0x000fe20000010040 */
[----:B------:R-:W-:-:S02]  /*1180*/  PRMT R40, R57, 0x7632, R40 ;  /* 0x0000763239287816 */ /* 0x000fc40000000028 */
[----:B------:R-:W-:Y:S01]  /*1190*/  FADD.FTZ R66, R66, R41 ;  /* 0x0000002942427221 */ /* 0x000fe20000010000 */
[----:B------:R-:W-:Y:S01]  /*11a0*/  FFMA.FTZ R64, R41, R41, R64 ;  /* 0x0000002929407223 */ /* 0x000fe20000010040 */
[----:B------:R-:W-:Y:S02]  /*11b0*/  SHF.L.U32 R41, R40, 0x10, RZ ;  /* 0x0000001028297819 */ /* 0x000fe400000006ff */
[----:B------:R-:W-:Y:S01]  /*11c0*/  FADD.FTZ R66, R66, R113 ;  /* 0x0000007142427221 */ /* 0x000fe20000010000 */
[----:B------:R-:W-:Y:S01]  /*11d0*/  FFMA.FTZ R64, R113, R113, R64 ;  /* 0x0000007171407223 */ /* 0x000fe20000010040 */
[----:B------:R-:W-:Y:S02]  /*11e0*/  PRMT R40, R58, 0x7632, R40 ;  /* 0x000076323a287816 */ /* 0x000fe40000000028 */
[----:B------:R-:W-:Y:S01]  /*11f0*/  FADD.FTZ R66, R66, R41 ;  /* 0x0000002942427221 */ /* 0x000fe20000010000 */
[----:B------:R-:W-:Y:S01]  /*1200*/  FFMA.FTZ R68, R41, R41, R64 ;  /* 0x0000002929447223 */ /* 0x000fe20000010040 */
[----:B------:R-:W-:Y:S01]  /*1210*/  SHF.L.U32 R41, R40, 0x10, RZ ;  /* 0x0000001028297819 */ /* 0x000fe200000006ff */
[----:B------:R-:W1:Y:S01]  /*1220*/  @!P1 LDC.64 R64, c[0x0][0x248] ;  /* 0x00009200ff409b82 */ /* 0x000e620000000a00 */
[----:B------:R-:W-:Y:S01]  /*1230*/  FADD.FTZ R66, R66, R115 ;  /* 0x0000007342427221 */ /* 0x000fe20000010000 */
[----:B------:R-:W-:Y:S01]  /*1240*/  FFMA.FTZ R68, R115, R115, R68 ;  /* 0x0000007373447223 */ /* 0x000fe20000010044 */
[----:B------:R-:W-:-:S02]  /*1250*/  PRMT R40, R59, 0x7632, R40 ;  /* 0x000076323b287816 */ /* 0x000fc40000000028 */
[----:B------:R-:W-:Y:S01]  /*1260*/  SHF.L.U32 R117, R59, 0x10, RZ ;  /* 0x000000103b757819 */ /* 0x000fe200000006ff */
[----:B------:R-:W-:Y:S01]  /*1270*/  FFMA.FTZ R68, R41, R41, R68 ;  /* 0x0000002929447223 */ /* 0x000fe20000010044 */
[----:B------:R-:W-:Y:S01]  /*1280*/  FADD.FTZ R66, R66, R41 ;  /* 0x0000002942427221 */ /* 0x000fe20000010000 */
[----:B------:R-:W-:Y:S02]  /*1290*/  IMAD.U32 R70, R40, 0x10000, RZ ;  /* 0x0001000028467824 */ /* 0x000fe400078e00ff */
[----:B------:R-:W-:Y:S01]  /*12a0*/  FFMA.FTZ R41, R117, R117, R68 ;  /* 0x0000007575297223 */ /* 0x000fe20000010044 */
[----:B------:R-:W-:Y:S01]  /*12b0*/  FADD.FTZ R40, R66, R117 ;  /* 0x0000007542287221 */ /* 0x000fe20000010000 */
[----:B------:R-:W-:Y:S02]  /*12c0*/  CS2R R68, SRZ ;  /* 0x0000000000447805 */ /* 0x000fe4000001ff00 */
[----:B------:R-:W-:Y:S01]  /*12d0*/  FFMA.FTZ R41, R70, R70, R41 ;  /* 0x0000004646297223 */ /* 0x000fe20000010029 */
[----:B------:R-:W-:-:S05]  /*12e0*/  FADD.FTZ R40, R40, R70 ;  /* 0x0000004628287221 */ /* 0x000fca0000010000 */
[----:B------:R2:W-:Y:S01]  /*12f0*/  STS.64 [R5], R40 ;  /* 0x0000002805007388 */ /* 0x0005e20000000a00 */
[----:B------:R-:W-:Y:S06]  /*1300*/  BAR.SYNC.DEFER_BLOCKING 0x0 ;  /* 0x0000000000007b1d */ /* 0x000fec0000010000 */
[----:B0-----:R-:W-:Y:S05]  /*1310*/  @P2 BRA `(.L_x_989) ;  /* 0x0000000000b42947 */ /* 0x001fea0003800000 */
[----:B--2---:R-:W0:Y:S04]  /*1320*/  LDS.64 R40, [R6] ;  /* 0x0000000006287984 */ /* 0x004e280000000a00 */
[----:B------:R-:W2:Y:S04]  /*1330*/  LDS.64 R84, [R7] ;  /* 0x0000000007547984 */ /* 0x000ea80000000a00 */
[----:B------:R-:W3:Y:S04]  /*1340*/  LDS.64 R66, [R8] ;  /* 0x0000000008427984 */ /* 0x000ee80000000a00 */
[----:B------:R-:W4:Y:S04]  /*1350*/  LDS.64 R68, [R9] ;  /* 0x0000000009447984 */ /* 0x000f280000000a00 */
[----:B------:R-:W1:Y:S04]  /*1360*/  LDS.64 R70, [R10] ;  /* 0x000000000a467984 */ /* 0x000e680000000a00 */
[----:B------:R-:W1:Y:S04]  /*1370*/  LDS.64 R72, [R11] ;  /* 0x000000000b487984 */ /* 0x000e680000000a00 */
[----:B------:R-:W1:Y:S04]  /*1380*/  LDS.64 R74, [R12] ;  /* 0x000000000c4a7984 */ /* 0x000e680000000a00 */
[----:B------:R-:W1:Y:S04]  /*1390*/  LDS.64 R76, [R13] ;  /* 0x000000000d4c7984 */ /* 0x000e680000000a00 */
[----:B------:R-:W1:Y:S04]  /*13a0*/  LDS.64 R78, [R14] ;  /* 0x000000000e4e7984 */ /* 0x000e680000000a00 */
[----:B------:R-:W1:Y:S01]  /*13b0*/  LDS.64 R80, [R15] ;  /* 0x000000000f507984 */ /* 0x000e620000000a00 */
[----:B0-----:R-:W-:-:S03]  /*13c0*/  FADD.FTZ R121, RZ, R40 ;  /* 0x00000028ff797221 */ /* 0x001fc60000010000 */
[----:B------:R-:W0:Y:S01]  /*13d0*/  LDS.64 R82, [R16] ;  /* 0x0000000010527984 */ /* 0x000e220000000a00 */
[----:B------:R-:W-:Y:S01]  /*13e0*/  FADD.FTZ R90, RZ, R41 ;  /* 0x00000029ff5a7221 */ /* 0x000fe20000010000 */
[----:B--2---:R-:W-:Y:S02]  /*13f0*/  FADD.FTZ R121, R121, R84 ;  /* 0x0000005479797221 */ /* 0x004fe40000010000 */
[----:B------:R-:W2:Y:S01]  /*1400*/  LDS.64 R40, [R17] ;  /* 0x0000000011287984 */ /* 0x000ea20000000a00 */
[----:B------:R-:W-:Y:S01]  /*1410*/  FADD.FTZ R90, R90, R85 ;  /* 0x000000555a5a7221 */ /* 0x000fe20000010000 */
[----:B---3--:R-:W-:Y:S02]  /*1420*/  FADD.FTZ R121, R121, R66 ;  /* 0x0000004279797221 */ /* 0x008fe40000010000 */
[----:B------:R-:W3:Y:S01]  /*1430*/  LDS.64 R84, [R18] ;  /* 0x0000000012547984 */ /* 0x000ee20000000a00 */
[----:B------:R-:W-:Y:S01]  /*1440*/  FADD.FTZ R90, R90, R67 ;  /* 0x000000435a5a7221 */ /* 0x000fe20000010000 */
[----:B----4-:R-:W-:-:S02]  /*1450*/  FADD.FTZ R121, R121, R68 ;  /* 0x0000004479797221 */ /* 0x010fc40000010000 */
[----:B------:R-:W4:Y:S01]  /*1460*/  LDS.64 R66, [R19] ;  /* 0x0000000013427984 */ /* 0x000f220000000a00 */
[----:B------:R-:W-:Y:S01]  /*1470*/  FADD.FTZ R90, R90, R69 ;  /* 0x000000455a5a7221 */ /* 0x000fe20000010000 */
[----:B-1----:R-:W-:Y:S02]  /*1480*/  FADD.FTZ R121, R121, R70 ;  /* 0x0000004679797221 */ /* 0x002fe40000010000 */
[----:B------:R-:W1:Y:S01]  /*1490*/  LDS.64 R68, [R20] ;  /* 0x0000000014447984 */ /* 0x000e620000000a00 */
        /* <DEDUP_REMOVED lines=11> */
[----:B0-----:R-:W-:-:S03]  /*1550*/  FADD.FTZ R121, R121, R82 ;  /* 0x0000005279797221 */ /* 0x001fc60000010000 */
[----:B------:R-:W-:Y:S01]  /*1560*/  FADD.FTZ R90, R90, R83 ;  /* 0x000000535a5a7221 */ /* 0x000fe20000010000 */
[----:B--2---:R-:W-:-:S03]  /*1570*/  FADD.FTZ R121, R121, R40 ;  /* 0x0000002879797221 */ /* 0x004fc60000010000 */
[----:B------:R-:W-:Y:S01]  /*1580*/  FADD.FTZ R90, R90, R41 ;  /* 0x000000295a5a7221 */ /* 0x000fe20000010000 */
[----:B---3--:R-:W-:-:S03]  /*1590*/  FADD.FTZ R121, R121, R84 ;  /* 0x0000005479797221 */ /* 0x008fc60000010000 */
[----:B------:R-:W-:Y:S01]  /*15a0*/  FADD.FTZ R90, R90, R85 ;  /* 0x000000555a5a7221 */ /* 0x000fe20000010000 */
[----:B----4-:R-:W-:-:S03]  /*15b0*/  FADD.FTZ R121, R121, R66 ;  /* 0x0000004279797221 */ /* 0x010fc60000010000 */
[----:B------:R-:W-:Y:S01]  /*15c0*/  FADD.FTZ R90, R90, R67 ;  /* 0x000000435a5a7221 */ /* 0x000fe20000010000 */
[----:B-1----:R-:W-:-:S03]  /*15d0*/  FADD.FTZ R68, R121, R68 ;  /* 0x0000004479447221 */ /* 0x002fc60000010000 */
[----:B------:R-:W-:-:S07]  /*15e0*/  FADD.FTZ R69, R90, R69 ;  /* 0x000000455a457221 */ /* 0x000fce0000010000 */
.L_x_989:
[----:B------:R-:W-:Y:S05]  /*15f0*/  BSYNC B0 ;  /* 0x0000000000007941 */ /* 0x000fea0003800000 */
.L_x_988:
[----:B--2---:R-:W0:Y:S01]  /*1600*/  SHFL.BFLY PT, R41, R68, 0x1, 0x1f ;  /* 0x0c201f0044297f89 */ /* 0x004e2200000e0000 */
[----:B------:R-:W-:Y:S01]  /*1610*/  @!P1 IMAD R119, R119, UR4, R0 ;  /* 0x0000000477779c24 */ /* 0x000fe2000f8e0200 */
[C---:B------:R-:W-:Y:S02]  /*1620*/  ISETP.NE.AND P2, PT, R2.reuse, RZ, PT ;  /* 0x000000ff0200720c */ /* 0x040fe40003f45270 */
[----:B------:R-:W-:Y:S01]  /*1630*/  CS2R R70, SRZ ;  /* 0x0000000000467805 */ /* 0x000fe2000001ff00 */
[----:B------:R-:W2:Y:S01]  /*1640*/  SHFL.BFLY PT, R66, R69, 0x1, 0x1f ;  /* 0x0c201f0045427f89 */ /* 0x000ea200000e0000 */
[----:B------:R-:W-:Y:S02]  /*1650*/  ISETP.GT.U32.AND P3, PT, R2, 0xff, PT ;  /* 0x000000ff0200780c */ /* 0x000fe40003f64070 */
[----:B------:R-:W-:-:S04]  /*1660*/  @!P1 LEA R119, R119, R4, 0xa ;  /* 0x0000000477779211 */ /* 0x000fc800078e50ff */
[----:B------:R-:W-:-:S05]  /*1670*/  @!P1 SHF.L.U32 R119, R119, 0x1, RZ ;  /* 0x0000000177779819 */ /* 0x000fca00000006ff */
[----:B-1----:R-:W-:-:S04]  /*1680*/  @!P1 IMAD.WIDE.U32 R64, R119, 0x4, R64 ;  /* 0x0000000477409825 */ /* 0x002fc800078e0040 */
[----:B0-----:R-:W-:Y:S01]  /*1690*/  FADD.FTZ R40, R41, R68 ;  /* 0x0000004429287221 */ /* 0x001fe20000010000 */
[----:B--2---:R-:W-:-:S05]  /*16a0*/  FADD.FTZ R41, R66, R69 ;  /* 0x0000004542297221 */ /* 0x004fca0000010000 */
[----:B------:R0:W-:Y:S01]  /*16b0*/  @!P1 STG.E.64 desc[UR8][R64.64], R40 ;  /* 0x0000002840009986 */ /* 0x0001e2000c101b08 */
[----:B------:R-:W-:Y:S06]  /*16c0*/  BAR.SYNC.DEFER_BLOCKING 0x0 ;  /* 0x0000000000007b1d */ /* 0x000fec0000010000 */
[----:B------:R-:W-:Y:S05]  /*16d0*/  @P2 BRA `(.L_x_990) ;  /* 0x0000000000282947 */ /* 0x000fea0003800000 */
[----:B------:R-:W-:Y:S06]  /*16e0*/  MEMBAR.ALL.GPU ;  /* 0x0000000000007992 */ /* 0x000fec000000a000 */
[----:B------:R-:W-:-:S00]  /*16f0*/  ERRBAR ;  /* 0x00000000000079ab */ /* 0x000fc00000000000 */
[----:B------:R-:W-:Y:S06]  /*1700*/  CGAERRBAR ;  /* 0x00000000000075ab */ /* 0x000fec0000000000 */
[----:B0-----:R0:W5:Y:S02]  /*1710*/  ATOM.E.ADD.STRONG.GPU PT, R40, desc[UR8][R42.64], R23 ;  /* 0x000000172a28798a */ /* 0x00116400081ee1c8 */
.L_x_991:
[----:B------:R-:W2:Y:S04]  /*1720*/  LD.E.STRONG.GPU R41, desc[UR8][R42.64] ;  /* 0x000000082a297980 */ /* 0x000ea8000c10f900 */
[----:B--2---:R-:W-:Y:S01]  /*1730*/  CCTL.IVALL ;  /* 0x00000000ff00798f */ /* 0x004fe20002000000 */
[----:B------:R-:W-:Y:S05]  /*1740*/  YIELD ;  /* 0x0000000000007946 */ /* 0x000fea0003800000 */
[----:B-----5:R-:W-:-:S04]  /*1750*/  LOP3.LUT R41, R41, R40, RZ, 0x3c, !PT ;  /* 0x0000002829297212 */ /* 0x020fc800078e3cff */
[----:B------:R-:W-:-:S13]  /*1760*/  ISETP.GT.AND P1, PT, R41, -0x1, PT ;  /* 0xffffffff2900780c */ /* 0x000fda0003f24270 */
[----:B------:R-:W-:Y:S05]  /*1770*/  @P1 BRA `(.L_x_991) ;  /* 0xfffffffc00e81947 */ /* 0x000fea000383ffff */
.L_x_990:
[----:B------:R-:W-:Y:S05]  /*1780*/  WARPSYNC.ALL ;  /* 0x0000000000007948 */ /* 0x000fea0003800000 */
[----:B------:R-:W-:Y:S06]  /*1790*/  BAR.SYNC.DEFER_BLOCKING 0x0 ;  /* 0x0000000000007b1d */ /* 0x000fec0000010000 */
[----:B------:R-:W-:Y:S04]  /*17a0*/  BSSY B0, `(.L_x_992) ;  /* 0x000001e000007945 */ /* 0x000fe80003800000 */
[----:B------:R-:W-:Y:S05]  /*17b0*/  @P3 BRA `(.L_x_993) ;  /* 0x0000000000703947 */ /* 0x000fea0003800000 */
[----:B0-----:R-:W0:Y:S01]  /*17c0*/  LDC R65, c[0x0][0x10] ;  /* 0x00000400ff417b82 */ /* 0x001e220000000800 */
[----:B------:R-:W-:-:S04]  /*17d0*/  SHF.L.U32 R41, R2, 0x2, RZ ;  /* 0x0000000202297819 */ /* 0x000fc800000006ff */
[----:B------:R-:W-:-:S03]  /*17e0*/  LOP3.LUT R41, R41, 0x7fffffc0, RZ, 0xc0, !PT ;  /* 0x7fffffc029297812 */ /* 0x000fc600078ec0ff */
[----:B------:R-:W1:Y:S01]  /*17f0*/  LDC.64 R68, c[0x0][0x248] ;  /* 0x00009200ff447b82 */ /* 0x000e620000000a00 */
[----:B0-----:R-:W-:Y:S01]  /*1800*/  IMAD R40, R65, UR4, R0 ;  /* 0x0000000441287c24 */ /* 0x001fe2000f8e0200 */
[----:B------:R-:W-:-:S04]  /*1810*/  LOP3.LUT R65, R2, 0xf, RZ, 0xc0, !PT ;  /* 0x0000000f02417812 */ /* 0x000fc800078ec0ff */
[----:B------:R-:W-:-:S05]  /*1820*/  LEA R40, R40, R41, 0xa ;  /* 0x0000002928287211 */ /* 0x000fca00078e50ff */
[----:B------:R-:W-:-:S05]  /*1830*/  IMAD.IADD R40, R40, 0x1, R65 ;  /* 0x0000000128287824 */ /* 0x000fca00078e0241 */
[----:B------:R-:W-:-:S04]  /*1840*/  SHF.L.U32 R67, R40, 0x1, RZ ;  /* 0x0000000128437819 */ /* 0x000fc800000006ff */
[C---:B------:R-:W-:Y:S01]  /*1850*/  IADD3 R65, R67.reuse, 0x20, RZ ;  /* 0x0000002043417810 */ /* 0x040fe20007ffe0ff */
[C---:B-1----:R-:W-:Y:S01]  /*1860*/  IMAD.WIDE.U32 R40, R67.reuse, 0x4, R68 ;  /* 0x0000000443287825 */ /* 0x042fe200078e0044 */
[----:B------:R-:W-:-:S03]  /*1870*/  IADD3 R71, R67, 0x40, RZ ;  /* 0x0000004043477810 */ /* 0x000fc60007ffe0ff */
[--C-:B------:R-:W-:Y:S01]  /*1880*/  IMAD.WIDE.U32 R64, R65, 0x4, R68.reuse ;  /* 0x0000000441407825 */ /* 0x100fe200078e0044 */
[----:B------:R-:W-:Y:S01]  /*1890*/  IADD3 R73, R67, 0x60, RZ ;  /* 0x0000006043497810 */ /* 0x000fe20007ffe0ff */
[----:B------:R-:W2:Y:S02]  /*18a0*/  LDG.E.64 R40, desc[UR8][R40.64] ;  /* 0x0000000828287981 */ /* 0x000ea4000c1e1b00 */
[--C-:B------:R-:W-:Y:S02]  /*18b0*/  IMAD.WIDE.U32 R66, R71, 0x4, R68.reuse ;  /* 0x0000000447427825 */ /* 0x100fe400078e0044 */
[----:B------:R-:W3:Y:S02]  /*18c0*/  LDG.E.64 R64, desc[UR8][R64.64] ;  /* 0x0000000840407981 */ /* 0x000ee4000c1e1b00 */
[----:B------:R-:W-:Y:S02]  /*18d0*/  IMAD.WIDE.U32 R68, R73, 0x4, R68 ;  /* 0x0000000449447825 */ /* 0x000fe400078e0044 */
[----:B------:R-:W4:Y:S04]  /*18e0*/  LDG.E.64 R66, desc[UR8][R66.64] ;  /* 0x0000000842427981 */ /* 0x000f28000c1e1b00 */
[----:B------:R-:W4:Y:S01]  /*18f0*/  LDG.E.64 R68, desc[UR8][R68.64] ;  /* 0x0000000844447981 */ /* 0x000f22000c1e1b00 */
[----:B--2---:R-:W-:Y:S01]  /*1900*/  FADD.FTZ R71, RZ, R40 ;  /* 0x00000028ff477221 */ /* 0x004fe20000010000 */
[----:B------:R-:W-:-:S03]  /*1910*/  FADD.FTZ R70, RZ, R41 ;  /* 0x00000029ff467221 */ /* 0x000fc60000010000 */
[----:B---3--:R-:W-:Y:S01]  /*1920*/  FADD.FTZ R71, R64, R71 ;  /* 0x0000004740477221 */ /* 0x008fe20000010000 */
[----:B------:R-:W-:-:S03]  /*1930*/  FADD.FTZ R70, R65, R70 ;  /* 0x0000004641467221 */ /* 0x000fc60000010000 */
[----:B----4-:R-:W-:Y:S01]  /*1940*/  FADD.FTZ R71, R66, R71 ;  /* 0x0000004742477221 */ /* 0x010fe20000010000 */
[----:B------:R-:W-:-:S03]  /*1950*/  FADD.FTZ R70, R67, R70 ;  /* 0x0000004643467221 */ /* 0x000fc60000010000 */
[----:B------:R-:W-:Y:S01]  /*1960*/  FADD.FTZ R71, R68, R71 ;  /* 0x0000004744477221 */ /* 0x000fe20000010000 */
[----:B------:R-:W-:-:S07]  /*1970*/  FADD.FTZ R70, R69, R70 ;  /* 0x0000004645467221 */ /* 0x000fce0000010000 */
.L_x_993:
[----:B------:R-:W-:Y:S05]  /*1980*/  BSYNC B0 ;  /* 0x0000000000007941 */ /* 0x000fea0003800000 */
.L_x_992:
[----:B0-----:R-:W0:Y:S01]  /*1990*/  SHFL.BFLY PT, R40, R71, 0x8, 0x1f ;  /* 0x0d001f0047287f89 */ /* 0x001e2200000e0000 */
[----:B------:R-:W-:Y:S01]  /*19a0*/  LOP3.LUT P1, RZ, R2, 0xffffff0f, RZ, 0xc0, !PT ;  /* 0xffffff0f02ff7812 */ /* 0x000fe2000782c0ff */
[----:B------:R-:W-:Y:S01]  /*19b0*/  BSSY B0, `(.L_x_994) ;  /* 0x0000035000007945 */ /* 0x000fe20003800000 */
[----:B------:R-:W-:Y:S01]  /*19c0*/  PRMT R56, R44, 0x7632, R56 ;  /* 0x000076322c387816 */ /* 0x000fe20000000038 */
[----:B------:R-:W1:Y:S01]  /*19d0*/  SHFL.BFLY PT, R41, R70, 0x8, 0x1f ;  /* 0x0d001f0046297f89 */ /* 0x000e6200000e0000 */
[----:B------:R-:W-:Y:S02]  /*19e0*/  PRMT R57, R45, 0x7632, R57 ;  /* 0x000076322d397816 */ /* 0x000fe40000000039 */
[----:B------:R-:W-:Y:S02]  /*19f0*/  PRMT R58, R46, 0x7632, R58 ;  /* 0x000076322e3a7816 */ /* 0x000fe4000000003a */
[----:B------:R-:W-:Y:S02]  /*1a00*/  PRMT R59, R47, 0x7632, R59 ;  /* 0x000076322f3b7816 */ /* 0x000fe4000000003b */
[----:B------:R-:W-:-:S02]  /*1a10*/  PRMT R72, R56, 0x7632, R72 ;  /* 0x0000763238487816 */ /* 0x000fc40000000048 */
[----:B------:R-:W-:Y:S02]  /*1a20*/  PRMT R73, R57, 0x7632, R73 ;  /* 0x0000763239497816 */ /* 0x000fe40000000049 */
[----:B------:R-:W-:Y:S02]  /*1a30*/  PRMT R74, R58, 0x7632, R74 ;  /* 0x000076323a4a7816 */ /* 0x000fe4000000004a */
[----:B------:R-:W-:Y:S01]  /*1a40*/  PRMT R75, R59, 0x7632, R75 ;  /* 0x000076323b4b7816 */ /* 0x000fe2000000004b */
[--C-:B0-----:R-:W-:Y:S01]  /*1a50*/  FADD.FTZ R40, R40, R71.reuse ;  /* 0x0000004728287221 */ /* 0x101fe20000010000 */
[----:B------:R-:W-:Y:S02]  /*1a60*/  PRMT R71, R55, 0x7632, R71 ;  /* 0x0000763237477816 */ /* 0x000fe40000000047 */
[----:B-----5:R-:W-:Y:S01]  /*1a70*/  PRMT R55, R62, 0x7632, R55 ;  /* 0x000076323e377816 */ /* 0x020fe20000000037 */
[--C-:B-1----:R-:W-:Y:S01]  /*1a80*/  FADD.FTZ R41, R41, R70.reuse ;  /* 0x0000004629297221 */ /* 0x102fe20000010000 */
[----:B------:R-:W0:Y:S01]  /*1a90*/  SHFL.BFLY PT, R65, R40, 0x4, 0x1f ;  /* 0x0c801f0028417f89 */ /* 0x000e2200000e0000 */
[----:B------:R-:W-:-:S02]  /*1aa0*/  PRMT R70, R54, 0x7632, R70 ;  /* 0x0000763236467816 */ /* 0x000fc40000000046 */
[----:B------:R-:W-:Y:S01]  /*1ab0*/  PRMT R54, R63, 0x7632, R54 ;  /* 0x000076323f367816 */ /* 0x000fe20000000036 */
[----:B------:R-:W1:Y:S01]  /*1ac0*/  SHFL.BFLY PT, R64, R41, 0x4, 0x1f ;  /* 0x0c801f0029407f89 */ /* 0x000e6200000e0000 */
[----:B0-----:R-:W-:Y:S01]  /*1ad0*/  FADD.FTZ R65, R40, R65 ;  /* 0x0000004128417221 */ /* 0x001fe20000010000 */
[----:B-1----:R-:W-:-:S04]  /*1ae0*/  FADD.FTZ R64, R41, R64 ;  /* 0x0000004029407221 */ /* 0x002fc80000010000 */
[----:B------:R-:W0:Y:S04]  /*1af0*/  SHFL.BFLY PT, R66, R65, 0x2, 0x1f ;  /* 0x0c401f0041427f89 */ /* 0x000e2800000e0000 */
[----:B------:R-:W1:Y:S01]  /*1b00*/  SHFL.BFLY PT, R67, R64, 0x2, 0x1f ;  /* 0x0c401f0040437f89 */ /* 0x000e6200000e0000 */
[----:B0-----:R-:W-:Y:S01]  /*1b10*/  FADD.FTZ R66, R65, R66 ;  /* 0x0000004241427221 */ /* 0x001fe20000010000 */
[----:B------:R-:W-:Y:S01]  /*1b20*/  PRMT R65, R49, 0x7632, R65 ;  /* 0x0000763231417816 */ /* 0x000fe20000000041 */
[----:B-1----:R-:W-:-:S03]  /*1b30*/  FADD.FTZ R67, R64, R67 ;  /* 0x0000004340437221 */ /* 0x002fc60000010000 */
[----:B------:R-:W0:Y:S01]  /*1b40*/  SHFL.BFLY PT, R69, R66, 0x1, 0x1f ;  /* 0x0c201f0042457f89 */ /* 0x000e2200000e0000 */
[----:B------:R-:W-:-:S03]  /*1b50*/  PRMT R64, R48, 0x7632, R64 ;  /* 0x0000763230407816 */ /* 0x000fc60000000040 */
[----:B------:R-:W1:Y:S01]  /*1b60*/  SHFL.BFLY PT, R68, R67, 0x1, 0x1f ;  /* 0x0c201f0043447f89 */ /* 0x000e6200000e0000 */
[----:B0-----:R-:W-:Y:S01]  /*1b70*/  FADD.FTZ R40, R66, R69 ;  /* 0x0000004542287221 */ /* 0x001fe20000010000 */
[----:B------:R-:W-:Y:S02]  /*1b80*/  @!P1 SHF.R.U32.HI R69, RZ, 0x1, R2 ;  /* 0x00000001ff459819 */ /* 0x000fe40000011602 */
[----:B------:R-:W-:Y:S01]  /*1b90*/  PRMT R66, R50, 0x7632, R66 ;  /* 0x0000763232427816 */ /* 0x000fe20000000042 */
[----:B------:R-:W-:Y:S01]  /*1ba0*/  @!P1 FMUL.FTZ R40, R40, 1.6276042515528388321e-05 ;  /* 0x3788888928289820 */ /* 0x000fe20000410000 */
[----:B-1----:R-:W-:Y:S01]  /*1bb0*/  FADD.FTZ R68, R67, R68 ;  /* 0x0000004443447221 */ /* 0x002fe20000010000 */
[----:B------:R-:W-:Y:S02]  /*1bc0*/  @!P1 LOP3.LUT R69, R69, 0x7ffffff8, RZ, 0xc0, !PT ;  /* 0x7ffffff845459812 */ /* 0x000fe400078ec0ff */
[----:B------:R-:W-:Y:S01]  /*1bd0*/  @!P1 FMUL.FTZ R41, R40, R40 ;  /* 0x0000002828299220 */ /* 0x000fe20000410000 */
[----:B------:R-:W-:-:S03]  /*1be0*/  PRMT R67, R51, 0x7632, R67 ;  /* 0x0000763233437816 */ /* 0x000fc60000000043 */
[----:B------:R-:W-:Y:S01]  /*1bf0*/  @!P1 FFMA.FTZ R41, R68, 1.6276042515528388321e-05, -R41 ;  /* 0x3788888944299823 */ /* 0x000fe20000010829 */
[----:B------:R-:W-:Y:S02]  /*1c00*/  PRMT R68, R52, 0x7632, R68 ;  /* 0x0000763234447816 */ /* 0x000fe40000000044 */
[----:B------:R-:W-:Y:S02]  /*1c10*/  PRMT R52, R60, 0x7632, R52 ;  /* 0x000076323c347816 */ /* 0x000fe40000000034 */
[----:B------:R-:W-:-:S05]  /*1c20*/  @!P1 FMNMX.FTZ R41, RZ, R41, !PT ;  /* 0x00000029ff299209 */ /* 0x000fca0007810000 */
[----:B------:R0:W-:Y:S02]  /*1c30*/  @!P1 STS.64 [R69+UR5], R40 ;  /* 0x0000002845009988 */ /* 0x0001e40008000a05 */
[----:B0-----:R-:W-:Y:S02]  /*1c40*/  PRMT R69, R53, 0x7632, R69 ;  /* 0x0000763235457816 */ /* 0x001fe40000000045 */
[----:B------:R-:W-:Y:S01]  /*1c50*/  PRMT R53, R61, 0x7632, R53 ;  /* 0x000076323d357816 */ /* 0x000fe20000000035 */
[----:B------:R-:W-:Y:S06]  /*1c60*/  BAR.SYNC.DEFER_BLOCKING 0x0 ;  /* 0x0000000000007b1d */ /* 0x000fec0000010000 */
[----:B------:R-:W-:Y:S05]  /*1c70*/  @P0 BRA `(.L_x_995) ;  /* 0x0000000000200947 */ /* 0x000fea0003800000 */
[----:B------:R-:W-:Y:S01]  /*1c80*/  LEA R40, R2, UR5, 0x3 ;  /* 0x0000000502287c11 */ /* 0x000fe2000f8e18ff */
[----:B------:R-:W-:Y:S01]  /*1c90*/  ULDC.64 UR6, c[0x0][0x240] ;  /* 0x0000900000067ab9 */ /* 0x000fe20000000a00 */
[----:B------:R-:W-:-:S04]  /*1ca0*/  LEA R45, P1, R21, R22, 0x5 ;  /* 0x00000016152d7211 */ /* 0x000fc800078228ff */
[----:B------:R-:W0:Y:S01]  /*1cb0*/  LDS.64 R40, [R40] ;  /* 0x0000000028287984 */ /* 0x000e220000000a00 */
[----:B------:R-:W-:Y:S02]  /*1cc0*/  LEA.HI.X R46, R21, R25, R24, 0x5, P1 ;  /* 0x00000019152e7211 */ /* 0x000fe400008f2c18 */
[----:B------:R-:W-:-:S04]  /*1cd0*/  LEA R44, P1, R45, UR6, 0x3 ;  /* 0x000000062d2c7c11 */ /* 0x000fc8000f8218ff */
[----:B------:R-:W-:-:S05]  /*1ce0*/  LEA.HI.X R45, R45, UR7, R46, 0x3, P1 ;  /* 0x000000072d2d7c11 */ /* 0x000fca00088f1c2e */
[----:B0-----:R0:W-:Y:S04]  /*1cf0*/  STG.E.64 desc[UR8][R44.64], R40 ;  /* 0x000000282c007986 */ /* 0x0011e8000c101b08 */
.L_x_995:
[----:B------:R-:W-:Y:S05]  /*1d00*/  BSYNC B0 ;  /* 0x0000000000007941 */ /* 0x000fea0003800000 */
.L_x_994:
[----:B0-----:R-:W0:Y:S01]  /*1d10*/  LDS.64 R40, [R26] ;  /* 0x000000001a287984 */ /* 0x001e220000000a00 */
[----:B------:R-:W-:Y:S01]  /*1d20*/  ULDC.64 UR6, c[0x0][0x210] ;  /* 0x0000840000067ab9 */ /* 0x000fe20000000a00 */
[----:B------:R-:W-:Y:S01]  /*1d30*/  SHF.L.U32 R69, R69, 0x10, RZ ;  /* 0x0000001045457819 */ /* 0x000fe200000006ff */
[----:B------:R-:W-:Y:S01]  /*1d40*/  IMAD.U32 R65, R65, 0x10000, RZ ;  /* 0x0001000041417824 */ /* 0x000fe200078e00ff */
[----:B------:R-:W-:Y:S01]  /*1d50*/  LEA R50, P1, R27, UR6, 0x1 ;  /* 0x000000061b327c11 */ /* 0x000fe2000f8208ff */
[----:B------:R-:W-:Y:S01]  /*1d60*/  IMAD.U32 R81, R70, 0x10000, RZ ;  /* 0x0001000046517824 */ /* 0x000fe200078e00ff */
[----:B------:R-:W-:Y:S01]  /*1d70*/  LEA R48, P2, R29, UR6, 0x1 ;  /* 0x000000061d307c11 */ /* 0x000fe2000f8408ff */
[----:B------:R-:W-:Y:S01]  /*1d80*/  IMAD.U32 R75, R75, 0x10000, RZ ;  /* 0x000100004b4b7824 */ /* 0x000fe200078e00ff */
[----:B------:R-:W-:Y:S01]  /*1d90*/  LEA R46, P3, R31, UR6, 0x1 ;  /* 0x000000061f2e7c11 */ /* 0x000fe2000f8608ff */
[----:B------:R-:W-:Y:S01]  /*1da0*/  ULOP3.LUT UR4, UR4, 0x1, URZ, 0x3c, !UPT ;  /* 0x0000000104047892 */ /* 0x000fe2000f8e3c3f */
[----:B------:R-:W-:-:S02]  /*1db0*/  LEA R44, P4, R33, UR6, 0x1 ;  /* 0x00000006212c7c11 */ /* 0x000fc4000f8808ff */
[----:B------:R-:W-:Y:S01]  /*1dc0*/  LEA.HI.X R51, R27, UR7, R28, 0x1, P1 ;  /* 0x000000071b337c11 */ /* 0x000fe200088f0c1c */
[----:B------:R-:W-:Y:S01]  /*1dd0*/  IMAD.U32 R27, R56, 0x10000, RZ ;  /* 0x00010000381b7824 */ /* 0x000fe200078e00ff */
[----:B------:R-:W-:Y:S02]  /*1de0*/  LEA.HI.X R49, R29, UR7, R30, 0x1, P2 ;  /* 0x000000071d317c11 */ /* 0x000fe400090f0c1e */
[----:B------:R-:W-:Y:S02]  /*1df0*/  LEA.HI.X R47, R31, UR7, R32, 0x1, P3 ;  /* 0x000000071f2f7c11 */ /* 0x000fe400098f0c20 */
[----:B------:R-:W-:Y:S02]  /*1e00*/  LEA.HI.X R45, R33, UR7, R34, 0x1, P4 ;  /* 0x00000007212d7c11 */ /* 0x000fe4000a0f0c22 */
[----:B------:R-:W-:Y:S02]  /*1e10*/  LEA R28, P1, R35, UR6, 0x1 ;  /* 0x00000006231c7c11 */ /* 0x000fe4000f8208ff */
[----:B------:R-:W-:-:S02]  /*1e20*/  LEA R30, P2, R37, UR6, 0x1 ;  /* 0x00000006251e7c11 */ /* 0x000fc4000f8408ff */
[----:B------:R-:W-:Y:S02]  /*1e30*/  LEA R32, P3, R39, UR6, 0x1 ;  /* 0x0000000627207c11 */ /* 0x000fe4000f8608ff */
[----:B------:R-:W-:Y:S01]  /*1e40*/  LEA R34, P4, R87, UR6, 0x1 ;  /* 0x0000000657227c11 */ /* 0x000fe2000f8808ff */
[----:B------:R-:W-:Y:S01]  /*1e50*/  ULDC UR6, c[0x0][0x230] ;  /* 0x00008c0000067ab9 */ /* 0x000fe20000000800 */
[----:B------:R-:W-:Y:S02]  /*1e60*/  LEA.HI.X R31, R37, UR7, R38, 0x1, P2 ;  /* 0x00000007251f7c11 */ /* 0x000fe400090f0c26 */
[----:B------:R-:W-:Y:S02]  /*1e70*/  LEA.HI.X R33, R39, UR7, R86, 0x1, P3 ;  /* 0x0000000727217c11 */ /* 0x000fe400098f0c56 */
[----:B------:R-:W-:Y:S02]  /*1e80*/  SHF.L.U32 R57, R57, 0x10, RZ ;  /* 0x0000001039397819 */ /* 0x000fe400000006ff */
[----:B------:R-:W-:-:S02]  /*1e90*/  SHF.L.U32 R37, R58, 0x10, RZ ;  /* 0x000000103a257819 */ /* 0x000fc400000006ff */
[----:B------:R-:W-:Y:S02]  /*1ea0*/  LEA.HI.X R29, R35, UR7, R36, 0x1, P1 ;  /* 0x00000007231d7c11 */ /* 0x000fe400088f0c24 */
[----:B------:R-:W-:Y:S01]  /*1eb0*/  SHF.L.U32 R59, R59, 0x10, RZ ;  /* 0x000000103b3b7819 */ /* 0x000fe200000006ff */
[----:B0-----:R-:W-:Y:S01]  /*1ec0*/  FADD.FTZ R41, R41, UR6 ;  /* 0x0000000629297e21 */ /* 0x001fe20008010000 */
[----:B------:R-:W-:Y:S01]  /*1ed0*/  SHF.L.U32 R39, R64, 0x10, RZ ;  /* 0x0000001040277819 */ /* 0x000fe200000006ff */
[--C-:B------:R-:W-:Y:S01]  /*1ee0*/  FADD.FTZ R36, R3, -R40.reuse ;  /* 0x8000002803247221 */ /* 0x100fe20000010000 */
[----:B------:R-:W-:Y:S01]  /*1ef0*/  SHF.L.U32 R77, R66, 0x10, RZ ;  /* 0x00000010424d7819 */ /* 0x000fe200000006ff */
[--C-:B------:R-:W-:Y:S01]  /*1f00*/  FADD.FTZ R64, R91, -R40.reuse ;  /* 0x800000285b407221 */ /* 0x100fe20000010000 */
[----:B------:R-:W-:Y:S01]  /*1f10*/  SHF.L.U32 R67, R67, 0x10, RZ ;  /* 0x0000001043437819 */ /* 0x000fe200000006ff */
[----:B------:R-:W0:Y:S01]  /*1f20*/  MUFU.RSQ R41, R41 ;  /* 0x0000002900297308 */ /* 0x000e220000001400 */
[----:B------:R-:W-:Y:S01]  /*1f30*/  SHF.L.U32 R79, R68, 0x10, RZ ;  /* 0x00000010444f7819 */ /* 0x000fe200000006ff */
[--C-:B------:R-:W-:Y:S01]  /*1f40*/  FADD.FTZ R84, R99, -R40.reuse ;  /* 0x8000002863547221 */ /* 0x100fe20000010000 */
        /* <DEDUP_REMOVED lines=8> */
[----:B------:R-:W-:Y:S01]  /*1fd0*/  FADD.FTZ R116, R115, -R40 ;  /* 0x8000002873747221 */ /* 0x000fe20000010000 */
[C---:B------:R-:W-:Y:S01]  /*1fe0*/  FADD.FTZ R98, -R40.reuse, R69 ;  /* 0x0000004528627221 */ /* 0x040fe20000010100 */
[----:B------:R-:W-:Y:S01]  /*1ff0*/  LEA.HI.X R35, R87, UR7, R88, 0x1, P4 ;  /* 0x0000000757237c11 */ /* 0x000fe2000a0f0c58 */
[--C-:B------:R-:W-:Y:S01]  /*2000*/  FADD.FTZ R38, R89, -R40.reuse ;  /* 0x8000002859267221 */ /* 0x100fe20000010000 */
[C---:B------:R-:W-:Y:S01]  /*2010*/  FADD.FTZ R56, -R40.reuse, R57 ;  /* 0x0000003928387221 */ /* 0x040fe20000010100 */
[C---:B------:R-:W-:Y:S01]  /*2020*/  FADD.FTZ R66, -R40.reuse, R37 ;  /* 0x0000002528427221 */ /* 0x040fe20000010100 */
[--C-:B------:R-:W-:Y:S01]  /*2030*/  FADD.FTZ R70, R93, -R40.reuse ;  /* 0x800000285d467221 */ /* 0x100fe20000010000 */
[----:B------:R-:W-:Y:S01]  /*2040*/  FADD.FTZ R82, -R40, R65 ;  /* 0x0000004128527221 */ /* 0x000fe20000010100 */
[----:B------:R-:W-:Y:S01]  /*2050*/  SHF.L.U32 R69, R60, 0x10, RZ ;  /* 0x000000103c457819 */ /* 0x000fe200000006ff */
[----:B------:R-:W-:Y:S01]  /*2060*/  FADD.FTZ R58, -R40, R27 ;  /* 0x0000001b283a7221 */ /* 0x000fe20000010100 */
[----:B------:R-:W-:Y:S01]  /*2070*/  SHF.L.U32 R68, R62, 0x10, RZ ;  /* 0x000000103e447819 */ /* 0x000fe200000006ff */
[C---:B------:R-:W-:Y:S01]  /*2080*/  FADD.FTZ R72, -R40.reuse, R59 ;  /* 0x0000003b28487221 */ /* 0x040fe20000010100 */
[C---:B------:R-:W-:Y:S01]  /*2090*/  FADD.FTZ R78, -R40.reuse, R39 ;  /* 0x00000027284e7221 */ /* 0x040fe20000010100 */
[--C-:B------:R-:W-:Y:S01]  /*20a0*/  FADD.FTZ R80, R97, -R40.reuse ;  /* 0x8000002861507221 */ /* 0x100fe20000010000 */
[C---:B------:R-:W-:Y:S01]  /*20b0*/  FADD.FTZ R86, -R40.reuse, R77 ;  /* 0x0000004d28567221 */ /* 0x040fe20000010100 */
[--C-:B------:R-:W-:Y:S01]  /*20c0*/  FADD.FTZ R88, R101, -R40.reuse ;  /* 0x8000002865587221 */ /* 0x100fe20000010000 */
        /* <DEDUP_REMOVED lines=9> */
[C---:B------:R-:W-:Y:S01]  /*2160*/  FADD.FTZ R118, -R40.reuse, R85 ;  /* 0x0000005528767221 */ /* 0x040fe20000010100 */
[----:B------:R-:W-:Y:S01]  /*2170*/  FADD.FTZ R120, R117, -R40 ;  /* 0x8000002875787221 */ /* 0x000fe20000010000 */
[----:B------:R-:W-:Y:S01]  /*2180*/  FADD.FTZ R122, -R40, R75 ;  /* 0x0000004b287a7221 */ /* 0x000fe20000010100 */
[----:B0-----:R-:W-:Y:S01]  /*2190*/  FMUL.FTZ R62, R36, R41 ;  /* 0x00000029243e7220 */ /* 0x001fe20000410000 */
        /* <DEDUP_REMOVED lines=31> */
[--C-:B------:R-:W-:Y:S01]  /*2390*/  FFMA.FTZ R70, R62, R69, R68.reuse ;  /* 0x000000453e467223 */ /* 0x100fe20000010044 */
[C-C-:B------:R-:W-:Y:S01]  /*23a0*/  FFMA.FTZ R73, R69.reuse, R64, R68.reuse ;  /* 0x0000004045497223 */ /* 0x140fe20000010044 */
[C-C-:B------:R-:W-:Y:S01]  /*23b0*/  FFMA.FTZ R66, R69.reuse, R65, R68.reuse ;  /* 0x0000004145427223 */ /* 0x140fe20000010044 */
[C-C-:B------:R-:W-:Y:S01]  /*23c0*/  FFMA.FTZ R67, R69.reuse, R67, R68.reuse ;  /* 0x0000004345437223 */ /* 0x140fe20000010044 */
[C-C-:B------:R-:W-:Y:S01]  /*23d0*/  FFMA.FTZ R65, R69.reuse, R71, R68.reuse ;  /* 0x0000004745417223 */ /* 0x140fe20000010044 */
[C-C-:B------:R-:W-:Y:S01]  /*23e0*/  FFMA.FTZ R64, R69.reuse, R81, R68.reuse ;  /* 0x0000005145407223 */ /* 0x140fe20000010044 */
[C-C-:B------:R-:W-:Y:S01]  /*23f0*/  FFMA.FTZ R41, R69.reuse, R85, R68.reuse ;  /* 0x0000005545297223 */ /* 0x140fe20000010044 */
[----:B------:R-:W-:Y:S01]  /*2400*/  FFMA.FTZ R62, R69, R89, R68 ;  /* 0x00000059453e7223 */ /* 0x000fe20000010044 */
[----:B------:R-:W-:Y:S01]  /*2410*/  SHF.L.U32 R69, R52, 0x10, RZ ;  /* 0x0000001034457819 */ /* 0x000fe200000006ff */
[----:B------:R-:W-:Y:S01]  /*2420*/  IMAD.U32 R72, R61, 0x10000, RZ ;  /* 0x000100003d487824 */ /* 0x000fe200078e00ff */
[----:B------:R-:W-:Y:S01]  /*2430*/  SHF.L.U32 R68, R55, 0x10, RZ ;  /* 0x0000001037447819 */ /* 0x000fe200000006ff */
[----:B------:R-:W-:Y:S01]  /*2440*/  ULDC.64 UR6, c[0x0][0x238] ;  /* 0x00008e0000067ab9 */ /* 0x000fe20000000a00 */
[----:B------:R-:W-:-:S02]  /*2450*/  SHF.L.U32 R63, R63, 0x10, RZ ;  /* 0x000000103f3f7819 */ /* 0x000fc400000006ff */
[----:B------:R-:W-:Y:S01]  /*2460*/  SHF.L.U32 R71, R53, 0x10, RZ ;  /* 0x0000001035477819 */ /* 0x000fe200000006ff */
[--C-:B------:R-:W-:Y:S01]  /*2470*/  FFMA.FTZ R61, R58, R69, R68.reuse ;  /* 0x000000453a3d7223 */ /* 0x100fe20000010044 */
[----:B------:R-:W-:Y:S01]  /*2480*/  SHF.L.U32 R54, R54, 0x10, RZ ;  /* 0x0000001036367819 */ /* 0x000fe200000006ff */
[--C-:B------:R-:W-:Y:S01]  /*2490*/  FFMA.FTZ R37, R37, R72, R63.reuse ;  /* 0x0000004825257223 */ /* 0x100fe2000001003f */
[C-C-:B------:R-:W-:Y:S01]  /*24a0*/  FFMA.FTZ R74, R69.reuse, R74, R68.reuse ;  /* 0x0000004a454a7223 */ /* 0x140fe20000010044 */
[C-C-:B------:R-:W-:Y:S01]  /*24b0*/  FFMA.FTZ R76, R69.reuse, R75, R68.reuse ;  /* 0x0000004b454c7223 */ /* 0x140fe20000010044 */
[C---:B------:R-:W-:Y:S01]  /*24c0*/  FFMA.FTZ R77, R69.reuse, R77, R68 ;  /* 0x0000004d454d7223 */ /* 0x040fe20000010044 */
[----:B------:R-:W-:Y:S01]  /*24d0*/  FFMA.FTZ R58, R36, R71, R54 ;  /* 0x00000047243a7223 */ /* 0x000fe20000010036 */
[C-C-:B------:R-:W-:Y:S01]  /*24e0*/  FFMA.FTZ R78, R69.reuse, R79, R68.reuse ;  /* 0x0000004f454e7223 */ /* 0x140fe20000010044 */
[C-C-:B------:R-:W-:Y:S01]  /*24f0*/  FFMA.FTZ R55, R69.reuse, R83, R68.reuse ;  /* 0x0000005345377223 */ /* 0x140fe20000010044 */
[C-C-:B------:R-:W-:Y:S01]  /*2500*/  FFMA.FTZ R52, R69.reuse, R87, R68.reuse ;  /* 0x0000005745347223 */ /* 0x140fe20000010044 */
[----:B------:R-:W-:Y:S01]  /*2510*/  FFMA.FTZ R53, R69, R91, R68 ;  /* 0x0000005b45357223 */ /* 0x000fe20000010044 */
[C-C-:B------:R-:W-:Y:S01]  /*2520*/  FFMA.FTZ R68, R72.reuse, R56, R63.reuse ;  /* 0x0000003848447223 */ /* 0x140fe2000001003f */
[----:B------:R-:W-:Y:S01]  /*2530*/  F2FP.BF16.F32.PACK_AB R70, R61, R70 ;  /* 0x000000463d46723e */ /* 0x000fe200000010ff */
[--C-:B------:R-:W-:Y:S01]  /*2540*/  FFMA.FTZ R39, R72, R39, R63.reuse ;  /* 0x0000002748277223 */ /* 0x100fe2000001003f */
[----:B------:R-:W-:Y:S01]  /*2550*/  F2FP.BF16.F32.PACK_AB R37, R58, R37 ;  /* 0x000000253a25723e */ /* 0x000fe200000010ff */
[C-C-:B------:R-:W-:Y:S01]  /*2560*/  FFMA.FTZ R56, R71.reuse, R3, R54.reuse ;  /* 0x0000000347387223 */ /* 0x140fe20000010036 */
[C-C-:B------:R-:W-:Y:S01]  /*2570*/  FFMA.FTZ R27, R71.reuse, R27, R54.reuse ;  /* 0x0000001b471b7223 */ /* 0x140fe20000010036 */
[C-C-:B------:R-:W-:Y:S01]  /*2580*/  FFMA.FTZ R38, R71.reuse, R38, R54.reuse ;  /* 0x0000002647267223 */ /* 0x140fe20000010036 */
[C-C-:B------:R-:W-:Y:S01]  /*2590*/  FFMA.FTZ R3, R71.reuse, R40, R54.reuse ;  /* 0x0000002847037223 */ /* 0x140fe20000010036 */
[C-C-:B------:R-:W-:Y:S01]  /*25a0*/  FFMA.FTZ R57, R71.reuse, R57, R54.reuse ;  /* 0x0000003947397223 */ /* 0x140fe20000010036 */
[C-C-:B------:R-:W-:Y:S01]  /*25b0*/  FFMA.FTZ R61, R71.reuse, R60, R54.reuse ;  /* 0x0000003c473d7223 */ /* 0x140fe20000010036 */
[----:B------:R-:W-:Y:S01]  /*25c0*/  FFMA.FTZ R93, R71, R93, R54 ;  /* 0x0000005d475d7223 */ /* 0x000fe20000010036 */
[----:B------:R-:W-:Y:S01]  /*25d0*/  PRMT R40, R70, 0x7632, R40 ;  /* 0x0000763246287816 */ /* 0x000fe20000000028 */
[C-C-:B------:R-:W-:Y:S01]  /*25e0*/  FFMA.FTZ R59, R72.reuse, R59, R63.reuse ;  /* 0x0000003b483b7223 */ /* 0x140fe2000001003f */
[----:B------:R-:W-:Y:S01]  /*25f0*/  PRMT R54, R37, 0x7632, R54 ;  /* 0x0000763225367816 */ /* 0x000fe20000000036 */
[--C-:B------:R-:W-:Y:S01]  /*2600*/  FFMA.FTZ R96, R72, R96, R63.reuse ;  /* 0x0000006048607223 */ /* 0x100fe2000001003f */
[----:B------:R-:W-:Y:S01]  /*2610*/  F2FP.BF16.F32.PACK_AB R73, R74, R73 ;  /* 0x000000494a49723e */ /* 0x000fe200000010ff */
[----:B------:R-:W-:Y:S01]  /*2620*/  STG.E.U16 desc[UR8][R50.64], R70 ;  /* 0x0000004632007986 */ /* 0x000fe2000c101508 */
[----:B------:R-:W-:Y:S01]  /*2630*/  F2FP.BF16.F32.PACK_AB R39, R56, R39 ;  /* 0x000000273827723e */ /* 0x000fe200000010ff */
[--C-:B------:R-:W-:Y:S01]  /*2640*/  FFMA.FTZ R104, R72, R104, R63.reuse ;  /* 0x0000006848687223 */ /* 0x100fe2000001003f */
[----:B------:R-:W-:Y:S01]  /*2650*/  F2FP.BF16.F32.PACK_AB R67, R76, R67 ;  /* 0x000000434c43723e */ /* 0x000fe200000010ff */
[----:B------:R-:W-:Y:S01]  /*2660*/  STG.E.U16 desc[UR8][R50.64+0x2], R40 ;  /* 0x0000022832007986 */ /* 0x000fe2000c101508 */
[----:B------:R-:W-:Y:S01]  /*2670*/  PRMT R56, R39, 0x7632, R56 ;  /* 0x0000763227387816 */ /* 0x000fe20000000038 */
[C---:B------:R-:W-:Y:S01]  /*2680*/  FFMA.FTZ R112, R72.reuse, R112, R63 ;  /* 0x0000007048707223 */ /* 0x040fe2000001003f */
[----:B------:R-:W-:Y:S01]  /*2690*/  F2FP.BF16.F32.PACK_AB R68, R27, R68 ;  /* 0x000000441b44723e */ /* 0x000fe200000010ff */
[----:B------:R0:W-:Y:S01]  /*26a0*/  STG.E.U16 desc[UR8][R50.64+0x4], R37 ;  /* 0x0000042532007986 */ /* 0x0001e2000c101508 */
[----:B------:R-:W-:Y:S01]  /*26b0*/  PRMT R27, R67, 0x7632, R27 ;  /* 0x00007632431b7816 */ /* 0x000fe2000000001b */
[----:B------:R-:W-:Y:S01]  /*26c0*/  FFMA.FTZ R36, R72, R120, R63 ;  /* 0x0000007848247223 */ /* 0x000fe2000001003f */
[----:B------:R-:W-:Y:S01]  /*26d0*/  F2FP.BF16.F32.PACK_AB R66, R77, R66 ;  /* 0x000000424d42723e */ /* 0x000fe200000010ff */
[----:B------:R1:W-:Y:S01]  /*26e0*/  STG.E.U16 desc[UR8][R50.64+0x6], R54 ;  /* 0x0000063632007986 */ /* 0x0003e2000c101508 */
[----:B------:R-:W-:-:S02]  /*26f0*/  F2FP.BF16.F32.PACK_AB R59, R38, R59 ;  /* 0x0000003b263b723e */ /* 0x000fc400000010ff */
[----:B------:R-:W-:Y:S01]  /*2700*/  F2FP.BF16.F32.PACK_AB R65, R78, R65 ;  /* 0x000000414e41723e */ /* 0x000fe200000010ff */
[----:B------:R-:W-:Y:S01]  /*2710*/  STG.E.U16 desc[UR8][R48.64], R73 ;  /* 0x0000004930007986 */ /* 0x000fe2000c101508 */
[----:B------:R-:W-:Y:S02]  /*2720*/  F2FP.BF16.F32.PACK_AB R96, R3, R96 ;  /* 0x000000600360723e */ /* 0x000fe400000010ff */
[----:B------:R-:W-:Y:S01]  /*2730*/  PRMT R38, R66, 0x7632, R38 ;  /* 0x0000763242267816 */ /* 0x000fe20000000026 */
[----:B------:R2:W-:Y:S01]  /*2740*/  STG.E.U16 desc[UR8][R48.64+0x4], R39 ;  /* 0x0000042730007986 */ /* 0x0005e2000c101508 */
[----:B0-----:R-:W-:Y:S02]  /*2750*/  PRMT R37, R68, 0x7632, R37 ;  /* 0x0000763244257816 */ /* 0x001fe40000000025 */
[----:B------:R-:W-:Y:S01]  /*2760*/  PRMT R3, R65, 0x7632, R3 ;  /* 0x0000763241037816 */ /* 0x000fe20000000003 */
[----:B------:R-:W-:Y:S01]  /*2770*/  STG.E.U16 desc[UR8][R48.64+0x6], R56 ;  /* 0x0000063830007986 */ /* 0x000fe2000c101508 */
[----:B-1----:R-:W-:-:S02]  /*2780*/  PRMT R51, R73, 0x7632, R51 ;  /* 0x0000763249337816 */ /* 0x002fc40000000033 */
[----:B------:R-:W-:Y:S02]  /*2790*/  F2FP.BF16.F32.PACK_AB R55, R55, R64 ;  /* 0x000000403737723e */ /* 0x000fe400000010ff */
[----:B------:R-:W-:Y:S01]  /*27a0*/  F2FP.BF16.F32.PACK_AB R104, R57, R104 ;  /* 0x000000683968723e */ /* 0x000fe200000010ff */
[----:B------:R-:W-:Y:S01]  /*27b0*/  STG.E.U16 desc[UR8][R48.64+0x2], R51 ;  /* 0x0000023330007986 */ /* 0x000fe2000c101508 */
[----:B------:R-:W-:Y:S02]  /*27c0*/  F2FP.BF16.F32.PACK_AB R41, R52, R41 ;  /* 0x000000293429723e */ /* 0x000fe400000010ff */
[----:B--2---:R-:W-:Y:S01]  /*27d0*/  PRMT R39, R59, 0x7632, R39 ;  /* 0x000076323b277816 */ /* 0x004fe20000000027 */
[----:B------:R0:W-:Y:S01]  /*27e0*/  STG.E.U16 desc[UR8][R46.64+0x2], R27 ;  /* 0x0000021b2e007986 */ /* 0x0001e2000c101508 */
[----:B------:R-:W-:Y:S02]  /*27f0*/  F2FP.BF16.F32.PACK_AB R112, R61, R112 ;  /* 0x000000703d70723e */ /* 0x000fe400000010ff */
[----:B------:R-:W-:Y:S01]  /*2800*/  F2FP.BF16.F32.PACK_AB R53, R53, R62 ;  /* 0x0000003e3535723e */ /* 0x000fe200000010ff */
[----:B------:R-:W-:Y:S01]  /*2810*/  STG.E.U16 desc[UR8][R46.64], R67 ;  /* 0x000000432e007986 */ /* 0x000fe2000c101508 */
[----:B------:R-:W-:-:S02]  /*2820*/  F2FP.BF16.F32.PACK_AB R36, R93, R36 ;  /* 0x000000245d24723e */ /* 0x000fc400000010ff */
[----:B------:R-:W-:Y:S01]  /*2830*/  IADD3 R21, P1, R21, 0x1, RZ ;  /* 0x0000000115157810 */ /* 0x000fe20007f3e0ff */
[----:B------:R-:W-:Y:S03]  /*2840*/  STG.E.U16 desc[UR8][R46.64+0x4], R68 ;  /* 0x000004442e007986 */ /* 0x000fe6000c101508 */
[----:B------:R-:W-:Y:S01]  /*2850*/  IADD3.X R24, RZ, R24, RZ, P1, !PT ;  /* 0x00000018ff187210 */ /* 0x000fe20000ffe4ff */
[----:B------:R1:W-:Y:S01]  /*2860*/  STG.E.U16 desc[UR8][R46.64+0x6], R37 ;  /* 0x000006252e007986 */ /* 0x0003e2000c101508 */
[----:B0-----:R-:W-:Y:S02]  /*2870*/  PRMT R27, R96, 0x7632, R27 ;  /* 0x00007632601b7816 */ /* 0x001fe4000000001b */
[----:B------:R-:W-:Y:S01]  /*2880*/  ISETP.GE.U32.AND P1, PT, R21, UR6, PT ;  /* 0x0000000615007c0c */ /* 0x000fe2000bf26070 */
[----:B------:R-:W-:Y:S03]  /*2890*/  STG.E.U16 desc[UR8][R44.64], R66 ;  /* 0x000000422c007986 */ /* 0x000fe6000c101508 */
[----:B------:R-:W-:Y:S01]  /*28a0*/  ISETP.GE.AND.EX P1, PT, R24, UR7, PT, P1 ;  /* 0x0000000718007c0c */ /* 0x000fe2000bf26310 */
[----:B------:R-:W-:Y:S04]  /*28b0*/  STG.E.U16 desc[UR8][R44.64+0x2], R38 ;  /* 0x000002262c007986 */ /* 0x000fe8000c101508 */
[----:B------:R-:W-:Y:S01]  /*28c0*/  STG.E.U16 desc[UR8][R44.64+0x4], R59 ;  /* 0x0000043b2c007986 */ /* 0x000fe2000c101508 */
[----:B-1----:R-:W-:-:S03]  /*28d0*/  PRMT R37, R104, 0x7632, R37 ;  /* 0x0000763268257816 */ /* 0x002fc60000000025 */
[----:B------:R-:W-:Y:S04]  /*28e0*/  STG.E.U16 desc[UR8][R44.64+0x6], R39 ;  /* 0x000006272c007986 */ /* 0x000fe8000c101508 */
[----:B------:R-:W-:Y:S04]  /*28f0*/  STG.E.U16 desc[UR8][R28.64], R65 ;  /* 0x000000411c007986 */ /* 0x000fe8000c101508 */
[----:B------:R0:W-:Y:S04]  /*2900*/  STG.E.U16 desc[UR8][R28.64+0x2], R3 ;  /* 0x000002031c007986 */ /* 0x0001e8000c101508 */
[----:B------:R-:W-:Y:S04]  /*2910*/  STG.E.U16 desc[UR8][R28.64+0x4], R96 ;  /* 0x000004601c007986 */ /* 0x000fe8000c101508 */
[----:B------:R1:W-:Y:S01]  /*2920*/  STG.E.U16 desc[UR8][R28.64+0x6], R27 ;  /* 0x0000061b1c007986 */ /* 0x0003e2000c101508 */
[----:B0-----:R-:W-:-:S03]  /*2930*/  PRMT R3, R41, 0x7632, R3 ;  /* 0x0000763229037816 */ /* 0x001fc60000000003 */
[----:B------:R-:W-:Y:S04]  /*2940*/  STG.E.U16 desc[UR8][R30.64], R55 ;  /* 0x000000371e007986 */ /* 0x000fe8000c101508 */
[----:B------:R-:W-:Y:S01]  /*2950*/  STG.E.U16 desc[UR8][R30.64+0x4], R104 ;  /* 0x000004681e007986 */ /* 0x000fe2000c101508 */
[----:B-1----:R-:W-:-:S03]  /*2960*/  PRMT R29, R55, 0x7632, R29 ;  /* 0x00007632371d7816 */ /* 0x002fc6000000001d */
[----:B------:R-:W-:Y:S01]  /*2970*/  STG.E.U16 desc[UR8][R30.64+0x6], R37 ;  /* 0x000006251e007986 */ /* 0x000fe2000c101508 */
[----:B------:R-:W-:Y:S02]  /*2980*/  PRMT R27, R112, 0x7632, R27 ;  /* 0x00007632701b7816 */ /* 0x000fe4000000001b */
[----:B------:R-:W-:Y:S01]  /*2990*/  PRMT R28, R53, 0x7632, R28 ;  /* 0x00007632351c7816 */ /* 0x000fe2000000001c */
[----:B------:R0:W-:Y:S04]  /*29a0*/  STG.E.U16 desc[UR8][R30.64+0x2], R29 ;  /* 0x0000021d1e007986 */ /* 0x0001e8000c101508 */
[----:B------:R1:W-:Y:S04]  /*29b0*/  STG.E.U16 desc[UR8][R32.64], R41 ;  /* 0x0000002920007986 */ /* 0x0003e8000c101508 */
[----:B------:R1:W-:Y:S01]  /*29c0*/  STG.E.U16 desc[UR8][R32.64+0x2], R3 ;  /* 0x0000020320007986 */ /* 0x0003e2000c101508 */
[----:B0-----:R-:W-:-:S03]  /*29d0*/  PRMT R29, R36, 0x7632, R29 ;  /* 0x00007632241d7816 */ /* 0x001fc6000000001d */
[----:B------:R1:W-:Y:S04]  /*29e0*/  STG.E.U16 desc[UR8][R32.64+0x4], R112 ;  /* 0x0000047020007986 */ /* 0x0003e8000c101508 */
[----:B------:R1:W-:Y:S04]  /*29f0*/  STG.E.U16 desc[UR8][R32.64+0x6], R27 ;  /* 0x0000061b20007986 */ /* 0x0003e8000c101508 */
[----:B------:R1:W-:Y:S04]  /*2a00*/  STG.E.U16 desc[UR8][R34.64], R53 ;  /* 0x0000003522007986 */ /* 0x0003e8000c101508 */
[----:B------:R1:W-:Y:S04]  /*2a10*/  STG.E.U16 desc[UR8][R34.64+0x2], R28 ;  /* 0x0000021c22007986 */ /* 0x0003e8000c101508 */
[----:B------:R1:W-:Y:S04]  /*2a20*/  STG.E.U16 desc[UR8][R34.64+0x4], R36 ;  /* 0x0000042422007986 */ /* 0x0003e8000c101508 */
[----:B------:R1:W-:Y:S01]  /*2a30*/  STG.E.U16 desc[UR8][R34.64+0x6], R29 ;  /* 0x0000061d22007986 */ /* 0x0003e2000c101508 */
[----:B------:R-:W-:Y:S05]  /*2a40*/  @!P1 BRA `(.L_x_996) ;  /* 0xffffffdc002c9947 */ /* 0x000fea000383ffff */
[----:B------:R-:W-:Y:S05]  /*2a50*/  EXIT ;  /* 0x000000000000794d */ /* 0x000fea0003800000 */
.L_x_997:
        /* <DEDUP_REMOVED lines=10> */
.L_x_2239:


//--------------------- .text._ZN13group_norm_v214gn_cuda_kernelI13__nv_bfloat16Li480ELi3ELi32ELi60ELi1024ELb0ELi16ELi960ELi960ELi4ELb1ELi5ELb0ELb0ENS_16CompileConditionILi900EEEEEvPT_PKS4_S7_S7_flPfS8_Pj --------------------------
	.section	.text._ZN13group_norm_v214gn_cuda_kernelI13__nv_bfloat16Li480ELi3ELi32ELi60ELi1024ELb0ELi16ELi960ELi960ELi4ELb1ELi5ELb0ELb0ENS_16CompileConditionILi900EEEEEvPT_PKS4_S7_S7_flPfS8_Pj,"ax",@progbits
	.align	128
        .global         _ZN13group_norm_v214gn_cuda_kernelI13__nv_bfloat16Li480ELi3ELi32ELi60ELi1024ELb0ELi16ELi960ELi960ELi4ELb1ELi5ELb0ELb0ENS_16CompileConditionILi900EEEEEvPT_PKS4_S7_S7_flPfS8_Pj
        .type           _ZN13group_norm_v214gn_cuda_kernelI13__nv_bfloat16Li480ELi3ELi32ELi60ELi1024ELb0ELi16ELi960ELi960ELi4ELb1ELi5ELb0ELb0ENS_16CompileConditionILi900EEEEEvPT_PKS4_S7_S7_flPfS8_Pj,@function
        .size           _ZN13group_norm_v214gn_cuda_kernelI13__nv_bfloat16Li480ELi3ELi32ELi60ELi1024ELb0ELi16ELi960ELi960ELi4ELb1ELi5ELb0ELb0ENS_16CompileConditionILi900EEEEEvPT_PKS4_S7_S7_flPfS8_Pj,(.L_x_2240 - _ZN13group_norm_v214gn_cuda_kernelI13__nv_bfloat16Li480ELi3ELi32ELi60ELi1024ELb0ELi16ELi960ELi960ELi4ELb1ELi5ELb0ELb0ENS_16CompileConditionILi900EEEEEvPT_PKS4_S7_S7_flPfS8_Pj)
        .other          _ZN13group_norm_v214gn_cuda_kernelI13__nv_bfloat16Li480ELi3ELi32ELi60ELi1024ELb0ELi16ELi960ELi960ELi4ELb1ELi5ELb0ELb0ENS_16CompileConditionILi900EEEEEvPT_PKS4_S7_S7_flPfS8_Pj,@"STO_CUDA_ENTRY STV_DEFAULT"
_ZN13group_norm_v214gn_cuda_kernelI13__nv_bfloat16Li480ELi3ELi32ELi60ELi1024ELb0ELi16ELi960ELi960ELi4ELb1ELi5ELb0ELb0ENS_16CompileConditionILi900EEEEEvPT_PKS4_S7_S7_flPfS8_Pj:
.text._ZN13group_norm_v214gn_cuda_kernelI13__nv_bfloat16Li480ELi3ELi32ELi60ELi1024ELb0ELi16ELi960ELi960ELi4ELb1ELi5ELb0ELb0ENS_16CompileConditionILi900EEEEEvPT_PKS4_S7_S7_flPfS8_Pj:
[----:B------:R-:W0:Y:S01]  /*0000*/  LDC R1, c[0x0][0x28] ;  /* 0x00000a00ff017b82 */ /* 0x000e220000000800 */
[----:B------:R-:W1:Y:S01]  /*0010*/  S2R R4, SR_CTAID.Y ;  /* 0x0000000000047919 */ /* 0x000e620000002600 */
[----:B------:R-:W-:Y:S01]  /*0020*/  ULDC.64 UR6, c[0x0][0x238] ;  /* 0x00008e0000067ab9 */ /* 0x000fe20000000a00 */
[----:B0-----:R-:W-:Y:S01]  /*0030*/  IADD3 R1, R1, -0xb0, RZ ;  /* 0xffffff5001017810 */ /* 0x001fe20007ffe0ff */
[----:B------:R-:W-:Y:S02]  /*0040*/  USHF.L.U32 UR10, UR6, 0x1, URZ ;  /* 0x00000001060a7899 */ /* 0x000fe4000800063f */
[----:B------:R-:W-:-:S06]  /*0050*/  USHF.L.U64.HI UR6, UR6, 0x1, UR7 ;  /* 0x0000000106067899 */ /* 0x000fcc0008010207 */
[----:B------:R-:W-:Y:S01]  /*0060*/  IMAD.U32 R0, RZ, RZ, UR6 ;  /* 0x00000006ff007e24 */ /* 0x000fe2000f8e00ff */
[----:B-1----:R-:W-:-:S04]  /*0070*/  ISETP.LT.U32.AND P0, PT, R4, UR10, PT ;  /* 0x0000000a04007c0c */ /* 0x002fc8000bf01070 */
[----:B------:R-:W-:-:S13]  /*0080*/  ISETP.GT.AND.EX P0, PT, R0, RZ, PT, P0 ;  /* 0x000000ff0000720c */ /* 0x000fda0003f04300 */
[----:B------:R-:W-:Y:S05]  /*0090*/  @!P0 EXIT ;  /* 0x000000000000894d */ /* 0x000fea0003800000 */
[----:B------:R-:W0:Y:S01]  /*00a0*/  S2R R6, SR_TID.X ;  /* 0x0000000000067919 */ /* 0x000e220000002100 */
[----:B------:R-:W-:Y:S01]  /*00b0*/  MOV R0, 0x400 ;  /* 0x0000040000007802 */ /* 0x000fe20000000f00 */
[----:B------:R-:W-:Y:S01]  /*00c0*/  UMOV UR4, URZ ;  /* 0x0000003f00047c82 */ /* 0x000fe20008000000 */
[----:B------:R-:W-:Y:S01]  /*00d0*/  ULDC.64 UR8, c[0x0][0x208] ;  /* 0x0000820000087ab9 */ /* 0x000fe20000000a00 */
[----:B------:R-:W1:Y:S01]  /*00e0*/  S2R R5, SR_CgaCtaId ;  /* 0x0000000000057919 */ /* 0x000e620000008800 */
[----:B------:R2:W-:Y:S01]  /*00f0*/  STL [R1+0x1c], RZ ;  /* 0x00001cff01007387 */ /* 0x0005e20000100800 */
[----:B0-----:R-:W-:Y:S01]  /*0100*/  IMAD.WIDE.U32 R2, R6, -0x77777777, RZ ;  /* 0x8888888906027825 */ /* 0x001fe200078e00ff */
[----:B------:R-:W-:-:S04]  /*0110*/  MOV R2, R4 ;  /* 0x0000000400027202 */ /* 0x000fc80000000f00 */
[----:B------:R-:W-:Y:S02]  /*0120*/  SHF.R.U32.HI R7, RZ, 0x7, R3 ;  /* 0x00000007ff077819 */ /* 0x000fe40000011603 */
[----:B-1----:R-:W-:-:S03]  /*0130*/  LEA R3, R5, R0, 0x18 ;  /* 0x0000000005037211 */ /* 0x002fc600078ec0ff */
[----:B------:R-:W-:-:S04]  /*0140*/  IMAD R0, R7, -0xf0, R6 ;  /* 0xffffff1007007824 */ /* 0x000fc800078e0206 */
[----:B------:R-:W-:-:S04]  /*0150*/  IMAD R0, R0, 0x18, R3 ;  /* 0x0000001800007824 */ /* 0x000fc800078e0203 */
[----:B------:R-:W-:-:S05]  /*0160*/  IMAD R0, R7, 0x8, R0 ;  /* 0x0000000807007824 */ /* 0x000fca00078e0200 */
[----:B------:R2:W-:Y:S02]  /*0170*/  STL [R1+0x78], R0 ;  /* 0x0000780001007387 */ /* 0x0005e40000100800 */
.L_x_1010:
[----:B------:R-:W3:Y:S01]  /*0180*/  LDL R8, [R1+0x1c] ;  /* 0x00001c0001087983 */ /* 0x000ee20000100800 */
[----:B------:R-:W-:Y:S01]  /*0190*/  LOP3.LUT R3, R2, 0x1, RZ, 0xc0, !PT ;  /* 0x0000000102037812 */ /* 0x000fe200078ec0ff */
[----:B------:R-:W-:Y:S01]  /*01a0*/  ULDC.64 UR12, c[0x0][0x218] ;  /* 0x00008600000c7ab9 */ /* 0x000fe20000000a00 */
[----:B------:R-:W0:Y:S03]  /*01b0*/  S2R R29, SR_TID.X ;  /* 0x00000000001d7919 */ /* 0x000e260000002100 */
[----:B------:R-:W-:Y:S01]  /*01c0*/  IMAD R30, R3, 0x3c0, RZ ;  /* 0x000003c0031e7824 */ /* 0x000fe200078e02ff */
[----:B--2---:R-:W1:Y:S01]  /*01d0*/  S2R R0, SR_CTAID.X ;  /* 0x0000000000007919 */ /* 0x004e620000002500 */
[----:B------:R2:W-:Y:S01]  /*01e0*/  STL [R1+0x10], R3 ;  /* 0x0000100301007387 */ /* 0x0005e20000100800 */
[----:B0-----:R-:W-:Y:S01]  /*01f0*/  IMAD.WIDE.U32 R4, R29, -0x77777777, RZ ;  /* 0x888888891d047825 */ /* 0x001fe200078e00ff */
[----:B-1----:R-:W-:-:S04]  /*0200*/  SHF.L.U32 R0, R0, 0x4, RZ ;  /* 0x0000000400007819 */ /* 0x002fc800000006ff */
[----:B------:R-:W-:Y:S02]  /*0210*/  SHF.R.U32.HI R5, RZ, 0x7, R5 ;  /* 0x00000007ff057819 */ /* 0x000fe40000011605 */
[----:B------:R-:W-:-:S03]  /*0220*/  LOP3.LUT R0, R0, 0x3f0, RZ, 0xc0, !PT ;  /* 0x000003f000007812 */ /* 0x000fc600078ec0ff */
[----:B--2---:R-:W-:Y:S01]  /*0230*/  IMAD R3, R5, -0xf0, R29 ;  /* 0xffffff1005037824 */ /* 0x004fe200078e021d */
[----:B------:R-:W-:-:S03]  /*0240*/  IADD3 R0, R0, R5, RZ ;  /* 0x0000000500007210 */ /* 0x000fc60007ffe0ff */
[----:B------:R-:W-:Y:S01]  /*0250*/  IMAD R6, R3, 0x4, R30 ;  /* 0x0000000403067824 */ /* 0x000fe200078e021e */
[----:B------:R3:W-:Y:S04]  /*0260*/  STL [R1+0x18], R3 ;  /* 0x0000180301007387 */ /* 0x0007e80000100800 */
[----:B------:R-:W-:Y:S02]  /*0270*/  SHF.R.S32.HI R7, RZ, 0x1f, R6 ;  /* 0x0000001fff077819 */ /* 0x000fe40000011406 */
[--C-:B---3--:R-:W-:Y:S02]  /*0280*/  SHF.R.U32.HI R3, RZ, 0x1, R8.reuse ;  /* 0x00000001ff037819 */ /* 0x108fe40000011608 */
[----:B------:R-:W-:-:S03]  /*0290*/  SHF.R.U64 R4, R2, 0x1, R8 ;  /* 0x0000000102047819 */ /* 0x000fc60000001208 */
[----:B------:R-:W-:Y:S02]  /*02a0*/  IMAD R8, R3, 0x1e0000, RZ ;  /* 0x001e000003087824 */ /* 0x000fe400078e02ff */
[----:B------:R0:W-:Y:S01]  /*02b0*/  STL [R1+0x4], R4 ;  /* 0x0000040401007387 */ /* 0x0001e20000100800 */
[----:B------:R-:W-:-:S03]  /*02c0*/  IMAD R3, R0, 0x780, RZ ;  /* 0x0000078000037824 */ /* 0x000fc600078e02ff */
[----:B------:R1:W-:Y:S01]  /*02d0*/  STL [R1+0x14], R8 ;  /* 0x0000140801007387 */ /* 0x0003e20000100800 */
[----:B0-----:R-:W-:-:S04]  /*02e0*/  IMAD.WIDE.U32 R4, R4, 0x1e0000, R6 ;  /* 0x001e000004047825 */ /* 0x001fc800078e0006 */
[----:B------:R-:W-:Y:S01]  /*02f0*/  IMAD.IADD R0, R5, 0x1, R8 ;  /* 0x0000000105007824 */ /* 0x000fe200078e0208 */
[C---:B------:R-:W-:Y:S01]  /*0300*/  IADD3 R5, P0, R3.reuse, R4, RZ ;  /* 0x0000000403057210 */ /* 0x040fe20007f1e0ff */
[----:B------:R-:W-:-:S03]  /*0310*/  VIADD R7, R3, 0xf00 ;  /* 0x00000f0003077836 */ /* 0x000fc60000000000 */
[----:B-1----:R-:W-:Y:S02]  /*0320*/  IADD3.X R8, RZ, R0, RZ, P0, !PT ;  /* 0x00000000ff087210 */ /* 0x002fe400007fe4ff */
[----:B------:R-:W-:-:S04]  /*0330*/  LEA R24, P0, R5, UR12, 0x1 ;  /* 0x0000000c05187c11 */ /* 0x000fc8000f8008ff */
[----:B------:R-:W-:Y:S02]  /*0340*/  LEA.HI.X R25, R5, UR13, R8, 0x1, P0 ;  /* 0x0000000d05197c11 */ /* 0x000fe400080f0c08 */
[----:B------:R-:W-:-:S04]  /*0350*/  IADD3 R5, P0, R7, R4, RZ ;  /* 0x0000000407057210 */ /* 0x000fc80007f1e0ff */
[----:B------:R-:W2:Y:S01]  /*0360*/  LDG.E.64.CONSTANT R24, desc[UR8][R24.64] ;  /* 0x0000000818187981 */ /* 0x000ea2000c1e9b00 */
[----:B------:R-:W-:Y:S01]  /*0370*/  IADD3.X R8, RZ, R0, RZ, P0, !PT ;  /* 0x00000000ff087210 */ /* 0x000fe200007fe4ff */
[----:B------:R-:W-:Y:S01]  /*0380*/  VIADD R7, R3, 0x1e00 ;  /* 0x00001e0003077836 */ /* 0x000fe20000000000 */
[----:B------:R-:W-:-:S04]  /*0390*/  LEA R22, P0, R5, UR12, 0x1 ;  /* 0x0000000c05167c11 */ /* 0x000fc8000f8008ff */
[----:B------:R-:W-:Y:S02]  /*03a0*/  LEA.HI.X R23, R5, UR13, R8, 0x1, P0 ;  /* 0x0000000d05177c11 */ /* 0x000fe400080f0c08 */
[----:B------:R-:W-:-:S04]  /*03b0*/  IADD3 R5, P0, R7, R4, RZ ;  /* 0x0000000407057210 */ /* 0x000fc80007f1e0ff */
[----:B------:R-:W3:Y:S01]  /*03c0*/  LDG.E.64.CONSTANT R22, desc[UR8][R22.64] ;  /* 0x0000000816167981 */ /* 0x000ee2000c1e9b00 */
[----:B------:R-:W-:Y:S01]  /*03d0*/  IADD3.X R8, RZ, R0, RZ, P0, !PT ;  /* 0x00000000ff087210 */ /* 0x000fe200007fe4ff */
[----:B------:R-:W-:Y:S01]  /*03e0*/  VIADD R7, R3, 0x2d00 ;  /* 0x00002d0003077836 */ /* 0x000fe20000000000 */
[----:B------:R-:W-:-:S04]  /*03f0*/  LEA R20, P0, R5, UR12, 0x1 ;  /* 0x0000000c05147c11 */ /* 0x000fc8000f8008ff */
        /* <DEDUP_REMOVED lines=18> */
[----:B------:R-:W-:-:S06]  /*0520*/  LEA.HI.X R15, R5, UR13, R8, 0x1, P0 ;  /* 0x0000000d050f7c11 */ /* 0x000fcc00080f0c08 */
[----:B------:R-:W4:Y:S01]  /*0530*/  LDG.E.64.CONSTANT R14, desc[UR8][R14.64] ;  /* 0x000000080e0e7981 */ /* 0x000f22000c1e9b00 */
[----:B------:R-:W-:Y:S01]  /*0540*/  IADD3 R5, P0, R7, R4, RZ ;  /* 0x0000000407057210 */ /* 0x000fe20007f1e0ff */
[----:B------:R-:W-:-:S03]  /*0550*/  VIADD R8, R3, 0x6900 ;  /* 0x0000690003087836 */ /* 0x000fc60000000000 */
[----:B------:R-:W-:Y:S02]  /*0560*/  IADD3.X R7, RZ, R0, RZ, P0, !PT ;  /* 0x00000000ff077210 */ /* 0x000fe400007fe4ff */
[----:B------:R-:W-:-:S04]  /*0570*/  LEA R12, P0, R5, UR12, 0x1 ;  /* 0x0000000c050c7c11 */ /* 0x000fc8000f8008ff */
[----:B------:R-:W-:Y:S02]  /*0580*/  LEA.HI.X R13, R5, UR13, R7, 0x1, P0 ;  /* 0x0000000d050d7c11 */ /* 0x000fe400080f0c07 */
[----:B------:R-:W-:Y:S02]  /*0590*/  IADD3 R4, P0, R8, R4, RZ ;  /* 0x0000000408047210 */ /* 0x000fe40007f1e0ff */
[----:B------:R-:W0:Y:S02]  /*05a0*/  LDC.64 R8, c[0x0][0x220] ;  /* 0x00008800ff087b82 */ /* 0x000e240000000a00 */
[----:B------:R-:W-:Y:S01]  /*05b0*/  IADD3.X R0, RZ, R0, RZ, P0, !PT ;  /* 0x00000000ff007210 */ /* 0x000fe200007fe4ff */
[----:B------:R-:W4:Y:S01]  /*05c0*/  LDG.E.64.CONSTANT R12, desc[UR8][R12.64] ;  /* 0x000000080c0c7981 */ /* 0x000f22000c1e9b00 */
[----:B------:R-:W-:-:S04]  /*05d0*/  LEA R10, P0, R4, UR12, 0x1 ;  /* 0x0000000c040a7c11 */ /* 0x000fc8000f8008ff */
[----:B------:R-:W-:Y:S02]  /*05e0*/  LEA.HI.X R11, R4, UR13, R0, 0x1, P0 ;  /* 0x0000000d040b7c11 */ /* 0x000fe400080f0c00 */
[----:B------:R-:W1:Y:S04]  /*05f0*/  LDC.64 R4, c[0x0][0x228] ;  /* 0x00008a00ff047b82 */ /* 0x000e680000000a00 */
[----:B------:R-:W4:Y:S01]  /*0600*/  LDG.E.64.CONSTANT R10, desc[UR8][R10.64] ;  /* 0x000000080a0a7981 */ /* 0x000f22000c1e9b00 */
[----:B0-----:R-:W-:-:S06]  /*0610*/  IMAD.WIDE R8, R6, 0x2, R8 ;  /* 0x0000000206087825 */ /* 0x001fcc00078e0208 */
[----:B------:R-:W5:Y:S01]  /*0620*/  LDG.E.64.CONSTANT R8, desc[UR8][R8.64] ;  /* 0x0000000808087981 */ /* 0x000f62000c1e9b00 */
[----:B-1----:R-:W-:-:S06]  /*0630*/  IMAD.WIDE R6, R6, 0x2, R4 ;  /* 0x0000000206067825 */ /* 0x002fcc00078e0204 */
[----:B------:R-:W5:Y:S01]  /*0640*/  LDG.E.64.CONSTANT R6, desc[UR8][R6.64] ;  /* 0x0000000806067981 */ /* 0x000f62000c1e9b00 */
[C---:B--2---:R-:W-:Y:S01]  /*0650*/  PRMT R4, R24.reuse, 0x7632, R4 ;  /* 0x0000763218047816 */ /* 0x044fe20000000004 */
[----:B------:R-:W-:-:S03]  /*0660*/  IMAD.U32 R0, R24, 0x10000, RZ ;  /* 0x0001000018007824 */ /* 0x000fc600078e00ff */
[----:B------:R-:W-:Y:S01]  /*0670*/  SHF.L.U32 R4, R4, 0x10, RZ ;  /* 0x0000001004047819 */ /* 0x000fe200000006ff */
[----:B------:R-:W-:Y:S01]  /*0680*/  FADD.FTZ R28, RZ, R0 ;  /* 0x00000000ff1c7221 */ /* 0x000fe20000010000 */
[----:B------:R-:W-:Y:S01]  /*0690*/  FFMA.FTZ R26, R0, R0, RZ ;  /* 0x00000000001a7223 */ /* 0x000fe200000100ff */
[C---:B------:R-:W-:Y:S01]  /*06a0*/  PRMT R5, R25.reuse, 0x7632, R5 ;  /* 0x0000763219057816 */ /* 0x040fe20000000005 */
[----:B------:R-:W-:Y:S02]  /*06b0*/  IMAD.U32 R31, R25, 0x10000, RZ ;  /* 0x00010000191f7824 */ /* 0x000fe400078e00ff */
[----:B------:R-:W-:Y:S01]  /*06c0*/  FADD.FTZ R28, R28, R4 ;  /* 0x000000041c1c7221 */ /* 0x000fe20000010000 */
[----:B------:R-:W-:Y:S01]  /*06d0*/  FFMA.FTZ R4, R4, R4, R26 ;  /* 0x0000000404047223 */ /* 0x000fe2000001001a */
[----:B------:R-:W-:Y:S02]  /*06e0*/  SHF.L.U32 R5, R5, 0x10, RZ ;  /* 0x0000001005057819 */ /* 0x000fe400000006ff */
[----:B------:R-:W-:Y:S01]  /*06f0*/  FADD.FTZ R28, R28, R31 ;  /* 0x0000001f1c1c7221 */ /* 0x000fe20000010000 */
[----:B------:R-:W-:Y:S01]  /*0700*/  FFMA.FTZ R4, R31, R31, R4 ;  /* 0x0000001f1f047223 */ /* 0x000fe20000010004 */
[----:B------:R0:W-:Y:S01]  /*0710*/  STL [R1+0x24], R31 ;  /* 0x0000241f01007387 */ /* 0x0001e20000100800 */
[----:B---3--:R-:W-:Y:S01]  /*0720*/  PRMT R26, R22, 0x7632, R26 ;  /* 0x00007632161a7816 */ /* 0x008fe2000000001a */
[----:B------:R-:W-:Y:S01]  /*0730*/  FADD.FTZ R28, R28, R5 ;  /* 0x000000051c1c7221 */ /* 0x000fe20000010000 */
[----:B------:R-:W-:-:S02]  /*0740*/  FFMA.FTZ R5, R5, R5, R4 ;  /* 0x0000000505057223 */ /* 0x000fc40000010004 */
[----:B------:R-:W-:Y:S01]  /*0750*/  SHF.L.U32 R26, R26, 0x10, RZ ;  /* 0x000000101a1a7819 */ /* 0x000fe200000006ff */
[----:B0-----:R-:W-:Y:S01]  /*0760*/  IMAD.U32 R31, R22, 0x10000, RZ ;  /* 0x00010000161f7824 */ /* 0x001fe200078e00ff */
[----:B------:R-:W-:-:S03]  /*0770*/  PRMT R4, R23, 0x7632, R4 ;  /* 0x0000763217047816 */ /* 0x000fc60000000004 */
[----:B------:R-:W-:Y:S01]  /*0780*/  FADD.FTZ R28, R28, R31 ;  /* 0x0000001f1c1c7221 */ /* 0x000fe20000010000 */
[----:B------:R-:W-:Y:S01]  /*0790*/  FFMA.FTZ R5, R31, R31, R5 ;  /* 0x0000001f1f057223 */ /* 0x000fe20000010005 */
[----:B------:R0:W-:Y:S02]  /*07a0*/  STL [R1+0xc], R31 ;  /* 0x00000c1f01007387 */ /* 0x0001e40000100800 */
[----:B------:R-:W-:Y:S01]  /*07b0*/  FADD.FTZ R28, R28, R26 ;  /* 0x0000001a1c1c7221 */ /* 0x000fe20000010000 */
[--C-:B------:R-:W-:Y:S01]  /*07c0*/  FFMA.FTZ R26, R26, R26, R5.reuse ;  /* 0x0000001a1a1a7223 */ /* 0x100fe20000010005 */
[----:B------:R-:W-:Y:S01]  /*07d0*/  SHF.L.U32 R4, R4, 0x10, RZ ;  /* 0x0000001004047819 */ /* 0x000fe200000006ff */
[----:B0-----:R-:W-:Y:S01]  /*07e0*/  IMAD.U32 R31, R23, 0x10000, RZ ;  /* 0x00010000171f7824 */ /* 0x001fe200078e00ff */
[----:B----4-:R-:W-:-:S03]  /*07f0*/  PRMT R5, R20, 0x7632, R5 ;  /* 0x0000763214057816 */ /* 0x010fc60000000005 */
[----:B------:R-:W-:Y:S01]  /*0800*/  FADD.FTZ R28, R28, R31 ;  /* 0x0000001f1c1c7221 */ /* 0x000fe20000010000 */
[----:B------:R-:W-:Y:S01]  /*0810*/  FFMA.FTZ R26, R31, R31, R26 ;  /* 0x0000001f1f1a7223 */ /* 0x000fe2000001001a */
[----:B------:R0:W-:Y:S02]  /*0820*/  STL [R1+0x30], R31 ;  /* 0x0000301f01007387 */ /* 0x0001e40000100800 */
[----:B------:R-:W-:Y:S01]  /*0830*/  FADD.FTZ R28, R28, R4 ;  /* 0x000000041c1c7221 */ /* 0x000fe20000010000 */
[--C-:B------:R-:W-:Y:S01]  /*0840*/  FFMA.FTZ R4, R4, R4, R26.reuse ;  /* 0x0000000404047223 */ /* 0x100fe2000001001a */
[----:B------:R-:W-:Y:S01]  /*0850*/  SHF.L.U32 R5, R5, 0x10, RZ ;  /* 0x0000001005057819 */ /* 0x000fe200000006ff */
[----:B0-----:R-:W-:Y:S01]  /*0860*/  IMAD.U32 R31, R20, 0x10000, RZ ;  /* 0x00010000141f7824 */ /* 0x001fe200078e00ff */
[----:B------:R-:W-:-:S03]  /*0870*/  PRMT R26, R21, 0x7632, R26 ;  /* 0x00007632151a7816 */ /* 0x000fc6000000001a */
[----:B------:R-:W-:Y:S01]  /*0880*/  FADD.FTZ R28, R28, R31 ;  /* 0x0000001f1c1c7221 */ /* 0x000fe20000010000 */
[----:B------:R-:W-:Y:S01]  /*0890*/  FFMA.FTZ R4, R31, R31, R4 ;  /* 0x0000001f1f047223 */ /* 0x000fe20000010004 */
[----:B------:R0:W-:Y:S02]  /*08a0*/  STL [R1], R31 ;  /* 0x0000001f01007387 */ /* 0x0001e40000100800 */
[----:B------:R-:W-:Y:S01]  /*08b0*/  FADD.FTZ R28, R28, R5 ;  /* 0x000000051c1c7221 */ /* 0x000fe20000010000 */
[--C-:B------:R-:W-:Y:S01]  /*08c0*/  FFMA.FTZ R5, R5, R5, R4.reuse ;  /* 0x0000000505057223 */ /* 0x100fe20000010004 */
[----:B------:R-:W-:Y:S01]  /*08d0*/  SHF.L.U32 R26, R26, 0x10, RZ ;  /* 0x000000101a1a7819 */ /* 0x000fe200000006ff */
[----:B0-----:R-:W-:Y:S01]  /*08e0*/  IMAD.U32 R31, R21, 0x10000, RZ ;  /* 0x00010000151f7824 */ /* 0x001fe200078e00ff */
[----:B------:R-:W-:-:S03]  /*08f0*/  PRMT R4, R18, 0x7632, R4 ;  /* 0x0000763212047816 */ /* 0x000fc60000000004 */
[----:B------:R-:W-:Y:S01]  /*0900*/  FADD.FTZ R28, R28, R31 ;  /* 0x0000001f1c1c7221 */ /* 0x000fe20000010000 */
[----:B------:R-:W-:Y:S01]  /*0910*/  FFMA.FTZ R5, R31, R31, R5 ;  /* 0x0000001f1f057223 */ /* 0x000fe20000010005 */
[----:B------:R-:W-:Y:S02]  /*0920*/  IMAD.U32 R37, R18, 0x10000, RZ ;  /* 0x0001000012257824 */ /* 0x000fe400078e00ff */
[----:B------:R-:W-:Y:S01]  /*0930*/  FADD.FTZ R28, R28, R26 ;  /* 0x0000001a1c1c7221 */ /* 0x000fe20000010000 */
[----:B------:R-:W-:Y:S01]  /*0940*/  FFMA.FTZ R26, R26, R26, R5 ;  /* 0x0000001a1a1a7223 */ /* 0x000fe20000010005 */
[----:B------:R-:W-:Y:S02]  /*0950*/  SHF.L.U32 R4, R4, 0x10, RZ ;  /* 0x0000001004047819 */ /* 0x000fe400000006ff */
[----:B------:R-:W-:Y:S01]  /*0960*/  FADD.FTZ R28, R28, R37 ;  /* 0x000000251c1c7221 */ /* 0x000fe20000010000 */
[----:B------:R-:W-:Y:S01]  /*0970*/  FFMA.FTZ R26, R37, R37, R26 ;  /* 0x00000025251a7223 */ /* 0x000fe2000001001a */
[----:B------:R0:W-:Y:S01]  /*0980*/  STL [R1+0x38], R31 ;  /* 0x0000381f01007387 */ /* 0x0001e20000100800 */
[----:B------:R-:W-:Y:S01]  /*0990*/  PRMT R5, R19, 0x7632, R5 ;  /* 0x0000763213057816 */ /* 0x000fe20000000005 */
[----:B------:R-:W-:Y:S01]  /*09a0*/  FADD.FTZ R28, R28, R4 ;  /* 0x000000041c1c7221 */ /* 0x000fe20000010000 */
[----:B------:R-:W-:-:S02]  /*09b0*/  FFMA.FTZ R4, R4, R4, R26 ;  /* 0x0000000404047223 */ /* 0x000fc4000001001a */
[----:B------:R-:W-:Y:S01]  /*09c0*/  SHF.L.U32 R5, R5, 0x10, RZ ;  /* 0x0000001005057819 */ /* 0x000fe200000006ff */
[----:B0-----:R-:W-:Y:S01]  /*09d0*/  IMAD.U32 R31, R19, 0x10000, RZ ;  /* 0x00010000131f7824 */ /* 0x001fe200078e00ff */
[----:B------:R-:W-:-:S03]  /*09e0*/  PRMT R26, R16, 0x7632, R26 ;  /* 0x00007632101a7816 */ /* 0x000fc6000000001a */
[----:B------:R-:W-:Y:S01]  /*09f0*/  FADD.FTZ R28, R28, R31 ;  /* 0x0000001f1c1c7221 */ /* 0x000fe20000010000 */
[----:B------:R-:W-:Y:S01]  /*0a00*/  FFMA.FTZ R4, R31, R31, R4 ;  /* 0x0000001f1f047223 */ /* 0x000fe20000010004 */
[----:B------:R-:W-:Y:S02]  /*0a10*/  IMAD.U32 R35, R16, 0x10000, RZ ;  /* 0x0001000010237824 */ /* 0x000fe400078e00ff */
[----:B------:R-:W-:Y:S01]  /*0a20*/  FADD.FTZ R28, R28, R5 ;  /* 0x000000051c1c7221 */ /* 0x000fe20000010000 */
[--C-:B------:R-:W-:Y:S01]  /*0a30*/  FFMA.FTZ R5, R5, R5, R4.reuse ;  /* 0x0000000505057223 */ /* 0x100fe20000010004 */
        /* <DEDUP_REMOVED lines=18> */
[----:B------:R0:W-:Y:S02]  /*0b60*/  STL [R1+0x4c], R31 ;  /* 0x00004c1f01007387 */ /* 0x0001e40000100800 */
[----:B------:R-:W-:Y:S01]  /*0b70*/  FADD.FTZ R28, R28, R5 ;  /* 0x000000051c1c7221 */ /* 0x000fe20000010000 */
[----:B------:R-:W-:Y:S01]  /*0b80*/  FFMA.FTZ R5, R5, R5, R4 ;  /* 0x0000000505057223 */ /* 0x000fe20000010004 */
[----:B0-----:R-:W-:-:S04]  /*0b90*/  IMAD.U32 R31, R15, 0x10000, RZ ;  /* 0x000100000f1f7824 */ /* 0x001fc800078e00ff */
[----:B------:R-:W-:Y:S01]  /*0ba0*/  FADD.FTZ R28, R28, R31 ;  /* 0x0000001f1c1c7221 */ /* 0x000fe20000010000 */
[----:B------:R0:W-:Y:S01]  /*0bb0*/  STL [R1+0x44], R31 ;  /* 0x0000441f01007387 */ /* 0x0001e20000100800 */
[----:B------:R-:W-:-:S03]  /*0bc0*/  FFMA.FTZ R5, R31, R31, R5 ;  /* 0x0000001f1f057223 */ /* 0x000fc60000010005 */
[----:B0-----:R-:W2:Y:S01]  /*0bd0*/  LDL R31, [R1+0x78] ;  /* 0x00007800011f7983 */ /* 0x001ea20000100800 */
[----:B------:R-:W-:-:S04]  /*0be0*/  PRMT R27, R15, 0x7632, R27 ;  /* 0x000076320f1b7816 */ /* 0x000fc8000000001b */
[----:B------:R-:W-:Y:S01]  /*0bf0*/  SHF.L.U32 R27, R27, 0x10, RZ ;  /* 0x000000101b1b7819 */ /* 0x000fe200000006ff */
[C---:B------:R-:W-:Y:S01]  /*0c00*/  IMAD.U32 R4, R12.reuse, 0x10000, RZ ;  /* 0x000100000c047824 */ /* 0x040fe200078e00ff */
[----:B------:R-:W-:-:S03]  /*0c10*/  PRMT R26, R12, 0x7632, R26 ;  /* 0x000076320c1a7816 */ /* 0x000fc6000000001a */
[----:B------:R-:W-:Y:S01]  /*0c20*/  FADD.FTZ R28, R28, R27 ;  /* 0x0000001b1c1c7221 */ /* 0x000fe20000010000 */
[----:B------:R-:W-:Y:S01]  /*0c30*/  FFMA.FTZ R27, R27, R27, R5 ;  /* 0x0000001b1b1b7223 */ /* 0x000fe20000010005 */
[----:B------:R-:W-:Y:S02]  /*0c40*/  SHF.L.U32 R26, R26, 0x10, RZ ;  /* 0x000000101a1a7819 */ /* 0x000fe400000006ff */
[----:B------:R-:W-:Y:S01]  /*0c50*/  FADD.FTZ R28, R28, R4 ;  /* 0x000000041c1c7221 */ /* 0x000fe20000010000 */
[----:B------:R-:W-:Y:S01]  /*0c60*/  FFMA.FTZ R27, R4, R4, R27 ;  /* 0x00000004041b7223 */ /* 0x000fe2000001001b */
[C---:B------:R-:W-:Y:S01]  /*0c70*/  PRMT R5, R13.reuse, 0x7632, R5 ;  /* 0x000076320d057816 */ /* 0x040fe20000000005 */
[----:B------:R-:W-:Y:S02]  /*0c80*/  IMAD.U32 R32, R13, 0x10000, RZ ;  /* 0x000100000d207824 */ /* 0x000fe400078e00ff */
[----:B------:R-:W-:Y:S01]  /*0c90*/  FADD.FTZ R28, R28, R26 ;  /* 0x0000001a1c1c7221 */ /* 0x000fe20000010000 */
[----:B------:R-:W-:Y:S01]  /*0ca0*/  FFMA.FTZ R27, R26, R26, R27 ;  /* 0x0000001a1a1b7223 */ /* 0x000fe2000001001b */
[----:B------:R-:W-:-:S02]  /*0cb0*/  SHF.L.U32 R5, R5, 0x10, RZ ;  /* 0x0000001005057819 */ /* 0x000fc400000006ff */
[----:B------:R-:W-:Y:S01]  /*0cc0*/  FADD.FTZ R28, R28, R32 ;  /* 0x000000201c1c7221 */ /* 0x000fe20000010000 */
[--C-:B------:R-:W-:Y:S01]  /*0cd0*/  FFMA.FTZ R26, R32, R32, R27.reuse ;  /* 0x00000020201a7223 */ /* 0x100fe2000001001b */
[----:B------:R-:W-:Y:S02]  /*0ce0*/  PRMT R27, R10, 0x7632, R27 ;  /* 0x000076320a1b7816 */ /* 0x000fe4000000001b */
[----:B------:R-:W-:Y:S01]  /*0cf0*/  FADD.FTZ R28, R28, R5 ;  /* 0x000000051c1c7221 */ /* 0x000fe20000010000 */
[----:B------:R-:W-:Y:S01]  /*0d00*/  FFMA.FTZ R26, R5, R5, R26 ;  /* 0x00000005051a7223 */ /* 0x000fe2000001001a */
[----:B------:R-:W-:Y:S01]  /*0d10*/  IMAD.U32 R5, R10, 0x10000, RZ ;  /* 0x000100000a057824 */ /* 0x000fe200078e00ff */
[----:B------:R0:W-:Y:S01]  /*0d20*/  STL [R1+0x3c], R32 ;  /* 0x00003c2001007387 */ /* 0x0001e20000100800 */
[----:B------:R-:W-:Y:S02]  /*0d30*/  SHF.L.U32 R27, R27, 0x10, RZ ;  /* 0x000000101b1b7819 */ /* 0x000fe400000006ff */
[----:B------:R-:W-:Y:S01]  /*0d40*/  FADD.FTZ R28, R28, R5 ;  /* 0x000000051c1c7221 */ /* 0x000fe20000010000 */
[----:B------:R-:W-:Y:S01]  /*0d50*/  FFMA.FTZ R26, R5, R5, R26 ;  /* 0x00000005051a7223 */ /* 0x000fe2000001001a */
[----:B0-----:R-:W-:-:S02]  /*0d60*/  SHF.L.U32 R32, R11, 0x10, RZ ;  /* 0x000000100b207819 */ /* 0x001fc400000006ff */
[----:B------:R-:W-:Y:S01]  /*0d70*/  FADD.FTZ R28, R28, R27 ;  /* 0x0000001b1c1c7221 */ /* 0x000fe20000010000 */
[--C-:B------:R-:W-:Y:S01]  /*0d80*/  FFMA.FTZ R27, R27, R27, R26.reuse ;  /* 0x0000001b1b1b7223 */ /* 0x100fe2000001001a */
[----:B------:R-:W-:Y:S01]  /*0d90*/  PRMT R26, R11, 0x7632, R26 ;  /* 0x000076320b1a7816 */ /* 0x000fe2000000001a */
[----:B------:R-:W-:Y:S01]  /*0da0*/  STL [R1+0x34], R32 ;  /* 0x0000342001007387 */ /* 0x000fe20000100800 */
[----:B------:R-:W-:Y:S01]  /*0db0*/  ISETP.GT.U32.AND P0, PT, R29, 0x1f, PT ;  /* 0x0000001f1d00780c */ /* 0x000fe20003f04070 */
[----:B------:R-:W-:Y:S02]  /*0dc0*/  FFMA.FTZ R27, R32, R32, R27 ;  /* 0x00000020201b7223 */ /* 0x000fe4000001001b */
[----:B------:R-:W-:Y:S02]  /*0dd0*/  IMAD.U32 R26, R26, 0x10000, RZ ;  /* 0x000100001a1a7824 */ /* 0x000fe400078e00ff */
[----:B------:R-:W-:Y:S02]  /*0de0*/  FADD.FTZ R28, R28, R32 ;  /* 0x000000201c1c7221 */ /* 0x000fe40000010000 */
[----:B------:R-:W-:-:S02]  /*0df0*/  FFMA.FTZ R27, R26, R26, R27 ;  /* 0x0000001a1a1b7223 */ /* 0x000fc4000001001b */
[----:B------:R-:W-:Y:S01]  /*0e00*/  FADD.FTZ R26, R28, R26 ;  /* 0x0000001a1c1a7221 */ /* 0x000fe20000010000 */
[----:B------:R-:W-:Y:S04]  /*0e10*/  BSSY B0, `(.L_x_998) ;  /* 0x0000097000007945 */ /* 0x000fe80003800000 */
[----:B--2---:R0:W-:Y:S02]  /*0e20*/  STS.64 [R31], R26 ;  /* 0x0000001a1f007388 */ /* 0x0041e40000000a00 */
[----:B0-----:R-:W-:Y:S01]  /*0e30*/  CS2R R26, SRZ ;  /* 0x00000000001a7805 */ /* 0x001fe2000001ff00 */
[----:B------:R-:W-:Y:S06]  /*0e40*/  BAR.SYNC.DEFER_BLOCKING 0x0 ;  /* 0x0000000000007b1d */ /* 0x000fec0000010000 */
[----:B------:R-:W-:Y:S05]  /*0e50*/  @P0 BRA `(.L_x_999) ;  /* 0x0000000800480947 */ /* 0x000fea0003800000 */
[----:B------:R-:W0:Y:S01]  /*0e60*/  S2R R27, SR_CgaCtaId ;  /* 0x00000000001b7919 */ /* 0x000e220000008800 */
[----:B------:R-:W-:Y:S02]  /*0e70*/  SHF.L.U32 R26, R2, 0x4, RZ ;  /* 0x00000004021a7819 */ /* 0x000fe400000006ff */
[----:B------:R-:W-:Y:S02]  /*0e80*/  MOV R31, 0x400 ;  /* 0x00000400001f7802 */ /* 0x000fe40000000f00 */
[----:B------:R-:W-:-:S04]  /*0e90*/  LOP3.LUT R26, R26, 0x10, RZ, 0xc0, !PT ;  /* 0x000000101a1a7812 */ /* 0x000fc800078ec0ff */
[----:B------:R-:W-:-:S05]  /*0ea0*/  LEA.HI R26, R29, R26, RZ, 0x1f ;  /* 0x0000001a1d1a7211 */ /* 0x000fca00078ff8ff */
[----:B------:R-:W-:-:S05]  /*0eb0*/  IMAD R30, R26, 0x3c, -R30 ;  /* 0x0000003c1a1e7824 */ /* 0x000fca00078e0a1e */
[----:B------:R-:W-:Y:S02]  /*0ec0*/  SHF.R.S32.HI R26, RZ, 0x1f, R30 ;  /* 0x0000001fff1a7819 */ /* 0x000fe4000001141e */
[----:B------:R-:W-:Y:S02]  /*0ed0*/  IADD3 R33, R30, 0x2c, RZ ;  /* 0x0000002c1e217810 */ /* 0x000fe40007ffe0ff */
[----:B------:R-:W-:-:S04]  /*0ee0*/  LEA.HI R26, R26, R30, RZ, 0x2 ;  /* 0x0000001e1a1a7211 */ /* 0x000fc800078f10ff */
[----:B------:R-:W-:Y:S02]  /*0ef0*/  SHF.R.S32.HI R26, RZ, 0x2, R26 ;  /* 0x00000002ff1a7819 */ /* 0x000fe4000001141a */
[----:B0-----:R-:W-:Y:S02]  /*0f00*/  LEA R31, R27, R31, 0x18 ;  /* 0x0000001f1b1f7211 */ /* 0x001fe400078ec0ff */
[----:B------:R-:W-:-:S03]  /*0f10*/  IADD3 R27, R30, 0x4, RZ ;  /* 0x000000041e1b7810 */ /* 0x000fc60007ffe0ff */
[----:B------:R-:W-:Y:S01]  /*0f20*/  IMAD R26, R26, 0x18, R31 ;  /* 0x000000181a1a7824 */ /* 0x000fe200078e021f */
[----:B------:R-:W-:-:S04]  /*0f30*/  SHF.R.S32.HI R28, RZ, 0x1f, R27 ;  /* 0x0000001fff1c7819 */ /* 0x000fc8000001141b */
[----:B------:R-:W-:Y:S01]  /*0f40*/  LEA.HI R28, R28, R27, RZ, 0x2 ;  /* 0x0000001b1c1c7211 */ /* 0x000fe200078f10ff */
[----:B------:R-:W-:-:S03]  /*0f50*/  IMAD.SHL.U32 R27, R29, 0x8, RZ ;  /* 0x000000081d1b7824 */ /* 0x000fc600078e00ff */
[----:B------:R-:W-:Y:S02]  /*0f60*/  SHF.R.S32.HI R28, RZ, 0x2, R28 ;  /* 0x00000002ff1c7819 */ /* 0x000fe4000001141c */
[----:B------:R-:W-:-:S03]  /*0f70*/  LOP3.LUT R32, R27, 0x8, RZ, 0xc0, !PT ;  /* 0x000000081b207812 */ /* 0x000fc600078ec0ff */
[----:B------:R-:W-:Y:S01]  /*0f80*/  IMAD R28, R28, 0x18, R31 ;  /* 0x000000181c1c7824 */ /* 0x000fe200078e021f */
[----:B------:R-:W-:-:S04]  /*0f90*/  IADD3 R26, R26, R32, RZ ;  /* 0x000000201a1a7210 */ /* 0x000fc80007ffe0ff */
[----:B------:R-:W-:Y:S02]  /*0fa0*/  IADD3 R28, R32, R28, RZ ;  /* 0x0000001c201c7210 */ /* 0x000fe40007ffe0ff */
[----:B------:R-:W0:Y:S04]  /*0fb0*/  LDS.64 R26, [R26] ;  /* 0x000000001a1a7984 */ /* 0x000e280000000a00 */
        /* <DEDUP_REMOVED lines=73> */
[----:B------:R-:W-:Y:S02]  /*1450*/  IMAD.IADD R27, R32, 0x1, R27 ;  /* 0x00000001201b7824 */ /* 0x000fe400078e021b */
[----:B------:R-:W-:-:S04]  /*1460*/  VIADD R32, R30, 0x30 ;  /* 0x000000301e207836 */ /* 0x000fc80000000000 */
[----:B------:R-:W0:Y:S02]  /*1470*/  LDS.64 R26, [R27] ;  /* 0x000000001b1a7984 */ /* 0x000e240000000a00 */
[----:B0-----:R-:W-:Y:S01]  /*1480*/  FADD.FTZ R28, R28, R26 ;  /* 0x0000001a1c1c7221 */ /* 0x001fe20000010000 */
[----:B------:R-:W-:Y:S01]  /*1490*/  IADD3 R26, R30, 0x28, RZ ;  /* 0x000000281e1a7810 */ /* 0x000fe20007ffe0ff */
[----:B------:R-:W-:-:S03]  /*14a0*/  FADD.FTZ R29, R29, R27 ;  /* 0x0000001b1d1d7221 */ /* 0x000fc60000010000 */
[----:B------:R-:W-:-:S04]  /*14b0*/  SHF.R.S32.HI R27, RZ, 0x1f, R26 ;  /* 0x0000001fff1b7819 */ /* 0x000fc8000001141a */
[----:B------:R-:W-:Y:S02]  /*14c0*/  LEA.HI R26, R27, R26, RZ, 0x2 ;  /* 0x0000001a1b1a7211 */ /* 0x000fe400078f10ff */
[----:B------:R-:W-:Y:S02]  /*14d0*/  SHF.R.S32.HI R27, RZ, 0x1f, R33 ;  /* 0x0000001fff1b7819 */ /* 0x000fe40000011421 */
[----:B------:R-:W-:Y:S02]  /*14e0*/  SHF.R.S32.HI R26, RZ, 0x2, R26 ;  /* 0x00000002ff1a7819 */ /* 0x000fe4000001141a */
[----:B------:R-:W-:Y:S02]  /*14f0*/  LEA.HI R33, R27, R33, RZ, 0x2 ;  /* 0x000000211b217211 */ /* 0x000fe400078f10ff */
[----:B------:R-:W-:Y:S01]  /*1500*/  SHF.R.S32.HI R27, RZ, 0x1f, R32 ;  /* 0x0000001fff1b7819 */ /* 0x000fe20000011420 */
[----:B------:R-:W-:Y:S01]  /*1510*/  IMAD R26, R26, 0x18, R31 ;  /* 0x000000181a1a7824 */ /* 0x000fe200078e021f */
[----:B------:R-:W-:-:S02]  /*1520*/  SHF.R.S32.HI R33, RZ, 0x2, R33 ;  /* 0x00000002ff217819 */ /* 0x000fc40000011421 */
[----:B------:R-:W-:Y:S02]  /*1530*/  LEA.HI R32, R27, R32, RZ, 0x2 ;  /* 0x000000201b207211 */ /* 0x000fe400078f10ff */
[C---:B------:R-:W-:Y:S01]  /*1540*/  IADD3 R27, R30.reuse, 0x34, RZ ;  /* 0x000000341e1b7810 */ /* 0x040fe20007ffe0ff */
[----:B------:R-:W-:Y:S01]  /*1550*/  IMAD R33, R33, 0x18, R31 ;  /* 0x0000001821217824 */ /* 0x000fe200078e021f */
[----:B------:R-:W-:Y:S02]  /*1560*/  IADD3 R30, R30, 0x38, RZ ;  /* 0x000000381e1e7810 */ /* 0x000fe40007ffe0ff */
[----:B------:R-:W-:Y:S02]  /*1570*/  SHF.R.S32.HI R36, RZ, 0x1f, R27 ;  /* 0x0000001fff247819 */ /* 0x000fe4000001141b */
[----:B------:R-:W-:Y:S02]  /*1580*/  SHF.R.S32.HI R32, RZ, 0x2, R32 ;  /* 0x00000002ff207819 */ /* 0x000fe40000011420 */
[----:B------:R-:W-:-:S02]  /*1590*/  LEA.HI R27, R36, R27, RZ, 0x2 ;  /* 0x0000001b241b7211 */ /* 0x000fc400078f10ff */
[----:B------:R-:W-:Y:S01]  /*15a0*/  SHF.R.S32.HI R36, RZ, 0x1f, R30 ;  /* 0x0000001fff247819 */ /* 0x000fe2000001141e */
[----:B------:R-:W-:Y:S01]  /*15b0*/  IMAD R32, R32, 0x18, R31 ;  /* 0x0000001820207824 */ /* 0x000fe200078e021f */
[----:B------:R-:W-:Y:S02]  /*15c0*/  SHF.R.S32.HI R27, RZ, 0x2, R27 ;  /* 0x00000002ff1b7819 */ /* 0x000fe4000001141b */
[----:B------:R-:W-:Y:S02]  /*15d0*/  LEA.HI R30, R36, R30, RZ, 0x2 ;  /* 0x0000001e241e7211 */ /* 0x000fe400078f10ff */
[----:B------:R-:W0:Y:S01]  /*15e0*/  S2R R36, SR_TID.X ;  /* 0x0000000000247919 */ /* 0x000e220000002100 */
[----:B------:R-:W-:Y:S01]  /*15f0*/  IMAD R27, R27, 0x18, R31 ;  /* 0x000000181b1b7824 */ /* 0x000fe200078e021f */
[----:B------:R-:W-:-:S05]  /*1600*/  SHF.R.S32.HI R30, RZ, 0x2, R30 ;  /* 0x00000002ff1e7819 */ /* 0x000fca000001141e */
[----:B------:R-:W-:Y:S02]  /*1610*/  IMAD R30, R30, 0x18, R31 ;  /* 0x000000181e1e7824 */ /* 0x000fe400078e021f */
[----:B0-----:R-:W-:-:S05]  /*1620*/  IMAD.SHL.U32 R36, R36, 0x8, RZ ;  /* 0x0000000824247824 */ /* 0x001fca00078e00ff */
[----:B------:R-:W-:-:S04]  /*1630*/  LOP3.LUT R36, R36, 0x8, RZ, 0xc0, !PT ;  /* 0x0000000824247812 */ /* 0x000fc800078ec0ff */
[C---:B------:R-:W-:Y:S01]  /*1640*/  IADD3 R26, R36.reuse, R26, RZ ;  /* 0x0000001a241a7210 */ /* 0x040fe20007ffe0ff */
[C---:B------:R-:W-:Y:S01]  /*1650*/  IMAD.IADD R32, R36.reuse, 0x1, R32 ;  /* 0x0000000124207824 */ /* 0x040fe200078e0220 */
[C---:B------:R-:W-:Y:S02]  /*1660*/  IADD3 R31, R36.reuse, R27, RZ ;  /* 0x0000001b241f7210 */ /* 0x040fe40007ffe0ff */
[C---:B------:R-:W-:Y:S02]  /*1670*/  IADD3 R33, R36.reuse, R33, RZ ;  /* 0x0000002124217210 */ /* 0x040fe40007ffe0ff */
[----:B------:R-:W0:Y:S01]  /*1680*/  LDS.64 R26, [R26] ;  /* 0x000000001a1a7984 */ /* 0x000e220000000a00 */
[----:B------:R-:W-:Y:S01]  /*1690*/  IADD3 R30, R36, R30, RZ ;  /* 0x0000001e241e7210 */ /* 0x000fe20007ffe0ff */
[----:B0-----:R-:W-:Y:S01]  /*16a0*/  FADD.FTZ R26, R28, R26 ;  /* 0x0000001a1c1a7221 */ /* 0x001fe20000010000 */
[----:B------:R-:W-:Y:S02]  /*16b0*/  FADD.FTZ R36, R29, R27 ;  /* 0x0000001b1d247221 */ /* 0x000fe40000010000 */
[----:B------:R-:W0:Y:S02]  /*16c0*/  LDS.64 R28, [R33] ;  /* 0x00000000211c7984 */ /* 0x000e240000000a00 */
[----:B0-----:R-:W-:Y:S01]  /*16d0*/  FADD.FTZ R28, R26, R28 ;  /* 0x0000001c1a1c7221 */ /* 0x001fe20000010000 */
[----:B------:R-:W-:Y:S01]  /*16e0*/  FADD.FTZ R36, R36, R29 ;  /* 0x0000001d24247221 */ /* 0x000fe20000010000 */
[----:B------:R-:W0:Y:S02]  /*16f0*/  LDS.64 R26, [R32] ;  /* 0x00000000201a7984 */ /* 0x000e240000000a00 */
[----:B0-----:R-:W-:Y:S01]  /*1700*/  FADD.FTZ R26, R28, R26 ;  /* 0x0000001a1c1a7221 */ /* 0x001fe20000010000 */
[----:B------:R-:W-:Y:S01]  /*1710*/  FADD.FTZ R27, R36, R27 ;  /* 0x0000001b241b7221 */ /* 0x000fe20000010000 */
[----:B------:R-:W0:Y:S04]  /*1720*/  LDS.64 R28, [R31] ;  /* 0x000000001f1c7984 */ /* 0x000e280000000a00 */
[----:B------:R-:W1:Y:S01]  /*1730*/  LDS.64 R30, [R30] ;  /* 0x000000001e1e7984 */ /* 0x000e620000000a00 */
[----:B0-----:R-:W-:Y:S01]  /*1740*/  FADD.FTZ R26, R26, R28 ;  /* 0x0000001c1a1a7221 */ /* 0x001fe20000010000 */
[----:B------:R-:W-:-:S03]  /*1750*/  FADD.FTZ R27, R27, R29 ;  /* 0x0000001d1b1b7221 */ /* 0x000fc60000010000 */
[----:B-1----:R-:W-:Y:S01]  /*1760*/  FADD.FTZ R26, R26, R30 ;  /* 0x0000001e1a1a7221 */ /* 0x002fe20000010000 */
[----:B------:R-:W-:-:S07]  /*1770*/  FADD.FTZ R27, R27, R31 ;  /* 0x0000001f1b1b7221 */ /* 0x000fce0000010000 */
.L_x_999:
[----:B------:R-:W-:Y:S05]  /*1780*/  BSYNC B0 ;  /* 0x0000000000007941 */ /* 0x000fea0003800000 */
.L_x_998:
[----:B------:R-:W0:Y:S01]  /*1790*/  S2R R30, SR_TID.X ;  /* 0x00000000001e7919 */ /* 0x000e220000002100 */
[----:B------:R-:W-:Y:S01]  /*17a0*/  BSSY B0, `(.L_x_1000) ;  /* 0x0000015000007945 */ /* 0x000fe20003800000 */
[----:B------:R-:W1:Y:S04]  /*17b0*/  SHFL.BFLY PT, R29, R26, 0x1, 0x1f ;  /* 0x0c201f001a1d7f89 */ /* 0x000e6800000e0000 */
[----:B------:R-:W2:Y:S01]  /*17c0*/  SHFL.BFLY PT, R28, R27, 0x1, 0x1f ;  /* 0x0c201f001b1c7f89 */ /* 0x000ea200000e0000 */
[----:B------:R-:W3:Y:S01]  /*17d0*/  S2R R32, SR_CTAID.Y ;  /* 0x0000000000207919 */ /* 0x000ee20000002600 */
[----:B------:R-:W4:Y:S01]  /*17e0*/  S2R R33, SR_CTAID.X ;  /* 0x0000000000217919 */ /* 0x000f220000002500 */
[----:B-1----:R-:W-:Y:S01]  /*17f0*/  FADD.FTZ R26, R29, R26 ;  /* 0x0000001a1d1a7221 */ /* 0x002fe20000010000 */
[----:B0-----:R-:W-:Y:S01]  /*1800*/  LOP3.LUT P0, RZ, R30, 0xffffffe1, RZ, 0xc0, !PT ;  /* 0xffffffe11eff7812 */ /* 0x001fe2000780c0ff */
[----:B--2---:R-:W-:Y:S01]  /*1810*/  FADD.FTZ R27, R28, R27 ;  /* 0x0000001b1c1b7221 */ /* 0x004fe20000010000 */
[----:B------:R-:W-:-:S02]  /*1820*/  ISETP.NE.AND P1, PT, R30, RZ, PT ;  /* 0x000000ff1e00720c */ /* 0x000fc40003f25270 */
[----:B------:R-:W-:-:S09]  /*1830*/  ISETP.GT.U32.AND P2, PT, R30, 0xff, PT ;  /* 0x000000ff1e00780c */ /* 0x000fd20003f44070 */
[----:B---34-:R-:W-:Y:S05]  /*1840*/  @P0 BRA `(.L_x_1001) ;  /* 0x0000000000280947 */ /* 0x018fea0003800000 */
[----:B------:R-:W0:Y:S01]  /*1850*/  LDC R28, c[0x0][0x10] ;  /* 0x00000400ff1c7b82 */ /* 0x000e220000000800 */
[----:B------:R-:W-:-:S05]  /*1860*/  SHF.R.U32.HI R29, RZ, 0x1, R30 ;  /* 0x00000001ff1d7819 */ /* 0x000fca000001161e */
[----:B------:R-:W-:Y:S02]  /*1870*/  IMAD.SHL.U32 R29, R29, 0x40, RZ ;  /* 0x000000401d1d7824 */ /* 0x000fe400078e00ff */
[----:B------:R-:W1:Y:S03]  /*1880*/  LDC.64 R30, c[0x0][0x248] ;  /* 0x00009200ff1e7b82 */ /* 0x000e660000000a00 */
[----:B------:R-:W-:Y:S01]  /*1890*/  LOP3.LUT R29, R29, 0xffffffc0, R33, 0xe2, !PT ;  /* 0xffffffc01d1d7812 */ /* 0x000fe200078ee221 */
[----:B0-----:R-:W-:-:S05]  /*18a0*/  IMAD R28, R28, UR4, R32 ;  /* 0x000000041c1c7c24 */ /* 0x001fca000f8e0220 */
[----:B------:R-:W-:-:S04]  /*18b0*/  LEA R28, R28, R29, 0xa ;  /* 0x0000001d1c1c7211 */ /* 0x000fc800078e50ff */
[----:B------:R-:W-:-:S05]  /*18c0*/  SHF.L.U32 R28, R28, 0x1, RZ ;  /* 0x000000011c1c7819 */ /* 0x000fca00000006ff */
[----:B-1----:R-:W-:-:S05]  /*18d0*/  IMAD.WIDE.U32 R28, R28, 0x4, R30 ;  /* 0x000000041c1c7825 */ /* 0x002fca00078e001e */
[----:B------:R0:W-:Y:S02]  /*18e0*/  STG.E.64 desc[UR8][R28.64], R26 ;  /* 0x0000001a1c007986 */ /* 0x0001e4000c101b08 */
.L_x_1001:
[----:B------:R-:W-:Y:S05]  /*18f0*/  BSYNC B0 ;  /* 0x0000000000007941 */ /* 0x000fea0003800000 */
.L_x_1000:
[----:B------:R-:W-:Y:S06]  /*1900*/  BAR.SYNC.DEFER_BLOCKING 0x0 ;  /* 0x0000000000007b1d */ /* 0x000fec0000010000 */
[----:B------:R-:W-:Y:S05]  /*1910*/  @P1 BRA `(.L_x_1002) ;  /* 0x00000000003c1947 */ /* 0x000fea0003800000 */
[----:B0-----:R-:W0:Y:S01]  /*1920*/  LDC.64 R26, c[0x0][0x250] ;  /* 0x00009400ff1a7b82 */ /* 0x001e220000000a00 */
[----:B------:R-:W-:Y:S01]  /*1930*/  IMAD.MOV.U32 R28, RZ, RZ, 0x7fffffc1 ;  /* 0x7fffffc1ff1c7424 */ /* 0x000fe200078e00ff */
[----:B------:R-:W-:-:S04]  /*1940*/  ISETP.NE.AND P0, PT, R33, RZ, PT ;  /* 0x000000ff2100720c */ /* 0x000fc80003f05270 */
[----:B------:R-:W-:Y:S01]  /*1950*/  SEL R28, R28, 0x1, !P0 ;  /* 0x000000011c1c7807 */ /* 0x000fe20004000000 */
[----:B0-----:R-:W-:Y:S01]  /*1960*/  IMAD.WIDE.U32 R26, R32, 0x4, R26 ;  /* 0x00000004201a7825 */ /* 0x001fe200078e001a */
[----:B------:R-:W-:Y:S06]  /*1970*/  MEMBAR.ALL.GPU ;  /* 0x0000000000007992 */ /* 0x000fec000000a000 */
[----:B------:R-:W-:-:S00]  /*1980*/  ERRBAR ;  /* 0x00000000000079ab */ /* 0x000fc00000000000 */
[----:B------:R-:W-:Y:S06]  /*1990*/  CGAERRBAR ;  /* 0x00000000000075ab */ /* 0x000fec0000000000 */
[----:B------:R0:W5:Y:S02]  /*19a0*/  ATOM.E.ADD.STRONG.GPU PT, R28, desc[UR8][R26.64], R28 ;  /* 0x0000001c1a1c798a */ /* 0x00016400081ee1c8 */
.L_x_1003:
[----:B------:R-:W2:Y:S04]  /*19b0*/  LD.E.STRONG.GPU R29, desc[UR8][R26.64] ;  /* 0x000000081a1d7980 */ /* 0x000ea8000c10f900 */
[----:B--2---:R-:W-:Y:S01]  /*19c0*/  CCTL.IVALL ;  /* 0x00000000ff00798f */ /* 0x004fe20002000000 */
[----:B------:R-:W-:Y:S05]  /*19d0*/  YIELD ;  /* 0x0000000000007946 */ /* 0x000fea0003800000 */
[----:B-----5:R-:W-:-:S04]  /*19e0*/  LOP3.LUT R29, R29, R28, RZ, 0x3c, !PT ;  /* 0x0000001c1d1d7212 */ /* 0x020fc800078e3cff */
[----:B------:R-:W-:-:S13]  /*19f0*/  ISETP.GT.AND P0, PT, R29, -0x1, PT ;  /* 0xffffffff1d00780c */ /* 0x000fda0003f04270 */
[----:B------:R-:W-:Y:S05]  /*1a00*/  @P0 BRA `(.L_x_1003) ;  /* 0xfffffffc00e80947 */ /* 0x000fea000383ffff */
.L_x_1002:
[----:B------:R-:W1:Y:S01]  /*1a10*/  S2R R36, SR_TID.X ;  /* 0x0000000000247919 */ /* 0x000e620000002100 */
[----:B------:R-:W-:Y:S05]  /*1a20*/  WARPSYNC.ALL ;  /* 0x0000000000007948 */ /* 0x000fea0003800000 */
[----:B------:R-:W-:Y:S01]  /*1a30*/  BAR.SYNC.DEFER_BLOCKING 0x0 ;  /* 0x0000000000007b1d */ /* 0x000fe20000010000 */
[----:B0-----:R-:W-:Y:S01]  /*1a40*/  HFMA2.MMA R27, -RZ, RZ, 0, 0 ;  /* 0x00000000ff1b7435 */ /* 0x001fe200000001ff */
[----:B------:R-:W-:-:S04]  /*1a50*/  MOV R28, RZ ;  /* 0x000000ff001c7202 */ /* 0x000fc80000000f00 */
[----:B------:R-:W-:Y:S04]  /*1a60*/  BSSY B0, `(.L_x_1004) ;  /* 0x0000021000007945 */ /* 0x000fe80003800000 */
[----:B------:R-:W-:Y:S05]  /*1a70*/  @P2 BRA `(.L_x_1005) ;  /* 0x00000000007c2947 */ /* 0x000fea0003800000 */
[----:B------:R-:W0:Y:S01]  /*1a80*/  S2R R29, SR_CTAID.Y ;  /* 0x00000000001d7919 */ /* 0x000e220000002600 */
[----:B------:R-:W0:Y:S01]  /*1a90*/  LDC R26, c[0x0][0x10] ;  /* 0x00000400ff1a7b82 */ /* 0x000e220000000800 */
[----:B-1----:R-:W-:Y:S01]  /*1aa0*/  IMAD.SHL.U32 R27, R36, 0x4, RZ ;  /* 0x00000004241b7824 */ /* 0x002fe200078e00ff */
[----:B------:R1:W-:Y:S04]  /*1ab0*/  STL.64 [R1+0x80], R2 ;  /* 0x0000800201007387 */ /* 0x0003e80000100a00 */
[----:B------:R-:W-:Y:S02]  /*1ac0*/  LOP3.LUT R27, R27, 0x7fffffc0, RZ, 0xc0, !PT ;  /* 0x7fffffc01b1b7812 */ /* 0x000fe400078ec0ff */
[----:B-1----:R-:W1:Y:S01]  /*1ad0*/  LDC.64 R2, c[0x0][0x248] ;  /* 0x00009200ff027b82 */ /* 0x002e620000000a00 */
[----:B0-----:R-:W-:-:S05]  /*1ae0*/  IMAD R26, R26, UR4, R29 ;  /* 0x000000041a1a7c24 */ /* 0x001fca000f8e021d */
        /* <DEDUP_REMOVED lines=24> */
.L_x_1005:
[----:B------:R-:W-:Y:S05]  /*1c70*/  BSYNC B0 ;  /* 0x0000000000007941 */ /* 0x000fea0003800000 */
.L_x_1004:
[----:B------:R-:W0:Y:S01]  /*1c80*/  SHFL.BFLY PT, R29, R28, 0x8, 0x1f ;  /* 0x0d001f001c1d7f89 */ /* 0x000e2200000e0000 */
[----:B-1----:R-:W-:Y:S01]  /*1c90*/  LOP3.LUT P0, RZ, R36, 0xffffff0f, RZ, 0xc0, !PT ;  /* 0xffffff0f24ff7812 */ /* 0x002fe2000780c0ff */
[----:B------:R-:W-:Y:S02]  /*1ca0*/  BSSY B0, `(.L_x_1006) ;  /* 0x000001c000007945 */ /* 0x000fe40003800000 */
        /* <DEDUP_REMOVED lines=14> */
[----:B-1----:R-:W-:Y:S01]  /*1d90*/  FADD.FTZ R28, R26, R28 ;  /* 0x0000001c1a1c7221 */ /* 0x002fe20000010000 */
[----:B------:R-:W-:Y:S06]  /*1da0*/  @P0 BRA `(.L_x_1007) ;  /* 0x00000000002c0947 */ /* 0x000fec0003800000 */
[----:B------:R-:W0:Y:S01]  /*1db0*/  S2UR UR7, SR_CgaCtaId ;  /* 0x00000000000779c3 */ /* 0x000e220000008800 */
[----:B------:R-:W-:Y:S01]  /*1dc0*/  FMUL.FTZ R26, R27, 1.6276042515528388321e-05 ;  /* 0x378888891b1a7820 */ /* 0x000fe20000410000 */
[----:B------:R-:W-:Y:S02]  /*1dd0*/  UMOV UR5, 0x400 ;  /* 0x0000040000057882 */ /* 0x000fe40000000000 */
[----:B------:R-:W-:Y:S01]  /*1de0*/  UIADD3 UR5, UR5, 0x1680, URZ ;  /* 0x0000168005057890 */ /* 0x000fe2000fffe03f */
[----:B------:R-:W-:-:S04]  /*1df0*/  FMUL.FTZ R27, R26, R26 ;  /* 0x0000001a1a1b7220 */ /* 0x000fc80000410000 */
[----:B------:R-:W-:Y:S01]  /*1e00*/  FFMA.FTZ R27, R28, 1.6276042515528388321e-05, -R27 ;  /* 0x378888891c1b7823 */ /* 0x000fe2000001081b */
[----:B------:R-:W-:-:S04]  /*1e10*/  SHF.R.U32.HI R28, RZ, 0x1, R36 ;  /* 0x00000001ff1c7819 */ /* 0x000fc80000011624 */
[----:B------:R-:W-:Y:S02]  /*1e20*/  LOP3.LUT R28, R28, 0x7ffffff8, RZ, 0xc0, !PT ;  /* 0x7ffffff81c1c7812 */ /* 0x000fe400078ec0ff */
[----:B------:R-:W-:Y:S01]  /*1e30*/  FMNMX.FTZ R27, RZ, R27, !PT ;  /* 0x0000001bff1b7209 */ /* 0x000fe20007810000 */
[----:B0-----:R-:W-:-:S09]  /*1e40*/  ULEA UR5, UR7, UR5, 0x18 ;  /* 0x0000000507057291 */ /* 0x001fd2000f8ec03f */
[----:B------:R0:W-:Y:S03]  /*1e50*/  STS.64 [R28+UR5], R26 ;  /* 0x0000001a1c007988 */ /* 0x0001e60008000a05 */
.L_x_1007:
[----:B------:R-:W-:Y:S05]  /*1e60*/  BSYNC B0 ;  /* 0x0000000000007941 */ /* 0x000fea0003800000 */
.L_x_1006:
[----:B0-----:R-:W0:Y:S01]  /*1e70*/  S2R R27, SR_CTAID.X ;  /* 0x00000000001b7919 */ /* 0x001e220000002500 */
[----:B------:R-:W-:Y:S01]  /*1e80*/  PRMT R26, R24, 0x7632, R26 ;  /* 0x00007632181a7816 */ /* 0x000fe2000000001a */
[----:B------:R-:W-:Y:S01]  /*1e90*/  ULDC.64 UR12, c[0x0][0x240] ;  /* 0x00009000000c7ab9 */ /* 0x000fe20000000a00 */
[----:B------:R-:W-:Y:S01]  /*1ea0*/  PRMT R24, R22, 0x7632, R24 ;  /* 0x0000763216187816 */ /* 0x000fe20000000018 */
[----:B------:R-:W-:Y:S01]  /*1eb0*/  BSSY B0, `(.L_x_1008) ;  /* 0x000002f000007945 */ /* 0x000fe20003800000 */
[----:B------:R-:W-:Y:S02]  /*1ec0*/  PRMT R22, R19, 0x7632, R22 ;  /* 0x0000763213167816 */ /* 0x000fe40000000016 */
[----:B------:R-:W-:Y:S02]  /*1ed0*/  PRMT R13, R18, 0x7632, R13 ;  /* 0x00007632120d7816 */ /* 0x000fe4000000000d */
[----:B-----5:R-:W-:Y:S02]  /*1ee0*/  PRMT R19, R8, 0x7632, R19 ;  /* 0x0000763208137816 */ /* 0x020fe40000000013 */
[----:B------:R-:W-:-:S02]  /*1ef0*/  PRMT R30, R10, 0x7632, R30 ;  /* 0x000076320a1e7816 */ /* 0x000fc4000000001e */
[----:B------:R-:W-:Y:S01]  /*1f00*/  PRMT R18, R9, 0x7632, R18 ;  /* 0x0000763209127816 */ /* 0x000fe20000000012 */
[----:B------:R1:W-:Y:S01]  /*1f10*/  STL.S16 [R1+0x20], R19 ;  /* 0x0000201301007387 */ /* 0x0003e20000100600 */
[----:B------:R-:W-:Y:S02]  /*1f20*/  PRMT R31, R11, 0x7632, R31 ;  /* 0x000076320b1f7816 */ /* 0x000fe4000000001f */
[----:B------:R-:W-:Y:S01]  /*1f30*/  PRMT R10, R7, 0x7632, R10 ;  /* 0x00007632070a7816 */ /* 0x000fe2000000000a */
[----:B------:R1:W-:Y:S01]  /*1f40*/  STL.S16 [R1+0x5c], R18 ;  /* 0x00005c1201007387 */ /* 0x0003e20000100600 */
[----:B------:R-:W-:Y:S02]  /*1f50*/  PRMT R11, R6, 0x7632, R11 ;  /* 0x00007632060b7816 */ /* 0x000fe4000000000b */
[----:B------:R-:W-:Y:S01]  /*1f60*/  ISETP.EQ.U32.AND P1, PT, RZ, UR12, PT ;  /* 0x0000000cff007c0c */ /* 0x000fe2000bf22070 */
[----:B------:R1:W-:Y:S01]  /*1f70*/  STL.S16 [R1+0x60], R10 ;  /* 0x0000600a01007387 */ /* 0x0003e20000100600 */
[----:B------:R-:W-:-:S02]  /*1f80*/  PRMT R25, R25, 0x7632, R25 ;  /* 0x0000763219197816 */ /* 0x000fc40000000019 */
[----:B------:R-:W-:Y:S01]  /*1f90*/  PRMT R23, R23, 0x7632, R23 ;  /* 0x0000763217177816 */ /* 0x000fe20000000017 */
[----:B------:R1:W-:Y:S01]  /*1fa0*/  STL.S16 [R1+0x28], R11 ;  /* 0x0000280b01007387 */ /* 0x0003e20000100600 */
[----:B------:R-:W-:Y:S02]  /*1fb0*/  PRMT R20, R20, 0x7632, R20 ;  /* 0x0000763214147816 */ /* 0x000fe40000000014 */
[----:B------:R-:W-:Y:S02]  /*1fc0*/  PRMT R21, R21, 0x7632, R21 ;  /* 0x0000763215157816 */ /* 0x000fe40000000015 */
[----:B------:R-:W-:Y:S01]  /*1fd0*/  PRMT R16, R16, 0x7632, R16 ;  /* 0x0000763210107816 */ /* 0x000fe20000000010 */
[----:B------:R-:W-:Y:S01]  /*1fe0*/  BAR.SYNC.DEFER_BLOCKING 0x0 ;  /* 0x0000000000007b1d */ /* 0x000fe20000010000 */
[----:B0-----:R-:W-:Y:S02]  /*1ff0*/  LOP3.LUT P0, RZ, R27, 0x3f, RZ, 0xc0, !PT ;  /* 0x0000003f1bff7812 */ /* 0x001fe4000780c0ff */
[----:B------:R-:W-:-:S02]  /*2000*/  PRMT R17, R17, 0x7632, R17 ;  /* 0x0000763211117816 */ /* 0x000fc40000000011 */
[----:B------:R-:W-:Y:S02]  /*2010*/  ISETP.GT.U32.OR P0, PT, R36, 0xf, P0 ;  /* 0x0000000f2400780c */ /* 0x000fe40000704470 */
[----:B------:R-:W-:Y:S02]  /*2020*/  PRMT R14, R14, 0x7632, R14 ;  /* 0x000076320e0e7816 */ /* 0x000fe4000000000e */
[----:B------:R-:W-:Y:S02]  /*2030*/  ISETP.EQ.OR.EX P0, PT, RZ, UR13, P0, P1 ;  /* 0x0000000dff007c0c */ /* 0x000fe40008702710 */
[----:B------:R-:W-:Y:S02]  /*2040*/  PRMT R15, R15, 0x7632, R15 ;  /* 0x000076320f0f7816 */ /* 0x000fe4000000000f */
[----:B------:R-:W-:Y:S02]  /*2050*/  PRMT R12, R12, 0x7632, R12 ;  /* 0x000076320c0c7816 */ /* 0x000fe4000000000c */
[----:B------:R-:W-:-:S07]  /*2060*/  PRMT R29, R13, 0x7632, R29 ;  /* 0x000076320d1d7816 */ /* 0x000fce000000001d */
[----:B-1----:R-:W-:Y:S05]  /*2070*/  @P0 BRA `(.L_x_1009) ;  /* 0x0000000000480947 */ /* 0x002fea0003800000 */
[----:B------:R-:W2:Y:S01]  /*2080*/  LDL R27, [R1+0x1c] ;  /* 0x00001c00011b7983 */ /* 0x000ea20000100800 */
[----:B------:R-:W0:Y:S01]  /*2090*/  S2UR UR7, SR_CgaCtaId ;  /* 0x00000000000779c3 */ /* 0x000e220000008800 */
[----:B------:R-:W-:Y:S01]  /*20a0*/  SHF.L.U32 R11, R2, 0x4, RZ ;  /* 0x00000004020b7819 */ /* 0x000fe200000006ff */
[----:B------:R-:W-:Y:S02]  /*20b0*/  UMOV UR5, 0x400 ;  /* 0x0000040000057882 */ /* 0x000fe40000000000 */
[----:B------:R-:W-:Y:S01]  /*20c0*/  UIADD3 UR5, UR5, 0x1680, URZ ;  /* 0x0000168005057890 */ /* 0x000fe2000fffe03f */
[C---:B------:R-:W-:Y:S02]  /*20d0*/  LOP3.LUT R18, R11.reuse, 0x10, RZ, 0xc0, !PT ;  /* 0x000000100b127812 */ /* 0x040fe400078ec0ff */
[----:B------:R-:W-:Y:S02]  /*20e0*/  LOP3.LUT R11, R11, 0xffffffe0, RZ, 0xc0, !PT ;  /* 0xffffffe00b0b7812 */ /* 0x000fe400078ec0ff */
[----:B------:R-:W-:-:S04]  /*20f0*/  IADD3 R18, R18, R36, RZ ;  /* 0x0000002412127210 */ /* 0x000fc80007ffe0ff */
[----:B------:R-:W-:Y:S01]  /*2100*/  IADD3 R11, P0, R18, R11, RZ ;  /* 0x0000000b120b7210 */ /* 0x000fe20007f1e0ff */
[----:B0-----:R-:W-:Y:S01]  /*2110*/  ULEA UR5, UR7, UR5, 0x18 ;  /* 0x0000000507057291 */ /* 0x001fe2000f8ec03f */
[----:B--2---:R-:W-:-:S04]  /*2120*/  SHF.L.U64.HI R10, R2, 0x4, R27 ;  /* 0x00000004020a7819 */ /* 0x004fc8000001021b */
[----:B------:R-:W-:-:S04]  /*2130*/  LOP3.LUT R10, R10, 0x1fffffff, RZ, 0xc0, !PT ;  /* 0x1fffffff0a0a7812 */ /* 0x000fc800078ec0ff */
[----:B------:R-:W-:Y:S02]  /*2140*/  LEA.HI.X.SX32 R18, R18, R10, 0x1, P0 ;  /* 0x0000000a12127211 */ /* 0x000fe400000f0eff */
[----:B------:R-:W-:-:S04]  /*2150*/  LEA R10, P0, R11, UR12, 0x3 ;  /* 0x0000000c0b0a7c11 */ /* 0x000fc8000f8018ff */
[----:B------:R-:W-:Y:S02]  /*2160*/  LEA.HI.X R11, R11, UR13, R18, 0x3, P0 ;  /* 0x0000000d0b0b7c11 */ /* 0x000fe400080f1c12 */
[----:B------:R-:W-:-:S06]  /*2170*/  LEA R18, R36, UR5, 0x3 ;  /* 0x0000000524127c11 */ /* 0x000fcc000f8e18ff */
[----:B------:R-:W0:Y:S04]  /*2180*/  LDS.64 R18, [R18] ;  /* 0x0000000012127984 */ /* 0x000e280000000a00 */
[----:B0-----:R0:W-:Y:S02]  /*2190*/  STG.E.64 desc[UR8][R10.64], R18 ;  /* 0x000000120a007986 */ /* 0x0011e4000c101b08 */
.L_x_1009:
[----:B------:R-:W-:Y:S05]  /*21a0*/  BSYNC B0 ;  /* 0x0000000000007941 */ /* 0x000fea0003800000 */
.L_x_1008:
[----:B0-----:R-:W2:Y:S01]  /*21b0*/  LDL.LU R11, [R1+0x18] ;  /* 0x00001800010b7983 */ /* 0x001ea20000300800 */
[----:B------:R-:W0:Y:S01]  /*21c0*/  S2UR UR7, SR_CgaCtaId ;  /* 0x00000000000779c3 */ /* 0x000e220000008800 */
[----:B------:R-:W-:Y:S01]  /*21d0*/  UMOV UR5, 0x400 ;  /* 0x0000040000057882 */ /* 0x000fe20000000000 */
[C---:B------:R-:W-:Y:S01]  /*21e0*/  IADD3 R28, R3.reuse, 0x6900, RZ ;  /* 0x00006900031c7810 */ /* 0x040fe20007ffe0ff */
[----:B------:R-:W2:Y:S01]  /*21f0*/  LDL.LU R10, [R1+0x10] ;  /* 0x00001000010a7983 */ /* 0x000ea20000300800 */
[C---:B------:R-:W-:Y:S01]  /*2200*/  VIADD R33, R3.reuse, 0x2d00 ;  /* 0x00002d0003217836 */ /* 0x040fe20000000000 */
[----:B------:R-:W-:Y:S01]  /*2210*/  IADD3 R36, R3, 0x3c00, RZ ;  /* 0x00003c0003247810 */ /* 0x000fe20007ffe0ff */
[----:B------:R-:W-:Y:S01]  /*2220*/  IMAD.U32 R8, R8, 0x10000, RZ ;  /* 0x0001000008087824 */ /* 0x000fe200078e00ff */
[----:B------:R-:W3:Y:S01]  /*2230*/  LDL.LU R27, [R1+0x4] ;  /* 0x00000400011b7983 */ /* 0x000ee20000300800 */
[----:B------:R-:W-:Y:S01]  /*2240*/  SHF.L.U32 R6, R6, 0x10, RZ ;  /* 0x0000001006067819 */ /* 0x000fe200000006ff */
[----:B------:R-:W-:-:S02]  /*2250*/  ULDC.64 UR12, c[0x0][0x210] ;  /* 0x00008400000c7ab9 */ /* 0x000fc40000000a00 */
[----:B------:R1:W-:Y:S04]  /*2260*/  STL [R1+0xa8], R7 ;  /* 0x0000a80701007387 */ /* 0x0003e80000100800 */
[----:B-1----:R-:W4:Y:S04]  /*2270*/  LDL.LU R7, [R1+0x14] ;  /* 0x0000140001077983 */ /* 0x002f280000300800 */
[----:B------:R1:W-:Y:S04]  /*2280*/  STL [R1+0x7c], R2 ;  /* 0x00007c0201007387 */ /* 0x0003e80000100800 */
[----:B------:R-:W5:Y:S01]  /*2290*/  LDL.LU R32, [R1+0xc] ;  /* 0x00000c0001207983 */ /* 0x000f620000300800 */
[----:B------:R-:W-:-:S04]  /*22a0*/  UIADD3 UR5, UR5, 0x1680, URZ ;  /* 0x0000168005057890 */ /* 0x000fc8000fffe03f */
[----:B0-----:R-:W-:Y:S01]  /*22b0*/  ULEA UR5, UR7, UR5, 0x18 ;  /* 0x0000000507057291 */ /* 0x001fe2000f8ec03f */
[----:B--2---:R-:W-:Y:S02]  /*22c0*/  IMAD R10, R10, 0xf0, R11 ;  /* 0x000000f00a0a7824 */ /* 0x004fe400078e020b */
[----:B------:R-:W-:Y:S02]  /*22d0*/  IMAD.SHL.U32 R11, R2, 0x10, RZ ;  /* 0x00000010020b7824 */ /* 0x000fe400078e00ff */
[----:B-1----:R-:W2:Y:S01]  /*22e0*/  LDL.LU R2, [R1] ;  /* 0x0000000001027983 */ /* 0x002ea20000300800 */
[----:B------:R-:W-:Y:S02]  /*22f0*/  SHF.L.U32 R10, R10, 0x2, RZ ;  /* 0x000000020a0a7819 */ /* 0x000fe400000006ff */
[----:B------:R-:W-:-:S03]  /*2300*/  LOP3.LUT R11, R11, 0x10, RZ, 0xc0, !PT ;  /* 0x000000100b0b7812 */ /* 0x000fc600078ec0ff */
[----:B------:R-:W-:Y:S01]  /*2310*/  IMAD.WIDE.U32 R18, R10, -0x77777777, RZ ;  /* 0x888888890a127825 */ /* 0x000fe200078e00ff */
[----:B------:R-:W-:-:S04]  /*2320*/  IADD3 R11, RZ, -R11, RZ ;  /* 0x8000000bff0b7210 */ /* 0x000fc80007ffe0ff */
[----:B------:R-:W-:-:S04]  /*2330*/  LEA.HI R11, R19, R11, RZ, 0x1b ;  /* 0x0000000b130b7211 */ /* 0x000fc800078fd8ff */
[----:B------:R-:W-:Y:S01]  /*2340*/  LEA R11, R11, UR5, 0x3 ;  /* 0x000000050b0b7c11 */ /* 0x000fe2000f8e18ff */
[----:B------:R-:W-:-:S04]  /*2350*/  ULDC UR5, c[0x0][0x230] ;  /* 0x00008c0000057ab9 */ /* 0x000fc80000000800 */
[----:B------:R0:W1:Y:S02]  /*2360*/  LDS.64 R18, [R11] ;  /* 0x000000000b127984 */ /* 0x0000640000000a00 */
[----:B0-----:R-:W-:-:S03]  /*2370*/  SHF.R.S32.HI R11, RZ, 0x1f, R10 ;  /* 0x0000001fff0b7819 */ /* 0x001fc6000001140a */
[----:B---3--:R-:W-:Y:S01]  /*2380*/  IMAD.WIDE.U32 R10, R27, 0x1e0000, R10 ;  /* 0x001e00001b0a7825 */ /* 0x008fe200078e000a */
[----:B------:R-:W-:-:S03]  /*2390*/  IADD3 R27, R3, 0x5a00, RZ ;  /* 0x00005a00031b7810 */ /* 0x000fc60007ffe0ff */
[----:B----4-:R-:W-:Y:S01]  /*23a0*/  IMAD.IADD R11, R7, 0x1, R11 ;  /* 0x00000001070b7824 */ /* 0x010fe200078e020b */
[-C--:B------:R-:W-:Y:S01]  /*23b0*/  IADD3 R28, P1, R28, R10.reuse, RZ ;  /* 0x0000000a1c1c7210 */ /* 0x080fe20007f3e0ff */
[----:B------:R-:W-:Y:S01]  /*23c0*/  VIADD R7, R3, 0x4b00 ;  /* 0x00004b0003077836 */ /* 0x000fe20000000000 */
[----:B------:R-:W-:-:S03]  /*23d0*/  IADD3 R27, P0, R27, R10, RZ ;  /* 0x0000000a1b1b7210 */ /* 0x000fc60007f1e0ff */
[----:B------:R0:W-:Y:S01]  /*23e0*/  STL [R1+0x14], R28 ;  /* 0x0000141c01007387 */ /* 0x0001e20000100800 */
[----:B------:R-:W-:-:S03]  /*23f0*/  IADD3 R7, P2, R7, R10, RZ ;  /* 0x0000000a07077210 */ /* 0x000fc60007f5e0ff */
[----:B------:R3:W-:Y:S01]  /*2400*/  STL [R1+0x18], R27 ;  /* 0x0000181b01007387 */ /* 0x0007e20000100800 */
[----:B-1----:R-:W-:-:S04]  /*2410*/  FADD.FTZ R19, R19, UR5 ;  /* 0x0000000513137e21 */ /* 0x002fc80008010000 */
[----:B0-----:R0:W1:Y:S01]  /*2420*/  MUFU.RSQ R28, R19 ;  /* 0x00000013001c7308 */ /* 0x0010620000001400 */
[----:B---3--:R-:W-:Y:S01]  /*2430*/  IADD3 R27, R3, 0x1e00, RZ ;  /* 0x00001e00031b7810 */ /* 0x008fe20007ffe0ff */
[----:B------:R3:W-:Y:S03]  /*2440*/  STL [R1+0x10], R7 ;  /* 0x0000100701007387 */ /* 0x0007e60000100800 */
[-C--:B------:R-:W-:Y:S01]  /*2450*/  IADD3 R27, P6, R27, R10.reuse, RZ ;  /* 0x0000000a1b1b7210 */ /* 0x080fe20007fde0ff */
[----:B------:R-:W-:Y:S01]  /*2460*/  FADD.FTZ R0, R0, -R18 ;  /* 0x8000001200007221 */ /* 0x000fe20000010000 */
[----:B---3--:R-:W-:Y:S02]  /*2470*/  IADD3 R7, R3, 0xf00, RZ ;  /* 0x00000f0003077810 */ /* 0x008fe40007ffe0ff */
[-C--:B------:R-:W-:Y:S02]  /*2480*/  IADD3 R36, P3, R36, R10.reuse, RZ ;  /* 0x0000000a24247210 */ /* 0x080fe40007f7e0ff */
[----:B0-----:R-:W-:-:S02]  /*2490*/  IADD3 R19, P5, R7, R10, RZ ;  /* 0x0000000a07137210 */ /* 0x001fc40007fbe0ff */
[----:B------:R-:W-:Y:S02]  /*24a0*/  IADD3.X R7, RZ, R11, RZ, P6, !PT ;  /* 0x0000000bff077210 */ /* 0x000fe400037fe4ff */
[-C--:B------:R-:W-:Y:S02]  /*24b0*/  IADD3 R33, P4, R33, R10.reuse, RZ ;  /* 0x0000000a21217210 */ /* 0x080fe40007f9e0ff */
[----:B------:R-:W-:Y:S01]  /*24c0*/  IADD3 R3, P6, R3, R10, RZ ;  /* 0x0000000a03037210 */ /* 0x000fe20007fde0ff */
[----:B-----5:R-:W-:Y:S01]  /*24d0*/  FADD.FTZ R10, R32, -R18 ;  /* 0x80000012200a7221 */ /* 0x020fe20000010000 */
[----:B-1----:R-:W-:-:S03]  /*24e0*/  FMUL.FTZ R0, R0, R28 ;  /* 0x0000001c00007220 */ /* 0x002fc60000410000 */
[----:B------:R-:W-:Y:S01]  /*24f0*/  FMUL.FTZ R10, R28, R10 ;  /* 0x0000000a1c0a7220 */ /* 0x000fe20000410000 */
[----:B------:R-:W-:Y:S04]  /*2500*/  STL [R1+0x8], R36 ;  /* 0x0000082401007387 */ /* 0x000fe80000100800 */
[----:B------:R-:W-:Y:S01]  /*2510*/  STL [R1+0x4], R33 ;  /* 0x0000042101007387 */ /* 0x000fe20000100800 */
[----:B--2---:R-:W-:Y:S01]  /*2520*/  FADD.FTZ R32, R2, -R18 ;  /* 0x8000001202207221 */ /* 0x004fe20000010000 */
[----:B------:R-:W-:-:S03]  /*2530*/  FFMA.FTZ R2, R0, R8, R6 ;  /* 0x0000000800027223 */ /* 0x000fc60000010006 */
[----:B------:R-:W-:Y:S01]  /*2540*/  FMUL.FTZ R32, R28, R32 ;  /* 0x000000201c207220 */ /* 0x000fe20000410000 */
[----:B------:R-:W-:-:S03]  /*2550*/  FFMA.FTZ R0, R8, R10, R6 ;  /* 0x0000000a08007223 */ /* 0x000fc60000010006 */
[----:B------:R-:W-:Y:S01]  /*2560*/  FFMA.FTZ R10, R8, R32, R6 ;  /* 0x00000020080a7223 */ /* 0x000fe20000010006 */
[----:B------:R0:W-:Y:S04]  /*2570*/  STL [R1+0x40], R2 ;  /* 0x0000400201007387 */ /* 0x0001e80000100800 */
[----:B------:R1:W-:Y:S04]  /*2580*/  STL [R1+0x54], R0 ;  /* 0x0000540001007387 */ /* 0x0003e80000100800 */
[----:B------:R-:W-:Y:S04]  /*2590*/  STL [R1+0x6c], R10 ;  /* 0x00006c0a01007387 */ /* 0x000fe80000100800 */
[----:B------:R-:W2:Y:S01]  /*25a0*/  LDL.LU R32, [R1+0x24] ;  /* 0x0000240001207983 */ /* 0x000ea20000300800 */
[--C-:B------:R-:W-:Y:S01]  /*25b0*/  FADD.FTZ R37, R37, -R18.reuse ;  /* 0x8000001225257221 */ /* 0x100fe20000010000 */
[--C-:B------:R-:W-:Y:S01]  /*25c0*/  FADD.FTZ R35, R35, -R18.reuse ;  /* 0x8000001223237221 */ /* 0x100fe20000010000 */
[----:B------:R-:W-:-:S02]  /*25d0*/  FADD.FTZ R34, R34, -R18 ;  /* 0x8000001222227221 */ /* 0x000fc40000010000 */
[C---:B------:R-:W-:Y:S01]  /*25e0*/  FMUL.FTZ R37, R28.reuse, R37 ;  /* 0x000000251c257220 */ /* 0x040fe20000410000 */
[----:B------:R-:W-:Y:S01]  /*25f0*/  FMUL.FTZ R35, R28, R35 ;  /* 0x000000231c237220 */ /* 0x000fe20000410000 */
[----:B------:R-:W-:Y:S02]  /*2600*/  FADD.FTZ R4, R4, -R18 ;  /* 0x8000001204047221 */ /* 0x000fe40000010000 */
[--C-:B0-----:R-:W-:Y:S01]  /*2610*/  FFMA.FTZ R2, R8, R37, R6.reuse ;  /* 0x0000002508027223 */ /* 0x101fe20000010006 */
[----:B------:R-:W-:Y:S01]  /*2620*/  FMUL.FTZ R34, R28, R34 ;  /* 0x000000221c227220 */ /* 0x000fe20000410000 */
[----:B-1----:R-:W-:Y:S01]  /*2630*/  FFMA.FTZ R0, R8, R35, R6 ;  /* 0x0000002308007223 */ /* 0x002fe20000010006 */
[----:B------:R-:W-:Y:S02]  /*2640*/  FMUL.FTZ R4, R28, R4 ;  /* 0x000000041c047220 */ /* 0x000fe40000410000 */
[----:B------:R0:W-:Y:S01]  /*2650*/  STL [R1+0x74], R2 ;  /* 0x0000740201007387 */ /* 0x0001e20000100800 */
[----:B------:R-:W-:-:S03]  /*2660*/  FADD.FTZ R5, R5, -R18 ;  /* 0x8000001205057221 */ /* 0x000fc60000010000 */
[----:B------:R1:W-:Y:S01]  /*2670*/  STL [R1+0x70], R0 ;  /* 0x0000700001007387 */ /* 0x0003e20000100800 */
[----:B0-----:R-:W-:-:S03]  /*2680*/  FFMA.FTZ R2, R8, R34, R6 ;  /* 0x0000002208027223 */ /* 0x001fc60000010006 */
[----:B------:R-:W3:Y:S01]  /*2690*/  LDL.LU R10, [R1+0x30] ;  /* 0x00003000010a7983 */ /* 0x000ee20000300800 */
[----:B-1----:R-:W-:-:S03]  /*26a0*/  FFMA.FTZ R0, R8, R4, R6 ;  /* 0x0000000408007223 */ /* 0x002fc60000010006 */
[----:B------:R0:W-:Y:S01]  /*26b0*/  STL [R1+0x68], R2 ;  /* 0x0000680201007387 */ /* 0x0001e20000100800 */
[----:B------:R-:W-:-:S03]  /*26c0*/  FMUL.FTZ R5, R28, R5 ;  /* 0x000000051c057220 */ /* 0x000fc60000410000 */
[----:B------:R-:W4:Y:S04]  /*26d0*/  LDL.LU R36, [R1+0x38] ;  /* 0x0000380001247983 */ /* 0x000f280000300800 */
[----:B------:R1:W-:Y:S01]  /*26e0*/  STL [R1+0x64], R0 ;  /* 0x0000640001007387 */ /* 0x0003e20000100800 */
[----:B0-----:R-:W-:-:S03]  /*26f0*/  FFMA.FTZ R2, R8, R5, R6 ;  /* 0x0000000508027223 */ /* 0x001fc60000010006 */
[----:B------:R-:W5:Y:S01]  /*2700*/  LDL.LU R34, [R1+0x48] ;  /* 0x0000480001227983 */ /* 0x000f620000300800 */
[----:B-1----:R-:W-:Y:S02]  /*2710*/  IADD3.X R0, RZ, R11, RZ, P6, !PT ;  /* 0x0000000bff007210 */ /* 0x002fe400037fe4ff */
[C---:B------:R-:W-:Y:S01]  /*2720*/  LEA R4, P6, R3.reuse, UR12, 0x1 ;  /* 0x0000000c03047c11 */ /* 0x040fe2000f8c08ff */
[----:B------:R-:W-:Y:S03]  /*2730*/  STL [R1+0x80], R2 ;  /* 0x0000800201007387 */ /* 0x000fe60000100800 */
[----:B------:R-:W-:Y:S01]  /*2740*/  LEA.HI.X R5, R3, UR13, R0, 0x1, P6 ;  /* 0x0000000d03057c11 */ /* 0x000fe2000b0f0c00 */
[----:B------:R-:W-:Y:S04]  /*2750*/  STL [R1+0xa0], R4 ;  /* 0x0000a00401007387 */ /* 0x000fe80000100800 */
[----:B------:R0:W-:Y:S04]  /*2760*/  STL [R1+0x94], R5 ;  /* 0x0000940501007387 */ /* 0x0001e80000100800 */
[----:B------:R-:W5:Y:S01]  /*2770*/  LDL.LU R33, [R1+0x4c] ;  /* 0x00004c0001217983 */ /* 0x000f620000300800 */
[----:B--2---:R-:W-:-:S03]  /*2780*/  FADD.FTZ R8, R32, -R18 ;  /* 0x8000001220087221 */ /* 0x004fc60000010000 */
[----:B------:R-:W2:Y:S04]  /*2790*/  LDL.LU R32, [R1+0x44] ;  /* 0x0000440001207983 */ /* 0x000ea80000300800 */
[----:B------:R-:W2:Y:S04]  /*27a0*/  LDL.LU R35, [R1+0x3c] ;  /* 0x00003c0001237983 */ /* 0x000ea80000300800 */
[----:B------:R-:W2:Y:S04]  /*27b0*/  LDL.LU R37, [R1+0x34] ;  /* 0x0000340001257983 */ /* 0x000ea80000300800 */
[----:B0-----:R-:W2:Y:S04]  /*27c0*/  LDL.LU R5, [R1+0x20] ;  /* 0x0000200001057983 */ /* 0x001ea80000300800 */
[----:B------:R-:W2:Y:S01]  /*27d0*/  LDL.LU R4, [R1+0x28] ;  /* 0x0000280001047983 */ /* 0x000ea20000300800 */
[----:B------:R-:W-:-:S02]  /*27e0*/  IMAD.U32 R26, R26, 0x10000, RZ ;  /* 0x000100001a1a7824 */ /* 0x000fc400078e00ff */
[----:B------:R-:W-:Y:S01]  /*27f0*/  IMAD.U32 R13, R13, 0x10000, RZ ;  /* 0x000100000d0d7824 */ /* 0x000fe200078e00ff */
[----:B------:R-:W-:Y:S01]  /*2800*/  SHF.L.U32 R16, R16, 0x10, RZ ;  /* 0x0000001010107819 */ /* 0x000fe200000006ff */
[----:B------:R-:W-:Y:S01]  /*2810*/  IMAD.U32 R12, R12, 0x10000, RZ ;  /* 0x000100000c0c7824 */ /* 0x000fe200078e00ff */
[----:B------:R-:W-:Y:S01]  /*2820*/  SHF.L.U32 R0, R30, 0x10, RZ ;  /* 0x000000101e007819 */ /* 0x000fe200000006ff */
[----:B------:R-:W-:Y:S01]  /*2830*/  FADD.FTZ R2, -R18, R26 ;  /* 0x0000001a12027221 */ /* 0x000fe20000010100 */
[----:B------:R-:W-:Y:S01]  /*2840*/  SHF.L.U32 R14, R14, 0x10, RZ ;  /* 0x000000100e0e7819 */ /* 0x000fe200000006ff */
[C---:B------:R-:W-:Y:S01]  /*2850*/  FADD.FTZ R30, -R18.reuse, R13 ;  /* 0x0000000d121e7221 */ /* 0x040fe20000010100 */
[----:B------:R-:W-:Y:S01]  /*2860*/  IADD3.X R13, RZ, R11, RZ, P5, !PT ;  /* 0x0000000bff0d7210 */ /* 0x000fe20002ffe4ff */
[----:B------:R-:W-:Y:S02]  /*2870*/  IMAD.U32 R6, R31, 0x10000, RZ ;  /* 0x000100001f067824 */ /* 0x000fe400078e00ff */
[----:B------:R-:W-:Y:S01]  /*2880*/  FADD.FTZ R31, -R18, R16 ;  /* 0x00000010121f7221 */ /* 0x000fe20000010100 */
[----:B----4-:R-:W-:Y:S01]  /*2890*/  FADD.FTZ R26, R36, -R18 ;  /* 0x80000012241a7221 */ /* 0x010fe20000010000 */
[----:B------:R-:W-:Y:S01]  /*28a0*/  FADD.FTZ R36, -R18, R12 ;  /* 0x0000000c12247221 */ /* 0x000fe20000010100 */
[----:B------:R-:W-:-:S02]  /*28b0*/  LEA R12, P5, R19, UR12, 0x1 ;  /* 0x0000000c130c7c11 */ /* 0x000fc4000f8a08ff */
[----:B------:R-:W-:Y:S01]  /*28c0*/  SHF.L.U32 R15, R15, 0x10, RZ ;  /* 0x000000100f0f7819 */ /* 0x000fe200000006ff */
[----:B------:R-:W-:Y:S01]  /*28d0*/  IMAD.U32 R23, R23, 0x10000, RZ ;  /* 0x0001000017177824 */ /* 0x000fe200078e00ff */
[----:B------:R-:W-:Y:S01]  /*28e0*/  LEA.HI.X R13, R19, UR13, R13, 0x1, P5 ;  /* 0x0000000d130d7c11 */ /* 0x000fe2000a8f0c0d */
[--C-:B---3--:R-:W-:Y:S01]  /*28f0*/  FADD.FTZ R10, R10, -R18.reuse ;  /* 0x800000120a0a7221 */ /* 0x108fe20000010000 */
[----:B------:R-:W-:Y:S01]  /*2900*/  SHF.L.U32 R3, R29, 0x10, RZ ;  /* 0x000000101d037819 */ /* 0x000fe200000006ff */
[----:B-----5:R-:W-:Y:S01]  /*2910*/  FADD.FTZ R29, R34, -R18 ;  /* 0x80000012221d7221 */ /* 0x020fe20000010000 */
[----:B------:R-:W-:Y:S01]  /*2920*/  SHF.L.U32 R25, R25, 0x10, RZ ;  /* 0x0000001019197819 */ /* 0x000fe200000006ff */
[----:B------:R-:W-:Y:S01]  /*2930*/  IMAD.U32 R17, R17, 0x10000, RZ ;  /* 0x0001000011117824 */ /* 0x000fe200078e00ff */
[----:B------:R-:W-:Y:S01]  /*2940*/  SHF.L.U32 R24, R24, 0x10, RZ ;  /* 0x0000001018187819 */ /* 0x000fe200000006ff */
[----:B------:R-:W-:Y:S01]  /*2950*/  FADD.FTZ R34, -R18, R15 ;  /* 0x0000000f12227221 */ /* 0x000fe20000010100 */
[----:B------:R-:W-:-:S02]  /*2960*/  SHF.L.U32 R20, R20, 0x10, RZ ;  /* 0x0000001014147819 */ /* 0x000fc400000006ff */
[----:B------:R-:W-:Y:S02]  /*2970*/  SHF.L.U32 R21, R21, 0x10, RZ ;  /* 0x0000001015157819 */ /* 0x000fe400000006ff */
[----:B------:R-:W-:Y:S01]  /*2980*/  SHF.L.U32 R22, R22, 0x10, RZ ;  /* 0x0000001016167819 */ /* 0x000fe200000006ff */
[----:B------:R-:W-:Y:S01]  /*2990*/  STL [R1+0x98], R12 ;  /* 0x0000980c01007387 */ /* 0x000fe20000100800 */
[C---:B------:R-:W-:Y:S01]  /*29a0*/  FADD.FTZ R23, -R18.reuse, R23 ;  /* 0x0000001712177221 */ /* 0x040fe20000010100 */
[----:B------:R-:W-:Y:S01]  /*29b0*/  FADD.FTZ R16, R33, -R18 ;  /* 0x8000001221107221 */ /* 0x000fe20000010000 */
[C---:B------:R-:W-:Y:S01]  /*29c0*/  FADD.FTZ R33, -R18.reuse, R14 ;  /* 0x0000000e12217221 */ /* 0x040fe20000010100 */
[C---:B------:R-:W-:Y:S01]  /*29d0*/  LEA R14, P6, R27.reuse, UR12, 0x1 ;  /* 0x0000000c1b0e7c11 */ /* 0x040fe2000f8c08ff */
[----:B------:R-:W-:Y:S03]  /*29e0*/  STL [R1+0x90], R13 ;  /* 0x0000900d01007387 */ /* 0x000fe60000100800 */
[----:B------:R-:W-:Y:S01]  /*29f0*/  LEA.HI.X R15, R27, UR13, R7, 0x1, P6 ;  /* 0x0000000d1b0f7c11 */ /* 0x000fe2000b0f0c07 */
[----:B------:R-:W-:Y:S01]  /*2a00*/  STL [R1+0xa4], R13 ;  /* 0x0000a40d01007387 */ /* 0x000fe20000100800 */
        /* <DEDUP_REMOVED lines=9> */
[----:B------:R-:W3:Y:S01]  /*2aa0*/  LDL.LU R7, [R1+0xa8] ;  /* 0x0000a80001077983 */ /* 0x000ee20000300800 */
[C---:B------:R-:W-:Y:S01]  /*2ab0*/  FMUL.FTZ R27, R28.reuse, R2 ;  /* 0x000000021c1b7220 */ /* 0x040fe20000410000 */
[----:B------:R-:W-:-:S02]  /*2ac0*/  FMUL.FTZ R2, R28, R8 ;  /* 0x000000081c027220 */ /* 0x000fc40000410000 */
[----:B------:R-:W-:Y:S04]  /*2ad0*/  STL [R1+0x9c], R14 ;  /* 0x00009c0e01007387 */ /* 0x000fe80000100800 */
[----:B------:R0:W-:Y:S04]  /*2ae0*/  STL [R1+0x8c], R15 ;  /* 0x00008c0f01007387 */ /* 0x0001e80000100800 */
[----:B------:R-:W4:Y:S01]  /*2af0*/  LDL.LU R8, [R1+0x5c] ;  /* 0x00005c0001087983 */ /* 0x000f220000300800 */
[C---:B0-----:R-:W-:Y:S01]  /*2b00*/  FMUL.FTZ R15, R28.reuse, R20 ;  /* 0x000000141c0f7220 */ /* 0x041fe20000410000 */
[C---:B------:R-:W-:Y:S01]  /*2b10*/  FMUL.FTZ R12, R28.reuse, R16 ;  /* 0x000000101c0c7220 */ /* 0x040fe20000410000 */
[----:B------:R-:W-:Y:S01]  /*2b20*/  FMUL.FTZ R14, R28, R34 ;  /* 0x000000221c0e7220 */ /* 0x000fe20000410000 */
[--C-:B--2---:R-:W-:Y:S01]  /*2b30*/  FADD.FTZ R32, R32, -R18.reuse ;  /* 0x8000001220207221 */ /* 0x104fe20000010000 */
[--C-:B------:R-:W-:Y:S01]  /*2b40*/  FADD.FTZ R35, R35, -R18.reuse ;  /* 0x8000001223237221 */ /* 0x100fe20000010000 */
[----:B------:R-:W-:Y:S01]  /*2b50*/  FADD.FTZ R37, R37, -R18 ;  /* 0x8000001225257221 */ /* 0x000fe20000010000 */
[----:B------:R-:W-:Y:S01]  /*2b60*/  SHF.L.U32 R19, R5, 0x10, RZ ;  /* 0x0000001005137819 */ /* 0x000fe200000006ff */
[----:B------:R-:W-:Y:S01]  /*2b70*/  FMUL.FTZ R5, R28, R10 ;  /* 0x0000000a1c057220 */ /* 0x000fe20000410000 */
[----:B------:R-:W-:-:S02]  /*2b80*/  IMAD.U32 R18, R4, 0x10000, RZ ;  /* 0x0001000004127824 */ /* 0x000fc400078e00ff */
[C---:B------:R-:W-:Y:S02]  /*2b90*/  FMUL.FTZ R4, R28.reuse, R23 ;  /* 0x000000171c047220 */ /* 0x040fe40000410000 */
[----:B------:R0:W-:Y:S04]  /*2ba0*/  STL [R1+0x48], R5 ;  /* 0x0000480501007387 */ /* 0x0001e80000100800 */
[----:B------:R1:W-:Y:S01]  /*2bb0*/  STL [R1+0x58], R4 ;  /* 0x0000580401007387 */ /* 0x0003e20000100800 */
[C---:B0-----:R-:W-:Y:S01]  /*2bc0*/  FMUL.FTZ R5, R28.reuse, R26 ;  /* 0x0000001a1c057220 */ /* 0x041fe20000410000 */
[C---:B-1----:R-:W-:Y:S02]  /*2bd0*/  FMUL.FTZ R4, R28.reuse, R21 ;  /* 0x000000151c047220 */ /* 0x042fe40000410000 */
[----:B------:R-:W2:Y:S04]  /*2be0*/  LDL.LU R21, [R1+0x40] ;  /* 0x0000400001157983 */ /* 0x000ea80000300800 */
[----:B------:R0:W-:Y:S04]  /*2bf0*/  STL [R1+0x3c], R5 ;  /* 0x00003c0501007387 */ /* 0x0001e80000100800 */
[----:B------:R1:W-:Y:S04]  /*2c00*/  STL [R1+0x50], R4 ;  /* 0x0000500401007387 */ /* 0x0003e80000100800 */
[----:B------:R-:W5:Y:S01]  /*2c10*/  LDL.LU R20, [R1+0x8] ;  /* 0x0000080001147983 */ /* 0x000f620000300800 */
[C---:B0-----:R-:W-:Y:S01]  /*2c20*/  FMUL.FTZ R5, R28.reuse, R29 ;  /* 0x0000001d1c057220 */ /* 0x041fe20000410000 */
[----:B-1----:R-:W-:-:S04]  /*2c30*/  FMUL.FTZ R4, R28, R22 ;  /* 0x000000161c047220 */ /* 0x002fc80000410000 */
[----:B------:R0:W-:Y:S04]  /*2c40*/  STL [R1+0x34], R5 ;  /* 0x0000340501007387 */ /* 0x0001e80000100800 */
[----:B------:R-:W4:Y:S01]  /*2c50*/  LDL.LU R22, [R1+0x4] ;  /* 0x0000040001167983 */ /* 0x000f220000300800 */
[----:B------:R-:W-:-:S03]  /*2c60*/  FMUL.FTZ R29, R28, R31 ;  /* 0x0000001f1c1d7220 */ /* 0x000fc60000410000 */
[----:B------:R-:W2:Y:S01]  /*2c70*/  LDL.LU R10, [R1+0x54] ;  /* 0x00005400010a7983 */ /* 0x000ea20000300800 */
[----:B0-----:R-:W-:-:S03]  /*2c80*/  FMUL.FTZ R5, R28, R17 ;  /* 0x000000111c057220 */ /* 0x001fc60000410000 */
[----:B------:R0:W-:Y:S01]  /*2c90*/  STL [R1+0x2c], R12 ;  /* 0x00002c0c01007387 */ /* 0x0001e20000100800 */
[----:B------:R-:W-:-:S03]  /*2ca0*/  SHF.L.U32 R31, R9, 0x10, RZ ;  /* 0x00000010091f7819 */ /* 0x000fc600000006ff */
[----:B------:R1:W-:Y:S04]  /*2cb0*/  STL [R1+0x44], R5 ;  /* 0x0000440501007387 */ /* 0x0003e80000100800 */
[----:B------:R-:W2:Y:S04]  /*2cc0*/  LDL.LU R34, [R1+0x60] ;  /* 0x0000600001227983 */ /* 0x000ea80000300800 */
[----:B------:R-:W2:Y:S01]  /*2cd0*/  LDL.LU R9, [R1+0x10] ;  /* 0x0000100001097983 */ /* 0x000ea20000300800 */
[----:B------:R-:W-:Y:S01]  /*2ce0*/  FMUL.FTZ R26, R28, R0 ;  /* 0x000000001c1a7220 */ /* 0x000fe20000410000 */
[----:B------:R-:W-:-:S02]  /*2cf0*/  IMAD.X R0, RZ, RZ, R11, P4 ;  /* 0x000000ffff007224 */ /* 0x000fc400020e060b */
[C---:B------:R-:W-:Y:S01]  /*2d00*/  FMUL.FTZ R13, R28.reuse, R32 ;  /* 0x000000201c0d7220 */ /* 0x040fe20000410000 */
[----:B------:R-:W-:Y:S01]  /*2d10*/  MOV R23, R2 ;  /* 0x0000000200177202 */ /* 0x000fe20000000f00 */
[C---:B0-----:R-:W-:Y:S01]  /*2d20*/  FMUL.FTZ R12, R28.reuse, R3 ;  /* 0x000000031c0c7220 */ /* 0x041fe20000410000 */
[----:B---3--:R-:W-:Y:S02]  /*2d30*/  SHF.L.U32 R32, R7, 0x10, RZ ;  /* 0x0000001007207819 */ /* 0x008fe400000006ff */
[----:B------:R-:W-:Y:S01]  /*2d40*/  IADD3.X R3, RZ, R11, RZ, P3, !PT ;  /* 0x0000000bff037210 */ /* 0x000fe20001ffe4ff */
[----:B------:R-:W-:Y:S02]  /*2d50*/  FFMA.FTZ R27, R27, R19, R18 ;  /* 0x000000131b1b7223 */ /* 0x000fe40000010012 */
[----:B------:R-:W-:Y:S01]  /*2d60*/  FFMA.FTZ R7, R23, R31, R32 ;  /* 0x0000001f17077223 */ /* 0x000fe20000010020 */
[C---:B------:R-:W-:Y:S01]  /*2d70*/  FMUL.FTZ R2, R28.reuse, R30 ;  /* 0x0000001e1c027220 */ /* 0x040fe20000410000 */
[C---:B------:R-:W-:Y:S01]  /*2d80*/  FMUL.FTZ R25, R28.reuse, R25 ;  /* 0x000000191c197220 */ /* 0x040fe20000410000 */
[C---:B------:R-:W-:Y:S01]  /*2d90*/  FMUL.FTZ R24, R28.reuse, R24 ;  /* 0x000000181c187220 */ /* 0x040fe20000410000 */
[C---:B------:R-:W-:Y:S01]  /*2da0*/  FMUL.FTZ R33, R28.reuse, R33 ;  /* 0x000000211c217220 */ /* 0x040fe20000410000 */
[C---:B------:R-:W-:Y:S01]  /*2db0*/  FMUL.FTZ R36, R28.reuse, R36 ;  /* 0x000000241c247220 */ /* 0x040fe20000410000 */
[C---:B------:R-:W-:Y:S01]  /*2dc0*/  FMUL.FTZ R30, R28.reuse, R35 ;  /* 0x000000231c1e7220 */ /* 0x040fe20000410000 */
[C---:B------:R-:W-:Y:S01]  /*2dd0*/  FMUL.FTZ R37, R28.reuse, R37 ;  /* 0x000000251c257220 */ /* 0x040fe20000410000 */
[----:B-1----:R-:W-:Y:S01]  /*2de0*/  FMUL.FTZ R5, R28, R6 ;  /* 0x000000061c057220 */ /* 0x002fe20000410000 */
[----:B----4-:R-:W-:-:S04]  /*2df0*/  LEA R16, P4, R22, UR12, 0x1 ;  /* 0x0000000c16107c11 */ /* 0x010fc8000f8808ff */
[----:B------:R-:W-:Y:S02]  /*2e00*/  LEA.HI.X R17, R22, UR13, R0, 0x1, P4 ;  /* 0x0000000d16117c11 */ /* 0x000fe4000a0f0c00 */
[----:B-----5:R-:W-:-:S04]  /*2e10*/  LEA R22, P3, R20, UR12, 0x1 ;  /* 0x0000000c14167c11 */ /* 0x020fc8000f8608ff */
[----:B------:R-:W-:Y:S02]  /*2e20*/  LEA.HI.X R23, R20, UR13, R3, 0x1, P3 ;  /* 0x0000000d14177c11 */ /* 0x000fe400098f0c03 */
[----:B------:R-:W-:Y:S02]  /*2e30*/  IADD3.X R3, RZ, R11, RZ, P2, !PT ;  /* 0x0000000bff037210 */ /* 0x000fe400017fe4ff */
[----:B--2---:R-:W-:Y:S02]  /*2e40*/  F2FP.BF16.F32.PACK_AB R0, R27, R21 ;  /* 0x000000151b00723e */ /* 0x004fe400000010ff */
[----:B------:R-:W2:Y:S01]  /*2e50*/  LDL.LU R27, [R1+0x34] ;  /* 0x00003400011b7983 */ /* 0x000ea20000300800 */
[C---:B------:R-:W-:Y:S01]  /*2e60*/  LEA R20, P2, R9.reuse, UR12, 0x1 ;  /* 0x0000000c09147c11 */ /* 0x040fe2000f8408ff */
[----:B------:R-:W-:Y:S02]  /*2e70*/  IMAD.U32 R6, R34, 0x10000, RZ ;  /* 0x0001000022067824 */ /* 0x000fe400078e00ff */
[----:B------:R-:W3:Y:S01]  /*2e80*/  LDL.LU R28, [R1+0x2c] ;  /* 0x00002c00011c7983 */ /* 0x000ee20000300800 */
[----:B------:R-:W-:-:S03]  /*2e90*/  LEA.HI.X R21, R9, UR13, R3, 0x1, P2 ;  /* 0x0000000d09157c11 */ /* 0x000fc600090f0c03 */
[----:B------:R-:W4:Y:S04]  /*2ea0*/  LDL.LU R34, [R1+0x50] ;  /* 0x0000500001227983 */ /* 0x000f280000300800 */
[----:B------:R-:W5:Y:S04]  /*2eb0*/  LDL.LU R35, [R1+0x44] ;  /* 0x0000440001237983 */ /* 0x000f680000300800 */
[----:B------:R0:W-:Y:S04]  /*2ec0*/  STL [R1+0x88], R23 ;  /* 0x0000881701007387 */ /* 0x0001e80000100800 */
[----:B0-----:R-:W2:Y:S04]  /*2ed0*/  LDL.LU R23, [R1+0x14] ;  /* 0x0000140001177983 */ /* 0x001ea80000300800 */
[----:B------:R0:W-:Y:S04]  /*2ee0*/  STL [R1+0x84], R21 ;  /* 0x0000841501007387 */ /* 0x0001e80000100800 */
[----:B0-----:R-:W3:Y:S01]  /*2ef0*/  LDL.LU R21, [R1+0x18] ;  /* 0x0000180001157983 */ /* 0x001ee20000300800 */
[----:B------:R-:W-:Y:S01]  /*2f00*/  SHF.L.U32 R8, R8, 0x10, RZ ;  /* 0x0000001008087819 */ /* 0x000fe200000006ff */
[----:B------:R-:W-:Y:S01]  /*2f10*/  FFMA.FTZ R24, R19, R24, R18 ;  /* 0x0000001813187223 */ /* 0x000fe20000010012 */
[----:B------:R-:W-:Y:S01]  /*2f20*/  IMAD.X R9, RZ, RZ, R11, P1 ;  /* 0x000000ffff097224 */ /* 0x000fe200008e060b */
[----:B------:R-:W-:-:S02]  /*2f30*/  IADD3.X R11, RZ, R11, RZ, P0, !PT ;  /* 0x0000000bff0b7210 */ /* 0x000fc400007fe4ff */
[----:B------:R-:W-:Y:S01]  /*2f40*/  FFMA.FTZ R25, R25, R8, R6 ;  /* 0x0000000819197223 */ /* 0x000fe20000010006 */
[----:B------:R-:W-:-:S04]  /*2f50*/  F2FP.BF16.F32.PACK_AB R3, R24, R10 ;  /* 0x0000000a1803723e */ /* 0x000fc800000010ff */
[----:B------:R-:W-:Y:S02]  /*2f60*/  F2FP.BF16.F32.PACK_AB R7, R25, R7 ;  /* 0x000000071907723e */ /* 0x000fe400000010ff */
[----:B--2---:R-:W-:Y:S02]  /*2f70*/  LEA R10, P1, R23, UR12, 0x1 ;  /* 0x0000000c170a7c11 */ /* 0x004fe4000f8208ff */
[----:B---3--:R-:W-:-:S04]  /*2f80*/  LEA R24, P0, R21, UR12, 0x1 ;  /* 0x0000000c15187c11 */ /* 0x008fc8000f8008ff */
[----:B------:R-:W-:Y:S01]  /*2f90*/  LEA.HI.X R25, R21, UR13, R11, 0x1, P0 ;  /* 0x0000000d15197c11 */ /* 0x000fe200080f0c0b */
[--C-:B------:R-:W-:Y:S01]  /*2fa0*/  FFMA.FTZ R21, R19, R29, R18.reuse ;  /* 0x0000001d13157223 */ /* 0x100fe20000010012 */
[----:B------:R-:W-:Y:S01]  /*2fb0*/  LEA.HI.X R11, R23, UR13, R9, 0x1, P1 ;  /* 0x0000000d170b7c11 */ /* 0x000fe200088f0c09 */
[C-C-:B------:R-:W-:Y:S01]  /*2fc0*/  FFMA.FTZ R23, R19.reuse, R2, R18.reuse ;  /* 0x0000000213177223 */ /* 0x140fe20000010012 */
[----:B------:R-:W2:Y:S01]  /*2fd0*/  LDL.LU R29, [R1+0x3c] ;  /* 0x00003c00011d7983 */ /* 0x000ea20000300800 */
[C-C-:B------:R-:W-:Y:S01]  /*2fe0*/  FFMA.FTZ R2, R19.reuse, R33, R18.reuse ;  /* 0x0000002113027223 */ /* 0x140fe20000010012 */
[C-C-:B------:R-:W-:Y:S02]  /*2ff0*/  FFMA.FTZ R9, R19.reuse, R36, R18.reuse ;  /* 0x0000002413097223 */ /* 0x140fe40000010012 */
[----:B------:R-:W3:Y:S04]  /*3000*/  LDL.LU R33, [R1+0x58] ;  /* 0x0000580001217983 */ /* 0x000ee80000300800 */
[----:B------:R-:W4:Y:S01]  /*3010*/  LDL.LU R36, [R1+0x48] ;  /* 0x0000480001247983 */ /* 0x000f220000300800 */
[C-C-:B------:R-:W-:Y:S01]  /*3020*/  FFMA.FTZ R15, R19.reuse, R15, R18.reuse ;  /* 0x0000000f130f7223 */ /* 0x140fe20000010012 */
[----:B------:R-:W-:Y:S01]  /*3030*/  FFMA.FTZ R18, R19, R26, R18 ;  /* 0x0000001a13127223 */ /* 0x000fe20000010012 */
[C-C-:B------:R-:W-:Y:S01]  /*3040*/  FFMA.FTZ R27, R31.reuse, R27, R32.reuse ;  /* 0x0000001b1f1b7223 */ /* 0x140fe20000010020 */
[C-C-:B------:R-:W-:Y:S01]  /*3050*/  FFMA.FTZ R28, R31.reuse, R28, R32.reuse ;  /* 0x0000001c1f1c7223 */ /* 0x140fe20000010020 */
[C---:B------:R-:W-:Y:S01]  /*3060*/  FFMA.FTZ R30, R31.reuse, R30, R32 ;  /* 0x0000001e1f1e7223 */ /* 0x040fe20000010020 */
[----:B-----5:R-:W-:Y:S01]  /*3070*/  FFMA.FTZ R35, R8, R35, R6 ;  /* 0x0000002308237223 */ /* 0x020fe20000010006 */
[C-C-:B--2---:R-:W-:Y:S01]  /*3080*/  FFMA.FTZ R26, R31.reuse, R29, R32.reuse ;  /* 0x0000001d1f1a7223 */ /* 0x144fe20000010020 */
[----:B------:R-:W-:-:S02]  /*3090*/  FFMA.FTZ R29, R31, R13, R32 ;  /* 0x0000000d1f1d7223 */ /* 0x000fc40000010020 */
[----:B------:R-:W2:Y:S01]  /*30a0*/  LDL.LU R13, [R1+0xa4] ;  /* 0x0000a400010d7983 */ /* 0x000ea20000300800 */
[C-C-:B----4-:R-:W-:Y:S01]  /*30b0*/  FFMA.FTZ R19, R31.reuse, R36, R32.reuse ;  /* 0x000000241f137223 */ /* 0x150fe20000010020 */
[----:B------:R-:W-:Y:S01]  /*30c0*/  FFMA.FTZ R31, R31, R37, R32 ;  /* 0x000000251f1f7223 */ /* 0x000fe20000010020 */
[C-C-:B---3--:R-:W-:Y:S01]  /*30d0*/  FFMA.FTZ R32, R8.reuse, R33, R6.reuse ;  /* 0x0000002108207223 */ /* 0x148fe20000010006 */
[C-C-:B------:R-:W-:Y:S01]  /*30e0*/  FFMA.FTZ R33, R8.reuse, R34, R6.reuse ;  /* 0x0000002208217223 */ /* 0x140fe20000010006 */
[C-C-:B------:R-:W-:Y:S01]  /*30f0*/  FFMA.FTZ R34, R8.reuse, R4, R6.reuse ;  /* 0x0000000408227223 */ /* 0x140fe20000010006 */
[C-C-:B------:R-:W-:Y:S01]  /*3100*/  FFMA.FTZ R36, R8.reuse, R14, R6.reuse ;  /* 0x0000000e08247223 */ /* 0x140fe20000010006 */
[----:B------:R-:W3:Y:S01]  /*3110*/  LDL.LU R4, [R1+0xa0] ;  /* 0x0000a00001047983 */ /* 0x000ee20000300800 */
[C-C-:B------:R-:W-:Y:S01]  /*3120*/  FFMA.FTZ R37, R8.reuse, R12, R6.reuse ;  /* 0x0000000c08257223 */ /* 0x140fe20000010006 */
[----:B------:R-:W-:Y:S02]  /*3130*/  FFMA.FTZ R6, R8, R5, R6 ;  /* 0x0000000508067223 */ /* 0x000fe40000010006 */
[----:B------:R-:W4:Y:S04]  /*3140*/  LDL.LU R14, [R1+0x9c] ;  /* 0x00009c00010e7983 */ /* 0x000f280000300800 */
[----:B------:R-:W5:Y:S04]  /*3150*/  LDL.LU R12, [R1+0x98] ;  /* 0x00009800010c7983 */ /* 0x000f680000300800 */
[----:B------:R-:W3:Y:S01]  /*3160*/  LDL.LU R5, [R1+0x94] ;  /* 0x0000940001057983 */ /* 0x000ee20000300800 */
[----:B------:R-:W-:-:S02]  /*3170*/  F2FP.BF16.F32.PACK_AB R19, R32, R19 ;  /* 0x000000132013723e */ /* 0x000fc400000010ff */
[----:B--2---:R-:W-:-:S05]  /*3180*/  PRMT R13, R0, 0x7610, R13 ;  /* 0x00007610000d7816 */ /* 0x004fca000000000d */
[----:B---3--:R0:W-:Y:S04]  /*3190*/  STG.E.U16 desc[UR8][R4.64], R13 ;  /* 0x0000000d04007986 */ /* 0x0081e8000c101508 */
[----:B0-----:R-:W5:Y:S04]  /*31a0*/  LDL.LU R13, [R1+0x90] ;  /* 0x00009000010d7983 */ /* 0x001f680000300800 */
[----:B------:R-:W2:Y:S01]  /*31b0*/  LDL.LU R32, [R1+0x6c] ;  /* 0x00006c0001207983 */ /* 0x000ea20000300800 */
[----:B------:R-:W-:Y:S02]  /*31c0*/  PRMT R0, R0, 0x7632, R0 ;  /* 0x0000763200007816 */ /* 0x000fe40000000000 */
[----:B------:R-:W-:Y:S01]  /*31d0*/  PRMT R8, R7, 0x7632, R8 ;  /* 0x0000763207087816 */ /* 0x000fe20000000008 */
[----:B------:R-:W-:Y:S04]  /*31e0*/  STG.E.U16 desc[UR8][R4.64+0x4], R7 ;  /* 0x0000040704007986 */ /* 0x000fe8000c101508 */
[----:B------:R0:W-:Y:S04]  /*31f0*/  STG.E.U16 desc[UR8][R4.64+0x2], R0 ;  /* 0x0000020004007986 */ /* 0x0001e8000c101508 */
[----:B------:R1:W-:Y:S01]  /*3200*/  STG.E.U16 desc[UR8][R4.64+0x6], R8 ;  /* 0x0000060804007986 */ /* 0x0003e2000c101508 */
[----:B0-----:R-:W-:-:S02]  /*3210*/  PRMT R0, R3, 0x7632, R0 ;  /* 0x0000763203007816 */ /* 0x001fc40000000000 */
[----:B-1----:R-:W-:Y:S02]  /*3220*/  PRMT R4, R19, 0x7632, R4 ;  /* 0x0000763213047816 */ /* 0x002fe40000000004 */
[----:B------:R-:W-:Y:S01]  /*3230*/  F2FP.BF16.F32.PACK_AB R26, R33, R26 ;  /* 0x0000001a211a723e */ /* 0x000fe200000010ff */
[----:B-----5:R2:W-:Y:S04]  /*3240*/  STG.E.U16 desc[UR8][R12.64], R3 ;  /* 0x000000030c007986 */ /* 0x0205e8000c101508 */
[----:B------:R0:W-:Y:S01]  /*3250*/  STG.E.U16 desc[UR8][R12.64+0x4], R19 ;  /* 0x000004130c007986 */ /* 0x0001e2000c101508 */
[----:B--2---:R-:W-:-:S03]  /*3260*/  F2FP.BF16.F32.PACK_AB R3, R15, R32 ;  /* 0x000000200f03723e */ /* 0x004fc600000010ff */
[----:B------:R-:W4:Y:S04]  /*3270*/  LDL.LU R15, [R1+0x8c] ;  /* 0x00008c00010f7983 */ /* 0x000f280000300800 */
[----:B------:R-:W2:Y:S04]  /*3280*/  LDL.LU R32, [R1+0x68] ;  /* 0x0000680001207983 */ /* 0x000ea80000300800 */
[----:B0-----:R-:W3:Y:S04]  /*3290*/  LDL.LU R19, [R1+0x74] ;  /* 0x0000740001137983 */ /* 0x001ee80000300800 */
[----:B------:R-:W5:Y:S04]  /*32a0*/  LDL.LU R33, [R1+0x70] ;  /* 0x0000700001217983 */ /* 0x000f680000300800 */
[----:B------:R0:W-:Y:S04]  /*32b0*/  STG.E.U16 desc[UR8][R12.64+0x2], R0 ;  /* 0x000002000c007986 */ /* 0x0001e8000c101508 */
[----:B------:R-:W-:Y:S01]  /*32c0*/  STG.E.U16 desc[UR8][R12.64+0x6], R4 ;  /* 0x000006040c007986 */ /* 0x000fe2000c101508 */
[----:B0-----:R-:W-:-:S03]  /*32d0*/  PRMT R0, R3, 0x7632, R0 ;  /* 0x0000763203007816 */ /* 0x001fc60000000000 */
[----:B----4-:R3:W-:Y:S04]  /*32e0*/  STG.E.U16 desc[UR8][R14.64], R3 ;  /* 0x000000030e007986 */ /* 0x0107e8000c101508 */
[----:B------:R2:W-:Y:S01]  /*32f0*/  STG.E.U16 desc[UR8][R14.64+0x2], R0 ;  /* 0x000002000e007986 */ /* 0x0005e2000c101508 */
[----:B---3--:R-:W-:-:S03]  /*3300*/  F2FP.BF16.F32.PACK_AB R3, R23, R19 ;  /* 0x000000131703723e */ /* 0x008fc600000010ff */
[----:B------:R-:W3:Y:S01]  /*3310*/  LDL.LU R23, [R1+0x88] ;  /* 0x0000880001177983 */ /* 0x000ee20000300800 */
[C---:B------:R-:W-:Y:S02]  /*3320*/  PRMT R8, R3.reuse, 0x7610, R8 ;  /* 0x0000761003087816 */ /* 0x040fe40000000008 */
[----:B------:R-:W-:Y:S01]  /*3330*/  PRMT R5, R3, 0x7632, R5 ;  /* 0x0000763203057816 */ /* 0x000fe20000000005 */
[----:B------:R-:W4:Y:S01]  /*3340*/  LDL.LU R19, [R1+0x64] ;  /* 0x0000640001137983 */ /* 0x000f220000300800 */
[----:B-----5:R-:W-:Y:S02]  /*3350*/  F2FP.BF16.F32.PACK_AB R3, R21, R33 ;  /* 0x000000211503723e */ /* 0x020fe400000010ff */
[----:B--2---:R-:W-:Y:S01]  /*3360*/  F2FP.BF16.F32.PACK_AB R0, R2, R32 ;  /* 0x000000200200723e */ /* 0x004fe200000010ff */
[----:B------:R-:W2:Y:S04]  /*3370*/  LDL.LU R21, [R1+0x84] ;  /* 0x0000840001157983 */ /* 0x000ea80000300800 */
[----:B------:R-:W5:Y:S04]  /*3380*/  LDL.LU R2, [R1+0x80] ;  /* 0x0000800001027983 */ /* 0x000f680000300800 */
[----:B------:R-:W2:Y:S01]  /*3390*/  LDL.LU R32, [R1+0x1c] ;  /* 0x00001c0001207983 */ /* 0x000ea20000300800 */
[----:B------:R-:W-:-:S02]  /*33a0*/  F2FP.BF16.F32.PACK_AB R27, R34, R27 ;  /* 0x0000001b221b723e */ /* 0x000fc400000010ff */
[----:B------:R-:W-:Y:S02]  /*33b0*/  PRMT R4, R26, 0x7632, R4 ;  /* 0x000076321a047816 */ /* 0x000fe40000000004 */
[----:B-----5:R-:W-:Y:S02]  /*33c0*/  F2FP.BF16.F32.PACK_AB R18, R18, R2 ;  /* 0x000000021212723e */ /* 0x020fe400000010ff */
[----:B------:R-:W5:Y:S01]  /*33d0*/  LDL.LU R2, [R1+0x7c] ;  /* 0x00007c0001027983 */ /* 0x000f620000300800 */
[----:B------:R-:W-:Y:S02]  /*33e0*/  PRMT R7, R27, 0x7632, R7 ;  /* 0x000076321b077816 */ /* 0x000fe40000000007 */
[----:B------:R-:W-:Y:S01]  /*33f0*/  F2FP.BF16.F32.PACK_AB R28, R35, R28 ;  /* 0x0000001c231c723e */ /* 0x000fe200000010ff */
[----:B------:R-:W-:Y:S01]  /*3400*/  STG.E.U16 desc[UR8][R14.64+0x4], R26 ;  /* 0x0000041a0e007986 */ /* 0x000fe2000c101508 */
[----:B------:R-:W-:-:S03]  /*3410*/  F2FP.BF16.F32.PACK_AB R29, R36, R29 ;  /* 0x0000001d241d723e */ /* 0x000fc600000010ff */
[----:B------:R0:W-:Y:S04]  /*3420*/  STG.E.U16 desc[UR8][R14.64+0x6], R4 ;  /* 0x000006040e007986 */ /* 0x0001e8000c101508 */
[----:B------:R1:W-:Y:S01]  /*3430*/  STG.E.U16 desc[UR8][R16.64], R8 ;  /* 0x0000000810007986 */ /* 0x0003e2000c101508 */
[----:B----4-:R-:W-:-:S03]  /*3440*/  F2FP.BF16.F32.PACK_AB R9, R9, R19 ;  /* 0x000000130909723e */ /* 0x010fc600000010ff */
[----:B------:R4:W-:Y:S01]  /*3450*/  STG.E.U16 desc[UR8][R16.64+0x2], R5 ;  /* 0x0000020510007986 */ /* 0x0009e2000c101508 */
[----:B------:R-:W-:-:S03]  /*3460*/  F2FP.BF16.F32.PACK_AB R30, R37, R30 ;  /* 0x0000001e251e723e */ /* 0x000fc600000010ff */
[----:B------:R-:W-:Y:S01]  /*3470*/  STG.E.U16 desc[UR8][R16.64+0x4], R27 ;  /* 0x0000041b10007986 */ /* 0x000fe2000c101508 */
[----:B0-----:R-:W-:-:S03]  /*3480*/  PRMT R4, R3, 0x7632, R4 ;  /* 0x0000763203047816 */ /* 0x001fc60000000004 */
[----:B------:R-:W-:Y:S01]  /*3490*/  STG.E.U16 desc[UR8][R16.64+0x6], R7 ;  /* 0x0000060710007986 */ /* 0x000fe2000c101508 */
[----:B-1----:R-:W-:-:S03]  /*34a0*/  PRMT R8, R28, 0x7632, R8 ;  /* 0x000076321c087816 */ /* 0x002fc60000000008 */
[----:B---3--:R0:W-:Y:S01]  /*34b0*/  STG.E.U16 desc[UR8][R22.64], R3 ;  /* 0x0000000316007986 */ /* 0x0081e2000c101508 */
[----:B----4-:R-:W-:Y:S02]  /*34c0*/  PRMT R5, R0, 0x7632, R5 ;  /* 0x0000763200057816 */ /* 0x010fe40000000005 */
[----:B------:R-:W-:Y:S01]  /*34d0*/  F2FP.BF16.F32.PACK_AB R6, R6, R31 ;  /* 0x0000001f0606723e */ /* 0x000fe200000010ff */
[----:B------:R-:W-:Y:S01]  /*34e0*/  STG.E.U16 desc[UR8][R22.64+0x2], R4 ;  /* 0x0000020416007986 */ /* 0x000fe2000c101508 */
[----:B------:R-:W-:-:S03]  /*34f0*/  PRMT R12, R9, 0x7632, R12 ;  /* 0x00007632090c7816 */ /* 0x000fc6000000000c */
[----:B------:R-:W-:Y:S01]  /*3500*/  STG.E.U16 desc[UR8][R22.64+0x4], R28 ;  /* 0x0000041c16007986 */ /* 0x000fe2000c101508 */
[----:B0-----:R-:W-:-:S03]  /*3510*/  PRMT R3, R29, 0x7632, R3 ;  /* 0x000076321d037816 */ /* 0x001fc60000000003 */
[----:B------:R-:W-:Y:S04]  /*3520*/  STG.E.U16 desc[UR8][R22.64+0x6], R8 ;  /* 0x0000060816007986 */ /* 0x000fe8000c101508 */
[----:B--2---:R0:W-:Y:S04]  /*3530*/  STG.E.U16 desc[UR8][R20.64], R0 ;  /* 0x0000000014007986 */ /* 0x0041e8000c101508 */
[----:B------:R1:W-:Y:S04]  /*3540*/  STG.E.U16 desc[UR8][R20.64+0x2], R5 ;  /* 0x0000020514007986 */ /* 0x0003e8000c101508 */
[----:B------:R2:W-:Y:S01]  /*3550*/  STG.E.U16 desc[UR8][R20.64+0x6], R3 ;  /* 0x0000060314007986 */ /* 0x0005e2000c101508 */
[----:B0-----:R-:W-:-:S03]  /*3560*/  PRMT R0, R30, 0x7632, R0 ;  /* 0x000076321e007816 */ /* 0x001fc60000000000 */
[----:B------:R0:W-:Y:S01]  /*3570*/  STG.E.U16 desc[UR8][R20.64+0x4], R29 ;  /* 0x0000041d14007986 */ /* 0x0001e2000c101508 */
[----:B-1----:R-:W-:Y:S02]  /*3580*/  PRMT R5, R18, 0x7632, R5 ;  /* 0x0000763212057816 */ /* 0x002fe40000000005 */
[----:B--2---:R-:W-:Y:S01]  /*3590*/  PRMT R3, R6, 0x7632, R3 ;  /* 0x0000763206037816 */ /* 0x004fe20000000003 */
        /* <DEDUP_REMOVED lines=8> */
[----:B------:R-:W-:Y:S01]  /*3620*/  ULOP3.LUT UR4, UR4, 0x1, URZ, 0x3c, !UPT ;  /* 0x0000000104047892 */ /* 0x000fe2000f8e3c3f */
[----:B-----5:R-:W-:-:S04]  /*3630*/  IADD3 R2, P0, R2, 0x5, RZ ;  /* 0x0000000502027810 */ /* 0x020fc80007f1e0ff */
[----:B------:R-:W-:Y:S02]  /*3640*/  IADD3.X R32, RZ, R32, RZ, P0, !PT ;  /* 0x00000020ff207210 */ /* 0x000fe400007fe4ff */
[----:B------:R-:W-:-:S03]  /*3650*/  ISETP.GE.U32.AND P0, PT, R2, UR10, PT ;  /* 0x0000000a02007c0c */ /* 0x000fc6000bf06070 */
[----:B------:R0:W-:Y:S01]  /*3660*/  STL [R1+0x1c], R32 ;  /* 0x00001c2001007387 */ /* 0x0001e20000100800 */
[----:B------:R-:W-:-:S13]  /*3670*/  ISETP.GE.AND.EX P0, PT, R32, UR6, PT, P0 ;  /* 0x0000000620007c0c */ /* 0x000fda000bf06300 */
[----:B0-----:R-:W-:Y:S05]  /*3680*/  @!P0 BRA `(.L_x_1010) ;  /* 0xffffffc800bc8947 */ /* 0x001fea000383ffff */
[----:B------:R-:W-:Y:S05]  /*3690*/  EXIT ;  /* 0x000000000000794d */ /* 0x000fea0003800000 */
.L_x_1011:
        /* <DEDUP_REMOVED lines=14> */
.L_x_2240:


//--------------------- .text._ZN13group_norm_v214gn_cuda_kernelI13__nv_bfloat16Li480ELi1ELi32ELi60ELi1024ELb0ELi32ELi960ELi960ELi4ELb1ELi4ELb0ELb0ENS_16CompileConditionILi900EEEEEvPT_PKS4_S7_S7_flPfS8_Pj --------------------------
	.section	.text._ZN13group_norm_v214gn_cuda_kernelI13__nv_bfloat16Li480ELi1ELi32ELi60ELi1024ELb0ELi32ELi960ELi960ELi4ELb1ELi4ELb0ELb0ENS_16CompileConditionILi900EEEEEvPT_PKS4_S7_S7_flPfS8_Pj,"ax",@progbits
	.align	128
        .global         _ZN13group_norm_v214gn_cuda_kernelI13__nv_bfloat16Li480ELi1ELi32ELi60ELi1024ELb0ELi32ELi960ELi960ELi4ELb1ELi4ELb0ELb0ENS_16CompileConditionILi900EEEEEvPT_PKS4_S7_S7_flPfS8_Pj
        .type           _ZN13group_norm_v214gn_cuda_kernelI13__nv_bfloat16Li480ELi1ELi32ELi60ELi1024ELb0ELi32ELi960ELi960ELi4ELb1ELi4ELb0ELb0ENS_16CompileConditionILi900EEEEEvPT_PKS4_S7_S7_flPfS8_Pj,@function
        .size           _ZN13group_norm_v214gn_cuda_kernelI13__nv_bfloat16Li480ELi1ELi32ELi60ELi1024ELb0ELi32ELi960ELi960ELi4ELb1ELi4ELb0ELb0ENS_16CompileConditionILi900EEEEEvPT_PKS4_S7_S7_flPfS8_Pj,(.L_x_2241 - _ZN13group_norm_v214gn_cuda_kernelI13__nv_bfloat16Li480ELi1ELi32ELi60ELi1024ELb0ELi32ELi960ELi960ELi4ELb1ELi4ELb0ELb0ENS_16CompileConditionILi900EEEEEvPT_PKS4_S7_S7_flPfS8_Pj)
        .other          _ZN13group_norm_v214gn_cuda_kernelI13__nv_bfloat16Li480ELi1ELi32ELi60ELi1024ELb0ELi32ELi960ELi960ELi4ELb1ELi4ELb0ELb0ENS_16CompileConditionILi900EEEEEvPT_PKS4_S7_S7_flPfS8_Pj,@"STO_CUDA_ENTRY STV_DEFAULT"
_ZN13group_norm_v214gn_cuda_kernelI13__nv_bfloat16Li480ELi1ELi32ELi60ELi1024ELb0ELi32ELi960ELi960ELi4ELb1ELi4ELb0ELb0ENS_16CompileConditionILi900EEEEEvPT_PKS4_S7_S7_flPfS8_Pj:
.text._ZN13group_norm_v214gn_cuda_kernelI13__nv_bfloat16Li480ELi1ELi32ELi60ELi1024ELb0ELi32ELi960ELi960ELi4ELb1ELi4ELb0ELb0ENS_16CompileConditionILi900EEEEEvPT_PKS4_S7_S7_flPfS8_Pj:
[----:B------:R-:W0:Y:S08]  /*0000*/  LDC R1, c[0x0][0x28] ;  /* 0x00000a00ff017b82 */ /* 0x000e300000000800 */
[----:B------:R-:W1:Y:S01]  /*0010*/  S2UR UR11, SR_CTAID.Y ;  /* 0x00000000000b79c3 */ /* 0x000e620000002600 */
[----:B------:R-:W-:Y:S01]  /*0020*/  ULDC.64 UR6, c[0x0][0x238] ;  /* 0x00008e0000067ab9 */ /* 0x000fe20000000a00 */
[----:B0-----:R-:W-:Y:S01]  /*0030*/  IADD3 R1, R1, -0x20, RZ ;  /* 0xffffffe001017810 */ /* 0x001fe20007ffe0ff */
[----:B-1----:R-:W-:-:S04]  /*0040*/  USHF.R.U32.HI UR4, URZ, 0x1, UR11 ;  /* 0x000000013f047899 */ /* 0x002fc8000801160b */
[----:B------:R-:W-:-:S04]  /*0050*/  UISETP.GE.U32.AND UP0, UPT, UR4, UR6, UPT ;  /* 0x000000060400728c */ /* 0x000fc8000bf06070 */
[----:B------:R-:W-:-:S06]  /*0060*/  UISETP.GE.AND.EX UP0, UPT, URZ, UR7, UPT, UP0 ;  /* 0x000000073f00728c */ /* 0x000fcc000bf06300 */
[----:B------:R-:W-:-:S13]  /*0070*/  PLOP3.LUT P0, PT, PT, PT, UP0, 0x80, 0x0 ;  /* 0x000000000000781c */ /* 0x000fda0003f0f008 */
[----:B------:R-:W-:Y:S05]  /*0080*/  @P0 EXIT ;  /* 0x000000000000094d */ /* 0x000fea0003800000 */
[----:B------:R-:W0:Y:S01]  /*0090*/  S2R R115, SR_TID.X ;  /* 0x0000000000737919 */ /* 0x000e220000002100 */
[----:B------:R-:W1:Y:S01]  /*00a0*/  S2UR UR10, SR_CgaCtaId ;  /* 0x00000000000a79c3 */ /* 0x000e620000008800 */
[----:B------:R-:W-:Y:S01]  /*00b0*/  UMOV UR8, 0x400 ;  /* 0x0000040000087882 */ /* 0x000fe20000000000 */
[----:B------:R-:W-:Y:S01]  /*00c0*/  USHF.L.U32 UR6, UR11, 0x4, URZ ;  /* 0x000000040b067899 */ /* 0x000fe2000800063f */
[----:B------:R-:W2:Y:S01]  /*00d0*/  S2R R0, SR_CTAID.X ;  /* 0x0000000000007919 */ /* 0x000ea20000002500 */
[----:B------:R-:W-:Y:S02]  /*00e0*/  ULOP3.LUT UR5, UR11, 0x1, URZ, 0xc0, !UPT ;  /* 0x000000010b057892 */ /* 0x000fe4000f8ec03f */
[----:B------:R-:W-:Y:S02]  /*00f0*/  ULOP3.LUT UR9, UR6, 0x10, URZ, 0xc0, !UPT ;  /* 0x0000001006097892 */ /* 0x000fe4000f8ec03f */
[----:B------:R-:W-:Y:S01]  /*0100*/  UIMAD UR5, UR5, 0x3c0, URZ ;  /* 0x000003c0050578a4 */ /* 0x000fe2000f8e023f */
[----:B------:R-:W-:-:S03]  /*0110*/  ULDC.64 UR12, c[0x0][0x240] ;  /* 0x00009000000c7ab9 */ /* 0x000fc60000000a00 */
[----:B------:R-:W-:Y:S02]  /*0120*/  IADD3 R9, RZ, -UR9, RZ ;  /* 0x80000009ff097c10 */ /* 0x000fe4000fffe0ff */
[----:B------:R-:W-:Y:S01]  /*0130*/  IMAD.U32 R8, RZ, RZ, UR5 ;  /* 0x00000005ff087e24 */ /* 0x000fe2000f8e00ff */
[----:B------:R-:W-:Y:S01]  /*0140*/  ISETP.EQ.U32.AND P1, PT, RZ, UR12, PT ;  /* 0x0000000cff007c0c */ /* 0x000fe2000bf22070 */
[----:B-1----:R-:W-:Y:S02]  /*0150*/  ULEA UR7, UR10, UR8, 0x18 ;  /* 0x000000080a077291 */ /* 0x002fe4000f8ec03f */
[----:B------:R-:W-:-:S04]  /*0160*/  UIADD3 UR8, UR8, 0x1680, URZ ;  /* 0x0000168008087890 */ /* 0x000fc8000fffe03f */
[----:B------:R-:W-:Y:S01]  /*0170*/  MOV R116, UR7 ;  /* 0x0000000700747c02 */ /* 0x000fe20008000f00 */
[C---:B0-----:R-:W-:Y:S01]  /*0180*/  IMAD.WIDE.U32 R2, R115.reuse, -0x77777777, RZ ;  /* 0x8888888973027825 */ /* 0x041fe200078e00ff */
[----:B------:R-:W-:Y:S01]  /*0190*/  ULEA UR8, UR10, UR8, 0x18 ;  /* 0x000000080a087291 */ /* 0x000fe2000f8ec03f */
[----:B------:R-:W-:Y:S01]  /*01a0*/  IADD3 R114, R115, UR9, RZ ;  /* 0x0000000973727c10 */ /* 0x000fe2000fffe0ff */
[----:B------:R-:W-:Y:S01]  /*01b0*/  ULDC.64 UR6, c[0x0][0x250] ;  /* 0x0000940000067ab9 */ /* 0x000fe20000000a00 */
[C---:B--2---:R-:W-:Y:S01]  /*01c0*/  LOP3.LUT P0, RZ, R0.reuse, 0x1f, RZ, 0xc0, !PT ;  /* 0x0000001f00ff7812 */ /* 0x044fe2000780c0ff */
[----:B------:R-:W-:Y:S01]  /*01d0*/  UMOV UR10, UR4 ;  /* 0x00000004000a7c82 */ /* 0x000fe20008000000 */
[----:B------:R-:W-:Y:S01]  /*01e0*/  SHF.R.U32.HI R6, RZ, 0x7, R3 ;  /* 0x00000007ff067819 */ /* 0x000fe20000011603 */
[----:B------:R-:W-:Y:S01]  /*01f0*/  UIMAD.WIDE.U32 UR6, UR11, 0x4, UR6 ;  /* 0x000000040b0678a5 */ /* 0x000fe2000f8e0006 */
[--C-:B------:R-:W-:Y:S01]  /*0200*/  SHF.R.U32.HI R3, RZ, 0x1, R115.reuse ;  /* 0x00000001ff037819 */ /* 0x100fe20000011673 */
[----:B------:R-:W-:Y:S01]  /*0210*/  UMOV UR4, URZ ;  /* 0x0000003f00047c82 */ /* 0x000fe20008000000 */
[----:B------:R-:W-:Y:S01]  /*0220*/  LOP3.LUT R0, R0, 0x1f, RZ, 0xc0, !PT ;  /* 0x0000001f00007812 */ /* 0x000fe200078ec0ff */
[----:B------:R-:W-:Y:S01]  /*0230*/  IMAD R2, R6, -0xf0, R115 ;  /* 0xffffff1006027824 */ /* 0x000fe200078e0273 */
[----:B------:R-:W-:-:S02]  /*0240*/  IADD3 R5, R3, UR9, RZ ;  /* 0x0000000903057c10 */ /* 0x000fc4000fffe0ff */
[----:B------:R-:W-:Y:S01]  /*0250*/  SHF.L.U32 R7, R3, 0x5, RZ ;  /* 0x0000000503077819 */ /* 0x000fe200000006ff */
[C---:B------:R-:W-:Y:S01]  /*0260*/  IMAD R4, R2.reuse, 0x18, R116 ;  /* 0x0000001802047824 */ /* 0x040fe200078e0274 */
[----:B------:R-:W-:Y:S01]  /*0270*/  LEA R3, R2, UR5, 0x2 ;  /* 0x0000000502037c11 */ /* 0x000fe2000f8e10ff */
[----:B------:R-:W-:Y:S01]  /*0280*/  IMAD R5, R5, 0x3c, -R8 ;  /* 0x0000003c05057824 */ /* 0x000fe200078e0a08 */
[----:B------:R-:W-:Y:S01]  /*0290*/  LOP3.LUT R0, R7, 0xffffffe0, R0, 0xe2, !PT ;  /* 0xffffffe007007812 */ /* 0x000fe200078ee200 */
[----:B------:R-:W-:Y:S01]  /*02a0*/  UMOV UR5, URZ ;  /* 0x0000003f00057c82 */ /* 0x000fe20008000000 */
[----:B------:R-:W-:Y:S01]  /*02b0*/  LEA R0, R6, R4, 0x3 ;  /* 0x0000000406007211 */ /* 0x000fe200078e18ff */
[----:B------:R-:W-:Y:S01]  /*02c0*/  IMAD.WIDE.U32 R2, R3, -0x77777777, RZ ;  /* 0x8888888903027825 */ /* 0x000fe200078e00ff */
[----:B------:R-:W-:Y:S02]  /*02d0*/  MOV R2, R9 ;  /* 0x0000000900027202 */ /* 0x000fe40000000f00 */
[C---:B------:R-:W-:Y:S01]  /*02e0*/  IADD3 R7, R5.reuse, 0xc, RZ ;  /* 0x0000000c05077810 */ /* 0x040fe20007ffe0ff */
[----:B------:R-:W-:Y:S01]  /*02f0*/  VIADD R4, R5, 0x4 ;  /* 0x0000000405047836 */ /* 0x000fe20000000000 */
[----:B------:R0:W-:Y:S01]  /*0300*/  STL [R1+0x18], R0 ;  /* 0x0000180001007387 */ /* 0x0001e20000100800 */
[----:B------:R-:W-:Y:S01]  /*0310*/  LEA.HI R2, R3, R2, RZ, 0x1b ;  /* 0x0000000203027211 */ /* 0x000fe200078fd8ff */
[----:B------:R-:W-:Y:S01]  /*0320*/  VIADD R10, R5, 0x18 ;  /* 0x00000018050a7836 */ /* 0x000fe20000000000 */
[----:B------:R-:W-:Y:S01]  /*0330*/  SHF.L.U32 R3, R115, 0x3, RZ ;  /* 0x0000000373037819 */ /* 0x000fe200000006ff */
[C---:B------:R-:W-:Y:S01]  /*0340*/  VIADD R18, R5.reuse, 0x2c ;  /* 0x0000002c05127836 */ /* 0x040fe20000000000 */
[----:B------:R-:W-:-:S02]  /*0350*/  IADD3 R6, R5, 0x8, RZ ;  /* 0x0000000805067810 */ /* 0x000fc40007ffe0ff */
[----:B------:R-:W-:Y:S02]  /*0360*/  SHF.R.S32.HI R4, RZ, 0x2, R4 ;  /* 0x00000002ff047819 */ /* 0x000fe40000011404 */
[----:B------:R-:W-:Y:S02]  /*0370*/  IADD3 R8, R5, 0x10, RZ ;  /* 0x0000001005087810 */ /* 0x000fe40007ffe0ff */
[----:B0-----:R-:W-:Y:S01]  /*0380*/  SHF.R.S32.HI R0, RZ, 0x2, R5 ;  /* 0x00000002ff007819 */ /* 0x001fe20000011405 */
[----:B------:R-:W-:Y:S01]  /*0390*/  IMAD R4, R4, 0x18, R116 ;  /* 0x0000001804047824 */ /* 0x000fe200078e0274 */
[----:B------:R-:W-:Y:S02]  /*03a0*/  SHF.R.S32.HI R7, RZ, 0x2, R7 ;  /* 0x00000002ff077819 */ /* 0x000fe40000011407 */
[----:B------:R-:W-:Y:S01]  /*03b0*/  SHF.R.S32.HI R6, RZ, 0x2, R6 ;  /* 0x00000002ff067819 */ /* 0x000fe20000011406 */
[----:B------:R-:W-:Y:S01]  /*03c0*/  IMAD R0, R0, 0x18, R116 ;  /* 0x0000001800007824 */ /* 0x000fe200078e0274 */
[----:B------:R-:W-:-:S02]  /*03d0*/  LOP3.LUT R3, R3, 0x8, RZ, 0xc0, !PT ;  /* 0x0000000803037812 */ /* 0x000fc400078ec0ff */
[C---:B------:R-:W-:Y:S01]  /*03e0*/  IADD3 R9, R5.reuse, 0x14, RZ ;  /* 0x0000001405097810 */ /* 0x040fe20007ffe0ff */
[----:B------:R-:W-:Y:S01]  /*03f0*/  IMAD R6, R6, 0x18, R116 ;  /* 0x0000001806067824 */ /* 0x000fe200078e0274 */
[C---:B------:R-:W-:Y:S02]  /*0400*/  IADD3 R12, R5.reuse, 0x1c, RZ ;  /* 0x0000001c050c7810 */ /* 0x040fe40007ffe0ff */
[C---:B------:R-:W-:Y:S02]  /*0410*/  IADD3 R14, R5.reuse, 0x20, RZ ;  /* 0x00000020050e7810 */ /* 0x040fe40007ffe0ff */
[C---:B------:R-:W-:Y:S02]  /*0420*/  IADD3 R16, R5.reuse, 0x24, RZ ;  /* 0x0000002405107810 */ /* 0x040fe40007ffe0ff */
[C---:B------:R-:W-:Y:S02]  /*0430*/  IADD3 R17, R5.reuse, 0x28, RZ ;  /* 0x0000002805117810 */ /* 0x040fe40007ffe0ff */
[----:B------:R-:W-:-:S02]  /*0440*/  IADD3 R19, R5, 0x30, RZ ;  /* 0x0000003005137810 */ /* 0x000fc40007ffe0ff */
[C---:B------:R-:W-:Y:S02]  /*0450*/  IADD3 R20, R5.reuse, 0x34, RZ ;  /* 0x0000003405147810 */ /* 0x040fe40007ffe0ff */
[----:B------:R-:W-:Y:S02]  /*0460*/  IADD3 R21, R5, 0x38, RZ ;  /* 0x0000003805157810 */ /* 0x000fe40007ffe0ff */
[----:B------:R-:W-:Y:S01]  /*0470*/  SHF.R.S32.HI R5, RZ, 0x2, R8 ;  /* 0x00000002ff057819 */ /* 0x000fe20000011408 */
[----:B------:R-:W-:Y:S01]  /*0480*/  IMAD R8, R7, 0x18, R116 ;  /* 0x0000001807087824 */ /* 0x000fe200078e0274 */
[----:B------:R-:W-:Y:S01]  /*0490*/  SHF.R.S32.HI R11, RZ, 0x2, R10 ;  /* 0x00000002ff0b7819 */ /* 0x000fe2000001140a */
[----:B------:R-:W-:Y:S01]  /*04a0*/  IMAD.IADD R7, R0, 0x1, R3 ;  /* 0x0000000100077824 */ /* 0x000fe200078e0203 */
[----:B------:R-:W-:Y:S01]  /*04b0*/  IADD3 R0, R3, R4, RZ ;  /* 0x0000000403007210 */ /* 0x000fe20007ffe0ff */
[--C-:B------:R-:W-:Y:S01]  /*04c0*/  IMAD R10, R5, 0x18, R116.reuse ;  /* 0x00000018050a7824 */ /* 0x100fe200078e0274 */
[----:B------:R-:W-:Y:S01]  /*04d0*/  IADD3 R5, R3, R6, RZ ;  /* 0x0000000603057210 */ /* 0x000fe20007ffe0ff */
[----:B------:R-:W-:Y:S01]  /*04e0*/  IMAD R124, R11, 0x18, R116 ;  /* 0x000000180b7c7824 */ /* 0x000fe200078e0274 */
[----:B------:R-:W-:Y:S01]  /*04f0*/  STL [R1+0x10], R7 ;  /* 0x0000100701007387 */ /* 0x000fe20000100800 */
[----:B------:R-:W-:-:S02]  /*0500*/  IADD3 R4, R3, R8, RZ ;  /* 0x0000000803047210 */ /* 0x000fc40007ffe0ff */
[----:B------:R-:W-:Y:S01]  /*0510*/  SHF.R.S32.HI R9, RZ, 0x2, R9 ;  /* 0x00000002ff097819 */ /* 0x000fe20000011409 */
[----:B------:R0:W-:Y:S01]  /*0520*/  STL [R1+0xc], R0 ;  /* 0x00000c0001007387 */ /* 0x0001e20000100800 */
[----:B------:R-:W-:Y:S02]  /*0530*/  SHF.R.S32.HI R13, RZ, 0x2, R12 ;  /* 0x00000002ff0d7819 */ /* 0x000fe4000001140c */
[----:B------:R-:W-:Y:S01]  /*0540*/  SHF.R.S32.HI R15, RZ, 0x2, R14 ;  /* 0x00000002ff0f7819 */ /* 0x000fe2000001140e */
[----:B------:R-:W-:Y:S01]  /*0550*/  STL [R1+0x8], R5 ;  /* 0x0000080501007387 */ /* 0x000fe20000100800 */
[----:B------:R-:W-:Y:S01]  /*0560*/  SHF.R.S32.HI R16, RZ, 0x2, R16 ;  /* 0x00000002ff107819 */ /* 0x000fe20000011410 */
[----:B------:R-:W-:Y:S01]  /*0570*/  IMAD R12, R9, 0x18, R116 ;  /* 0x00000018090c7824 */ /* 0x000fe200078e0274 */
[----:B------:R-:W-:Y:S01]  /*0580*/  SHF.R.S32.HI R17, RZ, 0x2, R17 ;  /* 0x00000002ff117819 */ /* 0x000fe20000011411 */
[----:B------:R-:W-:Y:S01]  /*0590*/  STL [R1+0x4], R4 ;  /* 0x0000040401007387 */ /* 0x000fe20000100800 */
[----:B------:R-:W-:Y:S01]  /*05a0*/  SHF.R.S32.HI R18, RZ, 0x2, R18 ;  /* 0x00000002ff127819 */ /* 0x000fe20000011412 */
[--C-:B------:R-:W-:Y:S01]  /*05b0*/  IMAD R14, R13, 0x18, R116.reuse ;  /* 0x000000180d0e7824 */ /* 0x100fe200078e0274 */
[----:B0-----:R-:W-:Y:S01]  /*05c0*/  IADD3 R0, R3, R10, RZ ;  /* 0x0000000a03007210 */ /* 0x001fe20007ffe0ff */
[--C-:B------:R-:W-:Y:S01]  /*05d0*/  IMAD R122, R15, 0x18, R116.reuse ;  /* 0x000000180f7a7824 */ /* 0x100fe200078e0274 */
[----:B------:R-:W-:Y:S01]  /*05e0*/  SHF.R.S32.HI R19, RZ, 0x2, R19 ;  /* 0x00000002ff137819 */ /* 0x000fe20000011413 */
[----:B------:R-:W-:Y:S01]  /*05f0*/  IMAD R16, R16, 0x18, R116 ;  /* 0x0000001810107824 */ /* 0x000fe200078e0274 */
[----:B------:R-:W-:Y:S01]  /*0600*/  SHF.R.S32.HI R20, RZ, 0x2, R20 ;  /* 0x00000002ff147819 */ /* 0x000fe20000011414 */
[----:B------:R0:W-:Y:S01]  /*0610*/  STL [R1], R0 ;  /* 0x0000000001007387 */ /* 0x0001e20000100800 */
[----:B------:R-:W-:Y:S01]  /*0620*/  SHF.R.S32.HI R21, RZ, 0x2, R21 ;  /* 0x00000002ff157819 */ /* 0x000fe20000011415 */
[--C-:B------:R-:W-:Y:S01]  /*0630*/  IMAD R120, R17, 0x18, R116.reuse ;  /* 0x0000001811787824 */ /* 0x100fe200078e0274 */
[----:B------:R-:W-:Y:S01]  /*0640*/  ISETP.GT.U32.OR P0, PT, R115, 0xf, P0 ;  /* 0x0000000f7300780c */ /* 0x000fe20000704470 */
[--C-:B------:R-:W-:Y:S01]  /*0650*/  IMAD R18, R18, 0x18, R116.reuse ;  /* 0x0000001812127824 */ /* 0x100fe200078e0274 */
[----:B------:R-:W-:Y:S01]  /*0660*/  IADD3 R124, R3, R124, RZ ;  /* 0x0000007c037c7210 */ /* 0x000fe20007ffe0ff */
[--C-:B------:R-:W-:Y:S01]  /*0670*/  IMAD R118, R19, 0x18, R116.reuse ;  /* 0x0000001813767824 */ /* 0x100fe200078e0274 */
[C---:B------:R-:W-:Y:S01]  /*0680*/  IADD3 R123, R3.reuse, R14, RZ ;  /* 0x0000000e037b7210 */ /* 0x040fe20007ffe0ff */
[--C-:B------:R-:W-:Y:S01]  /*0690*/  IMAD R20, R20, 0x18, R116.reuse ;  /* 0x0000001814147824 */ /* 0x100fe200078e0274 */
[----:B------:R-:W-:Y:S01]  /*06a0*/  IADD3 R122, R3, R122, RZ ;  /* 0x0000007a037a7210 */ /* 0x000fe20007ffe0ff */
[----:B------:R-:W-:Y:S01]  /*06b0*/  IMAD R116, R21, 0x18, R116 ;  /* 0x0000001815747824 */ /* 0x000fe200078e0274 */
[----:B0-----:R-:W-:Y:S01]  /*06c0*/  LEA R0, R2, UR8, 0x3 ;  /* 0x0000000802007c11 */ /* 0x001fe2000f8e18ff */
[C---:B------:R-:W-:Y:S01]  /*06d0*/  IMAD.IADD R125, R3.reuse, 0x1, R12 ;  /* 0x00000001037d7824 */ /* 0x040fe200078e020c */
[C---:B------:R-:W-:Y:S01]  /*06e0*/  IADD3 R121, R3.reuse, R16, RZ ;  /* 0x0000001003797210 */ /* 0x040fe20007ffe0ff */
[C---:B------:R-:W-:Y:S01]  /*06f0*/  IMAD.IADD R120, R3.reuse, 0x1, R120 ;  /* 0x0000000103787824 */ /* 0x040fe200078e0278 */
[C---:B------:R-:W-:Y:S01]  /*0700*/  IADD3 R119, R3.reuse, R18, RZ ;  /* 0x0000001203777210 */ /* 0x040fe20007ffe0ff */
[----:B------:R0:W-:Y:S01]  /*0710*/  STL [R1+0x14], R0 ;  /* 0x0000140001007387 */ /* 0x0001e20000100800 */
[----:B------:R-:W-:-:S02]  /*0720*/  IADD3 R118, R3, R118, RZ ;  /* 0x0000007603767210 */ /* 0x000fc40007ffe0ff */
[C---:B------:R-:W-:Y:S02]  /*0730*/  IADD3 R117, R3.reuse, R20, RZ ;  /* 0x0000001403757210 */ /* 0x040fe40007ffe0ff */
[----:B------:R-:W-:Y:S02]  /*0740*/  IADD3 R116, R3, R116, RZ ;  /* 0x0000007403747210 */ /* 0x000fe40007ffe0ff */
[----:B------:R-:W-:Y:S02]  /*0750*/  SHF.R.S32.HI R3, RZ, 0x1f, R114 ;  /* 0x0000001fff037819 */ /* 0x000fe40000011472 */
[----:B------:R-:W-:Y:S01]  /*0760*/  ISETP.EQ.OR.EX P0, PT, RZ, UR13, P0, P1 ;  /* 0x0000000dff007c0c */ /* 0x000fe20008702710 */
[----:B0-----:R-:W-:-:S12]  /*0770*/  ULDC.64 UR12, c[0x0][0x208] ;  /* 0x00008200000c7ab9 */ /* 0x001fd80000000a00 */
.L_x_1018:
[----:B------:R-:W0:Y:S01]  /*0780*/  S2UR UR18, SR_CTAID.X ;  /* 0x00000000001279c3 */ /* 0x000e220000002500 */
[----:B--2---:R-:W-:Y:S01]  /*0790*/  IMAD.WIDE.U32 R2, R115, -0x77777777, RZ ;  /* 0x8888888973027825 */ /* 0x004fe200078e00ff */
[----:B------:R-:W-:Y:S01]  /*07a0*/  ULOP3.LUT UR9, UR11, 0x1, URZ, 0xc0, !UPT ;  /* 0x000000010b097892 */ /* 0x000fe2000f8ec03f */
[----:B------:R-:W-:Y:S01]  /*07b0*/  HFMA2.MMA R77, -RZ, RZ, 0, 0 ;  /* 0x00000000ff4d7435 */ /* 0x000fe200000001ff */
[----:B------:R-:W-:Y:S01]  /*07c0*/  MOV R19, UR10 ;  /* 0x0000000a00137c02 */ /* 0x000fe20008000f00 */
[----:B------:R-:W-:Y:S01]  /*07d0*/  ULDC.64 UR14, c[0x0][0x218] ;  /* 0x00008600000e7ab9 */ /* 0x000fe20000000a00 */
[----:B------:R-:W-:Y:S01]  /*07e0*/  SHF.R.U32.HI R2, RZ, 0x7, R3 ;  /* 0x00000007ff027819 */ /* 0x000fe20000011603 */
[----:B------:R-:W2:Y:S01]  /*07f0*/  LDL R81, [R1+0x18] ;  /* 0x0000180001517983 */ /* 0x000ea20000100800 */
[----:B------:R-:W-:Y:S01]  /*0800*/  IMAD.U32 R3, RZ, RZ, UR9 ;  /* 0x00000009ff037e24 */ /* 0x000fe2000f8e00ff */
[----:B------:R-:W-:Y:S02]  /*0810*/  ULDC.64 UR16, c[0x0][0x228] ;  /* 0x00008a0000107ab9 */ /* 0x000fe40000000a00 */
[----:B------:R-:W-:-:S04]  /*0820*/  IMAD R76, R2, -0xf0, R115 ;  /* 0xffffff10024c7824 */ /* 0x000fc800078e0273 */
[----:B------:R-:W-:-:S05]  /*0830*/  IMAD R76, R3, 0xf0, R76 ;  /* 0x000000f0034c7824 */ /* 0x000fca00078e024c */
[----:B------:R-:W-:Y:S01]  /*0840*/  SHF.L.U32 R76, R76, 0x2, RZ ;  /* 0x000000024c4c7819 */ /* 0x000fe200000006ff */
[----:B0-----:R-:W-:-:S04]  /*0850*/  USHF.L.U32 UR9, UR18, 0x5, URZ ;  /* 0x0000000512097899 */ /* 0x001fc8000800063f */
[----:B------:R-:W-:Y:S01]  /*0860*/  IMAD.WIDE.U32 R18, R19, 0x1e0000, R76 ;  /* 0x001e000013127825 */ /* 0x000fe200078e004c */
[----:B------:R-:W-:-:S06]  /*0870*/  ULOP3.LUT UR9, UR9, 0x3e0, URZ, 0xc0, !UPT ;  /* 0x000003e009097892 */ /* 0x000fcc000f8ec03f */
[----:B------:R-:W-:Y:S01]  /*0880*/  IADD3 R17, R2, UR9, RZ ;  /* 0x0000000902117c10 */ /* 0x000fe2000fffe0ff */
[----:B------:R-:W-:-:S04]  /*0890*/  UIMAD UR9, UR5, 0x1e0000, URZ ;  /* 0x001e0000050978a4 */ /* 0x000fc8000f8e023f */
[----:B------:R-:W-:Y:S02]  /*08a0*/  IMAD R17, R17, 0x780, RZ ;  /* 0x0000078011117824 */ /* 0x000fe400078e02ff */
[----:B------:R-:W-:-:S03]  /*08b0*/  VIADD R104, R19, UR9 ;  /* 0x0000000913687c36 */ /* 0x000fc60008000000 */
[C---:B------:R-:W-:Y:S02]  /*08c0*/  IADD3 R2, P1, R17.reuse, R18, RZ ;  /* 0x0000001211027210 */ /* 0x040fe40007f3e0ff */
[----:B------:R-:W-:Y:S02]  /*08d0*/  IADD3 R3, R17, 0xf00, RZ ;  /* 0x00000f0011037810 */ /* 0x000fe40007ffe0ff */
[----:B------:R-:W-:Y:S02]  /*08e0*/  IADD3.X R89, RZ, R104, RZ, P1, !PT ;  /* 0x00000068ff597210 */ /* 0x000fe40000ffe4ff */
[----:B------:R-:W-:-:S04]  /*08f0*/  LEA R74, P1, R2, UR14, 0x1 ;  /* 0x0000000e024a7c11 */ /* 0x000fc8000f8208ff */
        /* <DEDUP_REMOVED lines=9> */
[----:B------:R-:W-:Y:S01]  /*0990*/  IMAD.X R91, RZ, RZ, R104, P1 ;  /* 0x000000ffff5b7224 */ /* 0x000fe200008e0668 */
[C---:B------:R-:W-:Y:S02]  /*09a0*/  LEA R70, P1, R4.reuse, UR14, 0x1 ;  /* 0x0000000e04467c11 */ /* 0x040fe4000f8208ff */
[----:B------:R-:W-:Y:S02]  /*09b0*/  IADD3 R5, R17, 0x2d00, RZ ;  /* 0x00002d0011057810 */ /* 0x000fe40007ffe0ff */
[----:B------:R-:W-:Y:S02]  /*09c0*/  LEA.HI.X R71, R4, UR15, R91, 0x1, P1 ;  /* 0x0000000f04477c11 */ /* 0x000fe400088f0c5b */
[----:B------:R-:W-:-:S04]  /*09d0*/  IADD3 R5, P1, R5, R18, RZ ;  /* 0x0000001205057210 */ /* 0x000fc80007f3e0ff */
[----:B------:R-:W5:Y:S01]  /*09e0*/  LDG.E.64.CONSTANT R70, desc[UR12][R70.64] ;  /* 0x0000000c46467981 */ /* 0x000f62000c1e9b00 */
[----:B------:R-:W-:Y:S02]  /*09f0*/  IADD3.X R92, RZ, R104, RZ, P1, !PT ;  /* 0x00000068ff5c7210 */ /* 0x000fe40000ffe4ff */
[----:B------:R-:W-:Y:S02]  /*0a00*/  LEA R68, P1, R5, UR14, 0x1 ;  /* 0x0000000e05447c11 */ /* 0x000fe4000f8208ff */
[----:B------:R-:W-:Y:S02]  /*0a10*/  IADD3 R7, R17, 0x3c00, RZ ;  /* 0x00003c0011077810 */ /* 0x000fe40007ffe0ff */
        /* <DEDUP_REMOVED lines=8> */
[----:B------:R-:W2:Y:S01]  /*0aa0*/  LDG.E.64.CONSTANT R66, desc[UR12][R66.64] ;  /* 0x0000000c42427981 */ /* 0x000ea2000c1e9b00 */
[----:B------:R-:W-:Y:S02]  /*0ab0*/  IADD3.X R94, RZ, R104, RZ, P1, !PT ;  /* 0x00000068ff5e7210 */ /* 0x000fe40000ffe4ff */
[----:B------:R-:W-:Y:S02]  /*0ac0*/  LEA R64, P1, R7, UR14, 0x1 ;  /* 0x0000000e07407c11 */ /* 0x000fe4000f8208ff */
[----:B------:R-:W-:Y:S02]  /*0ad0*/  IADD3 R9, R17, 0x5a00, RZ ;  /* 0x00005a0011097810 */ /* 0x000fe40007ffe0ff */
[----:B------:R-:W-:Y:S02]  /*0ae0*/  LEA.HI.X R65, R7, UR15, R94, 0x1, P1 ;  /* 0x0000000f07417c11 */ /* 0x000fe400088f0c5e */
[----:B------:R-:W-:-:S04]  /*0af0*/  IADD3 R8, P1, R9, R18, RZ ;  /* 0x0000001209087210 */ /* 0x000fc80007f3e0ff */
[----:B------:R-:W2:Y:S01]  /*0b00*/  LDG.E.64.CONSTANT R64, desc[UR12][R64.64] ;  /* 0x0000000c40407981 */ /* 0x000ea2000c1e9b00 */
[----:B------:R-:W-:Y:S02]  /*0b10*/  IADD3.X R95, RZ, R104, RZ, P1, !PT ;  /* 0x00000068ff5f7210 */ /* 0x000fe40000ffe4ff */
[C---:B------:R-:W-:Y:S02]  /*0b20*/  LEA R62, P1, R8.reuse, UR14, 0x1 ;  /* 0x0000000e083e7c11 */ /* 0x040fe4000f8208ff */
[----:B------:R-:W-:Y:S02]  /*0b30*/  IADD3 R9, R17, 0x6900, RZ ;  /* 0x0000690011097810 */ /* 0x000fe40007ffe0ff */
        /* <DEDUP_REMOVED lines=33> */
[----:B------:R-:W-:Y:S01]  /*0d50*/  IMAD.X R101, RZ, RZ, R104, P1 ;  /* 0x000000ffff657224 */ /* 0x000fe200008e0668 */
        /* <DEDUP_REMOVED lines=18> */
[----:B------:R-:W-:-:S04]  /*0e80*/  LEA R44, P1, R17, UR14, 0x1 ;  /* 0x0000000e112c7c11 */ /* 0x000fc8000f8208ff */
[----:B------:R-:W-:Y:S01]  /*0e90*/  LEA.HI.X R45, R17, UR15, R104, 0x1, P1 ;  /* 0x0000000f112d7c11 */ /* 0x000fe200088f0c68 */
[----:B------:R-:W-:-:S05]  /*0ea0*/  ULDC.64 UR14, c[0x0][0x220] ;  /* 0x00008800000e7ab9 */ /* 0x000fca0000000a00 */
[----:B------:R-:W2:Y:S01]  /*0eb0*/  LDG.E.64.CONSTANT R44, desc[UR12][R44.64] ;  /* 0x0000000c2c2c7981 */ /* 0x000ea2000c1e9b00 */
[C---:B------:R-:W-:Y:S01]  /*0ec0*/  ISETP.GT.U32.AND P1, PT, R115.reuse, 0x1f, PT ;  /* 0x0000001f7300780c */ /* 0x040fe20003f24070 */
[----:B------:R-:W-:Y:S01]  /*0ed0*/  BSSY B0, `(.L_x_1012) ;  /* 0x000011e000007945 */ /* 0x000fe20003800000 */
[----:B------:R-:W-:Y:S02]  /*0ee0*/  LOP3.LUT P2, RZ, R115, 0xffffffe1, RZ, 0xc0, !PT ;  /* 0xffffffe173ff7812 */ /* 0x000fe4000784c0ff */
[C---:B---3--:R-:W-:Y:S02]  /*0ef0*/  PRMT R18, R74.reuse, 0x7632, R18 ;  /* 0x000076324a127816 */ /* 0x048fe40000000012 */
[----:B------:R-:W-:Y:S02]  /*0f00*/  SHF.L.U32 R0, R74, 0x10, RZ ;  /* 0x000000104a007819 */ /* 0x000fe400000006ff */
[----:B------:R-:W-:Y:S02]  /*0f10*/  SHF.L.U32 R21, R18, 0x10, RZ ;  /* 0x0000001012157819 */ /* 0x000fe400000006ff */
[C---:B------:R-:W-:Y:S01]  /*0f20*/  SHF.L.U32 R88, R75.reuse, 0x10, RZ ;  /* 0x000000104b587819 */ /* 0x040fe200000006ff */
[----:B------:R-:W-:Y:S01]  /*0f30*/  FADD.FTZ R19, RZ, R0 ;  /* 0x00000000ff137221 */ /* 0x000fe20000010000 */
[----:B------:R-:W-:Y:S01]  /*0f40*/  FFMA.FTZ R20, R0, R0, RZ ;  /* 0x0000000000147223 */ /* 0x000fe200000100ff */
[----:B------:R-:W-:-:S02]  /*0f50*/  PRMT R18, R75, 0x7632, R18 ;  /* 0x000076324b127816 */ /* 0x000fc40000000012 */
[----:B------:R-:W-:Y:S01]  /*0f60*/  FADD.FTZ R19, R19, R21 ;  /* 0x0000001513137221 */ /* 0x000fe20000010000 */
[----:B------:R-:W-:Y:S01]  /*0f70*/  FFMA.FTZ R21, R21, R21, R20 ;  /* 0x0000001515157223 */ /* 0x000fe20000010014 */
[----:B----4-:R-:W-:Y:S01]  /*0f80*/  SHF.L.U32 R87, R72, 0x10, RZ ;  /* 0x0000001048577819 */ /* 0x010fe200000006ff */
        /* <DEDUP_REMOVED lines=9> */
[C---:B------:R-:W-:Y:S01]  /*1020*/  SHF.L.U32 R86, R73.reuse, 0x10, RZ ;  /* 0x0000001049567819 */ /* 0x040fe200000006ff */
[----:B-----5:R-:W-:Y:S01]  /*1030*/  IMAD.U32 R85, R70, 0x10000, RZ ;  /* 0x0001000046557824 */ /* 0x020fe200078e00ff */
        /* <DEDUP_REMOVED lines=16> */
[----:B------:R-:W-:-:S02]  /*1140*/  SHF.L.U32 R23, R18, 0x10, RZ ;  /* 0x0000001012177819 */ /* 0x000fc400000006ff */
[----:B------:R-:W-:Y:S01]  /*1150*/  FADD.FTZ R21, R21, R84 ;  /* 0x0000005415157221 */ /* 0x000fe20000010000 */
[--C-:B------:R-:W-:Y:S01]  /*1160*/  FFMA.FTZ R20, R84, R84, R19.reuse ;  /* 0x0000005454147223 */ /* 0x100fe20000010013 */
[C---:B--2---:R-:W-:Y:S02]  /*1170*/  SHF.L.U32 R18, R68.reuse, 0x10, RZ ;  /* 0x0000001044127819 */ /* 0x044fe400000006ff */
[----:B------:R-:W-:Y:S01]  /*1180*/  PRMT R19, R68, 0x7632, R19 ;  /* 0x0000763244137816 */ /* 0x000fe20000000013 */
[----:B------:R-:W-:Y:S01]  /*1190*/  FADD.FTZ R21, R21, R23 ;  /* 0x0000001715157221 */ /* 0x000fe20000010000 */
[--C-:B------:R-:W-:Y:S01]  /*11a0*/  FFMA.FTZ R23, R23, R23, R20.reuse ;  /* 0x0000001717177223 */ /* 0x100fe20000010014 */
[----:B------:R-:W-:Y:S02]  /*11b0*/  PRMT R20, R69, 0x7632, R20 ;  /* 0x0000763245147816 */ /* 0x000fe40000000014 */
[----:B------:R-:W-:Y:S02]  /*11c0*/  IMAD.U32 R22, R19, 0x10000, RZ ;  /* 0x0001000013167824 */ /* 0x000fe400078e00ff */
[----:B------:R-:W-:Y:S01]  /*11d0*/  FADD.FTZ R21, R21, R18 ;  /* 0x0000001215157221 */ /* 0x000fe20000010000 */
[----:B------:R-:W-:Y:S01]  /*11e0*/  FFMA.FTZ R23, R18, R18, R23 ;  /* 0x0000001212177223 */ /* 0x000fe20000010017 */
[----:B------:R-:W-:-:S02]  /*11f0*/  SHF.L.U32 R19, R69, 0x10, RZ ;  /* 0x0000001045137819 */ /* 0x000fc400000006ff */
[----:B------:R-:W-:Y:S01]  /*1200*/  FADD.FTZ R24, R21, R22 ;  /* 0x0000001615187221 */ /* 0x000fe20000010000 */
[----:B------:R-:W-:Y:S01]  /*1210*/  FFMA.FTZ R22, R22, R22, R23 ;  /* 0x0000001616167223 */ /* 0x000fe20000010017 */
[----:B------:R-:W-:Y:S02]  /*1220*/  SHF.L.U32 R23, R20, 0x10, RZ ;  /* 0x0000001014177819 */ /* 0x000fe400000006ff */
[----:B------:R-:W-:Y:S01]  /*1230*/  FADD.FTZ R24, R24, R19 ;  /* 0x0000001318187221 */ /* 0x000fe20000010000 */
[----:B------:R-:W-:Y:S01]  /*1240*/  FFMA.FTZ R22, R19, R19, R22 ;  /* 0x0000001313167223 */ /* 0x000fe20000010016 */
[C---:B------:R-:W-:Y:S02]  /*1250*/  SHF.L.U32 R20, R66.reuse, 0x10, RZ ;  /* 0x0000001042147819 */ /* 0x040fe400000006ff */
[----:B------:R-:W-:Y:S01]  /*1260*/  PRMT R21, R66, 0x7632, R21 ;  /* 0x0000763242157816 */ /* 0x000fe20000000015 */
[----:B------:R-:W-:Y:S01]  /*1270*/  FADD.FTZ R25, R24, R23 ;  /* 0x0000001718197221 */ /* 0x000fe20000010000 */
[--C-:B------:R-:W-:Y:S01]  /*1280*/  FFMA.FTZ R23, R23, R23, R22.reuse ;  /* 0x0000001717177223 */ /* 0x100fe20000010016 */
[----:B------:R-:W-:-:S02]  /*1290*/  PRMT R22, R67, 0x7632, R22 ;  /* 0x0000763243167816 */ /* 0x000fc40000000016 */
[----:B------:R-:W-:Y:S01]  /*12a0*/  SHF.L.U32 R24, R21, 0x10, RZ ;  /* 0x0000001015187819 */ /* 0x000fe200000006ff */
        /* <DEDUP_REMOVED lines=11> */
[--C-:B------:R-:W-:Y:S01]  /*1360*/  FFMA.FTZ R25, R25, R25, R24.reuse ;  /* 0x0000001919197223 */ /* 0x100fe20000010018 */
[----:B------:R-:W-:Y:S02]  /*1370*/  PRMT R24, R65, 0x7632, R24 ;  /* 0x0000763241187816 */ /* 0x000fe40000000018 */
[----:B------:R-:W-:Y:S01]  /*1380*/  SHF.L.U32 R26, R23, 0x10, RZ ;  /* 0x00000010171a7819 */ /* 0x000fe200000006ff */
[----:B------:R-:W-:Y:S01]  /*1390*/  FADD.FTZ R27, R27, R22 ;  /* 0x000000161b1b7221 */ /* 0x000fe20000010000 */
[----:B------:R-:W-:Y:S01]  /*13a0*/  FFMA.FTZ R25, R22, R22, R25 ;  /* 0x0000001616197223 */ /* 0x000fe20000010019 */
[----:B------:R-:W-:Y:S02]  /*13b0*/  SHF.L.U32 R23, R65, 0x10, RZ ;  /* 0x0000001041177819 */ /* 0x000fe400000006ff */
[----:B------:R-:W-:Y:S01]  /*13c0*/  FADD.FTZ R28, R27, R26 ;  /* 0x0000001a1b1c7221 */ /* 0x000fe20000010000 */
[----:B------:R-:W-:Y:S01]  /*13d0*/  FFMA.FTZ R26, R26, R26, R25 ;  /* 0x0000001a1a1a7223 */ /* 0x000fe20000010019 */
[----:B------:R-:W-:Y:S01]  /*13e0*/  IMAD.U32 R27, R24, 0x10000, RZ ;  /* 0x00010000181b7824 */ /* 0x000fe200078e00ff */
        /* <DEDUP_REMOVED lines=136> */
[----:B------:R-:W-:Y:S01]  /*1c70*/  FADD.FTZ R78, R78, R80 ;  /* 0x000000504e4e7221 */ /* 0x000fe20000010000 */
[--C-:B------:R-:W-:Y:S01]  /*1c80*/  FFMA.FTZ R80, R80, R80, R77.reuse ;  /* 0x0000005050507223 */ /* 0x100fe2000001004d */
[----:B------:R-:W-:-:S02]  /*1c90*/  PRMT R77, R45, 0x7632, R77 ;  /* 0x000076322d4d7816 */ /* 0x000fc4000000004d */
[----:B------:R-:W-:Y:S01]  /*1ca0*/  FADD.FTZ R78, R78, R43 ;  /* 0x0000002b4e4e7221 */ /* 0x000fe20000010000 */
[----:B------:R-:W-:Y:S01]  /*1cb0*/  FFMA.FTZ R79, R43, R43, R80 ;  /* 0x0000002b2b4f7223 */ /* 0x000fe20000010050 */
[----:B------:R-:W-:Y:S02]  /*1cc0*/  SHF.L.U32 R82, R77, 0x10, RZ ;  /* 0x000000104d527819 */ /* 0x000fe400000006ff */
[----:B------:R-:W-:Y:S02]  /*1cd0*/  SHF.L.U32 R77, R76, 0x1, RZ ;  /* 0x000000014c4d7819 */ /* 0x000fe400000006ff */
[----:B------:R-:W-:Y:S01]  /*1ce0*/  SHF.R.U32.HI R80, RZ, 0x1f, R76 ;  /* 0x0000001fff507819 */ /* 0x000fe2000001164c */
[----:B------:R-:W-:Y:S01]  /*1cf0*/  FFMA.FTZ R79, R82, R82, R79 ;  /* 0x00000052524f7223 */ /* 0x000fe2000001004f */
[----:B------:R-:W-:Y:S01]  /*1d00*/  FADD.FTZ R78, R78, R82 ;  /* 0x000000524e4e7221 */ /* 0x000fe20000010000 */
[C---:B------:R-:W-:Y:S02]  /*1d10*/  IADD3 R82, P3, R77.reuse, UR14, RZ ;  /* 0x0000000e4d527c10 */ /* 0x040fe4000ff7e0ff */
[----:B------:R-:W-:-:S02]  /*1d20*/  IADD3 R76, P4, R77, UR16, RZ ;  /* 0x000000104d4c7c10 */ /* 0x000fc4000ff9e0ff */
[----:B------:R0:W-:Y:S01]  /*1d30*/  STS.64 [R81], R78 ;  /* 0x0000004e51007388 */ /* 0x0001e20000000a00 */
[C---:B------:R-:W-:Y:S02]  /*1d40*/  IADD3.X R83, R80.reuse, UR15, RZ, P3, !PT ;  /* 0x0000000f50537c10 */ /* 0x040fe40009ffe4ff */
[----:B------:R-:W-:Y:S02]  /*1d50*/  IADD3.X R77, R80, UR17, RZ, P4, !PT ;  /* 0x00000011504d7c10 */ /* 0x000fe4000a7fe4ff */
[----:B0-----:R-:W-:Y:S01]  /*1d60*/  CS2R R80, SRZ ;  /* 0x0000000000507805 */ /* 0x001fe2000001ff00 */
[----:B------:R-:W-:Y:S06]  /*1d70*/  BAR.SYNC.DEFER_BLOCKING 0x0 ;  /* 0x0000000000007b1d */ /* 0x000fec0000010000 */
[----:B------:R-:W-:Y:S05]  /*1d80*/  @P1 BRA `(.L_x_1013) ;  /* 0x0000000000c81947 */ /* 0x000fea0003800000 */
[----:B------:R-:W2:Y:S04]  /*1d90*/  LDL R109, [R1+0x10] ;  /* 0x00001000016d7983 */ /* 0x000ea80000100800 */
[----:B------:R-:W3:Y:S04]  /*1da0*/  LDL R108, [R1+0xc] ;  /* 0x00000c00016c7983 */ /* 0x000ee80000100800 */
[----:B------:R-:W4:Y:S04]  /*1db0*/  LDL R107, [R1+0x8] ;  /* 0x00000800016b7983 */ /* 0x000f280000100800 */
[----:B------:R-:W5:Y:S04]  /*1dc0*/  LDL R106, [R1+0x4] ;  /* 0x00000400016a7983 */ /* 0x000f680000100800 */
[----:B------:R-:W5:Y:S04]  /*1dd0*/  LDL R105, [R1] ;  /* 0x0000000001697983 */ /* 0x000f680000100800 */
[----:B--2---:R-:W0:Y:S04]  /*1de0*/  LDS.64 R78, [R109] ;  /* 0x000000006d4e7984 */ /* 0x004e280000000a00 */
[----:B---3--:R-:W1:Y:S01]  /*1df0*/  LDS.64 R80, [R108] ;  /* 0x000000006c507984 */ /* 0x008e620000000a00 */
[----:B0-----:R-:W-:Y:S01]  /*1e00*/  FADD.FTZ R78, RZ, R78 ;  /* 0x0000004eff4e7221 */ /* 0x001fe20000010000 */
[----:B------:R-:W-:-:S03]  /*1e10*/  FADD.FTZ R79, RZ, R79 ;  /* 0x0000004fff4f7221 */ /* 0x000fc60000010000 */
[----:B-1----:R-:W-:Y:S01]  /*1e20*/  FADD.FTZ R80, R78, R80 ;  /* 0x000000504e507221 */ /* 0x002fe20000010000 */
[----:B------:R-:W-:Y:S02]  /*1e30*/  FADD.FTZ R81, R79, R81 ;  /* 0x000000514f517221 */ /* 0x000fe40000010000 */
[----:B----4-:R-:W0:Y:S02]  /*1e40*/  LDS.64 R78, [R107] ;  /* 0x000000006b4e7984 */ /* 0x010e240000000a00 */
[----:B0-----:R-:W-:Y:S01]  /*1e50*/  FADD.FTZ R80, R80, R78 ;  /* 0x0000004e50507221 */ /* 0x001fe20000010000 */
[----:B------:R-:W-:Y:S02]  /*1e60*/  FADD.FTZ R81, R81, R79 ;  /* 0x0000004f51517221 */ /* 0x000fe40000010000 */
[----:B-----5:R-:W0:Y:S02]  /*1e70*/  LDS.64 R78, [R106] ;  /* 0x000000006a4e7984 */ /* 0x020e240000000a00 */
[----:B0-----:R-:W-:Y:S01]  /*1e80*/  FADD.FTZ R80, R80, R78 ;  /* 0x0000004e50507221 */ /* 0x001fe20000010000 */
[----:B------:R-:W-:-:S02]  /*1e90*/  FADD.FTZ R81, R81, R79 ;  /* 0x0000004f51517221 */ /* 0x000fc40000010000 */
[----:B------:R-:W0:Y:S02]  /*1ea0*/  LDS.64 R78, [R105] ;  /* 0x00000000694e7984 */ /* 0x000e240000000a00 */
        /* <DEDUP_REMOVED lines=31> */
[----:B------:R-:W-:-:S07]  /*20a0*/  FADD.FTZ R81, R81, R79 ;  /* 0x0000004f51517221 */ /* 0x000fce0000010000 */
.L_x_1013:
[----:B------:R-:W-:Y:S05]  /*20b0*/  BSYNC B0 ;  /* 0x0000000000007941 */ /* 0x000fea0003800000 */
.L_x_1012:
[----:B------:R-:W0:Y:S01]  /*20c0*/  S2R R111, SR_CTAID.X ;  /* 0x00000000006f7919 */ /* 0x000e220000002500 */
[----:B------:R-:W-:Y:S01]  /*20d0*/  ISETP.GT.U32.AND P1, PT, R115, 0xff, PT ;  /* 0x000000ff7300780c */ /* 0x000fe20003f24070 */
[----:B------:R-:W1:Y:S01]  /*20e0*/  @!P2 LDC R78, c[0x0][0x10] ;  /* 0x00000400ff4eab82 */ /* 0x000e620000000800 */
[----:B------:R-:W-:Y:S01]  /*20f0*/  SHF.R.U32.HI R110, RZ, 0x1, R115 ;  /* 0x00000001ff6e7819 */ /* 0x000fe20000011673 */
[----:B------:R-:W2:Y:S01]  /*2100*/  SHFL.BFLY PT, R106, R81, 0x1, 0x1f ;  /* 0x0c201f00516a7f89 */ /* 0x000ea200000e0000 */
[----:B------:R-:W-:-:S03]  /*2110*/  MOV R79, UR4 ;  /* 0x00000004004f7c02 */ /* 0x000fc60008000f00 */
[----:B------:R-:W3:Y:S01]  /*2120*/  SHFL.BFLY PT, R107, R80, 0x1, 0x1f ;  /* 0x0c201f00506b7f89 */ /* 0x000ee200000e0000 */
[----:B------:R-:W-:Y:S01]  /*2130*/  IMAD.SHL.U32 R110, R110, 0x20, RZ ;  /* 0x000000206e6e7824 */ /* 0x000fe200078e00ff */
[----:B------:R-:W4:Y:S08]  /*2140*/  @!P2 LDC.64 R108, c[0x0][0x248] ;  /* 0x00009200ff6cab82 */ /* 0x000f300000000a00 */
[----:B------:R-:W5:Y:S01]  /*2150*/  @!P1 LDC R105, c[0x0][0x10] ;  /* 0x00000400ff699b82 */ /* 0x000f620000000800 */
[----:B-1----:R-:W-:-:S02]  /*2160*/  @!P2 IMAD R78, R78, R79, UR11 ;  /* 0x0000000b4e4eae24 */ /* 0x002fc4000f8e024f */
[----:B--2---:R-:W-:Y:S01]  /*2170*/  FADD.FTZ R81, R106, R81 ;  /* 0x000000516a517221 */ /* 0x004fe20000010000 */
[----:B------:R-:W-:Y:S02]  /*2180*/  MOV R106, UR4 ;  /* 0x00000004006a7c02 */ /* 0x000fe40008000f00 */
[----:B0-----:R-:W-:Y:S01]  /*2190*/  LOP3.LUT R111, R111, 0x1f, RZ, 0xc0, !PT ;  /* 0x0000001f6f6f7812 */ /* 0x001fe200078ec0ff */
[----:B---3--:R-:W-:-:S03]  /*21a0*/  FADD.FTZ R80, R107, R80 ;  /* 0x000000506b507221 */ /* 0x008fc60000010000 */
[----:B------:R-:W-:-:S04]  /*21b0*/  LOP3.LUT R110, R110, 0xffffffe0, R111, 0xe2, !PT ;  /* 0xffffffe06e6e7812 */ /* 0x000fc800078ee26f */
[----:B------:R-:W-:Y:S01]  /*21c0*/  @!P2 LEA R78, R78, R110, 0x9 ;  /* 0x0000006e4e4ea211 */ /* 0x000fe200078e48ff */
[----:B-----5:R-:W-:Y:S01]  /*21d0*/  @!P1 IMAD R105, R105, R106, UR11 ;  /* 0x0000000b69699e24 */ /* 0x020fe2000f8e026a */
[----:B------:R-:W-:Y:S02]  /*21e0*/  @!P1 SHF.L.U32 R106, R115, 0x1, RZ ;  /* 0x00000001736a9819 */ /* 0x000fe400000006ff */
[----:B------:R-:W-:-:S05]  /*21f0*/  @!P2 SHF.L.U32 R78, R78, 0x1, RZ ;  /* 0x000000014e4ea819 */ /* 0x000fca00000006ff */
[----:B----4-:R-:W-:Y:S01]  /*2200*/  @!P2 IMAD.WIDE.U32 R78, R78, 0x4, R108 ;  /* 0x000000044e4ea825 */ /* 0x010fe200078e006c */
[----:B------:R-:W-:Y:S02]  /*2210*/  @!P1 LOP3.LUT R108, R106, 0x7fffffe0, RZ, 0xc0, !PT ;  /* 0x7fffffe06a6c9812 */ /* 0x000fe400078ec0ff */
[----:B------:R-:W0:Y:S02]  /*2220*/  @!P1 LDC.64 R106, c[0x0][0x248] ;  /* 0x00009200ff6a9b82 */ /* 0x000e240000000a00 */
[----:B------:R1:W-:Y:S06]  /*2230*/  @!P2 STG.E.64 desc[UR12][R78.64], R80 ;  /* 0x000000504e00a986 */ /* 0x0003ec000c101b0c */
[----:B------:R-:W-:Y:S01]  /*2240*/  BAR.SYNC.DEFER_BLOCKING 0x0 ;  /* 0x0000000000007b1d */ /* 0x000fe20000010000 */
[----:B------:R-:W-:Y:S01]  /*2250*/  ISETP.NE.AND P2, PT, R115, RZ, PT ;  /* 0x000000ff7300720c */ /* 0x000fe20003f45270 */
[----:B------:R-:W-:Y:S01]  /*2260*/  @!P1 IMAD R105, R105, 0x200, R108 ;  /* 0x0000020069699824 */ /* 0x000fe200078e026c */
[----:B------:R-:W-:-:S04]  /*2270*/  @!P1 LOP3.LUT R108, R115, 0xf, RZ, 0xc0, !PT ;  /* 0x0000000f736c9812 */ /* 0x000fc800078ec0ff */
[----:B------:R-:W-:-:S04]  /*2280*/  @!P1 IADD3 R105, R105, R108, RZ ;  /* 0x0000006c69699210 */ /* 0x000fc80007ffe0ff */
[----:B-1----:R-:W-:-:S03]  /*2290*/  @!P1 SHF.L.U32 R80, R105, 0x1, RZ ;  /* 0x0000000169509819 */ /* 0x002fc600000006ff */
        /* <DEDUP_REMOVED lines=10> */
.L_x_1015:
        /* <DEDUP_REMOVED lines=8> */
.L_x_1014:
[----:B------:R-:W-:Y:S05]  /*23c0*/  WARPSYNC.ALL ;  /* 0x0000000000007948 */ /* 0x000fea0003800000 */
[----:B------:R-:W-:Y:S01]  /*23d0*/  BAR.SYNC.DEFER_BLOCKING 0x0 ;  /* 0x0000000000007b1d */ /* 0x000fe20000010000 */
[C---:B------:R-:W-:Y:S01]  /*23e0*/  @!P1 IADD3 R81, R80.reuse, 0x20, RZ ;  /* 0x0000002050519810 */ /* 0x040fe20007ffe0ff */
[----:B0-----:R-:W-:-:S04]  /*23f0*/  @!P1 IMAD.WIDE.U32 R78, R80, 0x4, R106 ;  /* 0x00000004504e9825 */ /* 0x001fc800078e006a */
[----:B------:R-:W-:Y:S01]  /*2400*/  @!P1 IMAD.WIDE.U32 R80, R81, 0x4, R106 ;  /* 0x0000000451509825 */ /* 0x000fe200078e006a */
[----:B------:R-:W2:Y:S04]  /*2410*/  LDG.E.64.CONSTANT R82, desc[UR12][R82.64] ;  /* 0x0000000c52527981 */ /* 0x000ea8000c1e9b00 */
[----:B------:R-:W3:Y:S04]  /*2420*/  LDG.E.64.CONSTANT R76, desc[UR12][R76.64] ;  /* 0x0000000c4c4c7981 */ /* 0x000ee8000c1e9b00 */
[----:B------:R-:W4:Y:S04]  /*2430*/  @!P1 LDG.E.64 R78, desc[UR12][R78.64] ;  /* 0x0000000c4e4e9981 */ /* 0x000f28000c1e1b00 */
[----:B------:R-:W5:Y:S01]  /*2440*/  @!P1 LDG.E.64 R80, desc[UR12][R80.64] ;  /* 0x0000000c50509981 */ /* 0x000f62000c1e1b00 */
[----:B------:R-:W-:Y:S01]  /*2450*/  HFMA2.MMA R105, -RZ, RZ, 0, 0 ;  /* 0x00000000ff697435 */ /* 0x000fe200000001ff */
[----:B------:R-:W-:Y:S01]  /*2460*/  MOV R106, RZ ;  /* 0x000000ff006a7202 */ /* 0x000fe20000000f00 */
[----:B------:R-:W-:Y:S01]  /*2470*/  BSSY B0, `(.L_x_1016) ;  /* 0x000004f000007945 */ /* 0x000fe20003800000 */
[----:B------:R-:W-:-:S02]  /*2480*/  PRMT R72, R72, 0x7632, R72 ;  /* 0x0000763248487816 */ /* 0x000fc40000000048 */
[----:B------:R-:W-:Y:S02]  /*2490*/  PRMT R73, R73, 0x7632, R73 ;  /* 0x0000763249497816 */ /* 0x000fe40000000049 */
[----:B------:R-:W-:Y:S02]  /*24a0*/  PRMT R70, R70, 0x7632, R70 ;  /* 0x0000763246467816 */ /* 0x000fe40000000046 */
[----:B------:R-:W-:Y:S02]  /*24b0*/  PRMT R71, R71, 0x7632, R71 ;  /* 0x0000763247477816 */ /* 0x000fe40000000047 */
[----:B------:R-:W-:Y:S02]  /*24c0*/  PRMT R68, R68, 0x7632, R68 ;  /* 0x0000763244447816 */ /* 0x000fe40000000044 */
[----:B------:R-:W-:Y:S01]  /*24d0*/  PRMT R64, R64, 0x7632, R64 ;  /* 0x0000763240407816 */ /* 0x000fe20000000040 */
[----:B----4-:R-:W-:Y:S01]  /*24e0*/  @!P1 FADD.FTZ R78, RZ, R78 ;  /* 0x0000004eff4e9221 */ /* 0x010fe20000010000 */
[----:B------:R-:W-:-:S03]  /*24f0*/  @!P1 FADD.FTZ R108, RZ, R79 ;  /* 0x0000004fff6c9221 */ /* 0x000fc60000010000 */
[----:B-----5:R-:W-:Y:S01]  /*2500*/  @!P1 FADD.FTZ R105, R80, R78 ;  /* 0x0000004e50699221 */ /* 0x020fe20000010000 */
[----:B------:R-:W-:-:S04]  /*2510*/  @!P1 FADD.FTZ R106, R81, R108 ;  /* 0x0000006c516a9221 */ /* 0x000fc80000010000 */
        /* <DEDUP_REMOVED lines=10> */
[----:B0-----:R-:W-:-:S05]  /*25c0*/  FADD.FTZ R80, R79, R80 ;  /* 0x000000504f507221 */ /* 0x001fca0000010000 */
[----:B------:R-:W0:Y:S01]  /*25d0*/  SHFL.BFLY PT, R109, R80, 0x1, 0x1f ;  /* 0x0c201f00506d7f89 */ /* 0x000e2200000e0000 */
[----:B-1----:R-:W-:-:S05]  /*25e0*/  FADD.FTZ R108, R107, R108 ;  /* 0x0000006c6b6c7221 */ /* 0x002fca0000010000 */
[----:B------:R-:W1:Y:S01]  /*25f0*/  SHFL.BFLY PT, R105, R108, 0x1, 0x1f ;  /* 0x0c201f006c697f89 */ /* 0x000e6200000e0000 */
[----:B------:R-:W-:Y:S01]  /*2600*/  LOP3.LUT P1, RZ, R115, 0xffffff0f, RZ, 0xc0, !PT ;  /* 0xffffff0f73ff7812 */ /* 0x000fe2000782c0ff */
[----:B0-----:R-:W-:-:S12]  /*2610*/  FADD.FTZ R78, R80, R109 ;  /* 0x0000006d504e7221 */ /* 0x001fd80000010000 */
[----:B------:R-:W-:Y:S01]  /*2620*/  @!P1 FMUL.FTZ R78, R78, 1.6276042515528388321e-05 ;  /* 0x378888894e4e9820 */ /* 0x000fe20000410000 */
[----:B-1----:R-:W-:-:S03]  /*2630*/  FADD.FTZ R106, R108, R105 ;  /* 0x000000696c6a7221 */ /* 0x002fc60000010000 */
[----:B------:R-:W-:-:S04]  /*2640*/  @!P1 FMUL.FTZ R81, R78, R78 ;  /* 0x0000004e4e519220 */ /* 0x000fc80000410000 */
[----:B------:R-:W-:Y:S01]  /*2650*/  @!P1 FFMA.FTZ R79, R106, 1.6276042515528388321e-05, -R81 ;  /* 0x378888896a4f9823 */ /* 0x000fe20000010851 */
[----:B------:R-:W-:-:S04]  /*2660*/  @!P1 SHF.R.U32.HI R81, RZ, 0x1, R115 ;  /* 0x00000001ff519819 */ /* 0x000fc80000011673 */
[----:B------:R-:W-:Y:S02]  /*2670*/  @!P1 LOP3.LUT R81, R81, 0x7ffffff8, RZ, 0xc0, !PT ;  /* 0x7ffffff851519812 */ /* 0x000fe400078ec0ff */
[----:B------:R-:W-:Y:S02]  /*2680*/  @!P1 FMNMX.FTZ R79, RZ, R79, !PT ;  /* 0x0000004fff4f9209 */ /* 0x000fe40007810000 */
[----:B------:R-:W-:Y:S02]  /*2690*/  PRMT R108, R74, 0x7632, R108 ;  /* 0x000076324a6c7816 */ /* 0x000fe4000000006c */
[----:B------:R-:W-:Y:S01]  /*26a0*/  PRMT R105, R75, 0x7632, R105 ;  /* 0x000076324b697816 */ /* 0x000fe20000000069 */
[----:B------:R0:W-:Y:S01]  /*26b0*/  @!P1 STS.64 [R81+UR8], R78 ;  /* 0x0000004e51009988 */ /* 0x0001e20008000a08 */
[----:B------:R-:W-:Y:S02]  /*26c0*/  PRMT R75, R67, 0x7632, R75 ;  /* 0x00007632434b7816 */ /* 0x000fe4000000004b */
[----:B------:R-:W-:-:S02]  /*26d0*/  PRMT R74, R65, 0x7632, R74 ;  /* 0x00007632414a7816 */ /* 0x000fc4000000004a */
[----:B------:R-:W-:Y:S02]  /*26e0*/  PRMT R67, R63, 0x7632, R67 ;  /* 0x000076323f437816 */ /* 0x000fe40000000043 */
[----:B------:R-:W-:Y:S02]  /*26f0*/  PRMT R65, R61, 0x7632, R65 ;  /* 0x000076323d417816 */ /* 0x000fe40000000041 */
[----:B------:R-:W-:Y:S02]  /*2700*/  PRMT R63, R58, 0x7632, R63 ;  /* 0x000076323a3f7816 */ /* 0x000fe4000000003f */
[----:B0-----:R-:W-:Y:S02]  /*2710*/  PRMT R78, R69, 0x7632, R78 ;  /* 0x00007632454e7816 */ /* 0x001fe4000000004e */
        /* <DEDUP_REMOVED lines=19> */
[----:B------:R-:W-:-:S02]  /*2850*/  PRMT R81, R83, 0x7632, R81 ;  /* 0x0000763253517816 */ /* 0x000fc40000000051 */
[----:B---3--:R-:W-:Y:S02]  /*2860*/  PRMT R106, R76, 0x7632, R106 ;  /* 0x000076324c6a7816 */ /* 0x008fe4000000006a */
[----:B------:R-:W-:Y:S01]  /*2870*/  PRMT R80, R77, 0x7632, R80 ;  /* 0x000076324d507816 */ /* 0x000fe20000000050 */
[----:B------:R-:W-:Y:S06]  /*2880*/  BAR.SYNC.DEFER_BLOCKING 0x0 ;  /* 0x0000000000007b1d */ /* 0x000fec0000010000 */
[----:B------:R-:W-:Y:S05]  /*2890*/  @P0 BRA `(.L_x_1017) ;  /* 0x0000000000300947 */ /* 0x000fea0003800000 */
[----:B------:R-:W-:Y:S01]  /*28a0*/  MOV R45, UR10 ;  /* 0x0000000a002d7c02 */ /* 0x000fe20008000f00 */
[----:B------:R-:W-:Y:S01]  /*28b0*/  IMAD.U32 R46, RZ, RZ, UR10 ;  /* 0x0000000aff2e7e24 */ /* 0x000fe2000f8e00ff */
[----:B------:R-:W-:Y:S01]  /*28c0*/  SHF.R.S32.HI R110, RZ, 0x1f, R114 ;  /* 0x0000001fff6e7819 */ /* 0x000fe20000011472 */
[----:B------:R-:W-:Y:S01]  /*28d0*/  ULDC.64 UR14, c[0x0][0x240] ;  /* 0x00009000000e7ab9 */ /* 0x000fe20000000a00 */
[----:B------:R-:W-:Y:S02]  /*28e0*/  LEA R45, P1, R45, R114, 0x5 ;  /* 0x000000722d2d7211 */ /* 0x000fe400078228ff */
[----:B------:R-:W-:-:S04]  /*28f0*/  MOV R44, UR5 ;  /* 0x00000005002c7c02 */ /* 0x000fc80008000f00 */
[----:B------:R-:W-:Y:S02]  /*2900*/  LEA.HI.X R46, R46, R110, R44, 0x5, P1 ;  /* 0x0000006e2e2e7211 */ /* 0x000fe400008f2c2c */
[----:B------:R-:W-:-:S04]  /*2910*/  LEA R44, P1, R45, UR14, 0x3 ;  /* 0x0000000e2d2c7c11 */ /* 0x000fc8000f8218ff */
[----:B------:R-:W-:Y:S02]  /*2920*/  LEA.HI.X R45, R45, UR15, R46, 0x3, P1 ;  /* 0x0000000f2d2d7c11 */ /* 0x000fe400088f1c2e */
[----:B------:R-:W-:-:S06]  /*2930*/  LEA R46, R115, UR8, 0x3 ;  /* 0x00000008732e7c11 */ /* 0x000fcc000f8e18ff */
[----:B------:R-:W0:Y:S04]  /*2940*/  LDS.64 R46, [R46] ;  /* 0x000000002e2e7984 */ /* 0x000e280000000a00 */
[----:B0-----:R0:W-:Y:S02]  /*2950*/  STG.E.64 desc[UR12][R44.64], R46 ;  /* 0x0000002e2c007986 */ /* 0x0011e4000c101b0c */
.L_x_1017:
[----:B------:R-:W-:Y:S05]  /*2960*/  BSYNC B0 ;  /* 0x0000000000007941 */ /* 0x000fea0003800000 */
.L_x_1016:
[----:B0-----:R-:W2:Y:S01]  /*2970*/  LDL R46, [R1+0x14] ;  /* 0x00001400012e7983 */ /* 0x001ea20000100800 */
[----:B------:R-:W-:Y:S01]  /*2980*/  ULDC.64 UR14, c[0x0][0x210] ;  /* 0x00008400000e7ab9 */ /* 0x000fe20000000a00 */
[----:B------:R-:W-:Y:S01]  /*2990*/  ULDC UR9, c[0x0][0x230] ;  /* 0x00008c0000097ab9 */ /* 0x000fe20000000800 */
[----:B------:R-:W-:Y:S01]  /*29a0*/  LEA R44, P1, R2, UR14, 0x1 ;  /* 0x0000000e022c7c11 */ /* 0x000fe2000f8208ff */
[----:B------:R-:W-:Y:S01]  /*29b0*/  IMAD.U32 R72, R72, 0x10000, RZ ;  /* 0x0001000048487824 */ /* 0x000fe200078e00ff */
[----:B------:R-:W-:Y:S01]  /*29c0*/  SHF.L.U32 R108, R108, 0x10, RZ ;  /* 0x000000106c6c7819 */ /* 0x000fe200000006ff */
[----:B------:R-:W-:Y:S01]  /*29d0*/  IMAD.U32 R66, R66, 0x10000, RZ ;  /* 0x0001000042427824 */ /* 0x000fe200078e00ff */
[----:B------:R-:W-:Y:S01]  /*29e0*/  LEA.HI.X R45, R2, UR15, R89, 0x1, P1 ;  /* 0x0000000f022d7c11 */ /* 0x000fe200088f0c59 */
[----:B------:R-:W-:Y:S01]  /*29f0*/  IMAD.U32 R53, R53, 0x10000, RZ ;  /* 0x0001000035357824 */ /* 0x000fe200078e00ff */
[----:B------:R-:W-:Y:S01]  /*2a00*/  SHF.L.U32 R89, R76, 0x10, RZ ;  /* 0x000000104c597819 */ /* 0x000fe200000006ff */
[----:B------:R-:W-:Y:S01]  /*2a10*/  IMAD.U32 R75, R75, 0x10000, RZ ;  /* 0x000100004b4b7824 */ /* 0x000fe200078e00ff */
[----:B------:R-:W-:Y:S01]  /*2a20*/  SHF.L.U32 R82, R82, 0x10, RZ ;  /* 0x0000001052527819 */ /* 0x000fe200000006ff */
[----:B------:R-:W-:Y:S01]  /*2a30*/  UIADD3 UR10, UP0, UR10, 0x2, URZ ;  /* 0x000000020a0a7890 */ /* 0x000fe2000ff1e03f */
[----:B------:R-:W-:Y:S01]  /*2a40*/  SHF.L.U32 R105, R105, 0x10, RZ ;  /* 0x0000001069697819 */ /* 0x000fe200000006ff */
[----:B------:R-:W-:Y:S01]  /*2a50*/  ULOP3.LUT UR4, UR4, 0x1, URZ, 0x3c, !UPT ;  /* 0x0000000104047892 */ /* 0x000fe2000f8e3c3f */
[----:B------:R-:W-:Y:S01]  /*2a60*/  SHF.L.U32 R83, R83, 0x10, RZ ;  /* 0x0000001053537819 */ /* 0x000fe200000006ff */
[----:B------:R-:W-:Y:S01]  /*2a70*/  UIADD3.X UR5, URZ, UR5, URZ, UP0, !UPT ;  /* 0x000000053f057290 */ /* 0x000fe200087fe43f */
        /* <DEDUP_REMOVED lines=18> */
[----:B------:R-:W-:Y:S01]  /*2ba0*/  SHF.L.U32 R111, R48, 0x10, RZ ;  /* 0x00000010306f7819 */ /* 0x000fe200000006ff */
[----:B--2---:R-:W0:Y:S02]  /*2bb0*/  LDS.64 R46, [R46] ;  /* 0x000000002e2e7984 */ /* 0x004e240000000a00 */
[----:B0-----:R-:W-:Y:S01]  /*2bc0*/  FADD.FTZ R2, R47, UR9 ;  /* 0x000000092f027e21 */ /* 0x001fe20008010000 */
[----:B------:R-:W-:Y:S01]  /*2bd0*/  FADD.FTZ R76, R0, -R46 ;  /* 0x8000002e004c7221 */ /* 0x000fe20000010000 */
[----:B------:R-:W-:Y:S01]  /*2be0*/  FADD.FTZ R108, -R46, R108 ;  /* 0x0000006c2e6c7221 */ /* 0x000fe20000010100 */
[----:B------:R-:W-:Y:S01]  /*2bf0*/  SHF.L.U32 R47, R107, 0x10, RZ ;  /* 0x000000106b2f7819 */ /* 0x000fe200000006ff */
[----:B------:R-:W-:-:S02]  /*2c00*/  IMAD.U32 R0, R106, 0x10000, RZ ;  /* 0x000100006a007824 */ /* 0x000fc400078e00ff */
[--C-:B------:R-:W-:Y:S01]  /*2c10*/  FADD.FTZ R88, R88, -R46.reuse ;  /* 0x8000002e58587221 */ /* 0x100fe20000010000 */
[----:B------:R-:W0:Y:S01]  /*2c20*/  MUFU.RSQ R2, R2 ;  /* 0x0000000200027308 */ /* 0x000e220000001400 */
[----:B------:R-:W-:Y:S01]  /*2c30*/  FADD.FTZ R105, -R46, R105 ;  /* 0x000000692e697221 */ /* 0x000fe20000010100 */
[--C-:B------:R-:W-:Y:S01]  /*2c40*/  FADD.FTZ R18, R18, -R46.reuse ;  /* 0x8000002e12127221 */ /* 0x100fe20000010000 */
        /* <DEDUP_REMOVED lines=13> */
[----:B------:R-:W-:Y:S01]  /*2d20*/  FADD.FTZ R42, R42, -R46 ;  /* 0x8000002e2a2a7221 */ /* 0x000fe20000010000 */
[----:B0-----:R-:W-:Y:S01]  /*2d30*/  FMUL.FTZ R76, R76, R2 ;  /* 0x000000024c4c7220 */ /* 0x001fe20000410000 */
[C---:B------:R-:W-:Y:S01]  /*2d40*/  FMUL.FTZ R108, R2.reuse, R108 ;  /* 0x0000006c026c7220 */ /* 0x040fe20000410000 */
[C---:B------:R-:W-:Y:S01]  /*2d50*/  FMUL.FTZ R88, R2.reuse, R88 ;  /* 0x0000005802587220 */ /* 0x040fe20000410000 */
[----:B------:R-:W-:Y:S01]  /*2d60*/  FMUL.FTZ R105, R2, R105 ;  /* 0x0000006902697220 */ /* 0x000fe20000410000 */
[----:B------:R-:W-:Y:S01]  /*2d70*/  FFMA.FTZ R106, R76, R82, R89 ;  /* 0x000000524c6a7223 */ /* 0x000fe20000010059 */
[----:B------:R-:W-:Y:S01]  /*2d80*/  FFMA.FTZ R108, R108, R47, R0 ;  /* 0x0000002f6c6c7223 */ /* 0x000fe20000010000 */
[----:B------:R-:W-:Y:S01]  /*2d90*/  SHF.L.U32 R76, R80, 0x10, RZ ;  /* 0x00000010504c7819 */ /* 0x000fe200000006ff */
[----:B------:R-:W-:Y:S01]  /*2da0*/  FFMA.FTZ R80, R88, R83, R77 ;  /* 0x0000005358507223 */ /* 0x000fe2000001004d */
[C---:B------:R-:W-:Y:S01]  /*2db0*/  FMUL.FTZ R18, R2.reuse, R18 ;  /* 0x0000001202127220 */ /* 0x040fe20000410000 */
[----:B------:R-:W-:Y:S01]  /*2dc0*/  FMUL.FTZ R20, R2, R20 ;  /* 0x0000001402147220 */ /* 0x000fe20000410000 */
[----:B------:R-:W-:Y:S01]  /*2dd0*/  F2FP.BF16.F32.PACK_AB R106, R108, R106 ;  /* 0x0000006a6c6a723e */ /* 0x000fe200000010ff */
[----:B------:R-:W-:Y:S01]  /*2de0*/  FFMA.FTZ R105, R105, R81, R76 ;  /* 0x0000005169697223 */ /* 0x000fe2000001004c */
[C---:B------:R-:W-:Y:S01]  /*2df0*/  FMUL.FTZ R22, R2.reuse, R22 ;  /* 0x0000001602167220 */ /* 0x040fe20000410000 */
[----:B------:R-:W-:Y:S01]  /*2e00*/  FMUL.FTZ R24, R2, R24 ;  /* 0x0000001802187220 */ /* 0x000fe20000410000 */
[----:B------:R-:W-:Y:S01]  /*2e10*/  PRMT R88, R106, 0x7632, R88 ;  /* 0x000076326a587816 */ /* 0x000fe20000000058 */
[----:B------:R0:W-:Y:S01]  /*2e20*/  STG.E.U16 desc[UR12][R44.64], R106 ;  /* 0x0000006a2c007986 */ /* 0x0001e2000c10150c */
[----:B------:R-:W-:Y:S01]  /*2e30*/  F2FP.BF16.F32.PACK_AB R80, R105, R80 ;  /* 0x000000506950723e */ /* 0x000fe200000010ff */
[C---:B------:R-:W-:Y:S01]  /*2e40*/  FMUL.FTZ R26, R2.reuse, R26 ;  /* 0x0000001a021a7220 */ /* 0x040fe20000410000 */
[C---:B------:R-:W-:Y:S01]  /*2e50*/  FMUL.FTZ R28, R2.reuse, R28 ;  /* 0x0000001c021c7220 */ /* 0x040fe20000410000 */
[----:B------:R1:W-:Y:S01]  /*2e60*/  STG.E.U16 desc[UR12][R44.64+0x2], R88 ;  /* 0x000002582c007986 */ /* 0x0003e2000c10150c */
[C---:B------:R-:W-:Y:S01]  /*2e70*/  FMUL.FTZ R87, R2.reuse, R87 ;  /* 0x0000005702577220 */ /* 0x040fe20000410000 */
[C---:B------:R-:W-:Y:S01]  /*2e80*/  FMUL.FTZ R85, R2.reuse, R85 ;  /* 0x0000005502557220 */ /* 0x040fe20000410000 */
[C---:B------:R-:W-:Y:S01]  /*2e90*/  FMUL.FTZ R30, R2.reuse, R30 ;  /* 0x0000001e021e7220 */ /* 0x040fe20000410000 */
[C---:B------:R-:W-:Y:S01]  /*2ea0*/  FMUL.FTZ R105, R2.reuse, R34 ;  /* 0x0000002202697220 */ /* 0x040fe20000410000 */
[C---:B------:R-:W-:Y:S01]  /*2eb0*/  FMUL.FTZ R108, R2.reuse, R38 ;  /* 0x00000026026c7220 */ /* 0x040fe20000410000 */
[C---:B------:R-:W-:Y:S01]  /*2ec0*/  FMUL.FTZ R109, R2.reuse, R40 ;  /* 0x00000028026d7220 */ /* 0x040fe20000410000 */
[C---:B------:R-:W-:Y:S01]  /*2ed0*/  FMUL.FTZ R110, R2.reuse, R42 ;  /* 0x0000002a026e7220 */ /* 0x040fe20000410000 */
[----:B0-----:R-:W-:Y:S01]  /*2ee0*/  FMUL.FTZ R106, R2, R36 ;  /* 0x00000024026a7220 */ /* 0x001fe20000410000 */
[C---:B------:R-:W-:Y:S01]  /*2ef0*/  FADD.FTZ R68, -R46.reuse, R68 ;  /* 0x000000442e447221 */ /* 0x040fe20000010100 */
[C---:B------:R-:W-:Y:S01]  /*2f00*/  FADD.FTZ R64, -R46.reuse, R64 ;  /* 0x000000402e407221 */ /* 0x040fe20000010100 */
[----:B------:R-:W-:Y:S01]  /*2f10*/  FADD.FTZ R72, -R46, R72 ;  /* 0x000000482e487221 */ /* 0x000fe20000010100 */
[----:B-1----:R-:W-:Y:S01]  /*2f20*/  FMUL.FTZ R88, R2, R32 ;  /* 0x0000002002587220 */ /* 0x002fe20000410000 */
        /* <DEDUP_REMOVED lines=12> */
[C-C-:B------:R-:W-:Y:S01]  /*2ff0*/  FFMA.FTZ R107, R82.reuse, R18, R89.reuse ;  /* 0x00000012526b7223 */ /* 0x140fe20000010059 */
        /* <DEDUP_REMOVED lines=43> */
[C-C-:B------:R-:W-:Y:S01]  /*32b0*/  FFMA.FTZ R69, R47.reuse, R68, R0.reuse ;  /* 0x000000442f457223 */ /* 0x140fe20000010000 */
[----:B------:R-:W-:Y:S01]  /*32c0*/  FFMA.FTZ R66, R47, R64, R0 ;  /* 0x000000402f427223 */ /* 0x000fe20000010000 */
[----:B------:R-:W-:Y:S01]  /*32d0*/  FADD.FTZ R43, R43, -R46 ;  /* 0x8000002e2b2b7221 */ /* 0x000fe20000010000 */
        /* <DEDUP_REMOVED lines=46> */
[----:B------:R-:W-:Y:S01]  /*35c0*/  FADD.FTZ R109, -R46, R71 ;  /* 0x000000472e6d7221 */ /* 0x000fe20000010100 */
        /* <DEDUP_REMOVED lines=12> */
[----:B------:R-:W-:Y:S01]  /*3690*/  F2FP.BF16.F32.PACK_AB R113, R72, R42 ;  /* 0x0000002a4871723e */ /* 0x000fe200000010ff */
[C---:B------:R-:W-:Y:S01]  /*36a0*/  FADD.FTZ R60, -R46.reuse, R79 ;  /* 0x0000004f2e3c7221 */ /* 0x040fe20000010100 */
[C---:B------:R-:W-:Y:S01]  /*36b0*/  LEA R42, P1, R3.reuse, UR14, 0x1 ;  /* 0x0000000e032a7c11 */ /* 0x040fe2000f8208ff */
[C---:B------:R-:W-:Y:S01]  /*36c0*/  FADD.FTZ R58, -R46.reuse, R82 ;  /* 0x000000522e3a7221 */ /* 0x040fe20000010100 */
[C---:B------:R-:W-:Y:S01]  /*36d0*/  FADD.FTZ R56, -R46.reuse, R83 ;  /* 0x000000532e387221 */ /* 0x040fe20000010100 */
[C---:B------:R-:W-:Y:S01]  /*36e0*/  FADD.FTZ R54, -R46.reuse, R84 ;  /* 0x000000542e367221 */ /* 0x040fe20000010100 */
[C---:B------:R-:W-:Y:S01]  /*36f0*/  FADD.FTZ R52, -R46.reuse, R85 ;  /* 0x000000552e347221 */ /* 0x040fe20000010100 */
[C---:B------:R-:W-:Y:S01]  /*3700*/  FADD.FTZ R50, -R46.reuse, R86 ;  /* 0x000000562e327221 */ /* 0x040fe20000010100 */
[C---:B------:R-:W-:Y:S01]  /*3710*/  FADD.FTZ R48, -R46.reuse, R87 ;  /* 0x000000572e307221 */ /* 0x040fe20000010100 */
[----:B------:R-:W-:Y:S01]  /*3720*/  FADD.FTZ R111, -R46, R111 ;  /* 0x0000006f2e6f7221 */ /* 0x000fe20000010100 */
[----:B------:R-:W-:Y:S01]  /*3730*/  LEA.HI.X R43, R3, UR15, R90, 0x1, P1 ;  /* 0x0000000f032b7c11 */ /* 0x000fe200088f0c5a */
[----:B------:R-:W-:Y:S01]  /*3740*/  FMUL.FTZ R110, R2, R110 ;  /* 0x0000006e026e7220 */ /* 0x000fe20000410000 */
[----:B------:R-:W-:Y:S01]  /*3750*/  LEA R46, P1, R4, UR14, 0x1 ;  /* 0x0000000e042e7c11 */ /* 0x000fe2000f8208ff */
[----:B------:R-:W-:Y:S01]  /*3760*/  FMUL.FTZ R3, R2, R108 ;  /* 0x0000006c02037220 */ /* 0x000fe20000410000 */
[----:B------:R-:W-:Y:S01]  /*3770*/  LEA R88, P2, R17, UR14, 0x1 ;  /* 0x0000000e11587c11 */ /* 0x000fe2000f8408ff */
[----:B------:R-:W-:Y:S01]  /*3780*/  FFMA.FTZ R110, R81, R110, R76 ;  /* 0x0000006e516e7223 */ /* 0x000fe2000001004c */
[----:B------:R-:W-:Y:S01]  /*3790*/  LEA.HI.X R47, R4, UR15, R91, 0x1, P1 ;  /* 0x0000000f042f7c11 */ /* 0x000fe200088f0c5b */
[C---:B------:R-:W-:Y:S01]  /*37a0*/  FMUL.FTZ R109, R2.reuse, R109 ;  /* 0x0000006d026d7220 */ /* 0x040fe20000410000 */
[----:B------:R-:W-:Y:S01]  /*37b0*/  LEA R4, P1, R5, UR14, 0x1 ;  /* 0x0000000e05047c11 */ /* 0x000fe2000f8208ff */
[C---:B------:R-:W-:Y:S01]  /*37c0*/  FMUL.FTZ R71, R2.reuse, R71 ;  /* 0x0000004702477220 */ /* 0x040fe20000410000 */
[----:B------:R-:W-:Y:S01]  /*37d0*/  LEA.HI.X R89, R17, UR15, R104, 0x1, P2 ;  /* 0x0000000f11597c11 */ /* 0x000fe200090f0c68 */
[C---:B------:R-:W-:Y:S01]  /*37e0*/  FMUL.FTZ R67, R2.reuse, R67 ;  /* 0x0000004302437220 */ /* 0x040fe20000410000 */
[----:B------:R-:W-:Y:S01]  /*37f0*/  LEA.HI.X R5, R5, UR15, R92, 0x1, P1 ;  /* 0x0000000f05057c11 */ /* 0x000fe200088f0c5c */
[----:B------:R-:W-:Y:S01]  /*3800*/  FMUL.FTZ R65, R2, R65 ;  /* 0x0000004102417220 */ /* 0x000fe20000410000 */
[----:B------:R-:W-:Y:S01]  /*3810*/  LEA R72, P1, R6, UR14, 0x1 ;  /* 0x0000000e06487c11 */ /* 0x000fe2000f8208ff */
[C---:B------:R-:W-:Y:S01]  /*3820*/  FMUL.FTZ R17, R2.reuse, R62 ;  /* 0x0000003e02117220 */ /* 0x040fe20000410000 */
[C---:B------:R-:W-:Y:S01]  /*3830*/  FMUL.FTZ R91, R2.reuse, R60 ;  /* 0x0000003c025b7220 */ /* 0x040fe20000410000 */
[----:B------:R-:W-:Y:S01]  /*3840*/  FMUL.FTZ R111, R2, R111 ;  /* 0x0000006f026f7220 */ /* 0x000fe20000410000 */
[----:B------:R-:W-:Y:S01]  /*3850*/  LEA.HI.X R73, R6, UR15, R93, 0x1, P1 ;  /* 0x0000000f06497c11 */ /* 0x000fe200088f0c5d */
[----:B------:R-:W-:Y:S01]  /*3860*/  FMUL.FTZ R93, R2, R58 ;  /* 0x0000003a025d7220 */ /* 0x000fe20000410000 */
[----:B------:R-:W-:Y:S01]  /*3870*/  LEA R6, P1, R7, UR14, 0x1 ;  /* 0x0000000e07067c11 */ /* 0x000fe2000f8208ff */
[----:B------:R-:W-:Y:S01]  /*3880*/  STG.E.U16 desc[UR12][R44.64+0x4], R80 ;  /* 0x000004502c007986 */ /* 0x000fe2000c10150c */
[----:B------:R-:W-:Y:S01]  /*3890*/  F2FP.BF16.F32.PACK_AB R19, R110, R19 ;  /* 0x000000136e13723e */ /* 0x000fe200000010ff */
[----:B------:R-:W-:Y:S01]  /*38a0*/  FFMA.FTZ R58, R81, R93, R76 ;  /* 0x0000005d513a7223 */ /* 0x000fe2000001004c */
[----:B------:R-:W-:-:S02]  /*38b0*/  LEA.HI.X R7, R7, UR15, R94, 0x1, P1 ;  /* 0x0000000f07077c11 */ /* 0x000fc400088f0c5e */
[----:B------:R-:W-:Y:S02]  /*38c0*/  LEA R74, P1, R8, UR14, 0x1 ;  /* 0x0000000e084a7c11 */ /* 0x000fe4000f8208ff */
[----:B------:R-:W-:Y:S02]  /*38d0*/  F2FP.BF16.F32.PACK_AB R70, R70, R112 ;  /* 0x000000704646723e */ /* 0x000fe400000010ff */
[----:B------:R-:W-:Y:S01]  /*38e0*/  LEA.HI.X R75, R8, UR15, R95, 0x1, P1 ;  /* 0x0000000f084b7c11 */ /* 0x000fe200088f0c5f */
[----:B------:R-:W-:Y:S01]  /*38f0*/  FMUL.FTZ R95, R2, R56 ;  /* 0x00000038025f7220 */ /* 0x000fe20000410000 */
[----:B------:R-:W-:Y:S01]  /*3900*/  LEA R8, P1, R9, UR14, 0x1 ;  /* 0x0000000e09087c11 */ /* 0x000fe2000f8208ff */
[--C-:B------:R-:W-:Y:S01]  /*3910*/  FFMA.FTZ R56, R81, R91, R76.reuse ;  /* 0x0000005b51387223 */ /* 0x100fe2000001004c */
        /* <DEDUP_REMOVED lines=9> */
[----:B------:R-:W-:Y:S01]  /*39b0*/  PRMT R17, R113, 0x7632, R17 ;  /* 0x0000763271117816 */ /* 0x000fe20000000011 */
[----:B------:R-:W-:Y:S01]  /*39c0*/  FFMA.FTZ R62, R81, R97, R76 ;  /* 0x00000061513e7223 */ /* 0x000fe2000001004c */
[----:B------:R-:W-:-:S02]  /*39d0*/  LEA.HI.X R11, R11, UR15, R98, 0x1, P1 ;  /* 0x0000000f0b0b7c11 */ /* 0x000fc400088f0c62 */
[----:B------:R-:W-:Y:S02]  /*39e0*/  LEA R82, P1, R12, UR14, 0x1 ;  /* 0x0000000e0c527c11 */ /* 0x000fe4000f8208ff */
[----:B------:R-:W-:Y:S02]  /*39f0*/  F2FP.BF16.F32.PACK_AB R38, R66, R38 ;  /* 0x000000264226723e */ /* 0x000fe400000010ff */
[----:B------:R-:W-:Y:S01]  /*3a00*/  LEA.HI.X R83, R12, UR15, R99, 0x1, P1 ;  /* 0x0000000f0c537c11 */ /* 0x000fe200088f0c63 */
[----:B------:R-:W-:Y:S01]  /*3a10*/  FMUL.FTZ R99, R2, R52 ;  /* 0x0000003402637220 */ /* 0x000fe20000410000 */
[----:B------:R-:W-:Y:S01]  /*3a20*/  LEA R12, P1, R13, UR14, 0x1 ;  /* 0x0000000e0d0c7c11 */ /* 0x000fe2000f8208ff */
[C-C-:B------:R-:W-:Y:S01]  /*3a30*/  FFMA.FTZ R52, R81.reuse, R65, R76.reuse ;  /* 0x0000004151347223 */ /* 0x140fe2000001004c */
        /* <DEDUP_REMOVED lines=15> */
[C-C-:B------:R-:W-:Y:S01]  /*3b30*/  FFMA.FTZ R16, R81.reuse, R3, R76.reuse ;  /* 0x0000000351107223 */ /* 0x140fe2000001004c */
[----:B------:R-:W-:Y:S01]  /*3b40*/  PRMT R3, R80, 0x7632, R3 ;  /* 0x0000763250037816 */ /* 0x000fe20000000003 */
[----:B------:R-:W-:Y:S01]  /*3b50*/  FMUL.FTZ R103, R2, R48 ;  /* 0x0000003002677220 */ /* 0x000fe20000410000 */
[C-C-:B------:R-:W-:Y:S01]  /*3b60*/  FFMA.FTZ R2, R81.reuse, R109, R76.reuse ;  /* 0x0000006d51027223 */ /* 0x140fe2000001004c */
[C-C-:B------:R-:W-:Y:S01]  /*3b70*/  FFMA.FTZ R48, R81.reuse, R71, R76.reuse ;  /* 0x0000004751307223 */ /* 0x140fe2000001004c */
[----:B------:R-:W-:Y:S01]  /*3b80*/  F2FP.BF16.F32.PACK_AB R16, R16, R23 ;  /* 0x000000171010723e */ /* 0x000fe200000010ff */
[----:B------:R0:W-:Y:S01]  /*3b90*/  STG.E.U16 desc[UR12][R44.64+0x6], R3 ;  /* 0x000006032c007986 */ /* 0x0001e2000c10150c */
[----:B------:R-:W-:Y:S01]  /*3ba0*/  F2FP.BF16.F32.PACK_AB R31, R54, R31 ;  /* 0x0000001f361f723e */ /* 0x000fe200000010ff */
[C-C-:B------:R-:W-:Y:S01]  /*3bb0*/  FFMA.FTZ R103, R81.reuse, R103, R76.reuse ;  /* 0x0000006751677223 */ /* 0x140fe2000001004c */
[----:B------:R-:W-:Y:S01]  /*3bc0*/  F2FP.BF16.F32.PACK_AB R2, R2, R21 ;  /* 0x000000150202723e */ /* 0x000fe200000010ff */
[----:B------:R-:W-:Y:S01]  /*3bd0*/  STG.E.U16 desc[UR12][R42.64], R113 ;  /* 0x000000712a007986 */ /* 0x000fe2000c10150c */
[----:B------:R-:W-:Y:S01]  /*3be0*/  F2FP.BF16.F32.PACK_AB R25, R48, R25 ;  /* 0x000000193019723e */ /* 0x000fe200000010ff */
[----:B------:R-:W-:Y:S01]  /*3bf0*/  FFMA.FTZ R76, R81, R111, R76 ;  /* 0x0000006f514c7223 */ /* 0x000fe2000001004c */
[----:B------:R-:W-:Y:S01]  /*3c00*/  PRMT R21, R2, 0x7632, R21 ;  /* 0x0000763202157816 */ /* 0x000fe20000000015 */
[----:B------:R1:W-:Y:S01]  /*3c10*/  STG.E.U16 desc[UR12][R42.64+0x2], R17 ;  /* 0x000002112a007986 */ /* 0x0003e2000c10150c */
[----:B------:R-:W-:Y:S01]  /*3c20*/  F2FP.BF16.F32.PACK_AB R32, R61, R32 ;  /* 0x000000203d20723e */ /* 0x000fe200000010ff */
[----:B------:R-:W-:Y:S01]  /*3c30*/  ULDC.64 UR14, c[0x0][0x238] ;  /* 0x00008e00000e7ab9 */ /* 0x000fe20000000a00 */
[----:B------:R-:W-:Y:S01]  /*3c40*/  F2FP.BF16.F32.PACK_AB R33, R56, R33 ;  /* 0x000000213821723e */ /* 0x000fe200000010ff */
[----:B------:R2:W-:Y:S01]  /*3c50*/  STG.E.U16 desc[UR12][R42.64+0x4], R19 ;  /* 0x000004132a007986 */ /* 0x0005e2000c10150c */
[----:B0-----:R-:W-:Y:S01]  /*3c60*/  PRMT R45, R19, 0x7632, R45 ;  /* 0x00007632132d7816 */ /* 0x001fe2000000002d */
[----:B------:R-:W-:Y:S01]  /*3c70*/  UISETP.GE.U32.AND UP0, UPT, UR10, UR14, UPT ;  /* 0x0000000e0a00728c */ /* 0x000fe2000bf06070 */
[----:B------:R-:W-:-:S02]  /*3c80*/  PRMT R3, R70, 0x7632, R3 ;  /* 0x0000763246037816 */ /* 0x000fc40000000003 */
[----:B------:R-:W-:Y:S01]  /*3c90*/  F2FP.BF16.F32.PACK_AB R30, R59, R30 ;  /* 0x0000001e3b1e723e */ /* 0x000fe200000010ff */
[----:B------:R-:W-:Y:S01]  /*3ca0*/  STG.E.U16 desc[UR12][R42.64+0x6], R45 ;  /* 0x0000062d2a007986 */ /* 0x000fe2000c10150c */
[----:B------:R-:W-:Y:S01]  /*3cb0*/  F2FP.BF16.F32.PACK_AB R35, R58, R35 ;  /* 0x000000233a23723e */ /* 0x000fe200000010ff */
[----:B------:R-:W-:Y:S01]  /*3cc0*/  UISETP.GE.AND.EX UP0, UPT, UR5, UR15, UPT, UP0 ;  /* 0x0000000f0500728c */ /* 0x000fe2000bf06300 */
[----:B-1----:R-:W-:Y:S01]  /*3cd0*/  PRMT R17, R69, 0x7632, R17 ;  /* 0x0000763245117816 */ /* 0x002fe20000000011 */
[----:B------:R0:W-:Y:S01]  /*3ce0*/  STG.E.U16 desc[UR12][R46.64+0x4], R2 ;  /* 0x000004022e007986 */ /* 0x0001e2000c10150c */
[----:B------:R-:W-:Y:S02]  /*3cf0*/  F2FP.BF16.F32.PACK_AB R28, R57, R28 ;  /* 0x0000001c391c723e */ /* 0x000fe400000010ff */
[----:B--2---:R-:W-:Y:S01]  /*3d00*/  PRMT R19, R16, 0x7632, R19 ;  /* 0x0000763210137816 */ /* 0x004fe20000000013 */
[----:B------:R1:W-:Y:S01]  /*3d10*/  STG.E.U16 desc[UR12][R46.64+0x2], R3 ;  /* 0x000002032e007986 */ /* 0x0003e2000c10150c */
[----:B------:R-:W-:-:S02]  /*3d20*/  F2FP.BF16.F32.PACK_AB R37, R60, R37 ;  /* 0x000000253c25723e */ /* 0x000fc400000010ff */
[----:B------:R-:W-:Y:S01]  /*3d30*/  F2FP.BF16.F32.PACK_AB R26, R55, R26 ;  /* 0x0000001a371a723e */ /* 0x000fe200000010ff */
[----:B------:R-:W-:Y:S01]  /*3d40*/  STG.E.U16 desc[UR12][R46.64], R70 ;  /* 0x000000462e007986 */ /* 0x000fe2000c10150c */
[----:B------:R-:W-:Y:S02]  /*3d50*/  F2FP.BF16.F32.PACK_AB R39, R62, R39 ;  /* 0x000000273e27723e */ /* 0x000fe400000010ff */
[----:B------:R-:W-:Y:S01]  /*3d60*/  F2FP.BF16.F32.PACK_AB R24, R53, R24 ;  /* 0x000000183518723e */ /* 0x000fe200000010ff */
[----:B------:R-:W-:Y:S01]  /*3d70*/  STG.E.U16 desc[UR12][R46.64+0x6], R21 ;  /* 0x000006152e007986 */ /* 0x000fe2000c10150c */
[----:B0-----:R-:W-:Y:S02]  /*3d80*/  PRMT R2, R40, 0x7632, R2 ;  /* 0x0000763228027816 */ /* 0x001fe40000000002 */
[----:B------:R-:W-:Y:S01]  /*3d90*/  F2FP.BF16.F32.PACK_AB R41, R90, R41 ;  /* 0x000000295a29723e */ /* 0x000fe200000010ff */
[----:B------:R-:W-:Y:S01]  /*3da0*/  STG.E.U16 desc[UR12][R4.64], R69 ;  /* 0x0000004504007986 */ /* 0x000fe2000c10150c */
[----:B-1----:R-:W-:-:S02]  /*3db0*/  PRMT R3, R25, 0x7632, R3 ;  /* 0x0000763219037816 */ /* 0x002fc40000000003 */
[----:B------:R-:W-:Y:S01]  /*3dc0*/  F2FP.BF16.F32.PACK_AB R92, R92, R105 ;  /* 0x000000695c5c723e */ /* 0x000fe200000010ff */
[----:B------:R-:W-:Y:S01]  /*3dd0*/  STG.E.U16 desc[UR12][R4.64+0x2], R17 ;  /* 0x0000021104007986 */ /* 0x000fe2000c10150c */
[----:B------:R-:W-:Y:S02]  /*3de0*/  PRMT R42, R24, 0x7632, R42 ;  /* 0x00007632182a7816 */ /* 0x000fe4000000002a */
[----:B------:R-:W-:Y:S01]  /*3df0*/  F2FP.BF16.F32.PACK_AB R22, R51, R22 ;  /* 0x000000163316723e */ /* 0x000fe200000010ff */
[----:B------:R-:W-:Y:S01]  /*3e00*/  STG.E.U16 desc[UR12][R4.64+0x4], R16 ;  /* 0x0000041004007986 */ /* 0x000fe2000c10150c */
[----:B------:R-:W-:Y:S02]  /*3e10*/  F2FP.BF16.F32.PACK_AB R20, R49, R20 ;  /* 0x000000143114723e */ /* 0x000fe400000010ff */
[----:B------:R-:W-:Y:S01]  /*3e20*/  F2FP.BF16.F32.PACK_AB R103, R103, R106 ;  /* 0x0000006a6767723e */ /* 0x000fe200000010ff */
[----:B------:R0:W-:Y:S01]  /*3e30*/  STG.E.U16 desc[UR12][R4.64+0x6], R19 ;  /* 0x0000061304007986 */ /* 0x0001e2000c10150c */
[----:B------:R-:W-:-:S02]  /*3e40*/  F2FP.BF16.F32.PACK_AB R0, R0, R18 ;  /* 0x000000120000723e */ /* 0x000fc400000010ff */
[----:B------:R-:W-:Y:S01]  /*3e50*/  F2FP.BF16.F32.PACK_AB R76, R76, R77 ;  /* 0x0000004d4c4c723e */ /* 0x000fe200000010ff */
[----:B------:R1:W-:Y:S01]  /*3e60*/  STG.E.U16 desc[UR12][R72.64+0x2], R2 ;  /* 0x0000020248007986 */ /* 0x0003e2000c10150c */
[----:B------:R-:W-:Y:S02]  /*3e70*/  PRMT R43, R20, 0x7632, R43 ;  /* 0x00007632142b7816 */ /* 0x000fe4000000002b */
[----:B------:R-:W-:Y:S01]  /*3e80*/  PRMT R44, R0, 0x7632, R44 ;  /* 0x00007632002c7816 */ /* 0x000fe2000000002c */
[----:B------:R2:W-:Y:S01]  /*3e90*/  STG.E.U16 desc[UR12][R72.64+0x6], R3 ;  /* 0x0000060348007986 */ /* 0x0005e2000c10150c */
[----:B------:R-:W-:Y:S02]  /*3ea0*/  PLOP3.LUT P1, PT, PT, PT, UP0, 0x80, 0x0 ;  /* 0x000000000000781c */ /* 0x000fe40003f2f008 */
[----:B0-----:R-:W-:Y:S01]  /*3eb0*/  PRMT R4, R38, 0x7632, R4 ;  /* 0x0000763226047816 */ /* 0x001fe20000000004 */
[----:B------:R-:W-:Y:S01]  /*3ec0*/  STG.E.U16 desc[UR12][R72.64], R40 ;  /* 0x0000002848007986 */ /* 0x000fe2000c10150c */
[----:B------:R-:W-:-:S02]  /*3ed0*/  PRMT R5, R27, 0x7632, R5 ;  /* 0x000076321b057816 */ /* 0x000fc40000000005 */
[----:B-1----:R-:W-:Y:S01]  /*3ee0*/  PRMT R2, R36, 0x7632, R2 ;  /* 0x0000763224027816 */ /* 0x002fe20000000002 */
[----:B------:R-:W-:Y:S01]  /*3ef0*/  STG.E.U16 desc[UR12][R72.64+0x4], R25 ;  /* 0x0000041948007986 */ /* 0x000fe2000c10150c */
[----:B--2---:R-:W-:-:S03]  /*3f00*/  PRMT R3, R29, 0x7632, R3 ;  /* 0x000076321d037816 */ /* 0x004fc60000000003 */
[----:B------:R-:W-:Y:S04]  /*3f10*/  STG.E.U16 desc[UR12][R6.64], R38 ;  /* 0x0000002606007986 */ /* 0x000fe8000c10150c */
[----:B------:R0:W-:Y:S04]  /*3f20*/  STG.E.U16 desc[UR12][R6.64+0x2], R4 ;  /* 0x0000020406007986 */ /* 0x0001e8000c10150c */
[----:B------:R-:W-:Y:S04]  /*3f30*/  STG.E.U16 desc[UR12][R6.64+0x4], R27 ;  /* 0x0000041b06007986 */ /* 0x000fe8000c10150c */
[----:B------:R1:W-:Y:S04]  /*3f40*/  STG.E.U16 desc[UR12][R6.64+0x6], R5 ;  /* 0x0000060506007986 */ /* 0x0003e8000c10150c */
[----:B------:R2:W-:Y:S01]  /*3f50*/  STG.E.U16 desc[UR12][R74.64+0x2], R2 ;  /* 0x000002024a007986 */ /* 0x0005e2000c10150c */
[----:B0-----:R-:W-:-:S03]  /*3f60*/  PRMT R4, R34, 0x7632, R4 ;  /* 0x0000763222047816 */ /* 0x001fc60000000004 */
[----:B------:R0:W-:Y:S01]  /*3f70*/  STG.E.U16 desc[UR12][R74.64+0x6], R3 ;  /* 0x000006034a007986 */ /* 0x0001e2000c10150c */
[----:B-1----:R-:W-:-:S03]  /*3f80*/  PRMT R5, R31, 0x7632, R5 ;  /* 0x000076321f057816 */ /* 0x002fc60000000005 */
[----:B------:R-:W-:Y:S01]  /*3f90*/  STG.E.U16 desc[UR12][R74.64], R36 ;  /* 0x000000244a007986 */ /* 0x000fe2000c10150c */
[----:B------:R-:W-:Y:S02]  /*3fa0*/  PRMT R6, R26, 0x7632, R6 ;  /* 0x000076321a067816 */ /* 0x000fe40000000006 */
[----:B--2---:R-:W-:Y:S01]  /*3fb0*/  PRMT R2, R32, 0x7632, R2 ;  /* 0x0000763220027816 */ /* 0x004fe20000000002 */
[----:B------:R-:W-:Y:S01]  /*3fc0*/  STG.E.U16 desc[UR12][R74.64+0x4], R29 ;  /* 0x0000041d4a007986 */ /* 0x000fe2000c10150c */
[----:B------:R-:W-:Y:S02]  /*3fd0*/  PRMT R7, R22, 0x7632, R7 ;  /* 0x0000763216077816 */ /* 0x000fe40000000007 */
[----:B0-----:R-:W-:Y:S01]  /*3fe0*/  PRMT R3, R33, 0x7632, R3 ;  /* 0x0000763221037816 */ /* 0x001fe20000000003 */
        /* <DEDUP_REMOVED lines=9> */
[----:B--2---:R-:W-:-:S03]  /*4080*/  PRMT R2, R28, 0x7632, R2 ;  /* 0x000076321c027816 */ /* 0x004fc60000000002 */
[----:B------:R-:W-:Y:S01]  /*4090*/  STG.E.U16 desc[UR12][R78.64+0x4], R33 ;  /* 0x000004214e007986 */ /* 0x000fe2000c10150c */
[----:B0-----:R-:W-:-:S03]  /*40a0*/  PRMT R3, R37, 0x7632, R3 ;  /* 0x0000763225037816 */ /* 0x001fc60000000003 */
[----:B------:R-:W-:Y:S04]  /*40b0*/  STG.E.U16 desc[UR12][R10.64], R30 ;  /* 0x0000001e0a007986 */ /* 0x000fe8000c10150c */
[----:B------:R-:W-:Y:S04]  /*40c0*/  STG.E.U16 desc[UR12][R10.64+0x2], R5 ;  /* 0x000002050a007986 */ /* 0x000fe8000c10150c */
[----:B------:R-:W-:Y:S04]  /*40d0*/  STG.E.U16 desc[UR12][R10.64+0x4], R35 ;  /* 0x000004230a007986 */ /* 0x000fe8000c10150c */
[----:B------:R0:W-:Y:S04]  /*40e0*/  STG.E.U16 desc[UR12][R10.64+0x6], R4 ;  /* 0x000006040a007986 */ /* 0x0001e8000c10150c */
[----:B------:R1:W-:Y:S04]  /*40f0*/  STG.E.U16 desc[UR12][R82.64+0x2], R2 ;  /* 0x0000020252007986 */ /* 0x0003e8000c10150c */
[----:B------:R2:W-:Y:S01]  /*4100*/  STG.E.U16 desc[UR12][R82.64+0x6], R3 ;  /* 0x0000060352007986 */ /* 0x0005e2000c10150c */
[----:B0-----:R-:W-:-:S03]  /*4110*/  PRMT R4, R39, 0x7632, R4 ;  /* 0x0000763227047816 */ /* 0x001fc60000000004 */
[----:B------:R-:W-:Y:S01]  /*4120*/  STG.E.U16 desc[UR12][R82.64], R28 ;  /* 0x0000001c52007986 */ /* 0x000fe2000c10150c */
[----:B-1----:R-:W-:-:S03]  /*4130*/  PRMT R2, R41, 0x7632, R2 ;  /* 0x0000763229027816 */ /* 0x002fc60000000002 */
[----:B------:R-:W-:Y:S01]  /*4140*/  STG.E.U16 desc[UR12][R82.64+0x4], R37 ;  /* 0x0000042552007986 */ /* 0x000fe2000c10150c */
[----:B--2---:R-:W-:-:S03]  /*4150*/  PRMT R3, R92, 0x7632, R3 ;  /* 0x000076325c037816 */ /* 0x004fc60000000003 */
[----:B------:R-:W-:Y:S04]  /*4160*/  STG.E.U16 desc[UR12][R12.64], R26 ;  /* 0x0000001a0c007986 */ /* 0x000fe8000c10150c */
[----:B------:R-:W-:Y:S04]  /*4170*/  STG.E.U16 desc[UR12][R12.64+0x2], R6 ;  /* 0x000002060c007986 */ /* 0x000fe8000c10150c */
[----:B------:R-:W-:Y:S04]  /*4180*/  STG.E.U16 desc[UR12][R12.64+0x4], R39 ;  /* 0x000004270c007986 */ /* 0x000fe8000c10150c */
[----:B------:R-:W-:Y:S04]  /*4190*/  STG.E.U16 desc[UR12][R12.64+0x6], R4 ;  /* 0x000006040c007986 */ /* 0x000fe8000c10150c */
[----:B------:R-:W-:Y:S04]  /*41a0*/  STG.E.U16 desc[UR12][R84.64], R24 ;  /* 0x0000001854007986 */ /* 0x000fe8000c10150c */
[----:B------:R-:W-:Y:S04]  /*41b0*/  STG.E.U16 desc[UR12][R84.64+0x2], R42 ;  /* 0x0000022a54007986 */ /* 0x000fe8000c10150c */
[----:B------:R-:W-:Y:S04]  /*41c0*/  STG.E.U16 desc[UR12][R84.64+0x4], R41 ;  /* 0x0000042954007986 */ /* 0x000fe8000c10150c */
[----:B------:R0:W-:Y:S04]  /*41d0*/  STG.E.U16 desc[UR12][R84.64+0x6], R2 ;  /* 0x0000060254007986 */ /* 0x0001e8000c10150c */
[----:B------:R1:W-:Y:S04]  /*41e0*/  STG.E.U16 desc[UR12][R14.64+0x6], R3 ;  /* 0x000006030e007986 */ /* 0x0003e8000c10150c */
[----:B------:R2:W-:Y:S01]  /*41f0*/  STG.E.U16 desc[UR12][R14.64], R22 ;  /* 0x000000160e007986 */ /* 0x0005e2000c10150c */
[----:B0-----:R-:W-:-:S03]  /*4200*/  PRMT R2, R103, 0x7632, R2 ;  /* 0x0000763267027816 */ /* 0x001fc60000000002 */
[----:B------:R2:W-:Y:S01]  /*4210*/  STG.E.U16 desc[UR12][R14.64+0x2], R7 ;  /* 0x000002070e007986 */ /* 0x0005e2000c10150c */
[----:B-1----:R-:W-:-:S03]  /*4220*/  PRMT R3, R76, 0x7632, R3 ;  /* 0x000076324c037816 */ /* 0x002fc60000000003 */
[----:B------:R2:W-:Y:S04]  /*4230*/  STG.E.U16 desc[UR12][R14.64+0x4], R92 ;  /* 0x0000045c0e007986 */ /* 0x0005e8000c10150c */
        /* <DEDUP_REMOVED lines=10> */
.L_x_1019:
        /* <DEDUP_REMOVED lines=10> */
.L_x_2241:


//--------------------- .text._ZN13group_norm_v214gn_cuda_kernelI13__nv_bfloat16Li480ELi1ELi32ELi60ELi1024ELb0ELi64ELi960ELi960ELi4ELb1ELi9ELb0ELb0ENS_16CompileConditionILi900EEEEEvPT_PKS4_S7_S7_flPfS8_Pj --------------------------
	.section	.text._ZN13group_norm_v214gn_cuda_kernelI13__nv_bfloat16Li480ELi1ELi32ELi60ELi1024ELb0ELi64ELi960ELi960ELi4ELb1ELi9ELb0ELb0ENS_16CompileConditionILi900EEEEEvPT_PKS4_S7_S7_flPfS8_Pj,"ax",@progbits
	.align	128
        .global         _ZN13group_norm_v214gn_cuda_kernelI13__nv_bfloat16Li480ELi1ELi32ELi60ELi1024ELb0ELi64ELi960ELi960ELi4ELb1ELi9ELb0ELb0ENS_16CompileConditionILi900EEEEEvPT_PKS4_S7_S7_flPfS8_Pj
        .type           _ZN13group_norm_v214gn_cuda_kernelI13__nv_bfloat16Li480ELi1ELi32ELi60ELi1024ELb0ELi64ELi960ELi960ELi4ELb1ELi9ELb0ELb0ENS_16CompileConditionILi900EEEEEvPT_PKS4_S7_S7_flPfS8_Pj,@function
        .size           _ZN13group_norm_v214gn_cuda_kernelI13__nv_bfloat16Li480ELi1ELi32ELi60ELi1024ELb0ELi64ELi960ELi960ELi4ELb1ELi9ELb0ELb0ENS_16CompileConditionILi900EEEEEvPT_PKS4_S7_S7_flPfS8_Pj,(.L_x_2242 - _ZN13group_norm_v214gn_cuda_kernelI13__nv_bfloat16Li480ELi1ELi32ELi60ELi1024ELb0ELi64ELi960ELi960ELi4ELb1ELi9ELb0ELb0ENS_16CompileConditionILi900EEEEEvPT_PKS4_S7_S7_flPfS8_Pj)
        .other          _ZN13group_norm_v214gn_cuda_kernelI13__nv_bfloat16Li480ELi1ELi32ELi60ELi1024ELb0ELi64ELi960ELi960ELi4ELb1ELi9ELb0ELb0ENS_16CompileConditionILi900EEEEEvPT_PKS4_S7_S7_flPfS8_Pj,@"STO_CUDA_ENTRY STV_DEFAULT"
_ZN13group_norm_v214gn_cuda_kernelI13__nv_bfloat16Li480ELi1ELi32ELi60ELi1024ELb0ELi64ELi960ELi960ELi4ELb1ELi9ELb0ELb0ENS_16CompileConditionILi900EEEEEvPT_PKS4_S7_S7_flPfS8_Pj:
.text._ZN13group_norm_v214gn_cuda_kernelI13__nv_bfloat16Li480ELi1ELi32ELi60ELi1024ELb0ELi64ELi960ELi960ELi4ELb1ELi9ELb0ELb0ENS_16CompileConditionILi900EEEEEvPT_PKS4_S7_S7_flPfS8_Pj:
[----:B------:R-:W0:Y:S08]  /*0000*/  LDC R1, c[0x0][0x28] ;  /* 0x00000a00ff017b82 */ /* 0x000e300000000800 */
[----:B------:R-:W1:Y:S01]  /*0010*/  S2UR UR4, SR_CTAID.Y ;  /* 0x00000000000479c3 */ /* 0x000e620000002600 */
[----:B------:R-:W-:Y:S01]  /*0020*/  ULDC.64 UR10, c[0x0][0x238] ;  /* 0x00008e00000a7ab9 */ /* 0x000fe20000000a00 */
[----:B0-----:R-:W-:Y:S01]  /*0030*/  IADD3 R1, R1, -0x228, RZ ;  /* 0xfffffdd801017810 */ /* 0x001fe20007ffe0ff */
[----:B------:R-:W-:-:S02]  /*0040*/  USHF.L.U32 UR20, UR10, 0x1, URZ ;  /* 0x000000010a147899 */ /* 0x000fc4000800063f */
[----:B------:R-:W-:Y:S02]  /*0050*/  USHF.L.U64.HI UR11, UR10, 0x1, UR11 ;  /* 0x000000010a0b7899 */ /* 0x000fe4000801020b */
[----:B-1----:R-:W-:-:S04]  /*0060*/  UISETP.GT.U32.AND UP0, UPT, UR20, UR4, UPT ;  /* 0x000000041400728c */ /* 0x002fc8000bf04070 */
[----:B------:R-:W-:-:S06]  /*0070*/  UISETP.GT.AND.EX UP0, UPT, UR11, URZ, UPT, UP0 ;  /* 0x0000003f0b00728c */ /* 0x000fcc000bf04300 */
[----:B------:R-:W-:-:S13]  /*0080*/  PLOP3.LUT P0, PT, PT, PT, UP0, 0x80, 0x0 ;  /* 0x000000000000781c */ /* 0x000fda0003f0f008 */
[----:B------:R-:W-:Y:S05]  /*0090*/  @!P0 EXIT ;  /* 0x000000000000894d */ /* 0x000fea0003800000 */
[----:B------:R-:W0:Y:S01]  /*00a0*/  S2R R6, SR_TID.X ;  /* 0x0000000000067919 */ /* 0x000e220000002100 */
[----:B------:R-:W-:Y:S01]  /*00b0*/  MOV R0, 0x400 ;  /* 0x0000040000007802 */ /* 0x000fe20000000f00 */
[----:B------:R-:W-:Y:S01]  /*00c0*/  ULDC.64 UR8, c[0x0][0x240] ;  /* 0x0000900000087ab9 */ /* 0x000fe20000000a00 */
[----:B------:R-:W-:Y:S01]  /*00d0*/  LOP3.LUT R98, R98, 0xffffffef, RZ, 0xc0, !PT ;  /* 0xffffffef62627812 */ /* 0x000fe200078ec0ff */
[----:B------:R-:W1:Y:S01]  /*00e0*/  S2R R5, SR_CgaCtaId ;  /* 0x0000000000057919 */ /* 0x000e620000008800 */
[----:B------:R-:W-:Y:S01]  /*00f0*/  ISETP.EQ.U32.AND P1, PT, RZ, UR8, PT ;  /* 0x00000008ff007c0c */ /* 0x000fe2000bf22070 */
[----:B------:R-:W-:Y:S01]  /*0100*/  UMOV UR10, UR4 ;  /* 0x00000004000a7c82 */ /* 0x000fe20008000000 */
[----:B------:R-:W-:Y:S01]  /*0110*/  ULDC.64 UR6, c[0x0][0x250] ;  /* 0x0000940000067ab9 */ /* 0x000fe20000000a00 */
[----:B------:R-:W2:Y:S01]  /*0120*/  S2R R4, SR_CTAID.X ;  /* 0x0000000000047919 */ /* 0x000ea20000002500 */
[----:B------:R-:W-:Y:S01]  /*0130*/  ULEA UR6, UP0, UR10, UR6, 0x2 ;  /* 0x000000060a067291 */ /* 0x000fe2000f80103f */
[----:B------:R-:W-:Y:S01]  /*0140*/  UMOV UR5, URZ ;  /* 0x0000003f00057c82 */ /* 0x000fe20008000000 */
[----:B------:R-:W-:-:S02]  /*0150*/  UMOV UR4, URZ ;  /* 0x0000003f00047c82 */ /* 0x000fc40008000000 */
[----:B------:R-:W-:Y:S01]  /*0160*/  ULEA.HI.X UR7, UR10, UR7, UR5, 0x2, UP0 ;  /* 0x000000070a077291 */ /* 0x000fe200080f1405 */
[----:B------:R-:W-:Y:S01]  /*0170*/  ULDC.64 UR14, c[0x0][0x208] ;  /* 0x00008200000e7ab9 */ /* 0x000fe20000000a00 */
[----:B0-----:R-:W-:Y:S01]  /*0180*/  IMAD.WIDE.U32 R2, R6, -0x77777777, RZ ;  /* 0x8888888906027825 */ /* 0x001fe200078e00ff */
[----:B-1----:R-:W-:-:S04]  /*0190*/  LEA R5, R5, R0, 0x18 ;  /* 0x0000000005057211 */ /* 0x002fc800078ec0ff */
[----:B------:R-:W-:Y:S02]  /*01a0*/  SHF.R.U32.HI R3, RZ, 0x7, R3 ;  /* 0x00000007ff037819 */ /* 0x000fe40000011603 */
[----:B--2---:R-:W-:Y:S02]  /*01b0*/  LOP3.LUT P0, R0, R4, 0xf, RZ, 0xc0, !PT ;  /* 0x0000000f04007812 */ /* 0x004fe4000780c0ff */
[--C-:B------:R-:W-:Y:S01]  /*01c0*/  SHF.R.U32.HI R4, RZ, 0x1, R6.reuse ;  /* 0x00000001ff047819 */ /* 0x100fe20000011606 */
[----:B------:R-:W-:Y:S01]  /*01d0*/  IMAD R2, R3, -0xf0, R6 ;  /* 0xffffff1003027824 */ /* 0x000fe200078e0206 */
[----:B------:R-:W-:-:S03]  /*01e0*/  ISETP.GT.U32.OR P0, PT, R6, 0xf, P0 ;  /* 0x0000000f0600780c */ /* 0x000fc60000704470 */
[----:B------:R-:W-:Y:S01]  /*01f0*/  IMAD R2, R2, 0x18, R5 ;  /* 0x0000001802027824 */ /* 0x000fe200078e0205 */
[----:B------:R-:W-:Y:S02]  /*0200*/  SHF.L.U32 R5, R4, 0x4, RZ ;  /* 0x0000000404057819 */ /* 0x000fe400000006ff */
[----:B------:R-:W-:Y:S02]  /*0210*/  ISETP.EQ.OR.EX P0, PT, RZ, UR9, P0, P1 ;  /* 0x00000009ff007c0c */ /* 0x000fe40008702710 */
[----:B------:R-:W-:-:S05]  /*0220*/  LOP3.LUT R0, R5, 0xfffffff0, R0, 0xe2, !PT ;  /* 0xfffffff005007812 */ /* 0x000fca00078ee200 */
[----:B------:R0:W-:Y:S06]  /*0230*/  STL [R1+0x1cc], R0 ;  /* 0x0001cc0001007387 */ /* 0x0001ec0000100800 */
[----:B------:R-:W-:Y:S01]  /*0240*/  @P0 LOP3.LUT R98, R98, 0x10, RZ, 0xfc, !PT ;  /* 0x0000001062620812 */ /* 0x000fe200078efcff */
[----:B0-----:R-:W-:-:S05]  /*0250*/  IMAD R0, R3, 0x8, R2 ;  /* 0x0000000803007824 */ /* 0x001fca00078e0202 */
[----:B------:R0:W-:Y:S02]  /*0260*/  STL [R1+0x1d0], R0 ;  /* 0x0001d00001007387 */ /* 0x0001e40000100800 */
.L_x_1026:
[----:B------:R-:W1:Y:S01]  /*0270*/  S2R R111, SR_TID.X ;  /* 0x00000000006f7919 */ /* 0x000e620000002100 */
[----:B------:R-:W2:Y:S01]  /*0280*/  S2UR UR22, SR_CTAID.X ;  /* 0x00000000001679c3 */ /* 0x000ea20000002500 */
[----:B------:R-:W-:Y:S02]  /*0290*/  ULOP3.LUT UR16, UR10, 0x1, URZ, 0xc0, !UPT ;  /* 0x000000010a107892 */ /* 0x000fe4000f8ec03f */
[----:B------:R-:W-:Y:S01]  /*02a0*/  USHF.R.U64 UR19, UR10, 0x1, UR5 ;  /* 0x000000010a137899 */ /* 0x000fe20008001205 */
[----:B-----5:R-:W-:Y:S01]  /*02b0*/  STL [R1+0x1d4], R98 ;  /* 0x0001d46201007387 */ /* 0x020fe20000100800 */
[----:B------:R-:W-:Y:S02]  /*02c0*/  UIMAD UR18, UR16, 0x3c0, URZ ;  /* 0x000003c0101278a4 */ /* 0x000fe4000f8e023f */
[----:B------:R-:W-:Y:S01]  /*02d0*/  USHF.R.U32.HI UR9, URZ, 0x1, UR5 ;  /* 0x000000013f097899 */ /* 0x000fe20008011605 */
[----:B------:R-:W3:Y:S01]  /*02e0*/  LDC.64 R96, c[0x0][0x220] ;  /* 0x00008800ff607b82 */ /* 0x000ee20000000a00 */
[----:B------:R-:W-:Y:S01]  /*02f0*/  MOV R17, UR19 ;  /* 0x0000001300117c02 */ /* 0x000fe20008000f00 */
[----:B------:R-:W-:Y:S01]  /*0300*/  ULDC.64 UR12, c[0x0][0x218] ;  /* 0x00008600000c7ab9 */ /* 0x000fe20000000a00 */
[----:B------:R-:W-:-:S05]  /*0310*/  UIMAD UR9, UR9, 0x1e0000, URZ ;  /* 0x001e0000090978a4 */ /* 0x000fca000f8e023f */
[----:B------:R-:W4:Y:S01]  /*0320*/  LDC.64 R124, c[0x0][0x228] ;  /* 0x00008a00ff7c7b82 */ /* 0x000f220000000a00 */
[----:B--2---:R-:W-:-:S04]  /*0330*/  USHF.L.U32 UR8, UR22, 0x6, URZ ;  /* 0x0000000616087899 */ /* 0x004fc8000800063f */
[----:B------:R-:W-:Y:S01]  /*0340*/  ULOP3.LUT UR8, UR8, 0x3c0, URZ, 0xc0, !UPT ;  /* 0x000003c008087892 */ /* 0x000fe2000f8ec03f */
[----:B-1----:R-:W-:-:S05]  /*0350*/  IMAD.WIDE.U32 R2, R111, -0x77777777, RZ ;  /* 0x888888896f027825 */ /* 0x002fca00078e00ff */
[----:B------:R-:W-:-:S04]  /*0360*/  SHF.R.U32.HI R2, RZ, 0x7, R3 ;  /* 0x00000007ff027819 */ /* 0x000fc80000011603 */
[C---:B------:R-:W-:Y:S01]  /*0370*/  IADD3 R27, R2.reuse, UR8, RZ ;  /* 0x00000008021b7c10 */ /* 0x040fe2000fffe0ff */
[----:B0-----:R-:W-:-:S04]  /*0380*/  IMAD R0, R2, -0xf0, R111 ;  /* 0xffffff1002007824 */ /* 0x001fc800078e026f */
[----:B------:R-:W-:Y:S01]  /*0390*/  IMAD R27, R27, 0x780, RZ ;  /* 0x000007801b1b7824 */ /* 0x000fe200078e02ff */
[----:B------:R-:W-:Y:S01]  /*03a0*/  LEA R92, R0, UR18, 0x2 ;  /* 0x00000012005c7c11 */ /* 0x000fe2000f8e10ff */
[----:B------:R0:W-:Y:S03]  /*03b0*/  STL [R1+0xc4], R0 ;  /* 0x0000c40001007387 */ /* 0x0001e60000100800 */
[----:B------:R-:W-:-:S03]  /*03c0*/  SHF.R.S32.HI R93, RZ, 0x1f, R92 ;  /* 0x0000001fff5d7819 */ /* 0x000fc6000001145c */
[----:B------:R-:W-:-:S04]  /*03d0*/  IMAD.WIDE.U32 R16, R17, 0x1e0000, R92 ;  /* 0x001e000011107825 */ /* 0x000fc800078e005c */
[----:B------:R-:W-:Y:S01]  /*03e0*/  VIADD R2, R17, UR9 ;  /* 0x0000000911027c36 */ /* 0x000fe20008000000 */
[----:B0-----:R-:W-:-:S04]  /*03f0*/  IADD3 R0, P0, R27, R16, RZ ;  /* 0x000000101b007210 */ /* 0x001fc80007f1e0ff */
[----:B------:R-:W-:Y:S02]  /*0400*/  IADD3.X R3, RZ, R2, RZ, P0, !PT ;  /* 0x00000002ff037210 */ /* 0x000fe400007fe4ff */
[----:B------:R-:W-:-:S04]  /*0410*/  LEA R28, P0, R0, UR12, 0x1 ;  /* 0x0000000c001c7c11 */ /* 0x000fc8000f8008ff */
[----:B------:R-:W-:-:S06]  /*0420*/  LEA.HI.X R29, R0, UR13, R3, 0x1, P0 ;  /* 0x0000000d001d7c11 */ /* 0x000fcc00080f0c03 */
[----:B------:R-:W2:Y:S01]  /*0430*/  LDG.E.64.CONSTANT R28, desc[UR14][R28.64] ;  /* 0x0000000e1c1c7981 */ /* 0x000ea2000c1e9b00 */
[----:B------:R-:W-:-:S04]  /*0440*/  IADD3 R4, R27, 0xf00, RZ ;  /* 0x00000f001b047810 */ /* 0x000fc80007ffe0ff */
[----:B------:R-:W-:Y:S01]  /*0450*/  IADD3 R0, P0, R4, R16, RZ ;  /* 0x0000001004007210 */ /* 0x000fe20007f1e0ff */
[----:B------:R0:W-:Y:S04]  /*0460*/  STL [R1+0x114], R4 ;  /* 0x0001140401007387 */ /* 0x0001e80000100800 */
[----:B------:R-:W-:Y:S01]  /*0470*/  IMAD.X R3, RZ, RZ, R2, P0 ;  /* 0x000000ffff037224 */ /* 0x000fe200000e0602 */
[----:B------:R-:W-:-:S04]  /*0480*/  LEA R30, P0, R0, UR12, 0x1 ;  /* 0x0000000c001e7c11 */ /* 0x000fc8000f8008ff */
[----:B------:R-:W-:Y:S02]  /*0490*/  LEA.HI.X R31, R0, UR13, R3, 0x1, P0 ;  /* 0x0000000d001f7c11 */ /* 0x000fe400080f0c03 */
[----:B0-----:R-:W-:-:S04]  /*04a0*/  IADD3 R4, R27, 0x1e00, RZ ;  /* 0x00001e001b047810 */ /* 0x001fc80007ffe0ff */
[----:B------:R-:W3:Y:S01]  /*04b0*/  LDG.E.64.CONSTANT R30, desc[UR14][R30.64] ;  /* 0x0000000e1e1e7981 */ /* 0x000ee2000c1e9b00 */
[----:B------:R-:W-:-:S03]  /*04c0*/  IADD3 R0, P0, R4, R16, RZ ;  /* 0x0000001004007210 */ /* 0x000fc60007f1e0ff */
[----:B------:R0:W-:Y:S01]  /*04d0*/  STL [R1+0x10c], R4 ;  /* 0x00010c0401007387 */ /* 0x0001e20000100800 */
[----:B------:R-:W-:Y:S02]  /*04e0*/  IADD3.X R3, RZ, R2, RZ, P0, !PT ;  /* 0x00000002ff037210 */ /* 0x000fe400007fe4ff */
[----:B------:R-:W-:-:S04]  /*04f0*/  LEA R32, P0, R0, UR12, 0x1 ;  /* 0x0000000c00207c11 */ /* 0x000fc8000f8008ff */
[----:B------:R-:W-:Y:S01]  /*0500*/  LEA.HI.X R33, R0, UR13, R3, 0x1, P0 ;  /* 0x0000000d00217c11 */ /* 0x000fe200080f0c03 */
[----:B0-----:R-:W-:-:S05]  /*0510*/  VIADD R4, R27, 0x2d00 ;  /* 0x00002d001b047836 */ /* 0x001fca0000000000 */
[----:B------:R-:W4:Y:S01]  /*0520*/  LDG.E.64.CONSTANT R32, desc[UR14][R32.64] ;  /* 0x0000000e20207981 */ /* 0x000f22000c1e9b00 */
[----:B------:R-:W-:-:S03]  /*0530*/  IADD3 R0, P0, R4, R16, RZ ;  /* 0x0000001004007210 */ /* 0x000fc60007f1e0ff */
[----:B------:R0:W-:Y:S01]  /*0540*/  STL [R1+0x108], R4 ;  /* 0x0001080401007387 */ /* 0x0001e20000100800 */
[----:B------:R-:W-:Y:S02]  /*0550*/  IADD3.X R3, RZ, R2, RZ, P0, !PT ;  /* 0x00000002ff037210 */ /* 0x000fe400007fe4ff */
[----:B------:R-:W-:-:S04]  /*0560*/  LEA R34, P0, R0, UR12, 0x1 ;  /* 0x0000000c00227c11 */ /* 0x000fc8000f8008ff */
[----:B------:R-:W-:Y:S02]  /*0570*/  LEA.HI.X R35, R0, UR13, R3, 0x1, P0 ;  /* 0x0000000d00237c11 */ /* 0x000fe400080f0c03 */
[----:B0-----:R-:W-:-:S04]  /*0580*/  IADD3 R4, R27, 0x3c00, RZ ;  /* 0x00003c001b047810 */ /* 0x001fc80007ffe0ff */
[----:B------:R-:W4:Y:S01]  /*0590*/  LDG.E.64.CONSTANT R34, desc[UR14][R34.64] ;  /* 0x0000000e22227981 */ /* 0x000f22000c1e9b00 */
[----:B------:R-:W-:-:S03]  /*05a0*/  IADD3 R0, P0, R4, R16, RZ ;  /* 0x0000001004007210 */ /* 0x000fc60007f1e0ff */
[----:B------:R0:W-:Y:S02]  /*05b0*/  STL [R1+0x104], R4 ;  /* 0x0001040401007387 */ /* 0x0001e40000100800 */
[----:B------:R-:W-:Y:S01]  /*05c0*/  IMAD.X R3, RZ, RZ, R2, P0 ;  /* 0x000000ffff037224 */ /* 0x000fe200000e0602 */
[----:B------:R-:W-:-:S04]  /*05d0*/  LEA R36, P0, R0, UR12, 0x1 ;  /* 0x0000000c00247c11 */ /* 0x000fc8000f8008ff */
[----:B------:R-:W-:Y:S02]  /*05e0*/  LEA.HI.X R37, R0, UR13, R3, 0x1, P0 ;  /* 0x0000000d00257c11 */ /* 0x000fe400080f0c03 */
[----:B0-----:R-:W-:-:S04]  /*05f0*/  IADD3 R4, R27, 0x4b00, RZ ;  /* 0x00004b001b047810 */ /* 0x001fc80007ffe0ff */
[----:B------:R-:W4:Y:S01]  /*0600*/  LDG.E.64.CONSTANT R36, desc[UR14][R36.64] ;  /* 0x0000000e24247981 */ /* 0x000f22000c1e9b00 */
[----:B------:R-:W-:-:S03]  /*0610*/  IADD3 R0, P0, R4, R16, RZ ;  /* 0x0000001004007210 */ /* 0x000fc60007f1e0ff */
[----:B------:R0:W-:Y:S01]  /*0620*/  STL [R1+0x100], R4 ;  /* 0x0001000401007387 */ /* 0x0001e20000100800 */
[----:B------:R-:W-:Y:S02]  /*0630*/  IADD3.X R3, RZ, R2, RZ, P0, !PT ;  /* 0x00000002ff037210 */ /* 0x000fe400007fe4ff */
[----:B------:R-:W-:-:S04]  /*0640*/  LEA R38, P0, R0, UR12, 0x1 ;  /* 0x0000000c00267c11 */ /* 0x000fc8000f8008ff */
[----:B------:R-:W-:-:S06]  /*0650*/  LEA.HI.X R39, R0, UR13, R3, 0x1, P0 ;  /* 0x0000000d00277c11 */ /* 0x000fcc00080f0c03 */
[----:B------:R-:W4:Y:S01]  /*0660*/  LDG.E.64.CONSTANT R38, desc[UR14][R38.64] ;  /* 0x0000000e26267981 */ /* 0x000f22000c1e9b00 */
[----:B0-----:R-:W-:-:S05]  /*0670*/  VIADD R4, R27, 0x5a00 ;  /* 0x00005a001b047836 */ /* 0x001fca0000000000 */
[----:B------:R-:W-:Y:S01]  /*0680*/  IADD3 R0, P0, R4, R16, RZ ;  /* 0x0000001004007210 */ /* 0x000fe20007f1e0ff */
[----:B------:R0:W-:Y:S03]  /*0690*/  STL [R1+0xfc], R4 ;  /* 0x0000fc0401007387 */ /* 0x0001e60000100800 */
        /* <DEDUP_REMOVED lines=40> */
[----:B------:R-:W-:Y:S02]  /*0920*/  IADD3 R5, R27, 0xc300, RZ ;  /* 0x0000c3001b057810 */ /* 0x000fe40007ffe0ff */
[----:B------:R-:W-:Y:S01]  /*0930*/  IADD3 R0, P0, R4, R16, RZ ;  /* 0x0000001004007210 */ /* 0x000fe20007f1e0ff */
[----:B------:R0:W-:Y:S03]  /*0940*/  STL [R1+0xdc], R4 ;  /* 0x0000dc0401007387 */ /* 0x0001e60000100800 */
[----:B------:R-:W-:Y:S01]  /*0950*/  IADD3.X R3, RZ, R2, RZ, P0, !PT ;  /* 0x00000002ff037210 */ /* 0x000fe200007fe4ff */
[----:B------:R-:W-:Y:S01]  /*0960*/  STL [R1+0xd8], R5 ;  /* 0x0000d80501007387 */ /* 0x000fe20000100800 */
[----:B------:R-:W-:-:S04]  /*0970*/  LEA R52, P0, R0, UR12, 0x1 ;  /* 0x0000000c00347c11 */ /* 0x000fc8000f8008ff */
[----:B------:R-:W-:Y:S01]  /*0980*/  LEA.HI.X R53, R0, UR13, R3, 0x1, P0 ;  /* 0x0000000d00357c11 */ /* 0x000fe200080f0c03 */
[----:B0-----:R-:W-:Y:S01]  /*0990*/  VIADD R4, R27, 0xd200 ;  /* 0x0000d2001b047836 */ /* 0x001fe20000000000 */
[----:B------:R-:W-:-:S04]  /*09a0*/  IADD3 R0, P0, R5, R16, RZ ;  /* 0x0000001005007210 */ /* 0x000fc80007f1e0ff */
[----:B------:R-:W4:Y:S01]  /*09b0*/  LDG.E.64.CONSTANT R52, desc[UR14][R52.64] ;  /* 0x0000000e34347981 */ /* 0x000f22000c1e9b00 */
[----:B------:R-:W-:Y:S02]  /*09c0*/  IADD3.X R3, RZ, R2, RZ, P0, !PT ;  /* 0x00000002ff037210 */ /* 0x000fe400007fe4ff */
[----:B------:R-:W-:Y:S01]  /*09d0*/  LEA R54, P0, R0, UR12, 0x1 ;  /* 0x0000000c00367c11 */ /* 0x000fe2000f8008ff */
[----:B------:R0:W-:Y:S01]  /*09e0*/  STL [R1+0xd4], R4 ;  /* 0x0000d40401007387 */ /* 0x0001e20000100800 */
[----:B------:R-:W-:Y:S02]  /*09f0*/  IADD3 R7, P1, R4, R16, RZ ;  /* 0x0000001004077210 */ /* 0x000fe40007f3e0ff */
[----:B------:R-:W-:Y:S02]  /*0a00*/  LEA.HI.X R55, R0, UR13, R3, 0x1, P0 ;  /* 0x0000000d00377c11 */ /* 0x000fe400080f0c03 */
[----:B------:R-:W-:Y:S02]  /*0a10*/  IADD3.X R8, RZ, R2, RZ, P1, !PT ;  /* 0x00000002ff087210 */ /* 0x000fe40000ffe4ff */
[----:B------:R-:W-:-:S02]  /*0a20*/  LEA R56, P0, R7, UR12, 0x1 ;  /* 0x0000000c07387c11 */ /* 0x000fc4000f8008ff */
[----:B------:R-:W4:Y:S02]  /*0a30*/  LDG.E.64.CONSTANT R54, desc[UR14][R54.64] ;  /* 0x0000000e36367981 */ /* 0x000f24000c1e9b00 */
[----:B------:R-:W-:Y:S02]  /*0a40*/  LEA.HI.X R57, R7, UR13, R8, 0x1, P0 ;  /* 0x0000000d07397c11 */ /* 0x000fe400080f0c08 */
[----:B------:R-:W-:-:S04]  /*0a50*/  IADD3 R7, R27, 0xe100, RZ ;  /* 0x0000e1001b077810 */ /* 0x000fc80007ffe0ff */
[----:B------:R-:W4:Y:S01]  /*0a60*/  LDG.E.64.CONSTANT R56, desc[UR14][R56.64] ;  /* 0x0000000e38387981 */ /* 0x000f22000c1e9b00 */
[----:B--2---:R-:W-:Y:S01]  /*0a70*/  SHF.L.U32 R9, R29, 0x10, RZ ;  /* 0x000000101d097819 */ /* 0x004fe200000006ff */
[C---:B------:R-:W-:Y:S01]  /*0a80*/  IMAD.U32 R0, R28.reuse, 0x10000, RZ ;  /* 0x000100001c007824 */ /* 0x040fe200078e00ff */
[----:B------:R-:W-:-:S03]  /*0a90*/  PRMT R3, R28, 0x7632, R3 ;  /* 0x000076321c037816 */ /* 0x000fc60000000003 */
[----:B------:R-:W-:Y:S01]  /*0aa0*/  STL [R1], R9 ;  /* 0x0000000901007387 */ /* 0x000fe20000100800 */
[----:B------:R-:W-:-:S03]  /*0ab0*/  SHF.L.U32 R6, R3, 0x10, RZ ;  /* 0x0000001003067819 */ /* 0x000fc600000006ff */
[----:B------:R1:W-:Y:S01]  /*0ac0*/  STL [R1+0xcc], R7 ;  /* 0x0000cc0701007387 */ /* 0x0003e20000100800 */
[----:B0-----:R-:W-:Y:S01]  /*0ad0*/  FADD.FTZ R4, RZ, R0 ;  /* 0x00000000ff047221 */ /* 0x001fe20000010000 */
[----:B------:R-:W-:Y:S01]  /*0ae0*/  FFMA.FTZ R5, R0, R0, RZ ;  /* 0x0000000000057223 */ /* 0x000fe200000100ff */
[----:B-1----:R-:W-:Y:S02]  /*0af0*/  IADD3 R7, P0, R7, R16, RZ ;  /* 0x0000001007077210 */ /* 0x002fe40007f1e0ff */
[----:B------:R-:W-:Y:S01]  /*0b00*/  FADD.FTZ R4, R4, R6 ;  /* 0x0000000604047221 */ /* 0x000fe20000010000 */
[----:B------:R-:W-:Y:S01]  /*0b10*/  FFMA.FTZ R5, R6, R6, R5 ;  /* 0x0000000606057223 */ /* 0x000fe20000010005 */
[----:B------:R-:W-:Y:S02]  /*0b20*/  IADD3.X R8, RZ, R2, RZ, P0, !PT ;  /* 0x00000002ff087210 */ /* 0x000fe400007fe4ff */
[----:B------:R-:W-:Y:S01]  /*0b30*/  LEA R58, P0, R7, UR12, 0x1 ;  /* 0x0000000c073a7c11 */ /* 0x000fe2000f8008ff */
[----:B------:R-:W-:Y:S01]  /*0b40*/  FADD.FTZ R4, R4, R9 ;  /* 0x0000000904047221 */ /* 0x000fe20000010000 */
[----:B------:R-:W-:-:S02]  /*0b50*/  FFMA.FTZ R5, R9, R9, R5 ;  /* 0x0000000909057223 */ /* 0x000fc40000010005 */
[----:B------:R-:W-:Y:S01]  /*0b60*/  LEA.HI.X R59, R7, UR13, R8, 0x1, P0 ;  /* 0x0000000d073b7c11 */ /* 0x000fe200080f0c08 */
[----:B------:R-:W-:Y:S01]  /*0b70*/  VIADD R9, R27, 0xf000 ;  /* 0x0000f0001b097836 */ /* 0x000fe20000000000 */
[----:B------:R-:W-:-:S04]  /*0b80*/  PRMT R3, R29, 0x7632, R3 ;  /* 0x000076321d037816 */ /* 0x000fc80000000003 */
[----:B------:R-:W2:Y:S01]  /*0b90*/  LDG.E.64.CONSTANT R58, desc[UR14][R58.64] ;  /* 0x0000000e3a3a7981 */ /* 0x000ea2000c1e9b00 */
[----:B------:R-:W-:Y:S01]  /*0ba0*/  IADD3 R7, P0, R9, R16, RZ ;  /* 0x0000001009077210 */ /* 0x000fe20007f1e0ff */
[----:B------:R-:W-:Y:S01]  /*0bb0*/  IMAD.U32 R6, R3, 0x10000, RZ ;  /* 0x0001000003067824 */ /* 0x000fe200078e00ff */
[----:B---3--:R-:W-:Y:S02]  /*0bc0*/  SHF.L.U32 R10, R30, 0x10, RZ ;  /* 0x000000101e0a7819 */ /* 0x008fe400000006ff */
[----:B------:R-:W-:Y:S02]  /*0bd0*/  IADD3.X R8, RZ, R2, RZ, P0, !PT ;  /* 0x00000002ff087210 */ /* 0x000fe400007fe4ff */
[C---:B------:R-:W-:Y:S01]  /*0be0*/  LEA R60, P0, R7.reuse, UR12, 0x1 ;  /* 0x0000000c073c7c11 */ /* 0x040fe2000f8008ff */
[----:B------:R-:W-:Y:S01]  /*0bf0*/  FADD.FTZ R4, R4, R6 ;  /* 0x0000000604047221 */ /* 0x000fe20000010000 */
[----:B------:R-:W-:Y:S01]  /*0c00*/  PRMT R3, R30, 0x7632, R3 ;  /* 0x000076321e037816 */ /* 0x000fe20000000003 */
[----:B------:R-:W-:Y:S01]  /*0c10*/  FFMA.FTZ R5, R6, R6, R5 ;  /* 0x0000000606057223 */ /* 0x000fe20000010005 */
[----:B------:R0:W-:Y:S01]  /*0c20*/  STL [R1+0x4], R10 ;  /* 0x0000040a01007387 */ /* 0x0001e20000100800 */
[----:B------:R-:W-:Y:S01]  /*0c30*/  LEA.HI.X R61, R7, UR13, R8, 0x1, P0 ;  /* 0x0000000d073d7c11 */ /* 0x000fe200080f0c08 */
[----:B------:R-:W-:Y:S01]  /*0c40*/  FADD.FTZ R4, R4, R10 ;  /* 0x0000000a04047221 */ /* 0x000fe20000010000 */
[----:B------:R-:W-:Y:S01]  /*0c50*/  SHF.L.U32 R6, R3, 0x10, RZ ;  /* 0x0000001003067819 */ /* 0x000fe200000006ff */
[----:B------:R1:W-:Y:S01]  /*0c60*/  STL [R1+0xf8], R9 ;  /* 0x0000f80901007387 */ /* 0x0003e20000100800 */
[----:B------:R-:W-:-:S03]  /*0c70*/  FFMA.FTZ R5, R10, R10, R5 ;  /* 0x0000000a0a057223 */ /* 0x000fc60000010005 */
[----:B------:R-:W-:Y:S01]  /*0c80*/  FADD.FTZ R4, R4, R6 ;  /* 0x0000000604047221 */ /* 0x000fe20000010000 */
[----:B------:R-:W-:Y:S01]  /*0c90*/  FFMA.FTZ R5, R6, R6, R5 ;  /* 0x0000000606057223 */ /* 0x000fe20000010005 */
[----:B0-----:R-:W-:Y:S01]  /*0ca0*/  SHF.L.U32 R10, R31, 0x10, RZ ;  /* 0x000000101f0a7819 */ /* 0x001fe200000006ff */
[----:B------:R-:W3:Y:S01]  /*0cb0*/  LDG.E.64.CONSTANT R60, desc[UR14][R60.64] ;  /* 0x0000000e3c3c7981 */ /* 0x000ee2000c1e9b00 */
[----:B-1----:R-:W-:Y:S01]  /*0cc0*/  VIADD R9, R27, 0xff00 ;  /* 0x0000ff001b097836 */ /* 0x002fe20000000000 */
[----:B------:R-:W-:Y:S02]  /*0cd0*/  PRMT R3, R31, 0x7632, R3 ;  /* 0x000076321f037816 */ /* 0x000fe40000000003 */
[----:B------:R-:W-:Y:S02]  /*0ce0*/  FADD.FTZ R4, R4, R10 ;  /* 0x0000000a04047221 */ /* 0x000fe40000010000 */
[----:B------:R-:W-:Y:S01]  /*0cf0*/  IADD3 R7, P0, R9, R16, RZ ;  /* 0x0000001009077210 */ /* 0x000fe20007f1e0ff */
[----:B------:R-:W-:Y:S01]  /*0d00*/  STL [R1+0xf4], R9 ;  /* 0x0000f40901007387 */ /* 0x000fe20000100800 */
[----:B------:R-:W-:-:S03]  /*0d10*/  FFMA.FTZ R5, R10, R10, R5 ;  /* 0x0000000a0a057223 */ /* 0x000fc60000010005 */
[----:B------:R0:W-:Y:S01]  /*0d20*/  STL [R1+0x8], R10 ;  /* 0x0000080a01007387 */ /* 0x0001e20000100800 */
[----:B------:R-:W-:Y:S01]  /*0d30*/  IMAD.U32 R6, R3, 0x10000, RZ ;  /* 0x0001000003067824 */ /* 0x000fe200078e00ff */
[----:B------:R-:W-:Y:S02]  /*0d40*/  IADD3 R8, R27, 0x10e00, RZ ;  /* 0x00010e001b087810 */ /* 0x000fe40007ffe0ff */
[----:B0-----:R-:W-:Y:S02]  /*0d50*/  IADD3.X R10, RZ, R2, RZ, P0, !PT ;  /* 0x00000002ff0a7210 */ /* 0x001fe400007fe4ff */
[C---:B------:R-:W-:Y:S01]  /*0d60*/  LEA R62, P0, R7.reuse, UR12, 0x1 ;  /* 0x0000000c073e7c11 */ /* 0x040fe2000f8008ff */
[----:B------:R-:W-:Y:S01]  /*0d70*/  FADD.FTZ R4, R4, R6 ;  /* 0x0000000604047221 */ /* 0x000fe20000010000 */
[----:B----4-:R-:W-:Y:S02]  /*0d80*/  PRMT R3, R32, 0x7632, R3 ;  /* 0x0000763220037816 */ /* 0x010fe40000000003 */
[----:B------:R-:W-:Y:S01]  /*0d90*/  LEA.HI.X R63, R7, UR13, R10, 0x1, P0 ;  /* 0x0000000d073f7c11 */ /* 0x000fe200080f0c0a */
[----:B------:R-:W-:Y:S01]  /*0da0*/  FFMA.FTZ R6, R6, R6, R5 ;  /* 0x0000000606067223 */ /* 0x000fe20000010005 */
[----:B------:R-:W-:Y:S01]  /*0db0*/  IMAD.U32 R123, R32, 0x10000, RZ ;  /* 0x00010000207b7824 */ /* 0x000fe200078e00ff */
[----:B------:R-:W-:Y:S01]  /*0dc0*/  SHF.L.U32 R3, R3, 0x10, RZ ;  /* 0x0000001003037819 */ /* 0x000fe200000006ff */
[----:B------:R0:W-:Y:S02]  /*0dd0*/  STL [R1+0x110], R8 ;  /* 0x0001100801007387 */ /* 0x0001e40000100800 */
[----:B------:R-:W-:Y:S01]  /*0de0*/  FADD.FTZ R4, R4, R123 ;  /* 0x0000007b04047221 */ /* 0x000fe20000010000 */
[----:B------:R-:W-:Y:S01]  /*0df0*/  FFMA.FTZ R6, R123, R123, R6 ;  /* 0x0000007b7b067223 */ /* 0x000fe20000010006 */
[----:B------:R-:W4:Y:S02]  /*0e00*/  LDG.E.64.CONSTANT R62, desc[UR14][R62.64] ;  /* 0x0000000e3e3e7981 */ /* 0x000f24000c1e9b00 */
[--C-:B------:R-:W-:Y:S01]  /*0e10*/  FADD.FTZ R4, R4, R3.reuse ;  /* 0x0000000304047221 */ /* 0x100fe20000010000 */
[----:B------:R-:W-:Y:S01]  /*0e20*/  FFMA.FTZ R6, R3, R3, R6 ;  /* 0x0000000303067223 */ /* 0x000fe20000010006 */
[----:B0-----:R-:W-:Y:S01]  /*0e30*/  IADD3 R8, P1, R8, R16, RZ ;  /* 0x0000001008087210 */ /* 0x001fe20007f3e0ff */
[C---:B------:R-:W-:Y:S01]  /*0e40*/  IMAD.U32 R11, R33.reuse, 0x10000, RZ ;  /* 0x00010000210b7824 */ /* 0x040fe200078e00ff */
[----:B------:R-:W-:-:S02]  /*0e50*/  PRMT R3, R33, 0x7632, R3 ;  /* 0x0000763221037816 */ /* 0x000fc40000000003 */
[----:B------:R-:W-:Y:S02]  /*0e60*/  IADD3.X R9, RZ, R2, RZ, P1, !PT ;  /* 0x00000002ff097210 */ /* 0x000fe40000ffe4ff */
[----:B------:R-:W-:Y:S01]  /*0e70*/  LEA R64, P0, R8, UR12, 0x1 ;  /* 0x0000000c08407c11 */ /* 0x000fe2000f8008ff */
[----:B------:R-:W-:Y:S01]  /*0e80*/  FADD.FTZ R4, R4, R11 ;  /* 0x0000000b04047221 */ /* 0x000fe20000010000 */
[----:B------:R-:W-:Y:S02]  /*0e90*/  SHF.L.U32 R5, R3, 0x10, RZ ;  /* 0x0000001003057819 */ /* 0x000fe400000006ff */
[----:B------:R-:W-:Y:S01]  /*0ea0*/  LEA.HI.X R65, R8, UR13, R9, 0x1, P0 ;  /* 0x0000000d08417c11 */ /* 0x000fe200080f0c09 */
[----:B------:R-:W-:Y:S01]  /*0eb0*/  FFMA.FTZ R6, R11, R11, R6 ;  /* 0x0000000b0b067223 */ /* 0x000fe20000010006 */
[----:B------:R-:W-:Y:S01]  /*0ec0*/  IADD3 R10, R27, 0x11d00, RZ ;  /* 0x00011d001b0a7810 */ /* 0x000fe20007ffe0ff */
[----:B------:R-:W-:Y:S02]  /*0ed0*/  FADD.FTZ R7, R4, R5 ;  /* 0x0000000504077221 */ /* 0x000fe40000010000 */
[----:B------:R-:W-:Y:S01]  /*0ee0*/  FFMA.FTZ R5, R5, R5, R6 ;  /* 0x0000000505057223 */ /* 0x000fe20000010006 */
[----:B------:R-:W4:Y:S01]  /*0ef0*/  LDG.E.64.CONSTANT R64, desc[UR14][R64.64] ;  /* 0x0000000e40407981 */ /* 0x000f22000c1e9b00 */
[----:B------:R-:W-:-:S02]  /*0f00*/  IADD3 R6, P0, R10, R16, RZ ;  /* 0x000000100a067210 */ /* 0x000fc40007f1e0ff */
[C---:B------:R-:W-:Y:S02]  /*0f10*/  SHF.L.U32 R122, R34.reuse, 0x10, RZ ;  /* 0x00000010227a7819 */ /* 0x040fe400000006ff */
[----:B------:R-:W-:Y:S02]  /*0f20*/  PRMT R3, R34, 0x7632, R3 ;  /* 0x0000763222037816 */ /* 0x000fe40000000003 */
[----:B------:R-:W-:Y:S02]  /*0f30*/  IADD3.X R9, RZ, R2, RZ, P0, !PT ;  /* 0x00000002ff097210 */ /* 0x000fe400007fe4ff */
[----:B------:R-:W-:Y:S01]  /*0f40*/  LEA R66, P0, R6, UR12, 0x1 ;  /* 0x0000000c06427c11 */ /* 0x000fe2000f8008ff */
[----:B------:R-:W-:Y:S01]  /*0f50*/  STL [R1+0x9c], R11 ;  /* 0x00009c0b01007387 */ /* 0x000fe20000100800 */
[----:B------:R-:W-:Y:S02]  /*0f60*/  IMAD.U32 R4, R3, 0x10000, RZ ;  /* 0x0001000003047824 */ /* 0x000fe400078e00ff */
[----:B------:R-:W-:Y:S01]  /*0f70*/  FADD.FTZ R7, R7, R122 ;  /* 0x0000007a07077221 */ /* 0x000fe20000010000 */
[----:B------:R-:W-:Y:S01]  /*0f80*/  FFMA.FTZ R5, R122, R122, R5 ;  /* 0x0000007a7a057223 */ /* 0x000fe20000010005 */
[----:B------:R0:W-:Y:S01]  /*0f90*/  STL [R1+0xd0], R10 ;  /* 0x0000d00a01007387 */ /* 0x0001e20000100800 */
[----:B------:R-:W-:Y:S01]  /*0fa0*/  LEA.HI.X R67, R6, UR13, R9, 0x1, P0 ;  /* 0x0000000d06437c11 */ /* 0x000fe200080f0c09 */
[----:B------:R-:W-:Y:S01]  /*0fb0*/  VIADD R8, R27, 0x12c00 ;  /* 0x00012c001b087836 */ /* 0x000fe20000000000 */
[----:B------:R-:W-:Y:S01]  /*0fc0*/  PRMT R3, R35, 0x7632, R3 ;  /* 0x0000763223037816 */ /* 0x000fe20000000003 */
[----:B------:R-:W-:Y:S01]  /*0fd0*/  FADD.FTZ R7, R7, R4 ;  /* 0x0000000407077221 */ /* 0x000fe20000010000 */
[----:B------:R-:W-:Y:S01]  /*0fe0*/  FFMA.FTZ R5, R4, R4, R5 ;  /* 0x0000000404057223 */ /* 0x000fe20000010005 */
[----:B0-----:R-:W-:Y:S01]  /*0ff0*/  SHF.L.U32 R10, R35, 0x10, RZ ;  /* 0x00000010230a7819 */ /* 0x001fe200000006ff */
[----:B------:R-:W4:Y:S01]  /*1000*/  LDG.E.64.CONSTANT R66, desc[UR14][R66.64] ;  /* 0x0000000e42427981 */ /* 0x000f22000c1e9b00 */
[----:B------:R-:W-:-:S03]  /*1010*/  SHF.L.U32 R4, R3, 0x10, RZ ;  /* 0x0000001003047819 */ /* 0x000fc600000006ff */
[----:B------:R-:W-:Y:S01]  /*1020*/  STL [R1+0x98], R10 ;  /* 0x0000980a01007387 */ /* 0x000fe20000100800 */
[----:B------:R-:W-:-:S03]  /*1030*/  FADD.FTZ R7, R7, R10 ;  /* 0x0000000a07077221 */ /* 0x000fc60000010000 */
[----:B------:R0:W-:Y:S01]  /*1040*/  STL [R1+0xc8], R8 ;  /* 0x0000c80801007387 */ /* 0x0001e20000100800 */
[----:B------:R-:W-:Y:S01]  /*1050*/  FFMA.FTZ R5, R10, R10, R5 ;  /* 0x0000000a0a057223 */ /* 0x000fe20000010005 */
[----:B------:R-:W-:Y:S01]  /*1060*/  FADD.FTZ R6, R7, R4 ;  /* 0x0000000407067221 */ /* 0x000fe20000010000 */
[C---:B------:R-:W-:Y:S02]  /*1070*/  SHF.L.U32 R121, R36.reuse, 0x10, RZ ;  /* 0x0000001024797819 */ /* 0x040fe400000006ff */
[----:B------:R-:W-:Y:S02]  /*1080*/  PRMT R3, R36, 0x7632, R3 ;  /* 0x0000763224037816 */ /* 0x000fe40000000003 */
[----:B0-----:R-:W-:Y:S01]  /*1090*/  IADD3 R8, P0, R8, R16, RZ ;  /* 0x0000001008087210 */ /* 0x001fe20007f1e0ff */
[----:B------:R-:W-:-:S03]  /*10a0*/  FFMA.FTZ R4, R4, R4, R5 ;  /* 0x0000000404047223 */ /* 0x000fc60000010005 */
[----:B------:R-:W-:Y:S02]  /*10b0*/  IADD3.X R7, RZ, R2, RZ, P0, !PT ;  /* 0x00000002ff077210 */ /* 0x000fe400007fe4ff */
[----:B------:R-:W-:Y:S01]  /*10c0*/  LEA R68, P0, R8, UR12, 0x1 ;  /* 0x0000000c08447c11 */ /* 0x000fe2000f8008ff */
[----:B------:R-:W-:Y:S02]  /*10d0*/  IMAD.U32 R3, R3, 0x10000, RZ ;  /* 0x0001000003037824 */ /* 0x000fe400078e00ff */
[----:B------:R-:W-:Y:S01]  /*10e0*/  FADD.FTZ R6, R6, R121 ;  /* 0x0000007906067221 */ /* 0x000fe20000010000 */
[----:B------:R-:W-:Y:S01]  /*10f0*/  FFMA.FTZ R4, R121, R121, R4 ;  /* 0x0000007979047223 */ /* 0x000fe20000010004 */
[----:B------:R-:W-:Y:S01]  /*1100*/  LEA.HI.X R69, R8, UR13, R7, 0x1, P0 ;  /* 0x0000000d08457c11 */ /* 0x000fe200080f0c07 */
[----:B------:R-:W-:Y:S02]  /*1110*/  VIADD R5, R27, 0x13b00 ;  /* 0x00013b001b057836 */ /* 0x000fe40000000000 */
[----:B------:R-:W-:Y:S01]  /*1120*/  FADD.FTZ R6, R6, R3 ;  /* 0x0000000306067221 */ /* 0x000fe20000010000 */
[----:B------:R-:W-:Y:S01]  /*1130*/  FFMA.FTZ R4, R3, R3, R4 ;  /* 0x0000000303047223 */ /* 0x000fe20000010004 */
[----:B------:R-:W-:-:S02]  /*1140*/  SHF.L.U32 R10, R37, 0x10, RZ ;  /* 0x00000010250a7819 */ /* 0x000fc400000006ff */
[----:B------:R-:W-:Y:S01]  /*1150*/  PRMT R3, R37, 0x7632, R3 ;  /* 0x0000763225037816 */ /* 0x000fe20000000003 */
[----:B------:R-:W4:Y:S01]  /*1160*/  LDG.E.64.CONSTANT R68, desc[UR14][R68.64] ;  /* 0x0000000e44447981 */ /* 0x000f22000c1e9b00 */
[----:B------:R-:W-:Y:S01]  /*1170*/  IADD3 R26, P1, R5, R16, RZ ;  /* 0x00000010051a7210 */ /* 0x000fe20007f3e0ff */
[----:B------:R-:W-:Y:S01]  /*1180*/  FADD.FTZ R6, R6, R10 ;  /* 0x0000000a06067221 */ /* 0x000fe20000010000 */
[----:B------:R-:W-:Y:S01]  /*1190*/  FFMA.FTZ R4, R10, R10, R4 ;  /* 0x0000000a0a047223 */ /* 0x000fe20000010004 */
[----:B------:R-:W-:Y:S01]  /*11a0*/  IMAD.U32 R3, R3, 0x10000, RZ ;  /* 0x0001000003037824 */ /* 0x000fe200078e00ff */
[----:B------:R-:W-:Y:S02]  /*11b0*/  IADD3.X R9, RZ, R2, RZ, P1, !PT ;  /* 0x00000002ff097210 */ /* 0x000fe40000ffe4ff */
[----:B------:R-:W-:Y:S01]  /*11c0*/  LEA R70, P0, R26, UR12, 0x1 ;  /* 0x0000000c1a467c11 */ /* 0x000fe2000f8008ff */
[----:B------:R-:W-:Y:S01]  /*11d0*/  FADD.FTZ R5, R6, R3 ;  /* 0x0000000306057221 */ /* 0x000fe20000010000 */
[----:B------:R-:W-:Y:S01]  /*11e0*/  FFMA.FTZ R7, R3, R3, R4 ;  /* 0x0000000303077223 */ /* 0x000fe20000010004 */
[----:B------:R-:W-:-:S02]  /*11f0*/  SHF.L.U32 R120, R38, 0x10, RZ ;  /* 0x0000001026787819 */ /* 0x000fc400000006ff */
[----:B------:R-:W-:Y:S02]  /*1200*/  LEA.HI.X R71, R26, UR13, R9, 0x1, P0 ;  /* 0x0000000d1a477c11 */ /* 0x000fe400080f0c09 */
[----:B------:R-:W-:Y:S02]  /*1210*/  PRMT R3, R38, 0x7632, R3 ;  /* 0x0000763226037816 */ /* 0x000fe40000000003 */
[----:B------:R-:W-:Y:S01]  /*1220*/  IADD3 R25, R27, 0x14a00, RZ ;  /* 0x00014a001b197810 */ /* 0x000fe20007ffe0ff */
[----:B------:R-:W-:Y:S01]  /*1230*/  FADD.FTZ R5, R5, R120 ;  /* 0x0000007805057221 */ /* 0x000fe20000010000 */
[----:B------:R-:W4:Y:S01]  /*1240*/  LDG.E.64.CONSTANT R70, desc[UR14][R70.64] ;  /* 0x0000000e46467981 */ /* 0x000f22000c1e9b00 */
[----:B------:R-:W-:Y:S01]  /*1250*/  IMAD.U32 R4, R3, 0x10000, RZ ;  /* 0x0001000003047824 */ /* 0x000fe200078e00ff */
[----:B------:R-:W-:Y:S01]  /*1260*/  IADD3 R25, P0, R25, R16, RZ ;  /* 0x0000001019197210 */ /* 0x000fe20007f1e0ff */
[----:B------:R-:W-:Y:S01]  /*1270*/  FFMA.FTZ R7, R120, R120, R7 ;  /* 0x0000007878077223 */ /* 0x000fe20000010007 */
[----:B------:R0:W-:Y:S01]  /*1280*/  STL [R1+0x144], R9 ;  /* 0x0001440901007387 */ /* 0x0001e20000100800 */
[----:B------:R-:W-:Y:S01]  /*1290*/  PRMT R3, R39, 0x7632, R3 ;  /* 0x0000763227037816 */ /* 0x000fe20000000003 */
[----:B------:R-:W-:Y:S01]  /*12a0*/  FADD.FTZ R5, R5, R4 ;  /* 0x0000000405057221 */ /* 0x000fe20000010000 */
[----:B------:R-:W-:Y:S01]  /*12b0*/  IADD3.X R8, RZ, R2, RZ, P0, !PT ;  /* 0x00000002ff087210 */ /* 0x000fe200007fe4ff */
[----:B------:R-:W-:Y:S01]  /*12c0*/  FFMA.FTZ R7, R4, R4, R7 ;  /* 0x0000000404077223 */ /* 0x000fe20000010007 */
[----:B------:R-:W-:-:S02]  /*12d0*/  LEA R72, P0, R25, UR12, 0x1 ;  /* 0x0000000c19487c11 */ /* 0x000fc4000f8008ff */
[----:B0-----:R-:W-:Y:S01]  /*12e0*/  SHF.L.U32 R9, R39, 0x10, RZ ;  /* 0x0000001027097819 */ /* 0x001fe200000006ff */
[----:B------:R-:W-:Y:S01]  /*12f0*/  IMAD.U32 R4, R3, 0x10000, RZ ;  /* 0x0001000003047824 */ /* 0x000fe200078e00ff */
[----:B------:R-:W-:-:S03]  /*1300*/  LEA.HI.X R73, R25, UR13, R8, 0x1, P0 ;  /* 0x0000000d19497c11 */ /* 0x000fc600080f0c08 */
[----:B------:R-:W-:Y:S01]  /*1310*/  FADD.FTZ R5, R5, R9 ;  /* 0x0000000905057221 */ /* 0x000fe20000010000 */
[----:B------:R-:W-:Y:S02]  /*1320*/  FFMA.FTZ R7, R9, R9, R7 ;  /* 0x0000000909077223 */ /* 0x000fe40000010007 */
[----:B------:R-:W4:Y:S01]  /*1330*/  LDG.E.64.CONSTANT R72, desc[UR14][R72.64] ;  /* 0x0000000e48487981 */ /* 0x000f22000c1e9b00 */
[----:B------:R-:W-:Y:S01]  /*1340*/  FADD.FTZ R6, R5, R4 ;  /* 0x0000000405067221 */ /* 0x000fe20000010000 */
[----:B------:R-:W-:Y:S01]  /*1350*/  IADD3 R5, R27, 0x15900, RZ ;  /* 0x000159001b057810 */ /* 0x000fe20007ffe0ff */
[----:B------:R-:W-:-:S03]  /*1360*/  FFMA.FTZ R4, R4, R4, R7 ;  /* 0x0000000404047223 */ /* 0x000fc60000010007 */
[----:B------:R-:W-:-:S04]  /*1370*/  IADD3 R24, P0, R5, R16, RZ ;  /* 0x0000001005187210 */ /* 0x000fc80007f1e0ff */
[----:B------:R-:W-:Y:S02]  /*1380*/  IADD3.X R7, RZ, R2, RZ, P0, !PT ;  /* 0x00000002ff077210 */ /* 0x000fe400007fe4ff */
[----:B------:R-:W-:-:S04]  /*1390*/  LEA R74, P0, R24, UR12, 0x1 ;  /* 0x0000000c184a7c11 */ /* 0x000fc8000f8008ff */
[----:B------:R-:W-:-:S06]  /*13a0*/  LEA.HI.X R75, R24, UR13, R7, 0x1, P0 ;  /* 0x0000000d184b7c11 */ /* 0x000fcc00080f0c07 */
[----:B------:R-:W4:Y:S01]  /*13b0*/  LDG.E.64.CONSTANT R74, desc[UR14][R74.64] ;  /* 0x0000000e4a4a7981 */ /* 0x000f22000c1e9b00 */
[C---:B------:R-:W-:Y:S01]  /*13c0*/  PRMT R3, R40.reuse, 0x7632, R3 ;  /* 0x0000763228037816 */ /* 0x040fe20000000003 */
[----:B------:R-:W-:-:S03]  /*13d0*/  IMAD.U32 R119, R40, 0x10000, RZ ;  /* 0x0001000028777824 */ /* 0x000fc600078e00ff */
[----:B------:R-:W-:Y:S01]  /*13e0*/  SHF.L.U32 R3, R3, 0x10, RZ ;  /* 0x0000001003037819 */ /* 0x000fe200000006ff */
[----:B------:R-:W-:Y:S01]  /*13f0*/  FADD.FTZ R6, R6, R119 ;  /* 0x0000007706067221 */ /* 0x000fe20000010000 */
[----:B------:R-:W-:Y:S01]  /*1400*/  FFMA.FTZ R4, R119, R119, R4 ;  /* 0x0000007777047223 */ /* 0x000fe20000010004 */
[----:B------:R-:W-:Y:S01]  /*1410*/  STL [R1+0x94], R10 ;  /* 0x0000940a01007387 */ /* 0x000fe20000100800 */
[----:B------:R-:W-:Y:S01]  /*1420*/  IADD3 R23, R27, 0x16800, RZ ;  /* 0x000168001b177810 */ /* 0x000fe20007ffe0ff */
[--C-:B------:R-:W-:Y:S02]  /*1430*/  FADD.FTZ R6, R6, R3.reuse ;  /* 0x0000000306067221 */ /* 0x100fe40000010000 */
[----:B------:R-:W-:Y:S01]  /*1440*/  STL [R1+0x90], R9 ;  /* 0x0000900901007387 */ /* 0x000fe20000100800 */
[----:B------:R-:W-:Y:S01]  /*1450*/  FFMA.FTZ R4, R3, R3, R4 ;  /* 0x0000000303047223 */ /* 0x000fe20000010004 */
[----:B------:R-:W-:Y:S02]  /*1460*/  PRMT R3, R41, 0x7632, R3 ;  /* 0x0000763229037816 */ /* 0x000fe40000000003 */
[----:B------:R-:W-:Y:S04]  /*1470*/  STL [R1+0x14c], R8 ;  /* 0x00014c0801007387 */ /* 0x000fe80000100800 */
[----:B------:R0:W-:Y:S01]  /*1480*/  STL [R1+0x160], R7 ;  /* 0x0001600701007387 */ /* 0x0001e20000100800 */
[----:B------:R-:W-:Y:S01]  /*1490*/  IADD3 R23, P1, R23, R16, RZ ;  /* 0x0000001017177210 */ /* 0x000fe20007f3e0ff */
[----:B------:R-:W-:-:S02]  /*14a0*/  VIADD R5, R27, 0x17700 ;  /* 0x000177001b057836 */ /* 0x000fc40000000000 */
[----:B------:R-:W-:Y:S01]  /*14b0*/  IMAD.U32 R3, R3, 0x10000, RZ ;  /* 0x0001000003037824 */ /* 0x000fe200078e00ff */
[----:B0-----:R-:W-:Y:S02]  /*14c0*/  SHF.L.U32 R7, R41, 0x10, RZ ;  /* 0x0000001029077819 */ /* 0x001fe400000006ff */
[----:B------:R-:W-:-:S03]  /*14d0*/  IADD3.X R8, RZ, R2, RZ, P1, !PT ;  /* 0x00000002ff087210 */ /* 0x000fc60000ffe4ff */
[----:B------:R-:W-:Y:S01]  /*14e0*/  FADD.FTZ R6, R6, R7 ;  /* 0x0000000706067221 */ /* 0x000fe20000010000 */
[----:B------:R-:W-:Y:S01]  /*14f0*/  FFMA.FTZ R4, R7, R7, R4 ;  /* 0x0000000707047223 */ /* 0x000fe20000010004 */
[----:B------:R0:W-:Y:S01]  /*1500*/  STL [R1+0x8c], R7 ;  /* 0x00008c0701007387 */ /* 0x0001e20000100800 */
[----:B------:R-:W-:Y:S02]  /*1510*/  LEA R76, P0, R23, UR12, 0x1 ;  /* 0x0000000c174c7c11 */ /* 0x000fe4000f8008ff */
[----:B------:R-:W-:Y:S01]  /*1520*/  IADD3 R22, P1, R5, R16, RZ ;  /* 0x0000001005167210 */ /* 0x000fe20007f3e0ff */
[--C-:B------:R-:W-:Y:S01]  /*1530*/  FADD.FTZ R5, R6, R3.reuse ;  /* 0x0000000306057221 */ /* 0x100fe20000010000 */
[C---:B------:R-:W-:Y:S02]  /*1540*/  SHF.L.U32 R118, R42.reuse, 0x10, RZ ;  /* 0x000000102a767819 */ /* 0x040fe400000006ff */
[----:B------:R-:W-:Y:S01]  /*1550*/  LEA.HI.X R77, R23, UR13, R8, 0x1, P0 ;  /* 0x0000000d174d7c11 */ /* 0x000fe200080f0c08 */
[----:B0-----:R-:W-:Y:S01]  /*1560*/  FFMA.FTZ R7, R3, R3, R4 ;  /* 0x0000000303077223 */ /* 0x001fe20000010004 */
[----:B------:R-:W-:-:S02]  /*1570*/  PRMT R3, R42, 0x7632, R3 ;  /* 0x000076322a037816 */ /* 0x000fc40000000003 */
[----:B------:R-:W-:Y:S02]  /*1580*/  IADD3.X R6, RZ, R2, RZ, P1, !PT ;  /* 0x00000002ff067210 */ /* 0x000fe40000ffe4ff */
[----:B------:R-:W-:Y:S01]  /*1590*/  LEA R78, P0, R22, UR12, 0x1 ;  /* 0x0000000c164e7c11 */ /* 0x000fe2000f8008ff */
[----:B------:R-:W-:Y:S02]  /*15a0*/  IMAD.U32 R4, R3, 0x10000, RZ ;  /* 0x0001000003047824 */ /* 0x000fe400078e00ff */
[----:B------:R-:W-:Y:S01]  /*15b0*/  FADD.FTZ R5, R5, R118 ;  /* 0x0000007605057221 */ /* 0x000fe20000010000 */
[----:B------:R-:W-:Y:S01]  /*15c0*/  STL [R1+0x168], R8 ;  /* 0x0001680801007387 */ /* 0x000fe20000100800 */
[----:B------:R-:W-:Y:S01]  /*15d0*/  FFMA.FTZ R7, R118, R118, R7 ;  /* 0x0000007676077223 */ /* 0x000fe20000010007 */
[----:B------:R-:W-:Y:S02]  /*15e0*/  LEA.HI.X R79, R22, UR13, R6, 0x1, P0 ;  /* 0x0000000d164f7c11 */ /* 0x000fe400080f0c06 */
[----:B------:R0:W-:Y:S01]  /*15f0*/  STL [R1+0x174], R6 ;  /* 0x0001740601007387 */ /* 0x0001e20000100800 */
[----:B------:R-:W-:Y:S01]  /*1600*/  PRMT R3, R43, 0x7632, R3 ;  /* 0x000076322b037816 */ /* 0x000fe20000000003 */
[----:B------:R-:W-:Y:S01]  /*1610*/  FADD.FTZ R5, R5, R4 ;  /* 0x0000000405057221 */ /* 0x000fe20000010000 */
[----:B------:R-:W-:Y:S01]  /*1620*/  IADD3 R21, R27, 0x18600, RZ ;  /* 0x000186001b157810 */ /* 0x000fe20007ffe0ff */
[----:B------:R-:W-:Y:S01]  /*1630*/  FFMA.FTZ R7, R4, R4, R7 ;  /* 0x0000000404077223 */ /* 0x000fe20000010007 */
[----:B------:R-:W-:Y:S01]  /*1640*/  SHF.L.U32 R117, R44, 0x10, RZ ;  /* 0x000000102c757819 */ /* 0x000fe200000006ff */
[----:B------:R-:W-:Y:S01]  /*1650*/  IMAD.U32 R9, R45, 0x10000, RZ ;  /* 0x000100002d097824 */ /* 0x000fe200078e00ff */
[C---:B------:R-:W-:Y:S01]  /*1660*/  IADD3 R19, R27.reuse, 0x1a400, RZ ;  /* 0x0001a4001b137810 */ /* 0x040fe20007ffe0ff */
[----:B------:R-:W-:Y:S01]  /*1670*/  IMAD.U32 R116, R46, 0x10000, RZ ;  /* 0x000100002e747824 */ /* 0x000fe200078e00ff */
[----:B------:R-:W-:Y:S01]  /*1680*/  IADD3 R18, R27, 0x1b300, RZ ;  /* 0x0001b3001b127810 */ /* 0x000fe20007ffe0ff */
[----:B------:R-:W4:Y:S01]  /*1690*/  LDG.E.64.CONSTANT R76, desc[UR14][R76.64] ;  /* 0x0000000e4c4c7981 */ /* 0x000f22000c1e9b00 */
[----:B0-----:R-:W-:Y:S01]  /*16a0*/  SHF.L.U32 R6, R43, 0x10, RZ ;  /* 0x000000102b067819 */ /* 0x001fe200000006ff */
[----:B------:R-:W-:Y:S01]  /*16b0*/  IMAD.U32 R4, R3, 0x10000, RZ ;  /* 0x0001000003047824 */ /* 0x000fe200078e00ff */
[----:B------:R-:W-:Y:S01]  /*16c0*/  IADD3 R21, P0, R21, R16, RZ ;  /* 0x0000001015157210 */ /* 0x000fe20007f1e0ff */
[----:B------:R-:W4:Y:S01]  /*16d0*/  LDG.E.64.CONSTANT R78, desc[UR14][R78.64] ;  /* 0x0000000e4e4e7981 */ /* 0x000f22000c1e9b00 */
[----:B------:R-:W-:Y:S01]  /*16e0*/  PRMT R3, R44, 0x7632, R3 ;  /* 0x000076322c037816 */ /* 0x000fe20000000003 */
[----:B------:R-:W-:Y:S01]  /*16f0*/  FADD.FTZ R5, R5, R6 ;  /* 0x0000000605057221 */ /* 0x000fe20000010000 */
[----:B------:R-:W-:Y:S01]  /*1700*/  FFMA.FTZ R7, R6, R6, R7 ;  /* 0x0000000606077223 */ /* 0x000fe20000010007 */
[----:B------:R0:W-:Y:S01]  /*1710*/  STL [R1+0x88], R6 ;  /* 0x0000880601007387 */ /* 0x0001e20000100800 */
[----:B------:R-:W-:-:S02]  /*1720*/  IADD3.X R8, RZ, R2, RZ, P0, !PT ;  /* 0x00000002ff087210 */ /* 0x000fc400007fe4ff */
[----:B------:R-:W-:Y:S01]  /*1730*/  LEA R80, P0, R21, UR12, 0x1 ;  /* 0x0000000c15507c11 */ /* 0x000fe2000f8008ff */
[----:B0-----:R-:W-:Y:S01]  /*1740*/  FADD.FTZ R6, R5, R4 ;  /* 0x0000000405067221 */ /* 0x001fe20000010000 */
[----:B------:R-:W-:Y:S01]  /*1750*/  FFMA.FTZ R4, R4, R4, R7 ;  /* 0x0000000404047223 */ /* 0x000fe20000010007 */
[----:B------:R-:W-:Y:S01]  /*1760*/  IMAD.U32 R7, R3, 0x10000, RZ ;  /* 0x0001000003077824 */ /* 0x000fe200078e00ff */
[----:B------:R-:W-:Y:S01]  /*1770*/  IADD3 R3, R27, 0x19500, RZ ;  /* 0x000195001b037810 */ /* 0x000fe20007ffe0ff */
[----:B------:R-:W-:Y:S01]  /*1780*/  FADD.FTZ R5, R6, R117 ;  /* 0x0000007506057221 */ /* 0x000fe20000010000 */
[----:B------:R-:W-:Y:S01]  /*1790*/  FFMA.FTZ R4, R117, R117, R4 ;  /* 0x0000007575047223 */ /* 0x000fe20000010004 */
[----:B------:R-:W-:Y:S02]  /*17a0*/  LEA.HI.X R81, R21, UR13, R8, 0x1, P0 ;  /* 0x0000000d15517c11 */ /* 0x000fe400080f0c08 */
[----:B------:R-:W-:Y:S01]  /*17b0*/  IADD3 R20, P0, R3, R16, RZ ;  /* 0x0000001003147210 */ /* 0x000fe20007f1e0ff */
[----:B------:R-:W-:Y:S01]  /*17c0*/  FADD.FTZ R5, R5, R7 ;  /* 0x0000000705057221 */ /* 0x000fe20000010000 */
[----:B------:R-:W-:Y:S01]  /*17d0*/  PRMT R3, R45, 0x7632, R3 ;  /* 0x000076322d037816 */ /* 0x000fe20000000003 */
[----:B------:R-:W-:Y:S01]  /*17e0*/  FFMA.FTZ R4, R7, R7, R4 ;  /* 0x0000000707047223 */ /* 0x000fe20000010004 */
[----:B------:R0:W-:Y:S01]  /*17f0*/  STL [R1+0x180], R8 ;  /* 0x0001800801007387 */ /* 0x0001e20000100800 */
[----:B------:R-:W-:Y:S01]  /*1800*/  FADD.FTZ R5, R5, R9 ;  /* 0x0000000905057221 */ /* 0x000fe20000010000 */
[----:B------:R-:W-:Y:S01]  /*1810*/  SHF.L.U32 R3, R3, 0x10, RZ ;  /* 0x0000001003037819 */ /* 0x000fe200000006ff */
[----:B------:R-:W-:Y:S01]  /*1820*/  FFMA.FTZ R4, R9, R9, R4 ;  /* 0x0000000909047223 */ /* 0x000fe20000010004 */
[----:B------:R-:W-:Y:S01]  /*1830*/  PRMT R6, R46, 0x7632, R6 ;  /* 0x000076322e067816 */ /* 0x000fe20000000006 */
[----:B------:R-:W4:Y:S01]  /*1840*/  LDG.E.64.CONSTANT R80, desc[UR14][R80.64] ;  /* 0x0000000e50507981 */ /* 0x000f22000c1e9b00 */
[----:B0-----:R-:W-:-:S02]  /*1850*/  IADD3.X R8, RZ, R2, RZ, P0, !PT ;  /* 0x00000002ff087210 */ /* 0x001fc400007fe4ff */
[C---:B------:R-:W-:Y:S01]  /*1860*/  LEA R82, P0, R20.reuse, UR12, 0x1 ;  /* 0x0000000c14527c11 */ /* 0x040fe2000f8008ff */
[----:B------:R-:W-:Y:S01]  /*1870*/  FADD.FTZ R5, R5, R3 ;  /* 0x0000000305057221 */ /* 0x000fe20000010000 */
[----:B------:R-:W-:Y:S02]  /*1880*/  FFMA.FTZ R3, R3, R3, R4 ;  /* 0x0000000303037223 */ /* 0x000fe40000010004 */
[----:B------:R-:W-:Y:S02]  /*1890*/  LEA.HI.X R83, R20, UR13, R8, 0x1, P0 ;  /* 0x0000000d14537c11 */ /* 0x000fe400080f0c08 */
[----:B------:R-:W-:Y:S01]  /*18a0*/  IADD3 R19, P0, R19, R16, RZ ;  /* 0x0000001013137210 */ /* 0x000fe20007f1e0ff */
[----:B------:R-:W-:Y:S01]  /*18b0*/  FADD.FTZ R5, R5, R116 ;  /* 0x0000007405057221 */ /* 0x000fe20000010000 */
[----:B------:R-:W-:Y:S01]  /*18c0*/  SHF.L.U32 R6, R6, 0x10, RZ ;  /* 0x0000001006067819 */ /* 0x000fe200000006ff */
[----:B------:R-:W-:Y:S01]  /*18d0*/  FFMA.FTZ R3, R116, R116, R3 ;  /* 0x0000007474037223 */ /* 0x000fe20000010003 */
[----:B------:R-:W-:Y:S01]  /*18e0*/  STL [R1+0x84], R9 ;  /* 0x0000840901007387 */ /* 0x000fe20000100800 */
[----:B------:R-:W-:Y:S01]  /*18f0*/  IMAD.X R7, RZ, RZ, R2, P0 ;  /* 0x000000ffff077224 */ /* 0x000fe200000e0602 */
[----:B------:R-:W-:Y:S01]  /*1900*/  PRMT R4, R47, 0x7632, R4 ;  /* 0x000076322f047816 */ /* 0x000fe20000000004 */
[----:B------:R-:W-:Y:S01]  /*1910*/  FADD.FTZ R5, R5, R6 ;  /* 0x0000000605057221 */ /* 0x000fe20000010000 */
[----:B------:R0:W-:Y:S01]  /*1920*/  STL [R1+0x18c], R8 ;  /* 0x00018c0801007387 */ /* 0x0001e20000100800 */
[----:B------:R-:W-:Y:S01]  /*1930*/  LEA R84, P0, R19, UR12, 0x1 ;  /* 0x0000000c13547c11 */ /* 0x000fe2000f8008ff */
[----:B------:R-:W-:Y:S01]  /*1940*/  FFMA.FTZ R6, R6, R6, R3 ;  /* 0x0000000606067223 */ /* 0x000fe20000010003 */
[----:B------:R-:W-:Y:S01]  /*1950*/  IADD3 R17, R27, 0x1c200, RZ ;  /* 0x0001c2001b117810 */ /* 0x000fe20007ffe0ff */
[----:B------:R-:W4:Y:S01]  /*1960*/  LDG.E.64.CONSTANT R82, desc[UR14][R82.64] ;  /* 0x0000000e52527981 */ /* 0x000f22000c1e9b00 */
[----:B------:R-:W-:-:S02]  /*1970*/  IADD3 R18, P1, R18, R16, RZ ;  /* 0x0000001012127210 */ /* 0x000fc40007f3e0ff */
[----:B------:R-:W-:Y:S01]  /*1980*/  IADD3 R3, R27, 0x1d100, RZ ;  /* 0x0001d1001b037810 */ /* 0x000fe20007ffe0ff */
[----:B0-----:R-:W-:Y:S01]  /*1990*/  IMAD.U32 R8, R47, 0x10000, RZ ;  /* 0x000100002f087824 */ /* 0x001fe200078e00ff */
[----:B------:R-:W-:Y:S01]  /*19a0*/  SHF.L.U32 R4, R4, 0x10, RZ ;  /* 0x0000001004047819 */ /* 0x000fe200000006ff */
[----:B------:R0:W-:Y:S01]  /*19b0*/  STL [R1+0x198], R7 ;  /* 0x0001980701007387 */ /* 0x0001e20000100800 */
[----:B------:R-:W-:Y:S01]  /*19c0*/  LEA.HI.X R85, R19, UR13, R7, 0x1, P0 ;  /* 0x0000000d13557c11 */ /* 0x000fe200080f0c07 */
[----:B------:R-:W-:Y:S01]  /*19d0*/  FADD.FTZ R5, R5, R8 ;  /* 0x0000000805057221 */ /* 0x000fe20000010000 */
[----:B------:R-:W-:Y:S01]  /*19e0*/  IADD3 R17, P2, R17, R16, RZ ;  /* 0x0000001011117210 */ /* 0x000fe20007f5e0ff */
[----:B------:R-:W-:Y:S01]  /*19f0*/  FFMA.FTZ R6, R8, R8, R6 ;  /* 0x0000000808067223 */ /* 0x000fe20000010006 */
[----:B------:R-:W-:Y:S01]  /*1a00*/  SHF.L.U32 R115, R48, 0x10, RZ ;  /* 0x0000001030737819 */ /* 0x000fe200000006ff */
[----:B------:R-:W-:Y:S01]  /*1a10*/  FADD.FTZ R5, R5, R4 ;  /* 0x0000000405057221 */ /* 0x000fe20000010000 */
[----:B0-----:R-:W-:Y:S01]  /*1a20*/  IADD3.X R7, RZ, R2, RZ, P1, !PT ;  /* 0x00000002ff077210 */ /* 0x001fe20000ffe4ff */
[----:B------:R0:W-:Y:S01]  /*1a30*/  STL [R1+0x80], R8 ;  /* 0x0000800801007387 */ /* 0x0001e20000100800 */
[----:B------:R-:W-:-:S02]  /*1a40*/  IADD3 R16, P1, R3, R16, RZ ;  /* 0x0000001003107210 */ /* 0x000fc40007f3e0ff */
[----:B------:R-:W-:Y:S01]  /*1a50*/  PRMT R3, R48, 0x7632, R3 ;  /* 0x0000763230037816 */ /* 0x000fe20000000003 */
[----:B------:R-:W-:Y:S01]  /*1a60*/  FFMA.FTZ R4, R4, R4, R6 ;  /* 0x0000000404047223 */ /* 0x000fe20000010006 */
[C---:B------:R-:W-:Y:S01]  /*1a70*/  LEA R86, P0, R18.reuse, UR12, 0x1 ;  /* 0x0000000c12567c11 */ /* 0x040fe2000f8008ff */
[----:B------:R-:W-:Y:S01]  /*1a80*/  FADD.FTZ R5, R5, R115 ;  /* 0x0000007305057221 */ /* 0x000fe20000010000 */
[----:B------:R-:W-:Y:S01]  /*1a90*/  SHF.L.U32 R3, R3, 0x10, RZ ;  /* 0x0000001003037819 */ /* 0x000fe200000006ff */
[----:B------:R-:W-:Y:S01]  /*1aa0*/  FFMA.FTZ R4, R115, R115, R4 ;  /* 0x0000007373047223 */ /* 0x000fe20000010004 */
[----:B------:R1:W-:Y:S01]  /*1ab0*/  STL [R1+0x1a8], R7 ;  /* 0x0001a80701007387 */ /* 0x0003e20000100800 */
[----:B------:R-:W-:Y:S02]  /*1ac0*/  LEA.HI.X R87, R18, UR13, R7, 0x1, P0 ;  /* 0x0000000d12577c11 */ /* 0x000fe400080f0c07 */
[----:B------:R-:W-:Y:S01]  /*1ad0*/  PRMT R6, R49, 0x7632, R6 ;  /* 0x0000763231067816 */ /* 0x000fe20000000006 */
[----:B------:R-:W-:Y:S01]  /*1ae0*/  FADD.FTZ R5, R5, R3 ;  /* 0x0000000305057221 */ /* 0x000fe20000010000 */
[----:B------:R-:W-:Y:S01]  /*1af0*/  FFMA.FTZ R3, R3, R3, R4 ;  /* 0x0000000303037223 */ /* 0x000fe20000010004 */
[----:B------:R-:W-:Y:S01]  /*1b00*/  SHF.L.U32 R114, R50, 0x10, RZ ;  /* 0x0000001032727819 */ /* 0x000fe200000006ff */
[----:B0-----:R-:W-:Y:S01]  /*1b10*/  IMAD.X R8, RZ, RZ, R2, P2 ;  /* 0x000000ffff087224 */ /* 0x001fe200010e0602 */
[----:B------:R-:W-:Y:S01]  /*1b20*/  SHF.L.U32 R113, R52, 0x10, RZ ;  /* 0x0000001034717819 */ /* 0x000fe200000006ff */
[----:B------:R-:W4:Y:S01]  /*1b30*/  LDG.E.64.CONSTANT R84, desc[UR14][R84.64] ;  /* 0x0000000e54547981 */ /* 0x000f22000c1e9b00 */
[----:B-1----:R-:W-:Y:S01]  /*1b40*/  IMAD.U32 R7, R49, 0x10000, RZ ;  /* 0x0001000031077824 */ /* 0x002fe200078e00ff */
[----:B------:R-:W-:-:S02]  /*1b50*/  SHF.L.U32 R6, R6, 0x10, RZ ;  /* 0x0000001006067819 */ /* 0x000fc400000006ff */
[----:B------:R-:W-:Y:S01]  /*1b60*/  LEA R88, P0, R17, UR12, 0x1 ;  /* 0x0000000c11587c11 */ /* 0x000fe2000f8008ff */
[----:B------:R-:W-:Y:S01]  /*1b70*/  FADD.FTZ R5, R5, R7 ;  /* 0x0000000705057221 */ /* 0x000fe20000010000 */
[----:B------:R-:W-:Y:S01]  /*1b80*/  FFMA.FTZ R3, R7, R7, R3 ;  /* 0x0000000707037223 */ /* 0x000fe20000010003 */
[----:B------:R-:W-:Y:S01]  /*1b90*/  PRMT R4, R50, 0x7632, R4 ;  /* 0x0000763232047816 */ /* 0x000fe20000000004 */
[----:B------:R-:W4:Y:S01]  /*1ba0*/  LDG.E.64.CONSTANT R86, desc[UR14][R86.64] ;  /* 0x0000000e56567981 */ /* 0x000f22000c1e9b00 */
[----:B------:R-:W-:Y:S01]  /*1bb0*/  FADD.FTZ R5, R5, R6 ;  /* 0x0000000605057221 */ /* 0x000fe20000010000 */
[--C-:B------:R-:W-:Y:S02]  /*1bc0*/  FFMA.FTZ R6, R6, R6, R3.reuse ;  /* 0x0000000606067223 */ /* 0x100fe40000010003 */
[----:B------:R-:W-:Y:S02]  /*1bd0*/  IMAD.U32 R4, R4, 0x10000, RZ ;  /* 0x0001000004047824 */ /* 0x000fe400078e00ff */
[----:B------:R-:W-:Y:S01]  /*1be0*/  FADD.FTZ R5, R5, R114 ;  /* 0x0000007205057221 */ /* 0x000fe20000010000 */
[----:B------:R-:W-:Y:S01]  /*1bf0*/  FFMA.FTZ R6, R114, R114, R6 ;  /* 0x0000007272067223 */ /* 0x000fe20000010006 */
[----:B------:R0:W-:Y:S01]  /*1c00*/  STL [R1+0x1a0], R8 ;  /* 0x0001a00801007387 */ /* 0x0001e20000100800 */
[----:B------:R-:W-:Y:S01]  /*1c10*/  LEA.HI.X R89, R17, UR13, R8, 0x1, P0 ;  /* 0x0000000d11597c11 */ /* 0x000fe200080f0c08 */
[----:B------:R-:W-:Y:S01]  /*1c20*/  FADD.FTZ R5, R5, R4 ;  /* 0x0000000405057221 */ /* 0x000fe20000010000 */
[C---:B------:R-:W-:Y:S01]  /*1c30*/  PRMT R3, R51.reuse, 0x7632, R3 ;  /* 0x0000763233037816 */ /* 0x040fe20000000003 */
[----:B------:R-:W-:Y:S01]  /*1c40*/  FFMA.FTZ R4, R4, R4, R6 ;  /* 0x0000000404047223 */ /* 0x000fe20000010006 */
[----:B------:R1:W-:Y:S01]  /*1c50*/  STL [R1+0x7c], R7 ;  /* 0x00007c0701007387 */ /* 0x0003e20000100800 */
[----:B0-----:R-:W-:-:S02]  /*1c60*/  SHF.L.U32 R8, R51, 0x10, RZ ;  /* 0x0000001033087819 */ /* 0x001fc400000006ff */
[----:B------:R-:W-:Y:S01]  /*1c70*/  IMAD.U32 R3, R3, 0x10000, RZ ;  /* 0x0001000003037824 */ /* 0x000fe200078e00ff */
[----:B------:R-:W-:Y:S01]  /*1c80*/  SHF.L.U32 R112, R54, 0x10, RZ ;  /* 0x0000001036707819 */ /* 0x000fe200000006ff */
[----:B------:R-:W4:Y:S01]  /*1c90*/  LDG.E.64.CONSTANT R88, desc[UR14][R88.64] ;  /* 0x0000000e58587981 */ /* 0x000f22000c1e9b00 */
[----:B-1----:R-:W-:Y:S01]  /*1ca0*/  IADD3.X R7, RZ, R2, RZ, P1, !PT ;  /* 0x00000002ff077210 */ /* 0x002fe20000ffe4ff */
        /* <DEDUP_REMOVED lines=11> */
[----:B------:R-:W-:-:S03]  /*1d60*/  FFMA.FTZ R5, R5, R5, R3 ;  /* 0x0000000505057223 */ /* 0x000fc60000010003 */
[----:B------:R-:W-:Y:S02]  /*1d70*/  IMAD.U32 R4, R4, 0x10000, RZ ;  /* 0x0001000004047824 */ /* 0x000fe400078e00ff */
[----:B------:R-:W-:Y:S01]  /*1d80*/  FADD.FTZ R2, R2, R6 ;  /* 0x0000000602027221 */ /* 0x000fe20000010000 */
[----:B------:R-:W-:Y:S01]  /*1d90*/  FFMA.FTZ R5, R6, R6, R5 ;  /* 0x0000000606057223 */ /* 0x000fe20000010005 */
[----:B------:R-:W-:Y:S02]  /*1da0*/  PRMT R3, R54, 0x7632, R3 ;  /* 0x0000763236037816 */ /* 0x000fe40000000003 */
[----:B------:R-:W-:Y:S01]  /*1db0*/  FADD.FTZ R2, R2, R4 ;  /* 0x0000000402027221 */ /* 0x000fe20000010000 */
[----:B------:R-:W-:Y:S01]  /*1dc0*/  FFMA.FTZ R4, R4, R4, R5 ;  /* 0x0000000404047223 */ /* 0x000fe20000010005 */
[----:B------:R-:W-:Y:S01]  /*1dd0*/  SHF.L.U32 R3, R3, 0x10, RZ ;  /* 0x0000001003037819 */ /* 0x000fe200000006ff */
[----:B------:R-:W-:Y:S01]  /*1de0*/  STL [R1+0x78], R8 ;  /* 0x0000780801007387 */ /* 0x000fe20000100800 */
[----:B------:R-:W-:Y:S01]  /*1df0*/  FADD.FTZ R2, R2, R112 ;  /* 0x0000007002027221 */ /* 0x000fe20000010000 */
[----:B------:R-:W-:-:S02]  /*1e00*/  FFMA.FTZ R4, R112, R112, R4 ;  /* 0x0000007070047223 */ /* 0x000fc40000010004 */
[----:B------:R-:W-:Y:S01]  /*1e10*/  STL [R1+0x1b4], R7 ;  /* 0x0001b40701007387 */ /* 0x000fe20000100800 */
[----:B------:R-:W-:Y:S01]  /*1e20*/  PRMT R5, R55, 0x7632, R5 ;  /* 0x0000763237057816 */ /* 0x000fe20000000005 */
[----:B------:R-:W-:Y:S02]  /*1e30*/  FADD.FTZ R2, R2, R3 ;  /* 0x0000000302027221 */ /* 0x000fe40000010000 */
[----:B------:R0:W-:Y:S01]  /*1e40*/  STL [R1+0x74], R6 ;  /* 0x0000740601007387 */ /* 0x0001e20000100800 */
[----:B------:R-:W-:Y:S01]  /*1e50*/  FFMA.FTZ R3, R3, R3, R4 ;  /* 0x0000000303037223 */ /* 0x000fe20000010004 */
[----:B------:R-:W-:Y:S01]  /*1e60*/  IMAD.U32 R5, R5, 0x10000, RZ ;  /* 0x0001000005057824 */ /* 0x000fe200078e00ff */
[----:B0-----:R-:W-:Y:S02]  /*1e70*/  SHF.L.U32 R6, R55, 0x10, RZ ;  /* 0x0000001037067819 */ /* 0x001fe400000006ff */
[----:B------:R-:W-:-:S03]  /*1e80*/  SHF.L.U32 R110, R56, 0x10, RZ ;  /* 0x00000010386e7819 */ /* 0x000fc600000006ff */
        /* <DEDUP_REMOVED lines=8> */
[----:B------:R0:W-:Y:S01]  /*1f10*/  STL [R1+0x70], R6 ;  /* 0x0000700601007387 */ /* 0x0001e20000100800 */
[C---:B------:R-:W-:Y:S01]  /*1f20*/  PRMT R3, R57.reuse, 0x7632, R3 ;  /* 0x0000763239037816 */ /* 0x040fe20000000003 */
[----:B------:R-:W-:Y:S01]  /*1f30*/  FADD.FTZ R2, R2, R4 ;  /* 0x0000000402027221 */ /* 0x000fe20000010000 */
[----:B------:R-:W-:Y:S01]  /*1f40*/  FFMA.FTZ R4, R4, R4, R5 ;  /* 0x0000000404047223 */ /* 0x000fe20000010005 */
[----:B0-----:R-:W-:-:S02]  /*1f50*/  SHF.L.U32 R6, R57, 0x10, RZ ;  /* 0x0000001039067819 */ /* 0x001fc400000006ff */
[----:B------:R-:W-:Y:S01]  /*1f60*/  IMAD.U32 R3, R3, 0x10000, RZ ;  /* 0x0001000003037824 */ /* 0x000fe200078e00ff */
[----:B--2---:R-:W-:Y:S02]  /*1f70*/  SHF.L.U32 R109, R58, 0x10, RZ ;  /* 0x000000103a6d7819 */ /* 0x004fe400000006ff */
[----:B------:R-:W-:Y:S01]  /*1f80*/  FADD.FTZ R2, R2, R6 ;  /* 0x0000000602027221 */ /* 0x000fe20000010000 */
[----:B------:R-:W-:Y:S01]  /*1f90*/  FFMA.FTZ R4, R6, R6, R4 ;  /* 0x0000000606047223 */ /* 0x000fe20000010004 */
[----:B------:R-:W-:Y:S02]  /*1fa0*/  PRMT R5, R58, 0x7632, R5 ;  /* 0x000076323a057816 */ /* 0x000fe40000000005 */
        /* <DEDUP_REMOVED lines=8> */
[----:B------:R-:W-:Y:S01]  /*2030*/  FFMA.FTZ R5, R5, R5, R3 ;  /* 0x0000000505057223 */ /* 0x000fe20000010003 */
[----:B0-----:R-:W-:-:S02]  /*2040*/  SHF.L.U32 R6, R59, 0x10, RZ ;  /* 0x000000103b067819 */ /* 0x001fc400000006ff */
[----:B------:R-:W-:Y:S01]  /*2050*/  IMAD.U32 R4, R4, 0x10000, RZ ;  /* 0x0001000004047824 */ /* 0x000fe200078e00ff */
[----:B---3--:R-:W-:Y:S02]  /*2060*/  SHF.L.U32 R108, R60, 0x10, RZ ;  /* 0x000000103c6c7819 */ /* 0x008fe400000006ff */
        /* <DEDUP_REMOVED lines=14> */
[----:B----4-:R-:W-:Y:S02]  /*2150*/  SHF.L.U32 R107, R62, 0x10, RZ ;  /* 0x000000103e6b7819 */ /* 0x010fe400000006ff */
        /* <DEDUP_REMOVED lines=14> */
[----:B------:R-:W-:Y:S02]  /*2240*/  SHF.L.U32 R106, R64, 0x10, RZ ;  /* 0x00000010406a7819 */ /* 0x000fe400000006ff */
        /* <DEDUP_REMOVED lines=48> */
[----:B------:R-:W-:Y:S01]  /*2550*/  LEA R90, P0, R16, UR12, 0x1 ;  /* 0x0000000c105a7c11 */ /* 0x000fe2000f8008ff */
[----:B------:R-:W-:Y:S01]  /*2560*/  FADD.FTZ R2, R2, R3 ;  /* 0x0000000302027221 */ /* 0x000fe20000010000 */
[----:B------:R-:W-:Y:S01]  /*2570*/  FFMA.FTZ R3, R3, R3, R4 ;  /* 0x0000000303037223 */ /* 0x000fe20000010004 */
[----:B------:R-:W-:-:S02]  /*2580*/  SHF.L.U32 R5, R5, 0x10, RZ ;  /* 0x0000001005057819 */ /* 0x000fc400000006ff */
[----:B------:R-:W-:Y:S01]  /*2590*/  LEA.HI.X R91, R16, UR13, R7, 0x1, P0 ;  /* 0x0000000d105b7c11 */ /* 0x000fe200080f0c07 */
[----:B------:R-:W-:Y:S01]  /*25a0*/  FADD.FTZ R2, R2, R103 ;  /* 0x0000006702027221 */ /* 0x000fe20000010000 */
[----:B------:R-:W-:Y:S01]  /*25b0*/  FFMA.FTZ R3, R103, R103, R3 ;  /* 0x0000006767037223 */ /* 0x000fe20000010003 */
[----:B------:R0:W-:Y:S01]  /*25c0*/  STL [R1+0x24], R6 ;  /* 0x0000240601007387 */ /* 0x0001e20000100800 */
[----:B------:R-:W-:Y:S01]  /*25d0*/  PRMT R4, R71, 0x7632, R4 ;  /* 0x0000763247047816 */ /* 0x000fe20000000004 */
[----:B------:R-:W-:Y:S01]  /*25e0*/  FADD.FTZ R2, R2, R5 ;  /* 0x0000000502027221 */ /* 0x000fe20000010000 */
[----:B------:R-:W-:Y:S01]  /*25f0*/  FFMA.FTZ R5, R5, R5, R3 ;  /* 0x0000000505057223 */ /* 0x000fe20000010003 */
[----:B------:R-:W2:Y:S01]  /*2600*/  LDG.E.64.CONSTANT R90, desc[UR14][R90.64] ;  /* 0x0000000e5a5a7981 */ /* 0x000ea2000c1e9b00 */
[----:B0-----:R-:W-:Y:S01]  /*2610*/  SHF.L.U32 R6, R71, 0x10, RZ ;  /* 0x0000001047067819 */ /* 0x001fe200000006ff */
[----:B------:R-:W-:Y:S01]  /*2620*/  IMAD.U32 R4, R4, 0x10000, RZ ;  /* 0x0001000004047824 */ /* 0x000fe200078e00ff */
        /* <DEDUP_REMOVED lines=12> */
[----:B0-----:R-:W-:-:S05]  /*26f0*/  SHF.L.U32 R6, R73, 0x10, RZ ;  /* 0x0000001049067819 */ /* 0x001fca00000006ff */
[----:B------:R0:W-:Y:S01]  /*2700*/  STL [R1+0x1c], R6 ;  /* 0x00001c0601007387 */ /* 0x0001e20000100800 */
[----:B------:R-:W-:Y:S01]  /*2710*/  FADD.FTZ R2, R2, R6 ;  /* 0x0000000602027221 */ /* 0x000fe20000010000 */
[----:B------:R-:W-:Y:S01]  /*2720*/  FFMA.FTZ R3, R6, R6, R3 ;  /* 0x0000000606037223 */ /* 0x000fe20000010003 */
[----:B0-----:R-:W-:-:S05]  /*2730*/  SHF.L.U32 R6, R75, 0x10, RZ ;  /* 0x000000104b067819 */ /* 0x001fca00000006ff */
[----:B------:R0:W-:Y:S04]  /*2740*/  STL [R1+0x18], R6 ;  /* 0x0000180601007387 */ /* 0x0001e80000100800 */
[----:B------:R-:W3:Y:S01]  /*2750*/  LDL R98, [R1+0x1d0] ;  /* 0x0001d00001627983 */ /* 0x000ee20000100800 */
[----:B------:R-:W-:Y:S02]  /*2760*/  PRMT R5, R73, 0x7632, R5 ;  /* 0x0000763249057816 */ /* 0x000fe40000000005 */
[----:B------:R-:W-:-:S03]  /*2770*/  SHF.L.U32 R101, R74, 0x10, RZ ;  /* 0x000000104a657819 */ /* 0x000fc600000006ff */
[----:B------:R-:W-:Y:S01]  /*2780*/  IMAD.U32 R5, R5, 0x10000, RZ ;  /* 0x0001000005057824 */ /* 0x000fe200078e00ff */
[----:B------:R-:W-:-:S03]  /*2790*/  PRMT R4, R74, 0x7632, R4 ;  /* 0x000076324a047816 */ /* 0x000fc60000000004 */
[----:B------:R-:W-:Y:S01]  /*27a0*/  FADD.FTZ R2, R2, R5 ;  /* 0x0000000502027221 */ /* 0x000fe20000010000 */
[----:B------:R-:W-:Y:S01]  /*27b0*/  FFMA.FTZ R5, R5, R5, R3 ;  /* 0x0000000505057223 */ /* 0x000fe20000010003 */
[----:B------:R-:W-:Y:S02]  /*27c0*/  SHF.L.U32 R4, R4, 0x10, RZ ;  /* 0x0000001004047819 */ /* 0x000fe400000006ff */
[----:B------:R-:W-:Y:S01]  /*27d0*/  FADD.FTZ R2, R2, R101 ;  /* 0x0000006502027221 */ /* 0x000fe20000010000 */
[----:B------:R-:W-:Y:S01]  /*27e0*/  FFMA.FTZ R5, R101, R101, R5 ;  /* 0x0000006565057223 */ /* 0x000fe20000010005 */
[----:B------:R-:W-:Y:S02]  /*27f0*/  PRMT R3, R75, 0x7632, R3 ;  /* 0x000076324b037816 */ /* 0x000fe40000000003 */
[----:B------:R-:W-:Y:S01]  /*2800*/  FADD.FTZ R2, R2, R4 ;  /* 0x0000000402027221 */ /* 0x000fe20000010000 */
[----:B------:R-:W-:Y:S02]  /*2810*/  FFMA.FTZ R4, R4, R4, R5 ;  /* 0x0000000404047223 */ /* 0x000fe40000010005 */
[----:B------:R-:W-:-:S02]  /*2820*/  IMAD.U32 R3, R3, 0x10000, RZ ;  /* 0x0001000003037824 */ /* 0x000fc400078e00ff */
[----:B------:R-:W-:Y:S01]  /*2830*/  FADD.FTZ R2, R2, R6 ;  /* 0x0000000602027221 */ /* 0x000fe20000010000 */
[----:B------:R-:W-:Y:S01]  /*2840*/  FFMA.FTZ R4, R6, R6, R4 ;  /* 0x0000000606047223 */ /* 0x000fe20000010004 */
[C---:B------:R-:W-:Y:S02]  /*2850*/  SHF.L.U32 R100, R76.reuse, 0x10, RZ ;  /* 0x000000104c647819 */ /* 0x040fe400000006ff */
[----:B------:R-:W-:Y:S01]  /*2860*/  PRMT R5, R76, 0x7632, R5 ;  /* 0x000076324c057816 */ /* 0x000fe20000000005 */
[----:B------:R-:W-:Y:S01]  /*2870*/  FADD.FTZ R2, R2, R3 ;  /* 0x0000000302027221 */ /* 0x000fe20000010000 */
[----:B------:R-:W-:Y:S02]  /*2880*/  FFMA.FTZ R3, R3, R3, R4 ;  /* 0x0000000303037223 */ /* 0x000fe40000010004 */
[----:B------:R-:W-:Y:S01]  /*2890*/  SHF.L.U32 R5, R5, 0x10, RZ ;  /* 0x0000001005057819 */ /* 0x000fe200000006ff */
[----:B------:R-:W-:Y:S01]  /*28a0*/  FADD.FTZ R2, R2, R100 ;  /* 0x0000006402027221 */ /* 0x000fe20000010000 */
[----:B------:R-:W-:Y:S01]  /*28b0*/  FFMA.FTZ R3, R100, R100, R3 ;  /* 0x0000006464037223 */ /* 0x000fe20000010003 */
[----:B------:R-:W-:-:S02]  /*28c0*/  SHF.L.U32 R99, R77, 0x10, RZ ;  /* 0x000000104d637819 */ /* 0x000fc400000006ff */
[----:B------:R-:W-:Y:S01]  /*28d0*/  PRMT R4, R77, 0x7632, R4 ;  /* 0x000076324d047816 */ /* 0x000fe20000000004 */
[----:B------:R-:W-:Y:S01]  /*28e0*/  FADD.FTZ R2, R2, R5 ;  /* 0x0000000502027221 */ /* 0x000fe20000010000 */
[----:B------:R-:W-:-:S03]  /*28f0*/  FFMA.FTZ R5, R5, R5, R3 ;  /* 0x0000000505057223 */ /* 0x000fc60000010003 */
[----:B------:R-:W-:Y:S02]  /*2900*/  IMAD.U32 R4, R4, 0x10000, RZ ;  /* 0x0001000004047824 */ /* 0x000fe400078e00ff */
        /* <DEDUP_REMOVED lines=65> */
[----:B0-----:R-:W-:-:S02]  /*2d20*/  SHF.L.U32 R6, R87, 0x10, RZ ;  /* 0x0000001057067819 */ /* 0x001fc400000006ff */
[----:B------:R-:W-:Y:S01]  /*2d30*/  PRMT R3, R87, 0x7632, R3 ;  /* 0x0000763257037816 */ /* 0x000fe20000000003 */
[----:B------:R-:W-:Y:S01]  /*2d40*/  FADD.FTZ R2, R2, R4 ;  /* 0x0000000402027221 */ /* 0x000fe20000010000 */
[----:B------:R-:W-:-:S03]  /*2d50*/  FFMA.FTZ R5, R4, R4, R5 ;  /* 0x0000000404057223 */ /* 0x000fc60000010005 */
[----:B------:R-:W-:Y:S02]  /*2d60*/  IMAD.U32 R3, R3, 0x10000, RZ ;  /* 0x0001000003037824 */ /* 0x000fe400078e00ff */
[----:B------:R-:W-:Y:S01]  /*2d70*/  FADD.FTZ R2, R2, R6 ;  /* 0x0000000602027221 */ /* 0x000fe20000010000 */
[----:B------:R-:W-:-:S03]  /*2d80*/  FFMA.FTZ R5, R6, R6, R5 ;  /* 0x0000000606057223 */ /* 0x000fc60000010005 */
[----:B------:R-:W-:Y:S01]  /*2d90*/  FADD.FTZ R93, R2, R3 ;  /* 0x00000003025d7221 */ /* 0x000fe20000010000 */
[----:B------:R-:W-:Y:S01]  /*2da0*/  FFMA.FTZ R2, R3, R3, R5 ;  /* 0x0000000303027223 */ /* 0x000fe20000010005 */
[C---:B------:R-:W-:Y:S02]  /*2db0*/  SHF.L.U32 R5, R88.reuse, 0x10, RZ ;  /* 0x0000001058057819 */ /* 0x040fe400000006ff */
[----:B------:R-:W-:-:S03]  /*2dc0*/  PRMT R3, R88, 0x7632, R3 ;  /* 0x0000763258037816 */ /* 0x000fc60000000003 */
[----:B------:R-:W-:Y:S01]  /*2dd0*/  FADD.FTZ R93, R93, R5 ;  /* 0x000000055d5d7221 */ /* 0x000fe20000010000 */
[----:B------:R-:W-:Y:S01]  /*2de0*/  SHF.L.U32 R3, R3, 0x10, RZ ;  /* 0x0000001003037819 */ /* 0x000fe200000006ff */
[----:B------:R-:W-:Y:S01]  /*2df0*/  FFMA.FTZ R2, R5, R5, R2 ;  /* 0x0000000505027223 */ /* 0x000fe20000010002 */
[----:B------:R-:W-:-:S03]  /*2e00*/  SHF.L.U32 R4, R89, 0x10, RZ ;  /* 0x0000001059047819 */ /* 0x000fc600000006ff */
[----:B------:R-:W-:Y:S01]  /*2e10*/  FADD.FTZ R93, R93, R3 ;  /* 0x000000035d5d7221 */ /* 0x000fe20000010000 */
[--C-:B------:R-:W-:Y:S01]  /*2e20*/  FFMA.FTZ R3, R3, R3, R2.reuse ;  /* 0x0000000303037223 */ /* 0x100fe20000010002 */
[----:B------:R-:W-:Y:S02]  /*2e30*/  PRMT R2, R89, 0x7632, R2 ;  /* 0x0000763259027816 */ /* 0x000fe40000000002 */
[----:B------:R-:W-:Y:S01]  /*2e40*/  FADD.FTZ R93, R93, R4 ;  /* 0x000000045d5d7221 */ /* 0x000fe20000010000 */
[----:B------:R-:W-:Y:S02]  /*2e50*/  FFMA.FTZ R3, R4, R4, R3 ;  /* 0x0000000404037223 */ /* 0x000fe40000010003 */
[----:B------:R-:W-:-:S04]  /*2e60*/  IMAD.U32 R2, R2, 0x10000, RZ ;  /* 0x0001000002027824 */ /* 0x000fc800078e00ff */
[----:B------:R-:W-:Y:S01]  /*2e70*/  FADD.FTZ R93, R93, R2 ;  /* 0x000000025d5d7221 */ /* 0x000fe20000010000 */
[----:B------:R-:W-:Y:S01]  /*2e80*/  FFMA.FTZ R2, R2, R2, R3 ;  /* 0x0000000202027223 */ /* 0x000fe20000010003 */
[----:B------:R-:W-:Y:S01]  /*2e90*/  USHF.L.U32 UR17, UR10, 0x4, URZ ;  /* 0x000000040a117899 */ /* 0x000fe2000800063f */
[----:B------:R-:W-:Y:S01]  /*2ea0*/  IMAD.WIDE R96, R92, 0x2, R96 ;  /* 0x000000025c607825 */ /* 0x000fe200078e0260 */
[----:B------:R-:W-:Y:S02]  /*2eb0*/  BSSY B0, `(.L_x_1020) ;  /* 0x00000ae000007945 */ /* 0x000fe40003800000 */
[----:B------:R-:W-:Y:S01]  /*2ec0*/  ULOP3.LUT UR21, UR17, 0x10, URZ, 0xc0, !UPT ;  /* 0x0000001011157892 */ /* 0x000fe2000f8ec03f */
[C---:B--2---:R-:W-:Y:S02]  /*2ed0*/  SHF.L.U32 R3, R90.reuse, 0x10, RZ ;  /* 0x000000105a037819 */ /* 0x044fe400000006ff */
[----:B------:R-:W-:-:S03]  /*2ee0*/  PRMT R95, R90, 0x7632, R95 ;  /* 0x000076325a5f7816 */ /* 0x000fc6000000005f */
[----:B------:R-:W-:Y:S01]  /*2ef0*/  FADD.FTZ R93, R93, R3 ;  /* 0x000000035d5d7221 */ /* 0x000fe20000010000 */
[----:B------:R-:W-:Y:S01]  /*2f00*/  SHF.L.U32 R95, R95, 0x10, RZ ;  /* 0x000000105f5f7819 */ /* 0x000fe200000006ff */
[----:B------:R-:W-:Y:S01]  /*2f10*/  FFMA.FTZ R2, R3, R3, R2 ;  /* 0x0000000303027223 */ /* 0x000fe20000010002 */
[----:B------:R-:W-:-:S03]  /*2f20*/  PRMT R94, R91, 0x7632, R94 ;  /* 0x000076325b5e7816 */ /* 0x000fc6000000005e */
[----:B------:R-:W-:Y:S01]  /*2f30*/  FADD.FTZ R93, R93, R95 ;  /* 0x0000005f5d5d7221 */ /* 0x000fe20000010000 */
[----:B------:R-:W-:Y:S01]  /*2f40*/  FFMA.FTZ R95, R95, R95, R2 ;  /* 0x0000005f5f5f7223 */ /* 0x000fe20000010002 */
[----:B------:R-:W-:Y:S01]  /*2f50*/  SHF.L.U32 R2, R91, 0x10, RZ ;  /* 0x000000105b027819 */ /* 0x000fe200000006ff */
[----:B------:R-:W-:-:S04]  /*2f60*/  IMAD.U32 R94, R94, 0x10000, RZ ;  /* 0x000100005e5e7824 */ /* 0x000fc800078e00ff */
[----:B------:R-:W-:Y:S01]  /*2f70*/  FFMA.FTZ R95, R2, R2, R95 ;  /* 0x00000002025f7223 */ /* 0x000fe2000001005f */
[----:B------:R-:W-:-:S03]  /*2f80*/  FADD.FTZ R93, R93, R2 ;  /* 0x000000025d5d7221 */ /* 0x000fc60000010000 */
[----:B------:R-:W-:Y:S01]  /*2f90*/  FFMA.FTZ R95, R94, R94, R95 ;  /* 0x0000005e5e5f7223 */ /* 0x000fe2000001005f */
[----:B------:R-:W-:-:S05]  /*2fa0*/  FADD.FTZ R94, R93, R94 ;  /* 0x0000005e5d5e7221 */ /* 0x000fca0000010000 */
[----:B---3--:R0:W-:Y:S02]  /*2fb0*/  STS.64 [R98], R94 ;  /* 0x0000005e62007388 */ /* 0x0081e40000000a00 */
[----:B0-----:R-:W0:Y:S01]  /*2fc0*/  S2R R95, SR_TID.X ;  /* 0x00000000005f7919 */ /* 0x001e220000002100 */
[----:B------:R-:W-:Y:S01]  /*2fd0*/  IMAD.WIDE R92, R92, 0x2, R124 ;  /* 0x000000025c5c7825 */ /* 0x000fe200078e027c */
[----:B------:R1:W5:Y:S04]  /*2fe0*/  LDL.LU R98, [R1+0x1d4] ;  /* 0x0001d40001627983 */ /* 0x0003680000300800 */
[----:B------:R-:W-:Y:S04]  /*2ff0*/  STL.64 [R1+0x28], R96 ;  /* 0x0000286001007387 */ /* 0x000fe80000100a00 */
[----:B------:R2:W-:Y:S01]  /*3000*/  STL.64 [R1+0x10], R92 ;  /* 0x0000105c01007387 */ /* 0x0005e20000100a00 */
[----:B------:R-:W-:Y:S01]  /*3010*/  BAR.SYNC.DEFER_BLOCKING 0x0 ;  /* 0x0000000000007b1d */ /* 0x000fe20000010000 */
[----:B0-----:R-:W-:-:S02]  /*3020*/  ISETP.GT.U32.AND P1, PT, R95, 0x1f, PT ;  /* 0x0000001f5f00780c */ /* 0x001fc40003f24070 */
[----:B--2---:R-:W-:Y:S02]  /*3030*/  CS2R R92, SRZ ;  /* 0x00000000005c7805 */ /* 0x004fe4000001ff00 */
[----:B------:R-:W-:-:S09]  /*3040*/  LOP3.LUT P0, RZ, R95, 0xffffffe1, RZ, 0xc0, !PT ;  /* 0xffffffe15fff7812 */ /* 0x000fd2000780c0ff */
[----:B-1----:R-:W-:Y:S05]  /*3050*/  @P1 BRA `(.L_x_1021) ;  /* 0x00000008004c1947 */ /* 0x002fea0003800000 */
[----:B------:R-:W0:Y:S01]  /*3060*/  S2R R93, SR_CgaCtaId ;  /* 0x00000000005d7919 */ /* 0x000e220000008800 */
[----:B------:R-:W-:Y:S01]  /*3070*/  HFMA2.MMA R92, -RZ, RZ, 0, 3.5762786865234375e-06 ;  /* 0x0000003cff5c7435 */ /* 0x000fe200000001ff */
[----:B------:R-:W-:Y:S02]  /*3080*/  SHF.R.U32.HI R111, RZ, 0x1, R111 ;  /* 0x00000001ff6f7819 */ /* 0x000fe4000001166f */
[----:B------:R-:W-:Y:S02]  /*3090*/  MOV R124, 0x400 ;  /* 0x00000400007c7802 */ /* 0x000fe40000000f00 */
[----:B------:R-:W-:-:S05]  /*30a0*/  IADD3 R111, R111, UR21, RZ ;  /* 0x000000156f6f7c10 */ /* 0x000fca000fffe0ff */
[----:B------:R-:W-:-:S05]  /*30b0*/  IMAD R111, R111, R92, -UR18 ;  /* 0x800000126f6f7e24 */ /* 0x000fca000f8e025c */
[----:B------:R-:W-:-:S04]  /*30c0*/  SHF.R.S32.HI R92, RZ, 0x1f, R111 ;  /* 0x0000001fff5c7819 */ /* 0x000fc8000001146f */
        /* <DEDUP_REMOVED lines=22> */
[----:B------:R-:W-:Y:S02]  /*3230*/  IADD3 R92, R111, 0xc, RZ ;  /* 0x0000000c6f5c7810 */ /* 0x000fe40007ffe0ff */
[----:B------:R-:W-:Y:S02]  /*3240*/  SHF.R.S32.HI R96, RZ, 0x2, R96 ;  /* 0x00000002ff607819 */ /* 0x000fe40000011460 */
[----:B------:R-:W-:-:S03]  /*3250*/  SHF.R.S32.HI R93, RZ, 0x1f, R92 ;  /* 0x0000001fff5d7819 */ /* 0x000fc6000001145c */
[----:B------:R-:W-:Y:S01]  /*3260*/  IMAD R96, R96, 0x18, R124 ;  /* 0x0000001860607824 */ /* 0x000fe200078e027c */
[----:B------:R-:W-:-:S03]  /*3270*/  LEA.HI R93, R93, R92, RZ, 0x2 ;  /* 0x0000005c5d5d7211 */ /* 0x000fc600078f10ff */
[----:B------:R-:W-:Y:S01]  /*3280*/  IMAD.IADD R96, R125, 0x1, R96 ;  /* 0x000000017d607824 */ /* 0x000fe200078e0260 */
[----:B------:R-:W-:-:S05]  /*3290*/  SHF.R.S32.HI R93, RZ, 0x2, R93 ;  /* 0x00000002ff5d7819 */ /* 0x000fca000001145d */
[----:B------:R-:W-:Y:S01]  /*32a0*/  IMAD R93, R93, 0x18, R124 ;  /* 0x000000185d5d7824 */ /* 0x000fe200078e027c */
[----:B------:R-:W0:Y:S04]  /*32b0*/  LDS.64 R96, [R96] ;  /* 0x0000000060607984 */ /* 0x000e280000000a00 */
[----:B------:R-:W-:-:S06]  /*32c0*/  IADD3 R93, R125, R93, RZ ;  /* 0x0000005d7d5d7210 */ /* 0x000fcc0007ffe0ff */
[----:B------:R-:W1:Y:S01]  /*32d0*/  LDS.64 R92, [R93] ;  /* 0x000000005d5c7984 */ /* 0x000e620000000a00 */
[----:B0-----:R-:W-:Y:S01]  /*32e0*/  FADD.FTZ R94, R94, R96 ;  /* 0x000000605e5e7221 */ /* 0x001fe20000010000 */
[----:B------:R-:W-:Y:S01]  /*32f0*/  FADD.FTZ R97, R95, R97 ;  /* 0x000000615f617221 */ /* 0x000fe20000010000 */
[C---:B------:R-:W-:Y:S02]  /*3300*/  IADD3 R96, R111.reuse, 0x34, RZ ;  /* 0x000000346f607810 */ /* 0x040fe40007ffe0ff */
[----:B-1----:R-:W-:Y:S01]  /*3310*/  FADD.FTZ R92, R94, R92 ;  /* 0x0000005c5e5c7221 */ /* 0x002fe20000010000 */
        /* <DEDUP_REMOVED lines=46> */
[----:B------:R-:W-:Y:S01]  /*3600*/  FADD.FTZ R97, R97, R95 ;  /* 0x0000005f61617221 */ /* 0x000fe20000010000 */
[----:B------:R-:W-:Y:S02]  /*3610*/  VIADD R95, R111, 0x2c ;  /* 0x0000002c6f5f7836 */ /* 0x000fe40000000000 */
[----:B------:R-:W-:-:S04]  /*3620*/  SHF.R.S32.HI R93, RZ, 0x1f, R92 ;  /* 0x0000001fff5d7819 */ /* 0x000fc8000001145c */
[----:B------:R-:W-:-:S04]  /*3630*/  LEA.HI R93, R93, R92, RZ, 0x2 ;  /* 0x0000005c5d5d7211 */ /* 0x000fc800078f10ff */
[----:B------:R-:W-:-:S05]  /*3640*/  SHF.R.S32.HI R93, RZ, 0x2, R93 ;  /* 0x00000002ff5d7819 */ /* 0x000fca000001145d */
[----:B------:R-:W-:-:S05]  /*3650*/  IMAD R93, R93, 0x18, R124 ;  /* 0x000000185d5d7824 */ /* 0x000fca00078e027c */
[----:B------:R-:W-:Y:S02]  /*3660*/  IADD3 R93, R125, R93, RZ ;  /* 0x0000005d7d5d7210 */ /* 0x000fe40007ffe0ff */
[----:B------:R-:W-:-:S04]  /*3670*/  IADD3 R125, R111, 0x30, RZ ;  /* 0x000000306f7d7810 */ /* 0x000fc80007ffe0ff */
        /* <DEDUP_REMOVED lines=13> */
[----:B------:R-:W-:Y:S01]  /*3750*/  IADD3 R93, R111, 0x38, RZ ;  /* 0x000000386f5d7810 */ /* 0x000fe20007ffe0ff */
[----:B------:R-:W-:Y:S01]  /*3760*/  IMAD R95, R95, 0x18, R124 ;  /* 0x000000185f5f7824 */ /* 0x000fe200078e027c */
[----:B------:R-:W-:Y:S02]  /*3770*/  SHF.R.S32.HI R111, RZ, 0x1f, R96 ;  /* 0x0000001fff6f7819 */ /* 0x000fe40000011460 */
[----:B------:R-:W-:Y:S02]  /*3780*/  SHF.R.S32.HI R125, RZ, 0x2, R125 ;  /* 0x00000002ff7d7819 */ /* 0x000fe4000001147d */
[----:B------:R-:W-:Y:S02]  /*3790*/  LEA.HI R96, R111, R96, RZ, 0x2 ;  /* 0x000000606f607211 */ /* 0x000fe400078f10ff */
[----:B------:R-:W-:Y:S01]  /*37a0*/  SHF.R.S32.HI R111, RZ, 0x1f, R93 ;  /* 0x0000001fff6f7819 */ /* 0x000fe2000001145d */
[----:B------:R-:W-:Y:S01]  /*37b0*/  IMAD R125, R125, 0x18, R124 ;  /* 0x000000187d7d7824 */ /* 0x000fe200078e027c */
[----:B------:R-:W-:-:S02]  /*37c0*/  SHF.R.S32.HI R96, RZ, 0x2, R96 ;  /* 0x00000002ff607819 */ /* 0x000fc40000011460 */
        /* <DEDUP_REMOVED lines=14> */
[----:B------:R-:W-:Y:S01]  /*38b0*/  FADD.FTZ R93, R97, R93 ;  /* 0x0000005d615d7221 */ /* 0x000fe20000010000 */
[----:B------:R-:W0:Y:S01]  /*38c0*/  LDS.64 R94, [R95] ;  /* 0x000000005f5e7984 */ /* 0x000e220000000a00 */
[----:B------:R-:W-:Y:S01]  /*38d0*/  MOV R97, R111 ;  /* 0x0000006f00617202 */ /* 0x000fe20000000f00 */
[----:B0-----:R-:W-:Y:S01]  /*38e0*/  FADD.FTZ R111, R92, R94 ;  /* 0x0000005e5c6f7221 */ /* 0x001fe20000010000 */
[----:B------:R-:W-:-:S02]  /*38f0*/  FADD.FTZ R124, R93, R95 ;  /* 0x0000005f5d7c7221 */ /* 0x000fc40000010000 */
[----:B------:R-:W0:Y:S04]  /*3900*/  LDS.64 R92, [R125] ;  /* 0x000000007d5c7984 */ /* 0x000e280000000a00 */
[----:B------:R-:W1:Y:S04]  /*3910*/  LDS.64 R94, [R96] ;  /* 0x00000000605e7984 */ /* 0x000e680000000a00 */
[----:B------:R-:W2:Y:S01]  /*3920*/  LDS.64 R96, [R97] ;  /* 0x0000000061607984 */ /* 0x000ea20000000a00 */
[----:B0-----:R-:W-:Y:S01]  /*3930*/  FADD.FTZ R92, R111, R92 ;  /* 0x0000005c6f5c7221 */ /* 0x001fe20000010000 */
[----:B------:R-:W-:-:S03]  /*3940*/  FADD.FTZ R93, R124, R93 ;  /* 0x0000005d7c5d7221 */ /* 0x000fc60000010000 */
[----:B-1----:R-:W-:Y:S01]  /*3950*/  FADD.FTZ R92, R92, R94 ;  /* 0x0000005e5c5c7221 */ /* 0x002fe20000010000 */
[----:B------:R-:W-:-:S03]  /*3960*/  FADD.FTZ R93, R93, R95 ;  /* 0x0000005f5d5d7221 */ /* 0x000fc60000010000 */
[----:B--2---:R-:W-:Y:S01]  /*3970*/  FADD.FTZ R92, R92, R96 ;  /* 0x000000605c5c7221 */ /* 0x004fe20000010000 */
[----:B------:R-:W-:-:S07]  /*3980*/  FADD.FTZ R93, R93, R97 ;  /* 0x000000615d5d7221 */ /* 0x000fce0000010000 */
.L_x_1021:
[----:B------:R-:W-:Y:S05]  /*3990*/  BSYNC B0 ;  /* 0x0000000000007941 */ /* 0x000fea0003800000 */
.L_x_1020:
[----:B------:R0:W-:Y:S01]  /*39a0*/  STL [R1+0x1d4], R0 ;  /* 0x0001d40001007387 */ /* 0x0001e20000100800 */
[----:B------:R-:W1:Y:S03]  /*39b0*/  @!P0 LDC R94, c[0x0][0x10] ;  /* 0x00000400ff5e8b82 */ /* 0x000e660000000800 */
[----:B------:R-:W2:Y:S01]  /*39c0*/  LDL R95, [R1+0x1cc] ;  /* 0x0001cc00015f7983 */ /* 0x000ea20000100800 */
[----:B------:R-:W3:Y:S04]  /*39d0*/  S2R R96, SR_TID.X ;  /* 0x0000000000607919 */ /* 0x000ee80000002100 */
[----:B------:R-:W4:Y:S01]  /*39e0*/  @!P0 LDC.64 R124, c[0x0][0x248] ;  /* 0x00009200ff7c8b82 */ /* 0x000f220000000a00 */
[----:B0-----:R-:W1:Y:S02]  /*39f0*/  S2R R0, SR_CTAID.Y ;  /* 0x0000000000007919 */ /* 0x001e640000002600 */
[----:B-1----:R-:W-:-:S02]  /*3a00*/  @!P0 IMAD R94, R94, UR4, R0 ;  /* 0x000000045e5e8c24 */ /* 0x002fc4000f8e0200 */
[----:B------:R0:W5:Y:S01]  /*3a10*/  LDL.LU R0, [R1+0x1d4] ;  /* 0x0001d40001007983 */ /* 0x0001620000300800 */
[----:B---3--:R-:W-:-:S03]  /*3a20*/  ISETP.GT.U32.AND P1, PT, R96, 0xff, PT ;  /* 0x000000ff6000780c */ /* 0x008fc60003f24070 */
[----:B------:R-:W1:Y:S04]  /*3a30*/  SHFL.BFLY PT, R111, R92, 0x1, 0x1f ;  /* 0x0c201f005c6f7f89 */ /* 0x000e6800000e0000 */
[----:B------:R-:W3:Y:S06]  /*3a40*/  SHFL.BFLY PT, R97, R93, 0x1, 0x1f ;  /* 0x0c201f005d617f89 */ /* 0x000eec00000e0000 */
[----:B------:R-:W0:Y:S01]  /*3a50*/  @!P1 LDC R96, c[0x0][0x10] ;  /* 0x00000400ff609b82 */ /* 0x000e220000000800 */
[----:B-1----:R-:W-:Y:S01]  /*3a60*/  FADD.FTZ R92, R111, R92 ;  /* 0x0000005c6f5c7221 */ /* 0x002fe20000010000 */
[----:B---3--:R-:W-:Y:S01]  /*3a70*/  FADD.FTZ R93, R97, R93 ;  /* 0x0000005d615d7221 */ /* 0x008fe20000010000 */
[----:B--2---:R-:W-:-:S05]  /*3a80*/  @!P0 LEA R94, R94, R95, 0x8 ;  /* 0x0000005f5e5e8211 */ /* 0x004fca00078e40ff */
[----:B------:R-:W-:-:S04]  /*3a90*/  @!P0 IMAD.SHL.U32 R94, R94, 0x2, RZ ;  /* 0x000000025e5e8824 */ /* 0x000fc800078e00ff */
[----:B----4-:R-:W-:Y:S02]  /*3aa0*/  @!P0 IMAD.WIDE.U32 R94, R94, 0x4, R124 ;  /* 0x000000045e5e8825 */ /* 0x010fe400078e007c */
[----:B------:R-:W0:Y:S01]  /*3ab0*/  S2R R124, SR_CTAID.Y ;  /* 0x00000000007c7919 */ /* 0x000e220000002600 */
[----:B------:R-:W1:Y:S02]  /*3ac0*/  S2R R125, SR_TID.X ;  /* 0x00000000007d7919 */ /* 0x000e640000002100 */
[----:B------:R0:W-:Y:S02]  /*3ad0*/  @!P0 STG.E.64 desc[UR14][R94.64], R92 ;  /* 0x0000005c5e008986 */ /* 0x0001e4000c101b0e */
[----:B0-----:R-:W-:Y:S02]  /*3ae0*/  @!P1 IMAD R92, R96, UR4, R124 ;  /* 0x00000004605c9c24 */ /* 0x001fe4000f8e027c */
[----:B------:R-:W0:Y:S01]  /*3af0*/  @!P1 LDC.64 R96, c[0x0][0x248] ;  /* 0x00009200ff609b82 */ /* 0x000e220000000a00 */
[----:B-1----:R-:W-:-:S07]  /*3b00*/  @!P1 LOP3.LUT R93, R125, 0x7ffffff0, RZ, 0xc0, !PT ;  /* 0x7ffffff07d5d9812 */ /* 0x002fce00078ec0ff */
[----:B------:R-:W-:Y:S01]  /*3b10*/  BAR.SYNC.DEFER_BLOCKING 0x0 ;  /* 0x0000000000007b1d */ /* 0x000fe20000010000 */
[C---:B------:R-:W-:Y:S02]  /*3b20*/  ISETP.NE.AND P0, PT, R125.reuse, RZ, PT ;  /* 0x000000ff7d00720c */ /* 0x040fe40003f05270 */
[----:B------:R-:W-:Y:S02]  /*3b30*/  @!P1 LEA R92, R92, R93, 0x8 ;  /* 0x0000005d5c5c9211 */ /* 0x000fe400078e40ff */
[----:B------:R-:W-:-:S04]  /*3b40*/  @!P1 LOP3.LUT R93, R125, 0xf, RZ, 0xc0, !PT ;  /* 0x0000000f7d5d9812 */ /* 0x000fc800078ec0ff */
[----:B------:R-:W-:-:S04]  /*3b50*/  @!P1 IADD3 R92, R92, R93, RZ ;  /* 0x0000005d5c5c9210 */ /* 0x000fc80007ffe0ff */
[----:B------:R-:W-:-:S05]  /*3b60*/  @!P1 SHF.L.U32 R92, R92, 0x1, RZ ;  /* 0x000000015c5c9819 */ /* 0x000fca00000006ff */
[----:B0-----:R-:W-:Y:S01]  /*3b70*/  @!P1 IMAD.WIDE.U32 R96, R92, 0x4, R96 ;  /* 0x000000045c609825 */ /* 0x001fe200078e0060 */
[----:B------:R-:W-:Y:S06]  /*3b80*/  @P0 BRA `(.L_x_1022) ;  /* 0x0000000000440947 */ /* 0x000fec0003800000 */
[----:B------:R-:W-:Y:S01]  /*3b90*/  IMAD.MOV.U32 R94, RZ, RZ, 0x7ffffff1 ;  /* 0x7ffffff1ff5e7424 */ /* 0x000fe200078e00ff */
[----:B------:R-:W-:Y:S02]  /*3ba0*/  ISETP.NE.AND P0, PT, RZ, UR22, PT ;  /* 0x00000016ff007c0c */ /* 0x000fe4000bf05270 */
[----:B------:R-:W-:Y:S02]  /*3bb0*/  MOV R92, UR6 ;  /* 0x00000006005c7c02 */ /* 0x000fe40008000f00 */
[----:B------:R-:W-:Y:S02]  /*3bc0*/  SEL R94, R94, 0x1, !P0 ;  /* 0x000000015e5e7807 */ /* 0x000fe40004000000 */
[----:B------:R-:W-:Y:S01]  /*3bd0*/  MOV R93, UR7 ;  /* 0x00000007005d7c02 */ /* 0x000fe20008000f00 */
[----:B------:R-:W-:Y:S06]  /*3be0*/  MEMBAR.ALL.GPU ;  /* 0x0000000000007992 */ /* 0x000fec000000a000 */
[----:B------:R-:W-:-:S00]  /*3bf0*/  ERRBAR ;  /* 0x00000000000079ab */ /* 0x000fc00000000000 */
[----:B------:R-:W-:Y:S06]  /*3c00*/  CGAERRBAR ;  /* 0x00000000000075ab */ /* 0x000fec0000000000 */
[----:B------:R0:W5:Y:S02]  /*3c10*/  ATOM.E.ADD.STRONG.GPU PT, R94, desc[UR14][R92.64], R94 ;  /* 0x0000005e5c5e798a */ /* 0x00016400081ee1ce */
.L_x_1023:
[----:B0-----:R-:W-:Y:S01]  /*3c20*/  MOV R92, UR6 ;  /* 0x00000006005c7c02 */ /* 0x001fe20008000f00 */
[----:B------:R-:W-:-:S05]  /*3c30*/  IMAD.U32 R93, RZ, RZ, UR7 ;  /* 0x00000007ff5d7e24 */ /* 0x000fca000f8e00ff */
[----:B------:R-:W2:Y:S04]  /*3c40*/  LD.E.STRONG.GPU R92, desc[UR14][R92.64] ;  /* 0x0000000e5c5c7980 */ /* 0x000ea8000c10f900 */
[----:B--2---:R-:W-:Y:S01]  /*3c50*/  CCTL.IVALL ;  /* 0x00000000ff00798f */ /* 0x004fe20002000000 */
[----:B------:R-:W-:Y:S05]  /*3c60*/  YIELD ;  /* 0x0000000000007946 */ /* 0x000fea0003800000 */
[----:B-----5:R-:W-:-:S04]  /*3c70*/  LOP3.LUT R92, R92, R94, RZ, 0x3c, !PT ;  /* 0x0000005e5c5c7212 */ /* 0x020fc800078e3cff */
[----:B------:R-:W-:-:S13]  /*3c80*/  ISETP.GT.AND P0, PT, R92, -0x1, PT ;  /* 0xffffffff5c00780c */ /* 0x000fda0003f04270 */
[----:B------:R-:W-:Y:S05]  /*3c90*/  @P0 BRA `(.L_x_1023) ;  /* 0xfffffffc00e00947 */ /* 0x000fea000383ffff */
.L_x_1022:
[----:B------:R-:W2:Y:S04]  /*3ca0*/  LDL.LU.64 R92, [R1+0x28] ;  /* 0x00002800015c7983 */ /* 0x000ea80000300a00 */
[----:B------:R-:W3:Y:S01]  /*3cb0*/  LDL.LU.64 R124, [R1+0x10] ;  /* 0x00001000017c7983 */ /* 0x000ee20000300a00 */
[----:B------:R-:W-:Y:S05]  /*3cc0*/  WARPSYNC.ALL ;  /* 0x0000000000007948 */ /* 0x000fea0003800000 */
[----:B------:R-:W-:Y:S01]  /*3cd0*/  BAR.SYNC.DEFER_BLOCKING 0x0 ;  /* 0x0000000000007b1d */ /* 0x000fe20000010000 */
[----:B------:R-:W-:Y:S01]  /*3ce0*/  HFMA2.MMA R111, -RZ, RZ, 0, 0 ;  /* 0x00000000ff6f7435 */ /* 0x000fe200000001ff */
[----:B-----5:R-:W-:-:S04]  /*3cf0*/  LOP3.LUT P2, RZ, R98, 0x10, RZ, 0xc0, !PT ;  /* 0x0000001062ff7812 */ /* 0x020fc8000784c0ff */
[----:B------:R-:W-:Y:S01]  /*3d00*/  STL [R1+0x1f8], R10 ;  /* 0x0001f80a01007387 */ /* 0x000fe20000100800 */
[----:B------:R-:W-:-:S03]  /*3d10*/  PRMT R30, R29, 0x7632, R30 ;  /* 0x000076321d1e7816 */ /* 0x000fc6000000001e */
[----:B------:R0:W-:Y:S04]  /*3d20*/  STL [R1+0x1f4], R9 ;  /* 0x0001f40901007387 */ /* 0x0001e80000100800 */
[----:B------:R-:W4:Y:S01]  /*3d30*/  @!P1 LDG.E.64 R96, desc[UR14][R96.64] ;  /* 0x0000000e60609981 */ /* 0x000f22000c1e1b00 */
[----:B------:R-:W-:-:S03]  /*3d40*/  PRMT R35, R30, 0x7632, R35 ;  /* 0x000076321e237816 */ /* 0x000fc60000000023 */
[----:B------:R1:W-:Y:S01]  /*3d50*/  STL [R1+0x1f0], R8 ;  /* 0x0001f00801007387 */ /* 0x0003e20000100800 */
[----:B0-----:R-:W-:-:S03]  /*3d60*/  PRMT R9, R33, 0x7632, R9 ;  /* 0x0000763221097816 */ /* 0x001fc60000000009 */
[----:B------:R0:W-:Y:S04]  /*3d70*/  STL [R1+0x1ec], R7 ;  /* 0x0001ec0701007387 */ /* 0x0001e80000100800 */
[----:B------:R0:W-:Y:S01]  /*3d80*/  STL [R1+0x1e8], R6 ;  /* 0x0001e80601007387 */ /* 0x0001e20000100800 */
[----:B------:R-:W-:-:S03]  /*3d90*/  PRMT R39, R32, 0x7632, R39 ;  /* 0x0000763220277816 */ /* 0x000fc60000000027 */
[----:B------:R-:W-:Y:S01]  /*3da0*/  STL [R1+0x1e4], R5 ;  /* 0x0001e40501007387 */ /* 0x000fe20000100800 */
[----:B-1----:R-:W-:-:S03]  /*3db0*/  PRMT R8, R35, 0x7632, R8 ;  /* 0x0000763223087816 */ /* 0x002fc60000000008 */
[----:B------:R-:W-:Y:S04]  /*3dc0*/  STL [R1+0x1e0], R4 ;  /* 0x0001e00401007387 */ /* 0x000fe80000100800 */
[----:B--2---:R-:W2:Y:S04]  /*3dd0*/  LDG.E.64.CONSTANT R92, desc[UR14][R92.64] ;  /* 0x0000000e5c5c7981 */ /* 0x004ea8000c1e9b00 */
[----:B---3--:R1:W3:Y:S01]  /*3de0*/  LDG.E.64.CONSTANT R94, desc[UR14][R124.64] ;  /* 0x0000000e7c5e7981 */ /* 0x0082e2000c1e9b00 */
[----:B----4-:R-:W-:-:S03]  /*3df0*/  @!P1 FADD.FTZ R111, RZ, R96 ;  /* 0x00000060ff6f9221 */ /* 0x010fc60000010000 */
[----:B------:R-:W-:Y:S04]  /*3e00*/  STL [R1+0x1dc], R3 ;  /* 0x0001dc0301007387 */ /* 0x000fe80000100800 */
[----:B-1----:R-:W1:Y:S01]  /*3e10*/  SHFL.BFLY PT, R124, R111, 0x8, 0x1f ;  /* 0x0d001f006f7c7f89 */ /* 0x002e6200000e0000 */
[----:B------:R-:W-:Y:S01]  /*3e20*/  MOV R96, RZ ;  /* 0x000000ff00607202 */ /* 0x000fe20000000f00 */
[----:B------:R-:W-:Y:S01]  /*3e30*/  @!P1 FADD.FTZ R96, RZ, R97 ;  /* 0x00000061ff609221 */ /* 0x000fe20000010000 */
[----:B------:R-:W4:Y:S04]  /*3e40*/  S2R R125, SR_TID.X ;  /* 0x00000000007d7919 */ /* 0x000f280000002100 */
[----:B------:R-:W4:Y:S01]  /*3e50*/  SHFL.BFLY PT, R97, R96, 0x8, 0x1f ;  /* 0x0d001f0060617f89 */ /* 0x000f2200000e0000 */
[----:B0-----:R-:W-:-:S03]  /*3e60*/  PRMT R7, R37, 0x7632, R7 ;  /* 0x0000763225077816 */ /* 0x001fc60000000007 */
[----:B------:R-:W-:Y:S01]  /*3e70*/  STL [R1+0x1d8], R2 ;  /* 0x0001d80201007387 */ /* 0x000fe20000100800 */
[----:B------:R-:W-:-:S03]  /*3e80*/  PRMT R6, R39, 0x7632, R6 ;  /* 0x0000763227067816 */ /* 0x000fc60000000006 */
[----:B------:R-:W-:Y:S01]  /*3e90*/  STL [R1+0x1d4], R0 ;  /* 0x0001d40001007387 */ /* 0x000fe20000100800 */
[----:B-1----:R-:W-:-:S05]  /*3ea0*/  FADD.FTZ R124, R124, R111 ;  /* 0x0000006f7c7c7221 */ /* 0x002fca0000010000 */
[----:B------:R-:W0:Y:S01]  /*3eb0*/  SHFL.BFLY PT, R111, R124, 0x4, 0x1f ;  /* 0x0c801f007c6f7f89 */ /* 0x000e2200000e0000 */
[----:B----4-:R-:W-:-:S05]  /*3ec0*/  FADD.FTZ R97, R97, R96 ;  /* 0x0000006061617221 */ /* 0x010fca0000010000 */
[----:B------:R-:W1:Y:S01]  /*3ed0*/  SHFL.BFLY PT, R96, R97, 0x4, 0x1f ;  /* 0x0c801f0061607f89 */ /* 0x000e6200000e0000 */
[----:B0-----:R-:W-:-:S05]  /*3ee0*/  FADD.FTZ R124, R124, R111 ;  /* 0x0000006f7c7c7221 */ /* 0x001fca0000010000 */
[----:B------:R-:W0:Y:S01]  /*3ef0*/  SHFL.BFLY PT, R111, R124, 0x2, 0x1f ;  /* 0x0c401f007c6f7f89 */ /* 0x000e2200000e0000 */
[----:B-1----:R-:W-:-:S05]  /*3f00*/  FADD.FTZ R97, R97, R96 ;  /* 0x0000006061617221 */ /* 0x002fca0000010000 */
[----:B------:R-:W1:Y:S01]  /*3f10*/  SHFL.BFLY PT, R96, R97, 0x2, 0x1f ;  /* 0x0c401f0061607f89 */ /* 0x000e6200000e0000 */
[----:B0-----:R-:W-:-:S05]  /*3f20*/  FADD.FTZ R111, R124, R111 ;  /* 0x0000006f7c6f7221 */ /* 0x001fca0000010000 */
[----:B------:R-:W0:Y:S01]  /*3f30*/  SHFL.BFLY PT, R124, R111, 0x1, 0x1f ;  /* 0x0c201f006f7c7f89 */ /* 0x000e2200000e0000 */
[----:B------:R-:W-:Y:S01]  /*3f40*/  LOP3.LUT P0, RZ, R125, 0xffffff0f, RZ, 0xc0, !PT ;  /* 0xffffff0f7dff7812 */ /* 0x000fe2000780c0ff */
[----:B-1----:R-:W-:-:S12]  /*3f50*/  FADD.FTZ R97, R97, R96 ;  /* 0x0000006061617221 */ /* 0x002fd80000010000 */
[----:B------:R-:W1:Y:S01]  /*3f60*/  @!P0 S2R R10, SR_CgaCtaId ;  /* 0x00000000000a8919 */ /* 0x000e620000008800 */
[----:B0-----:R-:W-:Y:S02]  /*3f70*/  FADD.FTZ R96, R111, R124 ;  /* 0x0000007c6f607221 */ /* 0x001fe40000010000 */
[----:B------:R-:W0:Y:S01]  /*3f80*/  S2R R124, SR_TID.X ;  /* 0x00000000007c7919 */ /* 0x000e220000002100 */
[----:B------:R-:W4:Y:S01]  /*3f90*/  SHFL.BFLY PT, R125, R97, 0x1, 0x1f ;  /* 0x0c201f00617d7f89 */ /* 0x000f2200000e0000 */
[----:B------:R-:W-:Y:S01]  /*3fa0*/  @!P0 MOV R111, 0x400 ;  /* 0x00000400006f8802 */ /* 0x000fe20000000f00 */
[----:B------:R-:W-:-:S03]  /*3fb0*/  @!P0 FMUL.FTZ R96, R96, 1.6276042515528388321e-05 ;  /* 0x3788888960608820 */ /* 0x000fc60000410000 */
[----:B------:R-:W-:Y:S02]  /*3fc0*/  @!P0 IADD3 R111, R111, 0x1680, RZ ;  /* 0x000016806f6f8810 */ /* 0x000fe40007ffe0ff */
[----:B------:R-:W-:Y:S02]  /*3fd0*/  PRMT R45, R40, 0x7632, R45 ;  /* 0x00007632282d7816 */ /* 0x000fe4000000002d */
[----:B------:R-:W-:Y:S02]  /*3fe0*/  PRMT R5, R41, 0x7632, R5 ;  /* 0x0000763229057816 */ /* 0x000fe40000000005 */
[----:B-1----:R-:W-:Y:S02]  /*3ff0*/  @!P0 LEA R111, R10, R111, 0x18 ;  /* 0x0000006f0a6f8211 */ /* 0x002fe400078ec0ff */
[----:B------:R1:W5:Y:S04]  /*4000*/  LDL.LU R10, [R1+0x1f8] ;  /* 0x0001f800010a7983 */ /* 0x0003680000300800 */
[----:B------:R1:W-:Y:S01]  /*4010*/  STL.S16 [R1+0xac], R9 ;  /* 0x0000ac0901007387 */ /* 0x0003e20000100600 */
[----:B----4-:R-:W-:Y:S01]  /*4020*/  FADD.FTZ R125, R97, R125 ;  /* 0x0000007d617d7221 */ /* 0x010fe20000010000 */
[----:B------:R-:W-:Y:S01]  /*4030*/  @!P0 FMUL.FTZ R97, R96, R96 ;  /* 0x0000006060618220 */ /* 0x000fe20000410000 */
[----:B0-----:R-:W-:-:S03]  /*4040*/  SHF.R.U32.HI R124, RZ, 0x1, R124 ;  /* 0x00000001ff7c7819 */ /* 0x001fc6000001167c */
[----:B------:R-:W-:Y:S01]  /*4050*/  @!P0 FFMA.FTZ R97, R125, 1.6276042515528388321e-05, -R97 ;  /* 0x378888897d618823 */ /* 0x000fe20000010861 */
[----:B-1----:R0:W5:Y:S01]  /*4060*/  LDL.LU R9, [R1+0x1f4] ;  /* 0x0001f40001097983 */ /* 0x0021620000300800 */
[----:B------:R-:W-:-:S03]  /*4070*/  @!P0 LOP3.LUT R124, R124, 0x7ffffff8, RZ, 0xc0, !PT ;  /* 0x7ffffff87c7c8812 */ /* 0x000fc600078ec0ff */
[----:B------:R1:W-:Y:S01]  /*4080*/  STL.S16 [R1+0xa8], R8 ;  /* 0x0000a80801007387 */ /* 0x0003e20000100600 */
[----:B------:R-:W-:Y:S01]  /*4090*/  PRMT R4, R43, 0x7632, R4 ;  /* 0x000076322b047816 */ /* 0x000fe20000000004 */
[----:B------:R-:W-:Y:S01]  /*40a0*/  @!P0 IMAD.IADD R111, R124, 0x1, R111 ;  /* 0x000000017c6f8824 */ /* 0x000fe200078e026f */
[----:B------:R-:W-:Y:S02]  /*40b0*/  PRMT R3, R45, 0x7632, R3 ;  /* 0x000076322d037816 */ /* 0x000fe40000000003 */
[----:B------:R-:W-:Y:S01]  /*40c0*/  @!P0 FMNMX.FTZ R97, RZ, R97, !PT ;  /* 0x00000061ff618209 */ /* 0x000fe20007810000 */
[----:B-1----:R0:W5:Y:S04]  /*40d0*/  LDL.LU R8, [R1+0x1f0] ;  /* 0x0001f00001087983 */ /* 0x0021680000300800 */
[----:B------:R1:W-:Y:S01]  /*40e0*/  STL.S16 [R1+0xa4], R7 ;  /* 0x0000a40701007387 */ /* 0x0003e20000100600 */
[----:B------:R-:W-:-:S02]  /*40f0*/  PRMT R2, R47, 0x7632, R2 ;  /* 0x000076322f027816 */ /* 0x000fc40000000002 */
[----:B------:R-:W-:Y:S01]  /*4100*/  PRMT R0, R49, 0x7632, R0 ;  /* 0x0000763231007816 */ /* 0x000fe20000000000 */
[----:B-1----:R0:W5:Y:S04]  /*4110*/  LDL.LU R7, [R1+0x1ec] ;  /* 0x0001ec0001077983 */ /* 0x0021680000300800 */
[----:B------:R1:W-:Y:S01]  /*4120*/  STL.S16 [R1+0xa0], R6 ;  /* 0x0000a00601007387 */ /* 0x0003e20000100600 */
[----:B------:R-:W-:-:S03]  /*4130*/  PRMT R125, R51, 0x7632, R125 ;  /* 0x00007632337d7816 */ /* 0x000fc6000000007d */
[----:B------:R4:W-:Y:S04]  /*4140*/  @!P0 STS.64 [R111], R96 ;  /* 0x000000606f008388 */ /* 0x0009e80000000a00 */
[----:B-1----:R0:W5:Y:S04]  /*4150*/  LDL.LU R6, [R1+0x1e8] ;  /* 0x0001e80001067983 */ /* 0x0021680000300800 */
[----:B------:R1:W-:Y:S01]  /*4160*/  STL.S16 [R1+0x64], R5 ;  /* 0x0000640501007387 */ /* 0x0003e20000100600 */
[----:B----4-:R-:W-:Y:S02]  /*4170*/  PRMT R111, R53, 0x7632, R111 ;  /* 0x00007632356f7816 */ /* 0x010fe4000000006f */
[----:B------:R-:W-:Y:S01]  /*4180*/  PRMT R97, R55, 0x7632, R97 ;  /* 0x0000763237617816 */ /* 0x000fe20000000061 */
[----:B-1----:R0:W5:Y:S04]  /*4190*/  LDL.LU R5, [R1+0x1e4] ;  /* 0x0001e40001057983 */ /* 0x0021680000300800 */
[----:B------:R1:W-:Y:S01]  /*41a0*/  STL.S16 [R1+0x60], R4 ;  /* 0x0000600401007387 */ /* 0x0003e20000100600 */
[----:B------:R-:W-:-:S02]  /*41b0*/  PRMT R96, R57, 0x7632, R96 ;  /* 0x0000763239607816 */ /* 0x000fc40000000060 */
[----:B------:R-:W-:Y:S01]  /*41c0*/  PRMT R57, R59, 0x7632, R57 ;  /* 0x000076323b397816 */ /* 0x000fe20000000039 */
[----:B-1----:R0:W5:Y:S04]  /*41d0*/  LDL.LU R4, [R1+0x1e0] ;  /* 0x0001e00001047983 */ /* 0x0021680000300800 */
[----:B------:R1:W-:Y:S01]  /*41e0*/  STL.S16 [R1+0x5c], R3 ;  /* 0x00005c0301007387 */ /* 0x0003e20000100600 */
[----:B------:R-:W-:Y:S02]  /*41f0*/  PRMT R55, R61, 0x7632, R55 ;  /* 0x000076323d377816 */ /* 0x000fe40000000037 */
        /* <DEDUP_REMOVED lines=10> */
[----:B------:R0:W-:Y:S04]  /*42a0*/  STL.S16 [R1+0x48], R125 ;  /* 0x0000487d01007387 */ /* 0x0001e80000100600 */
[----:B------:R0:W-:Y:S04]  /*42b0*/  STL.S16 [R1+0x40], R111 ;  /* 0x0000406f01007387 */ /* 0x0001e80000100600 */
[----:B------:R0:W-:Y:S01]  /*42c0*/  STL.S16 [R1+0x3c], R97 ;  /* 0x00003c6101007387 */ /* 0x0001e20000100600 */
[----:B------:R-:W-:-:S03]  /*42d0*/  PRMT R32, R87, 0x7632, R32 ;  /* 0x0000763257207816 */ /* 0x000fc60000000020 */
[----:B------:R0:W-:Y:S01]  /*42e0*/  STL.S16 [R1+0x38], R96 ;  /* 0x0000386001007387 */ /* 0x0001e20000100600 */
[----:B------:R-:W-:-:S03]  /*42f0*/  PRMT R124, R28, 0x7632, R124 ;  /* 0x000076321c7c7816 */ /* 0x000fc6000000007c */
[----:B------:R0:W-:Y:S01]  /*4300*/  STL.S16 [R1+0x30], R57 ;  /* 0x0000303901007387 */ /* 0x0001e20000100600 */
[----:B------:R-:W-:-:S03]  /*4310*/  PRMT R29, R89, 0x7632, R29 ;  /* 0x00007632591d7816 */ /* 0x000fc6000000001d */
[----:B------:R0:W-:Y:S01]  /*4320*/  STL.S16 [R1+0x2c], R55 ;  /* 0x00002c3701007387 */ /* 0x0001e20000100600 */
[----:B------:R-:W-:-:S03]  /*4330*/  PRMT R28, R91, 0x7632, R28 ;  /* 0x000076325b1c7816 */ /* 0x000fc6000000001c */
[----:B------:R0:W-:Y:S04]  /*4340*/  STL.S16 [R1+0x28], R53 ;  /* 0x0000283501007387 */ /* 0x0001e80000100600 */
[----:B------:R0:W-:Y:S04]  /*4350*/  STL.S16 [R1+0x14], R51 ;  /* 0x0000143301007387 */ /* 0x0001e80000100600 */
[----:B------:R0:W-:Y:S04]  /*4360*/  STL.S16 [R1+0x10], R49 ;  /* 0x0000103101007387 */ /* 0x0001e80000100600 */
[----:B------:R0:W-:Y:S04]  /*4370*/  STL.S16 [R1+0xb0], R47 ;  /* 0x0000b02f01007387 */ /* 0x0001e80000100600 */
[----:B------:R0:W-:Y:S04]  /*4380*/  STL.S16 [R1+0xb4], R33 ;  /* 0x0000b42101007387 */ /* 0x0001e80000100600 */
[----:B------:R0:W-:Y:S04]  /*4390*/  STL.S16 [R1+0xb8], R32 ;  /* 0x0000b82001007387 */ /* 0x0001e80000100600 */
[----:B------:R0:W-:Y:S04]  /*43a0*/  STL.S16 [R1+0xbc], R29 ;  /* 0x0000bc1d01007387 */ /* 0x0001e80000100600 */
[----:B------:R0:W-:Y:S01]  /*43b0*/  STL.S16 [R1+0xc0], R28 ;  /* 0x0000c01c01007387 */ /* 0x0001e20000100600 */
[----:B------:R-:W-:Y:S01]  /*43c0*/  BSSY B0, `(.L_x_1024) ;  /* 0x000003c000007945 */ /* 0x000fe20003800000 */
        /* <DEDUP_REMOVED lines=36> */
[----:B--2---:R-:W-:-:S02]  /*4610*/  PRMT R41, R92, 0x7632, R41 ;  /* 0x000076325c297816 */ /* 0x004fc40000000029 */
[----:B------:R-:W-:Y:S02]  /*4620*/  PRMT R37, R93, 0x7632, R37 ;  /* 0x000076325d257816 */ /* 0x000fe40000000025 */
[----:B---3--:R-:W-:Y:S02]  /*4630*/  PRMT R43, R94, 0x7632, R43 ;  /* 0x000076325e2b7816 */ /* 0x008fe4000000002b */
[----:B------:R-:W-:Y:S01]  /*4640*/  PRMT R40, R95, 0x7632, R40 ;  /* 0x000076325f287816 */ /* 0x000fe20000000028 */
[----:B------:R-:W-:Y:S06]  /*4650*/  BAR.SYNC.DEFER_BLOCKING 0x0 ;  /* 0x0000000000007b1d */ /* 0x000fec0000010000 */
[----:B0-----:R-:W-:Y:S05]  /*4660*/  @P2 BRA `(.L_x_1025) ;  /* 0x0000000000442947 */ /* 0x001fea0003800000 */
[----:B------:R-:W0:Y:S01]  /*4670*/  S2R R125, SR_TID.X ;  /* 0x00000000007d7919 */ /* 0x000e220000002100 */
[----:B------:R-:W1:Y:S01]  /*4680*/  S2UR UR13, SR_CgaCtaId ;  /* 0x00000000000d79c3 */ /* 0x000e620000008800 */
[----:B------:R-:W-:Y:S02]  /*4690*/  USHF.L.U64.HI UR8, UR10, 0x4, UR5 ;  /* 0x000000040a087899 */ /* 0x000fe40008010205 */
[----:B------:R-:W-:Y:S01]  /*46a0*/  ULOP3.LUT UR18, UR17, 0xffffffe0, URZ, 0xc0, !UPT ;  /* 0xffffffe011127892 */ /* 0x000fe2000f8ec03f */
[----:B------:R-:W-:Y:S01]  /*46b0*/  UMOV UR12, 0x400 ;  /* 0x00000400000c7882 */ /* 0x000fe20000000000 */
[----:B------:R-:W-:Y:S02]  /*46c0*/  ULOP3.LUT UR8, UR8, 0x1fffffff, URZ, 0xc0, !UPT ;  /* 0x1fffffff08087892 */ /* 0x000fe4000f8ec03f */
[----:B------:R-:W-:Y:S01]  /*46d0*/  UIADD3 UR12, UR12, 0x1680, URZ ;  /* 0x000016800c0c7890 */ /* 0x000fe2000fffe03f */
[----:B------:R-:W-:-:S03]  /*46e0*/  ULDC.64 UR24, c[0x0][0x240] ;  /* 0x0000900000187ab9 */ /* 0x000fc60000000a00 */
[----:B-1----:R-:W-:Y:S01]  /*46f0*/  ULEA UR12, UR13, UR12, 0x18 ;  /* 0x0000000c0d0c7291 */ /* 0x002fe2000f8ec03f */
[----:B0-----:R-:W-:-:S04]  /*4700*/  IADD3 R32, R125, UR21, RZ ;  /* 0x000000157d207c10 */ /* 0x001fc8000fffe0ff */
[----:B------:R-:W-:-:S04]  /*4710*/  IADD3 R29, P0, R32, UR18, RZ ;  /* 0x00000012201d7c10 */ /* 0x000fc8000ff1e0ff */
[----:B------:R-:W-:Y:S02]  /*4720*/  LEA.HI.X.SX32 R32, R32, UR8, 0x1, P0 ;  /* 0x0000000820207c11 */ /* 0x000fe400080f0eff */
[----:B------:R-:W-:-:S04]  /*4730*/  LEA R28, P0, R29, UR24, 0x3 ;  /* 0x000000181d1c7c11 */ /* 0x000fc8000f8018ff */
[----:B------:R-:W-:Y:S02]  /*4740*/  LEA.HI.X R29, R29, UR25, R32, 0x3, P0 ;  /* 0x000000191d1d7c11 */ /* 0x000fe400080f1c20 */
[----:B------:R-:W-:-:S06]  /*4750*/  LEA R32, R125, UR12, 0x3 ;  /* 0x0000000c7d207c11 */ /* 0x000fcc000f8e18ff */
[----:B------:R-:W0:Y:S04]  /*4760*/  LDS.64 R32, [R32] ;  /* 0x0000000020207984 */ /* 0x000e280000000a00 */
[----:B0-----:R0:W-:Y:S02]  /*4770*/  STG.E.64 desc[UR14][R28.64], R32 ;  /* 0x000000201c007986 */ /* 0x0011e4000c101b0e */
.L_x_1025:
[----:B------:R-:W-:Y:S05]  /*4780*/  BSYNC B0 ;  /* 0x0000000000007941 */ /* 0x000fea0003800000 */
.L_x_1024:
[----:B0-----:R-:W2:Y:S01]  /*4790*/  LDL.LU R29, [R1+0xc4] ;  /* 0x0000c400011d7983 */ /* 0x001ea20000300800 */
[----:B------:R-:W-:Y:S01]  /*47a0*/  MOV R28, UR16 ;  /* 0x00000010001c7c02 */ /* 0x000fe20008000f00 */
[----:B------:R-:W-:Y:S02]  /*47b0*/  ULDC.64 UR12, c[0x0][0x210] ;  /* 0x00008400000c7ab9 */ /* 0x000fe40000000a00 */
[----:B------:R-:W3:Y:S04]  /*47c0*/  LDL.LU R53, [R1+0xc8] ;  /* 0x0000c80001357983 */ /* 0x000ee80000300800 */
[----:B------:R-:W4:Y:S04]  /*47d0*/  LDL.LU R49, [R1+0xcc] ;  /* 0x0000cc0001317983 */ /* 0x000f280000300800 */
[----:B------:R-:W4:Y:S04]  /*47e0*/  LDL.LU R51, [R1+0xd0] ;  /* 0x0000d00001337983 */ /* 0x000f280000300800 */
[----:B------:R-:W-:Y:S04]  /*47f0*/  STL [R1+0x224], R81 ;  /* 0x0002245101007387 */ /* 0x000fe80000100800 */
[----:B------:R-:W-:Y:S04]  /*4800*/  STL [R1+0x214], R26 ;  /* 0x0002141a01007387 */ /* 0x000fe80000100800 */
[----:B------:R-:W-:Y:S04]  /*4810*/  STL [R1+0x210], R25 ;  /* 0x0002101901007387 */ /* 0x000fe80000100800 */
[----:B------:R0:W-:Y:S04]  /*4820*/  STL [R1+0x20c], R24 ;  /* 0x00020c1801007387 */ /* 0x0001e80000100800 */
[----:B------:R-:W-:Y:S04]  /*4830*/  STL [R1+0x208], R23 ;  /* 0x0002081701007387 */ /* 0x000fe80000100800 */
[----:B------:R-:W-:Y:S04]  /*4840*/  STL [R1+0x204], R22 ;  /* 0x0002041601007387 */ /* 0x000fe80000100800 */
[----:B------:R-:W-:Y:S04]  /*4850*/  STL [R1+0x200], R21 ;  /* 0x0002001501007387 */ /* 0x000fe80000100800 */
[----:B------:R-:W-:Y:S04]  /*4860*/  STL [R1+0x1fc], R20 ;  /* 0x0001fc1401007387 */ /* 0x000fe80000100800 */
[----:B------:R-:W-:Y:S04]  /*4870*/  STL [R1+0x1f8], R19 ;  /* 0x0001f81301007387 */ /* 0x000fe80000100800 */
[----:B------:R-:W-:Y:S04]  /*4880*/  STL [R1+0x1f4], R18 ;  /* 0x0001f41201007387 */ /* 0x000fe80000100800 */
[----:B------:R-:W-:Y:S04]  /*4890*/  STL [R1+0x1f0], R17 ;  /* 0x0001f01101007387 */ /* 0x000fe80000100800 */
[----:B------:R1:W-:Y:S04]  /*48a0*/  STL [R1+0x1ec], R16 ;  /* 0x0001ec1001007387 */ /* 0x0003e80000100800 */
[----:B0-----:R-:W4:Y:S01]  /*48b0*/  LDL.LU R24, [R1+0xd4] ;  /* 0x0000d40001187983 */ /* 0x001f220000300800 */
[----:B------:R-:W-:-:S03]  /*48c0*/  IADD3 R47, RZ, -UR21, RZ ;  /* 0x80000015ff2f7c10 */ /* 0x000fc6000fffe0ff */
[----:B-1----:R-:W4:Y:S04]  /*48d0*/  LDL.LU R16, [R1+0xd8] ;  /* 0x0000d80001107983 */ /* 0x002f280000300800 */
[----:B------:R-:W4:Y:S04]  /*48e0*/  LDL.LU R17, [R1+0xdc] ;  /* 0x0000dc0001117983 */ /* 0x000f280000300800 */
[----:B------:R-:W4:Y:S04]  /*48f0*/  LDL.LU R18, [R1+0xe0] ;  /* 0x0000e00001127983 */ /* 0x000f280000300800 */
[----:B------:R-:W4:Y:S04]  /*4900*/  LDL.LU R19, [R1+0xe4] ;  /* 0x0000e40001137983 */ /* 0x000f280000300800 */
[----:B------:R-:W4:Y:S04]  /*4910*/  LDL.LU R20, [R1+0xe8] ;  /* 0x0000e80001147983 */ /* 0x000f280000300800 */
[----:B------:R-:W4:Y:S01]  /*4920*/  LDL.LU R21, [R1+0xec] ;  /* 0x0000ec0001157983 */ /* 0x000f220000300800 */
[----:B--2---:R-:W-:-:S05]  /*4930*/  IMAD R28, R28, 0xf0, R29 ;  /* 0x000000f01c1c7824 */ /* 0x004fca00078e021d */
[----:B------:R-:W-:Y:S01]  /*4940*/  SHF.L.U32 R32, R28, 0x2, RZ ;  /* 0x000000021c207819 */ /* 0x000fe200000006ff */
[----:B------:R-:W-:-:S03]  /*4950*/  IMAD.U32 R28, RZ, RZ, UR19 ;  /* 0x00000013ff1c7e24 */ /* 0x000fc6000f8e00ff */
[----:B------:R-:W-:-:S03]  /*4960*/  SHF.R.S32.HI R33, RZ, 0x1f, R32 ;  /* 0x0000001fff217819 */ /* 0x000fc60000011420 */
[----:B------:R-:W-:-:S04]  /*4970*/  IMAD.WIDE.U32 R28, R28, 0x1e0000, R32 ;  /* 0x001e00001c1c7825 */ /* 0x000fc800078e0020 */
[----:B------:R-:W-:-:S05]  /*4980*/  IMAD.WIDE.U32 R32, R32, -0x77777777, RZ ;  /* 0x8888888920207825 */ /* 0x000fca00078e00ff */
[----:B------:R-:W-:Y:S02]  /*4990*/  LEA.HI R81, R33, R47, RZ, 0x1b ;  /* 0x0000002f21517211 */ /* 0x000fe400078fd8ff */
[----:B------:R-:W-:Y:S02]  /*49a0*/  IADD3 R33, P0, R27, R28, RZ ;  /* 0x0000001c1b217210 */ /* 0x000fe40007f1e0ff */
[----:B------:R-:W-:-:S04]  /*49b0*/  IADD3 R27, R29, UR9, RZ ;  /* 0x000000091d1b7c10 */ /* 0x000fc8000fffe0ff */
[----:B------:R-:W-:Y:S02]  /*49c0*/  IADD3.X R29, RZ, R27, RZ, P0, !PT ;  /* 0x0000001bff1d7210 */ /* 0x000fe400007fe4ff */
[----:B------:R-:W-:-:S04]  /*49d0*/  LEA R32, P0, R33, UR12, 0x1 ;  /* 0x0000000c21207c11 */ /* 0x000fc8000f8008ff */
[----:B------:R-:W-:Y:S02]  /*49e0*/  LEA.HI.X R33, R33, UR13, R29, 0x1, P0 ;  /* 0x0000000d21217c11 */ /* 0x000fe400080f0c1d */
[-C--:B---3--:R-:W-:Y:S02]  /*49f0*/  IADD3 R47, P0, R53, R28.reuse, RZ ;  /* 0x0000001c352f7210 */ /* 0x088fe40007f1e0ff */
[-C--:B----4-:R-:W-:Y:S02]  /*4a00*/  IADD3 R49, P1, R49, R28.reuse, RZ ;  /* 0x0000001c31317210 */ /* 0x090fe40007f3e0ff */
[-C--:B------:R-:W-:Y:S01]  /*4a10*/  IADD3 R51, P2, R51, R28.reuse, RZ ;  /* 0x0000001c33337210 */ /* 0x080fe20007f5e0ff */
[----:B------:R-:W-:Y:S04]  /*4a20*/  STL [R1+0x1e8], R47 ;  /* 0x0001e82f01007387 */ /* 0x000fe80000100800 */
[----:B------:R-:W2:Y:S04]  /*4a30*/  LDL.LU R22, [R1+0xf0] ;  /* 0x0000f00001167983 */ /* 0x000ea80000300800 */
[----:B------:R-:W-:Y:S04]  /*4a40*/  STL [R1+0x218], R49 ;  /* 0x0002183101007387 */ /* 0x000fe80000100800 */
[----:B------:R-:W3:Y:S04]  /*4a50*/  LDL.LU R23, [R1+0xf4] ;  /* 0x0000f40001177983 */ /* 0x000ee80000300800 */
[----:B------:R-:W-:Y:S01]  /*4a60*/  STL [R1+0x21c], R51 ;  /* 0x00021c3301007387 */ /* 0x000fe20000100800 */
[----:B------:R-:W-:-:S05]  /*4a70*/  IADD3 R53, P3, R24, R28, RZ ;  /* 0x0000001c18357210 */ /* 0x000fca0007f7e0ff */
[----:B------:R0:W-:Y:S04]  /*4a80*/  STL [R1+0x220], R53 ;  /* 0x0002203501007387 */ /* 0x0001e80000100800 */
[----:B------:R-:W4:Y:S04]  /*4a90*/  LDL.LU R24, [R1+0xf8] ;  /* 0x0000f80001187983 */ /* 0x000f280000300800 */
[----:B------:R-:W4:Y:S04]  /*4aa0*/  LDL.LU R87, [R1+0xfc] ;  /* 0x0000fc0001577983 */ /* 0x000f280000300800 */
[----:B0-----:R-:W4:Y:S04]  /*4ab0*/  LDL.LU R53, [R1+0x100] ;  /* 0x0001000001357983 */ /* 0x001f280000300800 */
[----:B------:R-:W4:Y:S04]  /*4ac0*/  LDL.LU R51, [R1+0x104] ;  /* 0x0001040001337983 */ /* 0x000f280000300800 */
[----:B------:R-:W4:Y:S04]  /*4ad0*/  LDL.LU R49, [R1+0x108] ;  /* 0x0001080001317983 */ /* 0x000f280000300800 */
[----:B------:R-:W2:Y:S04]  /*4ae0*/  LDL.LU R47, [R1+0x10c] ;  /* 0x00010c00012f7983 */ /* 0x000ea80000300800 */
[----:B------:R-:W4:Y:S04]  /*4af0*/  LDL.LU R26, [R1+0x110] ;  /* 0x00011000011a7983 */ /* 0x000f280000300800 */
[----:B------:R-:W4:Y:S01]  /*4b00*/  LDL.LU R25, [R1+0x114] ;  /* 0x0001140001197983 */ /* 0x000f220000300800 */
[----:B------:R-:W-:-:S04]  /*4b10*/  LOP3.LUT R98, R98, 0xfffffff7, RZ, 0xc0, !PT ;  /* 0xfffffff762627812 */ /* 0x000fc800078ec0ff */
[----:B------:R-:W-:-:S04]  /*4b20*/  @P0 LOP3.LUT R98, R98, 0x8, RZ, 0xfc, !PT ;  /* 0x0000000862620812 */ /* 0x000fc800078efcff */
[----:B------:R-:W-:Y:S01]  /*4b30*/  LOP3.LUT R98, R98, 0xfffffffb, RZ, 0xc0, !PT ;  /* 0xfffffffb62627812 */ /* 0x000fe200078ec0ff */
[----:B------:R-:W0:Y:S03]  /*4b40*/  S2UR UR9, SR_CgaCtaId ;  /* 0x00000000000979c3 */ /* 0x000e260000008800 */
[----:B------:R-:W-:Y:S02]  /*4b50*/  @P2 LOP3.LUT R98, R98, 0x4, RZ, 0xfc, !PT ;  /* 0x0000000462622812 */ /* 0x000fe400078efcff */
[-C--:B------:R-:W-:Y:S02]  /*4b60*/  IADD3 R57, P2, R17, R28.reuse, RZ ;  /* 0x0000001c11397210 */ /* 0x080fe40007f5e0ff */
[----:B------:R-:W-:Y:S02]  /*4b70*/  IADD3.X R17, RZ, R27, RZ, P3, !PT ;  /* 0x0000001bff117210 */ /* 0x000fe40001ffe4ff */
[----:B------:R-:W-:-:S02]  /*4b80*/  IADD3 R61, P3, R19, R28, RZ ;  /* 0x0000001c133d7210 */ /* 0x000fc40007f7e0ff */
[-C--:B------:R-:W-:Y:S02]  /*4b90*/  IADD3.X R19, RZ, R27.reuse, RZ, P2, !PT ;  /* 0x0000001bff137210 */ /* 0x080fe400017fe4ff */
[-C--:B------:R-:W-:Y:S02]  /*4ba0*/  IADD3 R65, P2, R21, R28.reuse, RZ ;  /* 0x0000001c15417210 */ /* 0x080fe40007f5e0ff */
[-C--:B------:R-:W-:Y:S02]  /*4bb0*/  IADD3.X R21, RZ, R27.reuse, RZ, P3, !PT ;  /* 0x0000001bff157210 */ /* 0x080fe40001ffe4ff */
[-C--:B------:R-:W-:Y:S01]  /*4bc0*/  IADD3 R55, P0, R16, R28.reuse, RZ ;  /* 0x0000001c10377210 */ /* 0x080fe20007f1e0ff */
[----:B------:R-:W-:Y:S01]  /*4bd0*/  IMAD.X R16, RZ, RZ, R27, P1 ;  /* 0x000000ffff107224 */ /* 0x000fe200008e061b */
[----:B------:R-:W-:Y:S01]  /*4be0*/  LOP3.LUT R98, R98, 0xfffffffe, RZ, 0xc0, !PT ;  /* 0xfffffffe62627812 */ /* 0x000fe200078ec0ff */
[----:B------:R-:W-:Y:S01]  /*4bf0*/  UMOV UR8, 0x400 ;  /* 0x0000040000087882 */ /* 0x000fe20000000000 */
[----:B------:R-:W-:Y:S01]  /*4c00*/  IADD3 R59, P1, R18, R28, RZ ;  /* 0x0000001c123b7210 */ /* 0x000fe20007f3e0ff */
[----:B------:R-:W-:Y:S01]  /*4c10*/  UIADD3 UR8, UR8, 0x1680, URZ ;  /* 0x0000168008087890 */ /* 0x000fe2000fffe03f */
[----:B------:R-:W-:-:S02]  /*4c20*/  IADD3.X R18, RZ, R27, RZ, P0, !PT ;  /* 0x0000001bff127210 */ /* 0x000fc400007fe4ff */
[-C--:B------:R-:W-:Y:S01]  /*4c30*/  IADD3 R63, P0, R20, R28.reuse, RZ ;  /* 0x0000001c143f7210 */ /* 0x080fe20007f1e0ff */
[----:B------:R-:W-:Y:S01]  /*4c40*/  IMAD.X R20, RZ, RZ, R27, P1 ;  /* 0x000000ffff147224 */ /* 0x000fe200008e061b */
[----:B0-----:R-:W-:Y:S01]  /*4c50*/  ULEA UR8, UR9, UR8, 0x18 ;  /* 0x0000000809087291 */ /* 0x001fe2000f8ec03f */
[-C--:B--2---:R-:W-:Y:S02]  /*4c60*/  IADD3 R97, P5, R47, R28.reuse, RZ ;  /* 0x0000001c2f617210 */ /* 0x084fe40007fbe0ff */
[----:B------:R-:W2:Y:S01]  /*4c70*/  LDL.LU R47, [R1] ;  /* 0x00000000012f7983 */ /* 0x000ea20000300800 */
[-C--:B---3--:R-:W-:Y:S02]  /*4c80*/  IADD3 R83, P3, R23, R28.reuse, RZ ;  /* 0x0000001c17537210 */ /* 0x088fe40007f7e0ff */
[-C--:B----4-:R-:W-:Y:S02]  /*4c90*/  IADD3 R111, P6, R26, R28.reuse, RZ ;  /* 0x0000001c1a6f7210 */ /* 0x090fe40007fde0ff */
[----:B------:R-:W-:-:S02]  /*4ca0*/  IADD3 R67, P1, R22, R28, RZ ;  /* 0x0000001c16437210 */ /* 0x000fc40007f3e0ff */
[----:B------:R-:W-:-:S07]  /*4cb0*/  IADD3.X R22, RZ, R27, RZ, P0, !PT ;  /* 0x0000001bff167210 */ /* 0x000fce00007fe4ff */
[----:B------:R-:W-:-:S04]  /*4cc0*/  @P3 LOP3.LUT R98, R98, 0x1, RZ, 0xfc, !PT ;  /* 0x0000000162623812 */ /* 0x000fc800078efcff */
[----:B------:R-:W-:Y:S02]  /*4cd0*/  LOP3.LUT R98, R98, 0xfffffffd, RZ, 0xc0, !PT ;  /* 0xfffffffd62627812 */ /* 0x000fe400078ec0ff */
[-C--:B------:R-:W-:Y:S01]  /*4ce0*/  IADD3 R85, P0, R24, R28.reuse, RZ ;  /* 0x0000001c18557210 */ /* 0x080fe20007f1e0ff */
[----:B------:R-:W-:Y:S01]  /*4cf0*/  IMAD.X R24, RZ, RZ, R27, P1 ;  /* 0x000000ffff187224 */ /* 0x000fe200008e061b */
[----:B------:R-:W-:Y:S02]  /*4d00*/  IADD3.X R23, RZ, R27, RZ, P2, !PT ;  /* 0x0000001bff177210 */ /* 0x000fe400017fe4ff */
[----:B------:R-:W-:Y:S02]  /*4d10*/  @P6 LOP3.LUT R98, R98, 0x2, RZ, 0xfc, !PT ;  /* 0x0000000262626812 */ /* 0x000fe400078efcff */
[-C--:B------:R-:W-:Y:S02]  /*4d20*/  IADD3 R87, P1, R87, R28.reuse, RZ ;  /* 0x0000001c57577210 */ /* 0x080fe40007f3e0ff */
[----:B------:R-:W-:-:S02]  /*4d30*/  IADD3 R89, P2, R53, R28, RZ ;  /* 0x0000001c35597210 */ /* 0x000fc40007f5e0ff */
[-C--:B------:R-:W-:Y:S02]  /*4d40*/  IADD3 R91, P3, R51, R28.reuse, RZ ;  /* 0x0000001c335b7210 */ /* 0x080fe40007f7e0ff */
[-C--:B------:R-:W-:Y:S02]  /*4d50*/  IADD3 R96, P4, R49, R28.reuse, RZ ;  /* 0x0000001c31607210 */ /* 0x080fe40007f9e0ff */
[----:B------:R-:W-:Y:S02]  /*4d60*/  IADD3 R125, P6, R25, R28, RZ ;  /* 0x0000001c197d7210 */ /* 0x000fe40007fde0ff */
[----:B------:R-:W-:Y:S01]  /*4d70*/  LEA R28, R81, UR8, 0x3 ;  /* 0x00000008511c7c11 */ /* 0x000fe2000f8e18ff */
[----:B------:R-:W-:-:S05]  /*4d80*/  ULDC UR8, c[0x0][0x230] ;  /* 0x00008c0000087ab9 */ /* 0x000fca0000000800 */
[----:B------:R-:W0:Y:S01]  /*4d90*/  LDS.64 R28, [R28] ;  /* 0x000000001c1c7984 */ /* 0x000e220000000a00 */
[----:B------:R-:W-:Y:S01]  /*4da0*/  SHF.L.U32 R124, R124, 0x10, RZ ;  /* 0x000000107c7c7819 */ /* 0x000fe200000006ff */
[----:B------:R-:W-:Y:S01]  /*4db0*/  IMAD.X R51, RZ, RZ, R27, P4 ;  /* 0x000000ffff337224 */ /* 0x000fe200020e061b */
[-C--:B------:R-:W-:Y:S01]  /*4dc0*/  IADD3.X R26, RZ, R27.reuse, RZ, P2, !PT ;  /* 0x0000001bff1a7210 */ /* 0x080fe200017fe4ff */
[----:B------:R1:W-:Y:S01]  /*4dd0*/  STL [R1+0x1d4], R98 ;  /* 0x0001d46201007387 */ /* 0x0003e20000100800 */
[-C--:B------:R-:W-:Y:S02]  /*4de0*/  IADD3.X R49, RZ, R27.reuse, RZ, P3, !PT ;  /* 0x0000001bff317210 */ /* 0x080fe40001ffe4ff */
[----:B------:R-:W-:Y:S02]  /*4df0*/  IADD3.X R53, RZ, R27, RZ, P5, !PT ;  /* 0x0000001bff357210 */ /* 0x000fe40002ffe4ff */
[C---:B------:R-:W-:Y:S02]  /*4e00*/  LOP3.LUT P2, RZ, R98.reuse, 0x4, RZ, 0xc0, !PT ;  /* 0x0000000462ff7812 */ /* 0x040fe4000784c0ff */
[----:B------:R-:W-:-:S02]  /*4e10*/  LOP3.LUT P3, RZ, R98, 0x8, RZ, 0xc0, !PT ;  /* 0x0000000862ff7812 */ /* 0x000fc4000786c0ff */
[C---:B------:R-:W-:Y:S02]  /*4e20*/  LOP3.LUT P4, RZ, R98.reuse, 0x2, RZ, 0xc0, !PT ;  /* 0x0000000262ff7812 */ /* 0x040fe4000788c0ff */
[----:B------:R-:W-:Y:S02]  /*4e30*/  LOP3.LUT P5, RZ, R98, 0x1, RZ, 0xc0, !PT ;  /* 0x0000000162ff7812 */ /* 0x000fe400078ac0ff */
[----:B-1----:R-:W3:Y:S01]  /*4e40*/  LDL.LU R98, [R1+0x4] ;  /* 0x0000040001627983 */ /* 0x002ee20000300800 */
[----:B------:R-:W-:Y:S01]  /*4e50*/  SHF.L.U32 R92, R92, 0x10, RZ ;  /* 0x000000105c5c7819 */ /* 0x000fe200000006ff */
[----:B0-----:R-:W-:-:S06]  /*4e60*/  FADD.FTZ R29, R29, UR8 ;  /* 0x000000081d1d7e21 */ /* 0x001fcc0008010000 */
[----:B------:R-:W0:Y:S01]  /*4e70*/  MUFU.RSQ R29, R29 ;  /* 0x0000001d001d7308 */ /* 0x000e220000001400 */
[----:B-----5:R-:W-:Y:S01]  /*4e80*/  FADD.FTZ R0, R0, -R28 ;  /* 0x8000001c00007221 */ /* 0x020fe20000010000 */
[----:B------:R-:W-:Y:S01]  /*4e90*/  FADD.FTZ R124, -R28, R124 ;  /* 0x0000007c1c7c7221 */ /* 0x000fe20000010100 */
[----:B------:R-:W-:Y:S01]  /*4ea0*/  SHF.L.U32 R94, R94, 0x10, RZ ;  /* 0x000000105e5e7819 */ /* 0x000fe200000006ff */
[----:B------:R-:W-:Y:S01]  /*4eb0*/  IMAD.U32 R41, R41, 0x10000, RZ ;  /* 0x0001000029297824 */ /* 0x000fe200078e00ff */
[----:B------:R-:W-:Y:S01]  /*4ec0*/  SHF.L.U32 R43, R43, 0x10, RZ ;  /* 0x000000102b2b7819 */ /* 0x000fe200000006ff */
[----:B0-----:R-:W-:Y:S01]  /*4ed0*/  FMUL.FTZ R0, R0, R29 ;  /* 0x0000001d00007220 */ /* 0x001fe20000410000 */
[----:B------:R-:W-:-:S03]  /*4ee0*/  FMUL.FTZ R124, R29, R124 ;  /* 0x0000007c1d7c7220 */ /* 0x000fc60000410000 */
[----:B------:R-:W-:Y:S01]  /*4ef0*/  FFMA.FTZ R0, R0, R92, R94 ;  /* 0x0000005c00007223 */ /* 0x000fe2000001005e */
[----:B------:R-:W-:-:S05]  /*4f00*/  FFMA.FTZ R124, R124, R41, R43 ;  /* 0x000000297c7c7223 */ /* 0x000fca000001002b */
[----:B------:R-:W-:Y:S01]  /*4f10*/  F2FP.BF16.F32.PACK_AB R0, R124, R0 ;  /* 0x000000007c00723e */ /* 0x000fe200000010ff */
[----:B--2---:R-:W-:Y:S02]  /*4f20*/  FADD.FTZ R124, R47, -R28 ;  /* 0x8000001c2f7c7221 */ /* 0x004fe40000010000 */
[----:B------:R-:W2:Y:S01]  /*4f30*/  LDL.LU R47, [R1+0x8] ;  /* 0x00000800012f7983 */ /* 0x000ea20000300800 */
[----:B------:R-:W-:Y:S01]  /*4f40*/  SHF.L.U32 R30, R30, 0x10, RZ ;  /* 0x000000101e1e7819 */ /* 0x000fe200000006ff */
[----:B------:R-:W-:Y:S01]  /*4f50*/  FMUL.FTZ R81, R29, R124 ;  /* 0x0000007c1d517220 */ /* 0x000fe20000410000 */
[----:B------:R-:W-:-:S03]  /*4f60*/  SHF.L.U32 R95, R95, 0x10, RZ ;  /* 0x000000105f5f7819 */ /* 0x000fc600000006ff */
[----:B------:R-:W-:Y:S01]  /*4f70*/  FADD.FTZ R30, -R28, R30 ;  /* 0x0000001e1c1e7221 */ /* 0x000fe20000010100 */
[----:B------:R-:W-:Y:S01]  /*4f80*/  SHF.L.U32 R37, R37, 0x10, RZ ;  /* 0x0000001025257819 */ /* 0x000fe200000006ff */
[----:B------:R-:W-:Y:S01]  /*4f90*/  IMAD.U32 R93, R93, 0x10000, RZ ;  /* 0x000100005d5d7824 */ /* 0x000fe200078e00ff */
[----:B------:R-:W-:Y:S01]  /*4fa0*/  SHF.L.U32 R40, R40, 0x10, RZ ;  /* 0x0000001028287819 */ /* 0x000fe200000006ff */
[----:B------:R-:W-:Y:S02]  /*4fb0*/  FMUL.FTZ R124, R29, R30 ;  /* 0x0000001e1d7c7220 */ /* 0x000fe40000410000 */
[----:B------:R-:W-:Y:S02]  /*4fc0*/  FFMA.FTZ R30, R81, R93, R95 ;  /* 0x0000005d511e7223 */ /* 0x000fe4000001005f */
[----:B------:R-:W-:Y:S01]  /*4fd0*/  FFMA.FTZ R124, R124, R37, R40 ;  /* 0x000000257c7c7223 */ /* 0x000fe20000010028 */
[----:B------:R-:W-:Y:S01]  /*4fe0*/  IMAD.U32 R35, R35, 0x10000, RZ ;  /* 0x0001000023237824 */ /* 0x000fe200078e00ff */
[----:B------:R-:W-:-:S02]  /*4ff0*/  SHF.L.U32 R31, R31, 0x10, RZ ;  /* 0x000000101f1f7819 */ /* 0x000fc400000006ff */
[----:B------:R-:W-:Y:S01]  /*5000*/  SHF.L.U32 R39, R39, 0x10, RZ ;  /* 0x0000001027277819 */ /* 0x000fe200000006ff */
[--C-:B------:R-:W-:Y:S01]  /*5010*/  FADD.FTZ R123, R123, -R28.reuse ;  /* 0x8000001c7b7b7221 */ /* 0x100fe20000010000 */
[----:B------:R-:W-:Y:S01]  /*5020*/  F2FP.BF16.F32.PACK_AB R30, R124, R30 ;  /* 0x0000001e7c1e723e */ /* 0x000fe200000010ff */
[C---:B------:R-:W-:Y:S01]  /*5030*/  FADD.FTZ R35, -R28.reuse, R35 ;  /* 0x000000231c237221 */ /* 0x040fe20000010100 */
[C---:B------:R-:W-:Y:S01]  /*5040*/  FADD.FTZ R31, -R28.reuse, R31 ;  /* 0x0000001f1c1f7221 */ /* 0x040fe20000010100 */
[----:B------:R-:W-:Y:S01]  /*5050*/  FADD.FTZ R39, -R28, R39 ;  /* 0x000000271c277221 */ /* 0x000fe20000010100 */
[----:B------:R-:W-:Y:S01]  /*5060*/  FMUL.FTZ R123, R29, R123 ;  /* 0x0000007b1d7b7220 */ /* 0x000fe20000410000 */
[----:B------:R-:W-:Y:S01]  /*5070*/  FADD.FTZ R121, R121, -R28 ;  /* 0x8000001c79797221 */ /* 0x000fe20000010000 */
[C---:B------:R-:W-:Y:S01]  /*5080*/  FMUL.FTZ R31, R29.reuse, R31 ;  /* 0x0000001f1d1f7220 */ /* 0x040fe20000410000 */
[----:B------:R-:W-:Y:S01]  /*5090*/  FMUL.FTZ R39, R29, R39 ;  /* 0x000000271d277220 */ /* 0x000fe20000410000 */
[----:B------:R-:W-:Y:S01]  /*50a0*/  FFMA.FTZ R123, R92, R123, R94 ;  /* 0x0000007b5c7b7223 */ /* 0x000fe2000001005e */
[----:B------:R-:W-:Y:S01]  /*50b0*/  FADD.FTZ R120, R120, -R28 ;  /* 0x8000001c78787221 */ /* 0x000fe20000010000 */
[----:B------:R-:W-:Y:S01]  /*50c0*/  FFMA.FTZ R31, R37, R31, R40 ;  /* 0x0000001f251f7223 */ /* 0x000fe20000010028 */
[----:B------:R-:W-:Y:S01]  /*50d0*/  FFMA.FTZ R39, R41, R39, R43 ;  /* 0x0000002729277223 */ /* 0x000fe2000001002b */
[--C-:B------:R-:W-:Y:S01]  /*50e0*/  FADD.FTZ R119, R119, -R28.reuse ;  /* 0x8000001c77777221 */ /* 0x100fe20000010000 */
[--C-:B------:R-:W-:Y:S01]  /*50f0*/  FADD.FTZ R118, R118, -R28.reuse ;  /* 0x8000001c76767221 */ /* 0x100fe20000010000 */
[--C-:B------:R-:W-:Y:S01]  /*5100*/  FADD.FTZ R117, R117, -R28.reuse ;  /* 0x8000001c75757221 */ /* 0x100fe20000010000 */
[--C-:B------:R-:W-:Y:S01]  /*5110*/  FADD.FTZ R116, R116, -R28.reuse ;  /* 0x8000001c74747221 */ /* 0x100fe20000010000 */
[----:B------:R-:W4:Y:S01]  /*5120*/  LDL.LU R81, [R1+0x224] ;  /* 0x0002240001517983 */ /* 0x000f220000300800 */
[----:B---3--:R-:W-:-:S04]  /*5130*/  FADD.FTZ R124, R98, -R28 ;  /* 0x8000001c627c7221 */ /* 0x008fc80000010000 */
[C---:B------:R-:W-:Y:S01]  /*5140*/  FMUL.FTZ R98, R29.reuse, R124 ;  /* 0x0000007c1d627220 */ /* 0x040fe20000410000 */
[----:B------:R-:W-:-:S03]  /*5150*/  FMUL.FTZ R124, R29, R35 ;  /* 0x000000231d7c7220 */ /* 0x000fc60000410000 */
[----:B------:R-:W-:Y:S01]  /*5160*/  FFMA.FTZ R35, R92, R98, R94 ;  /* 0x000000625c237223 */ /* 0x000fe2000001005e */
[----:B------:R-:W-:-:S05]  /*5170*/  FFMA.FTZ R124, R41, R124, R43 ;  /* 0x0000007c297c7223 */ /* 0x000fca000001002b */
[----:B------:R-:W-:Y:S02]  /*5180*/  F2FP.BF16.F32.PACK_AB R35, R124, R35 ;  /* 0x000000237c23723e */ /* 0x000fe400000010ff */
[----:B------:R-:W-:Y:S02]  /*5190*/  F2FP.BF16.F32.PACK_AB R39, R39, R123 ;  /* 0x0000007b2727723e */ /* 0x000fe400000010ff */
[----:B------:R-:W-:Y:S01]  /*51a0*/  PRMT R123, R0, 0x7632, R123 ;  /* 0x00007632007b7816 */ /* 0x000fe2000000007b */
[C---:B------:R-:W-:Y:S01]  /*51b0*/  FMUL.FTZ R121, R29.reuse, R121 ;  /* 0x000000791d797220 */ /* 0x040fe20000410000 */
[C---:B------:R-:W-:Y:S01]  /*51c0*/  FMUL.FTZ R120, R29.reuse, R120 ;  /* 0x000000781d787220 */ /* 0x040fe20000410000 */
[C---:B------:R-:W-:Y:S01]  /*51d0*/  FMUL.FTZ R119, R29.reuse, R119 ;  /* 0x000000771d777220 */ /* 0x040fe20000410000 */
[----:B------:R0:W-:Y:S01]  /*51e0*/  STG.E.U16 desc[UR14][R32.64+0x4], R30 ;  /* 0x0000041e20007986 */ /* 0x0001e2000c10150e */
[----:B------:R-:W-:-:S03]  /*51f0*/  FMUL.FTZ R118, R29, R118 ;  /* 0x000000761d767220 */ /* 0x000fc60000410000 */
[----:B------:R-:W-:Y:S01]  /*5200*/  STG.E.U16 desc[UR14][R32.64+0x2], R123 ;  /* 0x0000027b20007986 */ /* 0x000fe2000c10150e */
[----:B------:R-:W-:Y:S01]  /*5210*/  FMUL.FTZ R117, R29, R117 ;  /* 0x000000751d757220 */ /* 0x000fe20000410000 */
[--C-:B------:R-:W-:Y:S01]  /*5220*/  FADD.FTZ R115, R115, -R28.reuse ;  /* 0x8000001c73737221 */ /* 0x100fe20000010000 */
[----:B------:R-:W-:Y:S01]  /*5230*/  FMUL.FTZ R116, R29, R116 ;  /* 0x000000741d747220 */ /* 0x000fe20000410000 */
[--C-:B------:R-:W-:Y:S01]  /*5240*/  FADD.FTZ R114, R114, -R28.reuse ;  /* 0x8000001c72727221 */ /* 0x100fe20000010000 */
[--C-:B------:R-:W-:Y:S01]  /*5250*/  FADD.FTZ R113, R113, -R28.reuse ;  /* 0x8000001c71717221 */ /* 0x100fe20000010000 */
[C---:B------:R-:W-:Y:S01]  /*5260*/  FMUL.FTZ R115, R29.reuse, R115 ;  /* 0x000000731d737220 */ /* 0x040fe20000410000 */
[--C-:B------:R-:W-:Y:S01]  /*5270*/  FADD.FTZ R112, R112, -R28.reuse ;  /* 0x8000001c70707221 */ /* 0x100fe20000010000 */
[C---:B------:R-:W-:Y:S01]  /*5280*/  FMUL.FTZ R114, R29.reuse, R114 ;  /* 0x000000721d727220 */ /* 0x040fe20000410000 */
        /* <DEDUP_REMOVED lines=9> */
[----:B------:R-:W-:Y:S01]  /*5320*/  FMUL.FTZ R108, R29, R108 ;  /* 0x0000006c1d6c7220 */ /* 0x000fe20000410000 */
        /* <DEDUP_REMOVED lines=17> */
[--C-:B------:R-:W-:Y:S01]  /*5440*/  FADD.FTZ R9, R9, -R28.reuse ;  /* 0x8000001c09097221 */ /* 0x100fe20000010000 */
[----:B------:R-:W-:Y:S01]  /*5450*/  FMUL.FTZ R15, R29, R15 ;  /* 0x0000000f1d0f7220 */ /* 0x000fe20000410000 */
[----:B------:R-:W-:Y:S01]  /*5460*/  FADD.FTZ R7, R7, -R28 ;  /* 0x8000001c07077221 */ /* 0x000fe20000010000 */
[----:B------:R-:W-:Y:S01]  /*5470*/  FMUL.FTZ R13, R29, R13 ;  /* 0x0000000d1d0d7220 */ /* 0x000fe20000410000 */
[----:B------:R-:W-:-:S02]  /*5480*/  IMAD.U32 R36, R36, 0x10000, RZ ;  /* 0x0001000024247824 */ /* 0x000fc400078e00ff */
[----:B------:R-:W-:Y:S01]  /*5490*/  FMUL.FTZ R11, R29, R11 ;  /* 0x0000000b1d0b7220 */ /* 0x000fe20000410000 */
[----:B------:R-:W-:Y:S01]  /*54a0*/  SHF.L.U32 R38, R38, 0x10, RZ ;  /* 0x0000001026267819 */ /* 0x000fe200000006ff */
[--C-:B------:R-:W-:Y:S01]  /*54b0*/  FADD.FTZ R3, R3, -R28.reuse ;  /* 0x8000001c03037221 */ /* 0x100fe20000010000 */
[----:B------:R-:W-:Y:S01]  /*54c0*/  FADD.FTZ R5, R5, -R28 ;  /* 0x8000001c05057221 */ /* 0x000fe20000010000 */
[----:B------:R-:W-:Y:S01]  /*54d0*/  FMUL.FTZ R9, R29, R9 ;  /* 0x000000091d097220 */ /* 0x000fe20000410000 */
[C-C-:B------:R-:W-:Y:S01]  /*54e0*/  FFMA.FTZ R15, R92.reuse, R15, R94.reuse ;  /* 0x0000000f5c0f7223 */ /* 0x140fe2000001005e */
[----:B------:R-:W-:Y:S01]  /*54f0*/  SHF.L.U32 R45, R45, 0x10, RZ ;  /* 0x000000102d2d7819 */ /* 0x000fe200000006ff */
[C---:B------:R-:W-:Y:S01]  /*5500*/  FMUL.FTZ R7, R29.reuse, R7 ;  /* 0x000000071d077220 */ /* 0x040fe20000410000 */
[----:B------:R-:W-:Y:S01]  /*5510*/  FFMA.FTZ R13, R92, R13, R94 ;  /* 0x0000000d5c0d7223 */ /* 0x000fe2000001005e */
[----:B------:R-:W-:Y:S01]  /*5520*/  FADD.FTZ R36, -R28, R36 ;  /* 0x000000241c247221 */ /* 0x000fe20000010100 */
[----:B------:R-:W-:Y:S01]  /*5530*/  SHF.L.U32 R42, R42, 0x10, RZ ;  /* 0x000000102a2a7819 */ /* 0x000fe200000006ff */
[C---:B------:R-:W-:Y:S01]  /*5540*/  FMUL.FTZ R3, R29.reuse, R3 ;  /* 0x000000031d037220 */ /* 0x040fe20000410000 */
[----:B------:R-:W-:Y:S01]  /*5550*/  FADD.FTZ R38, -R28, R38 ;  /* 0x000000261c267221 */ /* 0x000fe20000010100 */
[----:B------:R-:W-:Y:S01]  /*5560*/  FMUL.FTZ R5, R29, R5 ;  /* 0x000000051d057220 */ /* 0x000fe20000410000 */
[C-C-:B------:R-:W-:Y:S01]  /*5570*/  FFMA.FTZ R9, R92.reuse, R9, R94.reuse ;  /* 0x000000095c097223 */ /* 0x140fe2000001005e */
[----:B------:R-:W-:Y:S01]  /*5580*/  FFMA.FTZ R7, R92, R7, R94 ;  /* 0x000000075c077223 */ /* 0x000fe2000001005e */
[----:B------:R-:W-:-:S02]  /*5590*/  IMAD.U32 R44, R44, 0x10000, RZ ;  /* 0x000100002c2c7824 */ /* 0x000fc400078e00ff */
[----:B------:R-:W-:Y:S01]  /*55a0*/  FADD.FTZ R45, -R28, R45 ;  /* 0x0000002d1c2d7221 */ /* 0x000fe20000010100 */
[C---:B------:R-:W-:Y:S01]  /*55b0*/  FMUL.FTZ R36, R29.reuse, R36 ;  /* 0x000000241d247220 */ /* 0x040fe20000410000 */
[----:B------:R-:W-:Y:S01]  /*55c0*/  SHF.L.U32 R46, R46, 0x10, RZ ;  /* 0x000000102e2e7819 */ /* 0x000fe200000006ff */
[----:B------:R-:W-:Y:S01]  /*55d0*/  FFMA.FTZ R98, R92, R3, R94 ;  /* 0x000000035c627223 */ /* 0x000fe2000001005e */
[----:B------:R-:W-:Y:S01]  /*55e0*/  FADD.FTZ R42, -R28, R42 ;  /* 0x0000002a1c2a7221 */ /* 0x000fe20000010100 */
[C---:B------:R-:W-:Y:S01]  /*55f0*/  FMUL.FTZ R38, R29.reuse, R38 ;  /* 0x000000261d267220 */ /* 0x040fe20000410000 */
[----:B------:R-:W-:Y:S01]  /*5600*/  SHF.L.U32 R48, R48, 0x10, RZ ;  /* 0x0000001030307819 */ /* 0x000fe200000006ff */
[----:B------:R-:W-:Y:S01]  /*5610*/  FADD.FTZ R44, -R28, R44 ;  /* 0x0000002c1c2c7221 */ /* 0x000fe20000010100 */
[C---:B------:R-:W-:Y:S01]  /*5620*/  FMUL.FTZ R45, R29.reuse, R45 ;  /* 0x0000002d1d2d7220 */ /* 0x040fe20000410000 */
[----:B------:R-:W-:Y:S01]  /*5630*/  SHF.L.U32 R50, R50, 0x10, RZ ;  /* 0x0000001032327819 */ /* 0x000fe200000006ff */
[----:B------:R-:W-:Y:S01]  /*5640*/  FADD.FTZ R46, -R28, R46 ;  /* 0x0000002e1c2e7221 */ /* 0x000fe20000010100 */
[----:B------:R-:W-:Y:S01]  /*5650*/  FMUL.FTZ R42, R29, R42 ;  /* 0x0000002a1d2a7220 */ /* 0x000fe20000410000 */
[----:B------:R-:W-:-:S02]  /*5660*/  IMAD.U32 R52, R52, 0x10000, RZ ;  /* 0x0001000034347824 */ /* 0x000fc400078e00ff */
[----:B------:R-:W-:Y:S01]  /*5670*/  FADD.FTZ R48, -R28, R48 ;  /* 0x000000301c307221 */ /* 0x000fe20000010100 */
[----:B------:R-:W-:Y:S01]  /*5680*/  FMUL.FTZ R44, R29, R44 ;  /* 0x0000002c1d2c7220 */ /* 0x000fe20000410000 */
[----:B------:R-:W-:Y:S01]  /*5690*/  FFMA.FTZ R3, R41, R45, R43 ;  /* 0x0000002d29037223 */ /* 0x000fe2000001002b */
[----:B------:R-:W-:Y:S01]  /*56a0*/  SHF.L.U32 R54, R54, 0x10, RZ ;  /* 0x0000001036367819 */ /* 0x000fe200000006ff */
        /* <DEDUP_REMOVED lines=10> */
[C---:B------:R-:W-:Y:S01]  /*5750*/  FMUL.FTZ R52, R29.reuse, R52 ;  /* 0x000000341d347220 */ /* 0x040fe20000410000 */
        /* <DEDUP_REMOVED lines=19> */
[C---:B------:R-:W-:Y:S01]  /*5890*/  FADD.FTZ R70, -R28.reuse, R70 ;  /* 0x000000461c467221 */ /* 0x040fe20000010100 */
[C---:B------:R-:W-:Y:S01]  /*58a0*/  FMUL.FTZ R66, R29.reuse, R66 ;  /* 0x000000421d427220 */ /* 0x040fe20000410000 */
[C---:B------:R-:W-:Y:S01]  /*58b0*/  FADD.FTZ R72, -R28.reuse, R72 ;  /* 0x000000481c487221 */ /* 0x040fe20000010100 */
[C---:B------:R-:W-:Y:S01]  /*58c0*/  FMUL.FTZ R68, R29.reuse, R68 ;  /* 0x000000441d447220 */ /* 0x040fe20000410000 */
[----:B------:R-:W-:Y:S01]  /*58d0*/  FADD.FTZ R74, -R28, R74 ;  /* 0x0000004a1c4a7221 */ /* 0x000fe20000010100 */
[C---:B------:R-:W-:Y:S01]  /*58e0*/  FMUL.FTZ R70, R29.reuse, R70 ;  /* 0x000000461d467220 */ /* 0x040fe20000410000 */
[----:B------:R-:W-:Y:S01]  /*58f0*/  FMUL.FTZ R72, R29, R72 ;  /* 0x000000481d487220 */ /* 0x000fe20000410000 */
[----:B--2---:R-:W-:-:S04]  /*5900*/  FADD.FTZ R124, R47, -R28 ;  /* 0x8000001c2f7c7221 */ /* 0x004fc80000010000 */
[----:B------:R-:W-:-:S04]  /*5910*/  FMUL.FTZ R124, R29, R124 ;  /* 0x0000007c1d7c7220 */ /* 0x000fc80000410000 */
[----:B------:R-:W-:-:S05]  /*5920*/  FFMA.FTZ R124, R93, R124, R95 ;  /* 0x0000007c5d7c7223 */ /* 0x000fca000001005f */
[----:B------:R-:W-:Y:S02]  /*5930*/  F2FP.BF16.F32.PACK_AB R31, R31, R124 ;  /* 0x0000007c1f1f723e */ /* 0x000fe400000010ff */
[----:B------:R-:W-:Y:S02]  /*5940*/  PRMT R124, R0, 0x7610, R124 ;  /* 0x00007610007c7816 */ /* 0x000fe4000000007c */
[----:B------:R-:W-:Y:S01]  /*5950*/  PRMT R0, R30, 0x7632, R0 ;  /* 0x000076321e007816 */ /* 0x000fe20000000000 */
[C-C-:B0-----:R-:W-:Y:S02]  /*5960*/  FFMA.FTZ R30, R92.reuse, R120, R94.reuse ;  /* 0x000000785c1e7223 */ /* 0x141fe4000001005e */
[----:B------:R-:W-:Y:S04]  /*5970*/  STG.E.U16 desc[UR14][R32.64], R124 ;  /* 0x0000007c20007986 */ /* 0x000fe8000c10150e */
[----:B------:R0:W-:Y:S02]  /*5980*/  STG.E.U16 desc[UR14][R32.64+0x6], R0 ;  /* 0x0000060020007986 */ /* 0x0001e4000c10150e */
[C-C-:B0-----:R-:W-:Y:S01]  /*5990*/  FFMA.FTZ R32, R92.reuse, R121, R94.reuse ;  /* 0x000000795c207223 */ /* 0x141fe2000001005e */
[----:B------:R-:W-:-:S04]  /*59a0*/  FFMA.FTZ R0, R92, R119, R94 ;  /* 0x000000775c007223 */ /* 0x000fc8000001005e */
[----:B------:R0:W-:Y:S04]  /*59b0*/  STL [R1+0x138], R32 ;  /* 0x0001382001007387 */ /* 0x0001e80000100800 */
[----:B------:R1:W-:Y:S04]  /*59c0*/  STL [R1+0x148], R30 ;  /* 0x0001481e01007387 */ /* 0x0003e80000100800 */
[----:B------:R2:W-:Y:S01]  /*59d0*/  STL [R1+0x158], R0 ;  /* 0x0001580001007387 */ /* 0x0005e20000100800 */
[C-C-:B0-----:R-:W-:Y:S01]  /*59e0*/  FFMA.FTZ R32, R92.reuse, R118, R94.reuse ;  /* 0x000000765c207223 */ /* 0x141fe2000001005e */
[----:B-1----:R-:W-:-:S04]  /*59f0*/  FFMA.FTZ R30, R92, R117, R94 ;  /* 0x000000755c1e7223 */ /* 0x002fc8000001005e */
[----:B------:R0:W-:Y:S01]  /*5a00*/  STL [R1+0x170], R32 ;  /* 0x0001702001007387 */ /* 0x0001e20000100800 */
[----:B--2---:R-:W-:-:S03]  /*5a10*/  FFMA.FTZ R0, R92, R116, R94 ;  /* 0x000000745c007223 */ /* 0x004fc6000001005e */
        /* <DEDUP_REMOVED lines=28> */
[----:B------:R-:W-:Y:S01]  /*5be0*/  STL [R1+0x178], R32 ;  /* 0x0001782001007387 */ /* 0x000fe20000100800 */
[----:B--2---:R-:W-:-:S03]  /*5bf0*/  FFMA.FTZ R0, R92, R100, R94 ;  /* 0x000000645c007223 */ /* 0x004fc6000001005e */
[----:B------:R-:W-:Y:S04]  /*5c00*/  STL [R1+0x16c], R30 ;  /* 0x00016c1e01007387 */ /* 0x000fe80000100800 */
[----:B------:R0:W-:Y:S04]  /*5c10*/  STL [R1+0x164], R0 ;  /* 0x0001640001007387 */ /* 0x0001e80000100800 */
[----:B------:R-:W-:Y:S01]  /*5c20*/  STL [R1+0x15c], R15 ;  /* 0x00015c0f01007387 */ /* 0x000fe20000100800 */
[----:B0-----:R-:W-:-:S03]  /*5c30*/  FFMA.FTZ R0, R92, R11, R94 ;  /* 0x0000000b5c007223 */ /* 0x001fc6000001005e */
[----:B------:R-:W-:Y:S04]  /*5c40*/  STL [R1+0x154], R13 ;  /* 0x0001540d01007387 */ /* 0x000fe80000100800 */
[----:B------:R0:W-:Y:S04]  /*5c50*/  STL [R1+0x150], R0 ;  /* 0x0001500001007387 */ /* 0x0001e80000100800 */
[----:B------:R-:W-:Y:S04]  /*5c60*/  STL [R1+0x140], R9 ;  /* 0x0001400901007387 */ /* 0x000fe80000100800 */
[----:B------:R1:W-:Y:S01]  /*5c70*/  STL [R1+0x13c], R7 ;  /* 0x00013c0701007387 */ /* 0x0003e20000100800 */
[----:B0-----:R-:W-:Y:S01]  /*5c80*/  FFMA.FTZ R0, R92, R5, R94 ;  /* 0x000000055c007223 */ /* 0x001fe2000001005e */
[----:B------:R-:W-:-:S02]  /*5c90*/  FFMA.FTZ R5, R41, R36, R43 ;  /* 0x0000002429057223 */ /* 0x000fc4000001002b */
[----:B------:R-:W-:Y:S04]  /*5ca0*/  STL [R1+0x1d8], R98 ;  /* 0x0001d86201007387 */ /* 0x000fe80000100800 */
[----:B------:R-:W-:Y:S01]  /*5cb0*/  STL [R1+0x134], R0 ;  /* 0x0001340001007387 */ /* 0x000fe20000100800 */
[----:B-1----:R-:W-:-:S03]  /*5cc0*/  FFMA.FTZ R7, R41, R38, R43 ;  /* 0x0000002629077223 */ /* 0x002fc6000001002b */
[----:B------:R0:W-:Y:S04]  /*5cd0*/  STL [R1+0xfc], R5 ;  /* 0x0000fc0501007387 */ /* 0x0001e80000100800 */
[----:B------:R1:W-:Y:S01]  /*5ce0*/  STL [R1+0x10c], R7 ;  /* 0x00010c0701007387 */ /* 0x0003e20000100800 */
[----:B0-----:R-:W-:-:S03]  /*5cf0*/  FFMA.FTZ R5, R41, R42, R43 ;  /* 0x0000002a29057223 */ /* 0x001fc6000001002b */
[----:B------:R0:W-:Y:S01]  /*5d00*/  STL [R1+0x114], R3 ;  /* 0x0001140301007387 */ /* 0x0001e20000100800 */
[----:B-1----:R-:W-:-:S03]  /*5d10*/  FFMA.FTZ R7, R41, R44, R43 ;  /* 0x0000002c29077223 */ /* 0x002fc6000001002b */
        /* <DEDUP_REMOVED lines=21> */
[----:B------:R-:W-:Y:S01]  /*5e70*/  FMUL.FTZ R74, R29, R74 ;  /* 0x0000004a1d4a7220 */ /* 0x000fe20000410000 */
[C-C-:B0-----:R-:W-:Y:S02]  /*5e80*/  FFMA.FTZ R5, R41.reuse, R66, R43.reuse ;  /* 0x0000004229057223 */ /* 0x141fe4000001002b */
        /* <DEDUP_REMOVED lines=8> */
[----:B-1----:R-:W2:Y:S04]  /*5f10*/  LDL.LU R3, [R1+0x9c] ;  /* 0x00009c0001037983 */ /* 0x002ea80000300800 */
[----:B------:R0:W-:Y:S04]  /*5f20*/  STL [R1+0xe8], R5 ;  /* 0x0000e80501007387 */ /* 0x0001e80000100800 */
[----:B0-----:R-:W3:Y:S04]  /*5f30*/  LDL.LU R5, [R1+0x98] ;  /* 0x0000980001057983 */ /* 0x001ee80000300800 */
[----:B------:R0:W-:Y:S04]  /*5f40*/  STL [R1+0xe4], R7 ;  /* 0x0000e40701007387 */ /* 0x0001e80000100800 */
[----:B0-----:R-:W4:Y:S04]  /*5f50*/  LDL.LU R7, [R1+0x94] ;  /* 0x0000940001077983 */ /* 0x001f280000300800 */
[----:B------:R-:W3:Y:S04]  /*5f60*/  LDL.LU R9, [R1+0x90] ;  /* 0x0000900001097983 */ /* 0x000ee80000300800 */
[----:B------:R-:W3:Y:S01]  /*5f70*/  LDL.LU R11, [R1+0x8c] ;  /* 0x00008c00010b7983 */ /* 0x000ee20000300800 */
[----:B------:R-:W-:Y:S01]  /*5f80*/  SHF.L.U32 R34, R34, 0x10, RZ ;  /* 0x0000001022227819 */ /* 0x000fe200000006ff */
[----:B------:R-:W-:Y:S01]  /*5f90*/  IMAD.U32 R76, R76, 0x10000, RZ ;  /* 0x000100004c4c7824 */ /* 0x000fe200078e00ff */
[----:B------:R-:W-:Y:S01]  /*5fa0*/  SHF.L.U32 R78, R78, 0x10, RZ ;  /* 0x000000104e4e7819 */ /* 0x000fe200000006ff */
[----:B------:R-:W3:Y:S02]  /*5fb0*/  LDL.LU R13, [R1+0x88] ;  /* 0x00008800010d7983 */ /* 0x000ee40000300800 */
[----:B------:R-:W-:Y:S01]  /*5fc0*/  FADD.FTZ R34, -R28, R34 ;  /* 0x000000221c227221 */ /* 0x000fe20000010100 */
[----:B------:R-:W-:Y:S01]  /*5fd0*/  SHF.L.U32 R80, R80, 0x10, RZ ;  /* 0x0000001050507819 */ /* 0x000fe200000006ff */
[----:B------:R-:W3:Y:S01]  /*5fe0*/  LDL.LU R15, [R1+0x84] ;  /* 0x00008400010f7983 */ /* 0x000ee20000300800 */
[----:B------:R-:W-:Y:S01]  /*5ff0*/  FADD.FTZ R76, -R28, R76 ;  /* 0x0000004c1c4c7221 */ /* 0x000fe20000010100 */
[----:B------:R-:W-:-:S02]  /*6000*/  FMUL.FTZ R0, R29, R34 ;  /* 0x000000221d007220 */ /* 0x000fc40000410000 */
[----:B------:R-:W3:Y:S01]  /*6010*/  LDL.LU R30, [R1+0x80] ;  /* 0x00008000011e7983 */ /* 0x000ee20000300800 */
[----:B------:R-:W-:Y:S01]  /*6020*/  SHF.L.U32 R82, R82, 0x10, RZ ;  /* 0x0000001052527819 */ /* 0x000fe200000006ff */
[----:B------:R-:W-:Y:S02]  /*6030*/  FADD.FTZ R78, -R28, R78 ;  /* 0x0000004e1c4e7221 */ /* 0x000fe40000010100 */
[----:B------:R-:W3:Y:S01]  /*6040*/  LDL.LU R32, [R1+0x7c] ;  /* 0x00007c0001207983 */ /* 0x000ee20000300800 */
[----:B------:R-:W-:-:S03]  /*6050*/  IMAD.U32 R84, R84, 0x10000, RZ ;  /* 0x0001000054547824 */ /* 0x000fc600078e00ff */
[----:B------:R-:W3:Y:S01]  /*6060*/  LDL.LU R33, [R1+0x78] ;  /* 0x0000780001217983 */ /* 0x000ee20000300800 */
[----:B------:R-:W-:Y:S01]  /*6070*/  SHF.L.U32 R88, R88, 0x10, RZ ;  /* 0x0000001058587819 */ /* 0x000fe200000006ff */
[----:B------:R-:W-:Y:S02]  /*6080*/  FADD.FTZ R80, -R28, R80 ;  /* 0x000000501c507221 */ /* 0x000fe40000010100 */
[----:B------:R-:W3:Y:S01]  /*6090*/  LDL.LU R34, [R1+0x74] ;  /* 0x0000740001227983 */ /* 0x000ee20000300800 */
[----:B------:R-:W-:Y:S01]  /*60a0*/  SHF.L.U32 R86, R86, 0x10, RZ ;  /* 0x0000001056567819 */ /* 0x000fe200000006ff */
[C---:B------:R-:W-:Y:S02]  /*60b0*/  FMUL.FTZ R76, R29.reuse, R76 ;  /* 0x0000004c1d4c7220 */ /* 0x040fe40000410000 */
[----:B------:R-:W3:Y:S01]  /*60c0*/  LDL.LU R36, [R1+0x70] ;  /* 0x0000700001247983 */ /* 0x000ee20000300800 */
[----:B------:R-:W-:Y:S01]  /*60d0*/  SHF.L.U32 R90, R90, 0x10, RZ ;  /* 0x000000105a5a7819 */ /* 0x000fe200000006ff */
[----:B------:R-:W-:-:S02]  /*60e0*/  FMUL.FTZ R78, R29, R78 ;  /* 0x0000004e1d4e7220 */ /* 0x000fc40000410000 */
[----:B------:R-:W3:Y:S01]  /*60f0*/  LDL.LU R38, [R1+0x6c] ;  /* 0x00006c0001267983 */ /* 0x000ee20000300800 */
[----:B------:R-:W-:-:S03]  /*6100*/  FADD.FTZ R82, -R28, R82 ;  /* 0x000000521c527221 */ /* 0x000fc60000010100 */
[----:B------:R-:W3:Y:S01]  /*6110*/  LDL.LU R56, [R1+0x68] ;  /* 0x0000680001387983 */ /* 0x000ee20000300800 */
[C---:B------:R-:W-:Y:S01]  /*6120*/  FADD.FTZ R84, -R28.reuse, R84 ;  /* 0x000000541c547221 */ /* 0x040fe20000010100 */
[----:B------:R-:W-:Y:S02]  /*6130*/  FMUL.FTZ R80, R29, R80 ;  /* 0x000000501d507220 */ /* 0x000fe40000410000 */
[----:B------:R-:W3:Y:S01]  /*6140*/  LDL.LU R42, [R1+0x58] ;  /* 0x00005800012a7983 */ /* 0x000ee20000300800 */
[C---:B------:R-:W-:Y:S01]  /*6150*/  FADD.FTZ R88, -R28.reuse, R88 ;  /* 0x000000581c587221 */ /* 0x040fe20000010100 */
[C-C-:B------:R-:W-:Y:S02]  /*6160*/  FFMA.FTZ R62, R41.reuse, R76, R43.reuse ;  /* 0x0000004c293e7223 */ /* 0x140fe4000001002b */
[----:B------:R-:W3:Y:S01]  /*6170*/  LDL.LU R54, [R1+0x50] ;  /* 0x0000500001367983 */ /* 0x000ee20000300800 */
[----:B------:R-:W-:Y:S01]  /*6180*/  FADD.FTZ R86, -R28, R86 ;  /* 0x000000561c567221 */ /* 0x000fe20000010100 */
[----:B------:R-:W-:-:S02]  /*6190*/  FFMA.FTZ R60, R41, R78, R43 ;  /* 0x0000004e293c7223 */ /* 0x000fc4000001002b */
[----:B------:R-:W3:Y:S01]  /*61a0*/  LDL.LU R44, [R1+0x44] ;  /* 0x00004400012c7983 */ /* 0x000ee20000300800 */
[----:B------:R-:W-:Y:S01]  /*61b0*/  FADD.FTZ R90, -R28, R90 ;  /* 0x0000005a1c5a7221 */ /* 0x000fe20000010100 */
[C---:B------:R-:W-:Y:S02]  /*61c0*/  FMUL.FTZ R82, R29.reuse, R82 ;  /* 0x000000521d527220 */ /* 0x040fe40000410000 */
[----:B------:R-:W3:Y:S01]  /*61d0*/  LDL.LU R45, [R1+0x34] ;  /* 0x00003400012d7983 */ /* 0x000ee20000300800 */
[----:B------:R-:W-:Y:S01]  /*61e0*/  FMUL.FTZ R84, R29, R84 ;  /* 0x000000541d547220 */ /* 0x000fe20000410000 */
[----:B------:R-:W-:Y:S02]  /*61f0*/  FFMA.FTZ R58, R41, R80, R43 ;  /* 0x00000050293a7223 */ /* 0x000fe4000001002b */
[----:B------:R-:W3:Y:S01]  /*6200*/  LDL.LU R46, [R1+0x24] ;  /* 0x00002400012e7983 */ /* 0x000ee20000300800 */
[----:B------:R-:W-:-:S03]  /*6210*/  FMUL.FTZ R88, R29, R88 ;  /* 0x000000581d587220 */ /* 0x000fc60000410000 */
[----:B------:R-:W3:Y:S01]  /*6220*/  LDL.LU R48, [R1+0x20] ;  /* 0x0000200001307983 */ /* 0x000ee20000300800 */
[----:B------:R-:W-:-:S03]  /*6230*/  FMUL.FTZ R86, R29, R86 ;  /* 0x000000561d567220 */ /* 0x000fc60000410000 */
[----:B------:R-:W3:Y:S01]  /*6240*/  LDL.LU R50, [R1+0x1c] ;  /* 0x00001c0001327983 */ /* 0x000ee20000300800 */
[----:B------:R-:W-:Y:S01]  /*6250*/  FMUL.FTZ R90, R29, R90 ;  /* 0x0000005a1d5a7220 */ /* 0x000fe20000410000 */
[----:B------:R-:W-:Y:S02]  /*6260*/  FADD.FTZ R4, R4, -R28 ;  /* 0x8000001c04047221 */ /* 0x000fe40000010000 */
[----:B------:R-:W3:Y:S01]  /*6270*/  LDL.LU R52, [R1+0x18] ;  /* 0x0000180001347983 */ /* 0x000ee20000300800 */
[----:B------:R-:W-:-:S03]  /*6280*/  FFMA.FTZ R98, R41, R88, R43 ;  /* 0x0000005829627223 */ /* 0x000fc6000001002b */
[----:B------:R0:W-:Y:S01]  /*6290*/  STL [R1+0xe0], R62 ;  /* 0x0000e03e01007387 */ /* 0x0001e20000100800 */
[----:B------:R-:W-:-:S03]  /*62a0*/  FFMA.FTZ R0, R41, R0, R43 ;  /* 0x0000000029007223 */ /* 0x000fc6000001002b */
[----:B------:R1:W-:Y:S01]  /*62b0*/  STL [R1+0xdc], R60 ;  /* 0x0000dc3c01007387 */ /* 0x0003e20000100800 */
[----:B------:R-:W-:Y:S01]  /*62c0*/  FADD.FTZ R2, R2, -R28 ;  /* 0x8000001c02027221 */ /* 0x000fe20000010000 */
[----:B------:R-:W-:Y:S02]  /*62d0*/  FMUL.FTZ R70, R29, R4 ;  /* 0x000000041d467220 */ /* 0x000fe40000410000 */
[----:B------:R1:W-:Y:S01]  /*62e0*/  STL [R1+0xd8], R58 ;  /* 0x0000d83a01007387 */ /* 0x0003e20000100800 */
[C-C-:B0-----:R-:W-:Y:S01]  /*62f0*/  FFMA.FTZ R62, R41.reuse, R82, R43.reuse ;  /* 0x00000052293e7223 */ /* 0x141fe2000001002b */
[----:B-1----:R-:W-:-:S04]  /*6300*/  FFMA.FTZ R60, R41, R84, R43 ;  /* 0x00000054293c7223 */ /* 0x002fc8000001002b */
[----:B------:R-:W-:Y:S01]  /*6310*/  STL [R1+0xd4], R62 ;  /* 0x0000d43e01007387 */ /* 0x000fe20000100800 */
[C-C-:B------:R-:W-:Y:S01]  /*6320*/  FFMA.FTZ R58, R41.reuse, R86, R43.reuse ;  /* 0x00000056293a7223 */ /* 0x140fe2000001002b */
[----:B------:R-:W-:Y:S02]  /*6330*/  FFMA.FTZ R41, R41, R90, R43 ;  /* 0x0000005a29297223 */ /* 0x000fe4000001002b */
[----:B------:R-:W-:Y:S01]  /*6340*/  STL [R1+0xd0], R60 ;  /* 0x0000d03c01007387 */ /* 0x000fe20000100800 */
[C---:B------:R-:W-:Y:S01]  /*6350*/  FMUL.FTZ R72, R29.reuse, R2 ;  /* 0x000000021d487220 */ /* 0x040fe20000410000 */
[----:B------:R-:W-:Y:S02]  /*6360*/  FADD.FTZ R122, R122, -R28 ;  /* 0x8000001c7a7a7221 */ /* 0x000fe40000010000 */
[----:B------:R-:W-:Y:S04]  /*6370*/  STL [R1+0x1dc], R98 ;  /* 0x0001dc6201007387 */ /* 0x000fe80000100800 */
[----:B------:R-:W-:Y:S04]  /*6380*/  STL [R1+0xcc], R58 ;  /* 0x0000cc3a01007387 */ /* 0x000fe80000100800 */
[----:B------:R0:W-:Y:S01]  /*6390*/  STL [R1+0xc4], R41 ;  /* 0x0000c42901007387 */ /* 0x0001e20000100800 */
[----:B------:R-:W-:-:S04]  /*63a0*/  FMUL.FTZ R122, R29, R122 ;  /* 0x0000007a1d7a7220 */ /* 0x000fc80000410000 */
[----:B------:R-:W-:Y:S01]  /*63b0*/  FFMA.FTZ R47, R92, R122, R94 ;  /* 0x0000007a5c2f7223 */ /* 0x000fe2000001005e */
[----:B--2---:R-:W-:-:S04]  /*63c0*/  FADD.FTZ R3, R3, -R28 ;  /* 0x8000001c03037221 */ /* 0x004fc80000010000 */
[----:B------:R-:W-:-:S04]  /*63d0*/  FMUL.FTZ R3, R29, R3 ;  /* 0x000000031d037220 */ /* 0x000fc80000410000 */
[----:B------:R-:W-:Y:S01]  /*63e0*/  FFMA.FTZ R102, R93, R3, R95 ;  /* 0x000000035d667223 */ /* 0x000fe2000001005f */
[--C-:B----4-:R-:W-:Y:S01]  /*63f0*/  FADD.FTZ R7, R7, -R28.reuse ;  /* 0x8000001c07077221 */ /* 0x110fe20000010000 */
[----:B---3--:R-:W-:-:S03]  /*6400*/  FADD.FTZ R9, R9, -R28 ;  /* 0x8000001c09097221 */ /* 0x008fc60000010000 */
[----:B------:R-:W-:Y:S01]  /*6410*/  FMUL.FTZ R7, R29, R7 ;  /* 0x000000071d077220 */ /* 0x000fe20000410000 */
[----:B------:R-:W-:Y:S01]  /*6420*/  FADD.FTZ R11, R11, -R28 ;  /* 0x8000001c0b0b7221 */ /* 0x000fe20000010000 */
[----:B------:R-:W-:Y:S02]  /*6430*/  FMUL.FTZ R9, R29, R9 ;  /* 0x000000091d097220 */ /* 0x000fe40000410000 */
[--C-:B------:R-:W-:Y:S01]  /*6440*/  FFMA.FTZ R4, R93, R7, R95.reuse ;  /* 0x000000075d047223 */ /* 0x100fe2000001005f */
[----:B------:R-:W-:Y:S01]  /*6450*/  FMUL.FTZ R11, R29, R11 ;  /* 0x0000000b1d0b7220 */ /* 0x000fe20000410000 */
[----:B------:R-:W-:-:S03]  /*6460*/  FFMA.FTZ R3, R93, R9, R95 ;  /* 0x000000095d037223 */ /* 0x000fc6000001005f */
[----:B------:R1:W-:Y:S01]  /*6470*/  STL [R1+0x8], R4 ;  /* 0x0000080401007387 */ /* 0x0003e20000100800 */
[----:B------:R-:W-:-:S03]  /*6480*/  FFMA.FTZ R2, R93, R11, R95 ;  /* 0x0000000b5d027223 */ /* 0x000fc6000001005f */
[----:B------:R-:W2:Y:S04]  /*6490*/  LDL.LU R74, [R1+0xac] ;  /* 0x0000ac00014a7983 */ /* 0x000ea80000300800 */
[----:B------:R3:W-:Y:S04]  /*64a0*/  STL [R1+0x4], R3 ;  /* 0x0000040301007387 */ /* 0x0007e80000100800 */
[----:B------:R-:W4:Y:S04]  /*64b0*/  LDL.LU R104, [R1+0xa8] ;  /* 0x0000a80001687983 */ /* 0x000f280000300800 */
[----:B------:R3:W-:Y:S04]  /*64c0*/  STL [R1], R2 ;  /* 0x0000000201007387 */ /* 0x0007e80000100800 */
[----:B------:R-:W4:Y:S04]  /*64d0*/  LDL.LU R103, [R1+0xa4] ;  /* 0x0000a40001677983 */ /* 0x000f280000300800 */
        /* <DEDUP_REMOVED lines=19> */
[----:B------:R-:W4:Y:S01]  /*6610*/  LDL.LU R118, [R1+0xc0] ;  /* 0x0000c00001767983 */ /* 0x000f220000300800 */
        /* <DEDUP_REMOVED lines=9> */
[--C-:B0-----:R-:W-:Y:S01]  /*66b0*/  FADD.FTZ R41, R56, -R28.reuse ;  /* 0x8000001c38297221 */ /* 0x101fe20000010000 */
        /* <DEDUP_REMOVED lines=60> */
[C-C-:B-1----:R-:W-:Y:S01]  /*6a80*/  FFMA.FTZ R4, R93.reuse, R66, R95.reuse ;  /* 0x000000425d047223 */ /* 0x142fe2000001005f */
[C-C-:B---3--:R-:W-:Y:S01]  /*6a90*/  FFMA.FTZ R3, R93.reuse, R68, R95.reuse ;  /* 0x000000445d037223 */ /* 0x148fe2000001005f */
[C-C-:B------:R-:W-:Y:S01]  /*6aa0*/  FFMA.FTZ R2, R93.reuse, R70, R95.reuse ;  /* 0x000000465d027223 */ /* 0x140fe2000001005f */
[----:B------:R-:W-:Y:S01]  /*6ab0*/  FFMA.FTZ R93, R93, R72, R95 ;  /* 0x000000485d5d7223 */ /* 0x000fe2000001005f */
[----:B------:R-:W-:Y:S01]  /*6ac0*/  SHF.L.U32 R69, R69, 0x10, RZ ;  /* 0x0000001045457819 */ /* 0x000fe200000006ff */
[----:B------:R-:W-:Y:S01]  /*6ad0*/  IMAD.U32 R73, R73, 0x10000, RZ ;  /* 0x0001000049497824 */ /* 0x000fe200078e00ff */
[----:B------:R-:W-:Y:S01]  /*6ae0*/  SHF.L.U32 R71, R71, 0x10, RZ ;  /* 0x0000001047477819 */ /* 0x000fe200000006ff */
[----:B------:R-:W-:Y:S01]  /*6af0*/  IMAD.U32 R81, R81, 0x10000, RZ ;  /* 0x0001000051517824 */ /* 0x000fe200078e00ff */
[----:B------:R-:W-:-:S02]  /*6b00*/  SHF.L.U32 R75, R75, 0x10, RZ ;  /* 0x000000104b4b7819 */ /* 0x000fc400000006ff */
[----:B------:R-:W-:Y:S02]  /*6b10*/  SHF.L.U32 R77, R77, 0x10, RZ ;  /* 0x000000104d4d7819 */ /* 0x000fe400000006ff */
[----:B------:R-:W-:Y:S01]  /*6b20*/  SHF.L.U32 R79, R79, 0x10, RZ ;  /* 0x000000104f4f7819 */ /* 0x000fe200000006ff */
[----:B------:R-:W-:Y:S01]  /*6b30*/  STL [R1+0x1e0], R98 ;  /* 0x0001e06201007387 */ /* 0x000fe20000100800 */
[----:B------:R-:W-:-:S03]  /*6b40*/  IADD3.X R25, RZ, R27, RZ, P1, !PT ;  /* 0x0000001bff197210 */ /* 0x000fc60000ffe4ff */
[----:B------:R0:W-:Y:S01]  /*6b50*/  STL [R1+0x1e4], R124 ;  /* 0x0001e47c01007387 */ /* 0x0001e20000100800 */
[----:B--2---:R-:W-:Y:S01]  /*6b60*/  IMAD.U32 R43, R74, 0x10000, RZ ;  /* 0x000100004a2b7824 */ /* 0x004fe200078e00ff */
[----:B----4-:R-:W-:-:S03]  /*6b70*/  SHF.L.U32 R104, R104, 0x10, RZ ;  /* 0x0000001068687819 */ /* 0x010fc600000006ff */
[----:B------:R-:W-:Y:S01]  /*6b80*/  FADD.FTZ R43, -R28, R43 ;  /* 0x0000002b1c2b7221 */ /* 0x000fe20000010100 */
[----:B------:R-:W-:Y:S02]  /*6b90*/  SHF.L.U32 R103, R103, 0x10, RZ ;  /* 0x0000001067677819 */ /* 0x000fe400000006ff */
[----:B------:R-:W-:Y:S01]  /*6ba0*/  SHF.L.U32 R101, R101, 0x10, RZ ;  /* 0x0000001065657819 */ /* 0x000fe200000006ff */
[----:B------:R-:W-:Y:S01]  /*6bb0*/  IMAD.U32 R100, R100, 0x10000, RZ ;  /* 0x0001000064647824 */ /* 0x000fe200078e00ff */
[----:B------:R-:W-:Y:S02]  /*6bc0*/  SHF.L.U32 R99, R92, 0x10, RZ ;  /* 0x000000105c637819 */ /* 0x000fe400000006ff */
[----:B------:R-:W-:Y:S02]  /*6bd0*/  SHF.L.U32 R95, R94, 0x10, RZ ;  /* 0x000000105e5f7819 */ /* 0x000fe400000006ff */
[----:B------:R-:W-:Y:S01]  /*6be0*/  SHF.L.U32 R94, R105, 0x10, RZ ;  /* 0x00000010695e7819 */ /* 0x000fe200000006ff */
[----:B------:R-:W-:Y:S01]  /*6bf0*/  IMAD.U32 R92, R106, 0x10000, RZ ;  /* 0x000100006a5c7824 */ /* 0x000fe200078e00ff */
[----:B------:R-:W-:-:S02]  /*6c00*/  SHF.L.U32 R82, R107, 0x10, RZ ;  /* 0x000000106b527819 */ /* 0x000fc400000006ff */
        /* <DEDUP_REMOVED lines=9> */
[----:B------:R-:W-:Y:S02]  /*6ca0*/  SHF.L.U32 R120, R120, 0x10, RZ ;  /* 0x0000001078787819 */ /* 0x000fe400000006ff */
[----:B------:R-:W-:Y:S01]  /*6cb0*/  SHF.L.U32 R121, R121, 0x10, RZ ;  /* 0x0000001079797819 */ /* 0x000fe200000006ff */
[----:B------:R-:W-:Y:S01]  /*6cc0*/  IMAD.U32 R42, R117, 0x10000, RZ ;  /* 0x00010000752a7824 */ /* 0x000fe200078e00ff */
[----:B------:R-:W-:Y:S01]  /*6cd0*/  SHF.L.U32 R44, R118, 0x10, RZ ;  /* 0x00000010762c7819 */ /* 0x000fe200000006ff */
        /* <DEDUP_REMOVED lines=57> */
[C---:B0-----:R-:W-:Y:S01]  /*7070*/  FMUL.FTZ R124, R29.reuse, R42 ;  /* 0x0000002a1d7c7220 */ /* 0x041fe20000410000 */
[----:B------:R-:W-:Y:S01]  /*7080*/  FMUL.FTZ R98, R29, R28 ;  /* 0x0000001c1d627220 */ /* 0x000fe20000410000 */
[----:B------:R-:W-:-:S02]  /*7090*/  IADD3.X R29, RZ, R27, RZ, P6, !PT ;  /* 0x0000001bff1d7210 */ /* 0x000fc400037fe4ff */
[----:B------:R-:W-:Y:S01]  /*70a0*/  LEA R28, P1, R125, UR12, 0x1 ;  /* 0x0000000c7d1c7c11 */ /* 0x000fe2000f8208ff */
[----:B------:R-:W-:-:S03]  /*70b0*/  FFMA.FTZ R43, R37, R43, R40 ;  /* 0x0000002b252b7223 */ /* 0x000fc60000010028 */
[----:B------:R-:W-:Y:S02]  /*70c0*/  LEA.HI.X R29, R125, UR13, R29, 0x1, P1 ;  /* 0x0000000d7d1d7c11 */ /* 0x000fe400088f0c1d */
[----:B------:R-:W-:Y:S02]  /*70d0*/  LEA R42, P1, R97, UR12, 0x1 ;  /* 0x0000000c612a7c11 */ /* 0x000fe4000f8208ff */
[----:B------:R-:W-:Y:S02]  /*70e0*/  F2FP.BF16.F32.PACK_AB R102, R43, R102 ;  /* 0x000000662b66723e */ /* 0x000fe400000010ff */
[----:B------:R-:W-:Y:S02]  /*70f0*/  LEA.HI.X R43, R97, UR13, R53, 0x1, P1 ;  /* 0x0000000d612b7c11 */ /* 0x000fe400088f0c35 */
[C---:B------:R-:W-:Y:S01]  /*7100*/  LEA R44, P1, R96.reuse, UR12, 0x1 ;  /* 0x0000000c602c7c11 */ /* 0x040fe2000f8208ff */
[----:B------:R-:W2:Y:S03]  /*7110*/  LDL.LU R53, [R1+0x220] ;  /* 0x0002200001357983 */ /* 0x000ea60000300800 */
[----:B------:R-:W-:-:S02]  /*7120*/  LEA.HI.X R45, R96, UR13, R51, 0x1, P1 ;  /* 0x0000000d602d7c11 */ /* 0x000fc400088f0c33 */
[C---:B------:R-:W-:Y:S01]  /*7130*/  LEA R68, P1, R91.reuse, UR12, 0x1 ;  /* 0x0000000c5b447c11 */ /* 0x040fe2000f8208ff */
[----:B------:R-:W3:Y:S03]  /*7140*/  LDL.LU R51, [R1+0x21c] ;  /* 0x00021c0001337983 */ /* 0x000ee60000300800 */
[----:B------:R-:W-:Y:S02]  /*7150*/  LEA.HI.X R69, R91, UR13, R49, 0x1, P1 ;  /* 0x0000000d5b457c11 */ /* 0x000fe400088f0c31 */
[----:B------:R-:W4:Y:S01]  /*7160*/  LDL.LU R49, [R1+0x218] ;  /* 0x0002180001317983 */ /* 0x000f220000300800 */
[----:B------:R-:W-:-:S04]  /*7170*/  LEA R70, P1, R89, UR12, 0x1 ;  /* 0x0000000c59467c11 */ /* 0x000fc8000f8208ff */
[----:B------:R-:W-:Y:S02]  /*7180*/  LEA.HI.X R71, R89, UR13, R26, 0x1, P1 ;  /* 0x0000000d59477c11 */ /* 0x000fe400088f0c1a */
[C---:B------:R-:W-:Y:S01]  /*7190*/  LEA R72, P1, R87.reuse, UR12, 0x1 ;  /* 0x0000000c57487c11 */ /* 0x040fe2000f8208ff */
[----:B------:R-:W3:Y:S03]  /*71a0*/  LDL.LU R26, [R1+0x214] ;  /* 0x00021400011a7983 */ /* 0x000ee60000300800 */
[----:B------:R-:W-:Y:S02]  /*71b0*/  LEA.HI.X R73, R87, UR13, R25, 0x1, P1 ;  /* 0x0000000d57497c11 */ /* 0x000fe400088f0c19 */
[----:B------:R-:W3:Y:S04]  /*71c0*/  LDL.LU R25, [R1+0x210] ;  /* 0x0002100001197983 */ /* 0x000ee80000300800 */
[----:B------:R-:W3:Y:S01]  /*71d0*/  LDL.LU R76, [R1+0x144] ;  /* 0x00014400014c7983 */ /* 0x000ee20000300800 */
[----:B------:R-:W-:-:S04]  /*71e0*/  LEA R66, P1, R67, UR12, 0x1 ;  /* 0x0000000c43427c11 */ /* 0x000fc8000f8208ff */
[----:B------:R-:W-:Y:S02]  /*71f0*/  LEA.HI.X R67, R67, UR13, R24, 0x1, P1 ;  /* 0x0000000d43437c11 */ /* 0x000fe400088f0c18 */
[C---:B------:R-:W-:Y:S01]  /*7200*/  LEA R64, P1, R65.reuse, UR12, 0x1 ;  /* 0x0000000c41407c11 */ /* 0x040fe2000f8208ff */
[----:B------:R-:W3:Y:S03]  /*7210*/  LDL.LU R24, [R1+0x20c] ;  /* 0x00020c0001187983 */ /* 0x000ee60000300800 */
[----:B------:R-:W-:Y:S02]  /*7220*/  LEA.HI.X R65, R65, UR13, R23, 0x1, P1 ;  /* 0x0000000d41417c11 */ /* 0x000fe400088f0c17 */
[C---:B------:R-:W-:Y:S01]  /*7230*/  LEA R62, P1, R63.reuse, UR12, 0x1 ;  /* 0x0000000c3f3e7c11 */ /* 0x040fe2000f8208ff */
[----:B------:R-:W3:Y:S03]  /*7240*/  LDL.LU R23, [R1+0x208] ;  /* 0x0002080001177983 */ /* 0x000ee60000300800 */
[----:B------:R-:W-:-:S02]  /*7250*/  LEA.HI.X R63, R63, UR13, R22, 0x1, P1 ;  /* 0x0000000d3f3f7c11 */ /* 0x000fc400088f0c16 */
[C---:B------:R-:W-:Y:S01]  /*7260*/  LEA R60, P1, R61.reuse, UR12, 0x1 ;  /* 0x0000000c3d3c7c11 */ /* 0x040fe2000f8208ff */
[----:B------:R-:W3:Y:S03]  /*7270*/  LDL.LU R22, [R1+0x204] ;  /* 0x0002040001167983 */ /* 0x000ee60000300800 */
[----:B------:R-:W-:Y:S02]  /*7280*/  LEA.HI.X R61, R61, UR13, R21, 0x1, P1 ;  /* 0x0000000d3d3d7c11 */ /* 0x000fe400088f0c15 */
[C---:B------:R-:W-:Y:S01]  /*7290*/  LEA R58, P1, R59.reuse, UR12, 0x1 ;  /* 0x0000000c3b3a7c11 */ /* 0x040fe2000f8208ff */
[----:B------:R-:W3:Y:S03]  /*72a0*/  LDL.LU R21, [R1+0x200] ;  /* 0x0002000001157983 */ /* 0x000ee60000300800 */
[----:B------:R-:W-:Y:S01]  /*72b0*/  LEA.HI.X R59, R59, UR13, R20, 0x1, P1 ;  /* 0x0000000d3b3b7c11 */ /* 0x000fe200088f0c14 */
[----:B------:R-:W3:Y:S01]  /*72c0*/  LDL.LU R78, [R1+0x14c] ;  /* 0x00014c00014e7983 */ /* 0x000ee20000300800 */
[----:B------:R-:W-:-:S03]  /*72d0*/  LEA R56, P1, R57, UR12, 0x1 ;  /* 0x0000000c39387c11 */ /* 0x000fc6000f8208ff */
[----:B------:R-:W3:Y:S01]  /*72e0*/  LDL.LU R20, [R1+0x1fc] ;  /* 0x0001fc0001147983 */ /* 0x000ee20000300800 */
[----:B------:R-:W-:Y:S02]  /*72f0*/  LEA.HI.X R57, R57, UR13, R19, 0x1, P1 ;  /* 0x0000000d39397c11 */ /* 0x000fe400088f0c13 */
[C---:B------:R-:W-:Y:S01]  /*7300*/  LEA R54, P1, R55.reuse, UR12, 0x1 ;  /* 0x0000000c37367c11 */ /* 0x040fe2000f8208ff */
[----:B------:R-:W3:Y:S03]  /*7310*/  LDL.LU R19, [R1+0x1f8] ;  /* 0x0001f80001137983 */ /* 0x000ee60000300800 */
[----:B------:R-:W-:Y:S02]  /*7320*/  LEA.HI.X R55, R55, UR13, R18, 0x1, P1 ;  /* 0x0000000d37377c11 */ /* 0x000fe400088f0c12 */
[----:B------:R-:W3:Y:S04]  /*7330*/  LDL.LU R18, [R1+0x1f4] ;  /* 0x0001f40001127983 */ /* 0x000ee80000300800 */
[----:B------:R-:W3:Y:S04]  /*7340*/  LDL.LU R81, [R1+0x160] ;  /* 0x0001600001517983 */ /* 0x000ee80000300800 */
[----:B------:R-:W3:Y:S01]  /*7350*/  LDL.LU R80, [R1+0x168] ;  /* 0x0001680001507983 */ /* 0x000ee20000300800 */
[----:B------:R-:W-:-:S02]  /*7360*/  F2FP.BF16.F32.PACK_AB R0, R0, R47 ;  /* 0x0000002f0000723e */ /* 0x000fc400000010ff */
[----:B--2---:R-:W-:-:S04]  /*7370*/  LEA R52, P1, R53, UR12, 0x1 ;  /* 0x0000000c35347c11 */ /* 0x004fc8000f8208ff */
[----:B------:R-:W-:Y:S02]  /*7380*/  LEA.HI.X R53, R53, UR13, R17, 0x1, P1 ;  /* 0x0000000d35357c11 */ /* 0x000fe400088f0c11 */
[----:B------:R-:W2:Y:S04]  /*7390*/  LDL.LU R17, [R1+0x1f0] ;  /* 0x0001f00001117983 */ /* 0x000ea80000300800 */
[----:B------:R-:W2:Y:S01]  /*73a0*/  LDL.LU R87, [R1+0x174] ;  /* 0x0001740001577983 */ /* 0x000ea20000300800 */
[----:B----4-:R-:W-:-:S04]  /*73b0*/  LEA R48, P1, R49, UR12, 0x1 ;  /* 0x0000000c31307c11 */ /* 0x010fc8000f8208ff */
[----:B------:R-:W-:Y:S02]  /*73c0*/  LEA.HI.X R49, R49, UR13, R16, 0x1, P1 ;  /* 0x0000000d31317c11 */ /* 0x000fe400088f0c10 */
[----:B------:R-:W4:Y:S04]  /*73d0*/  LDL.LU R16, [R1+0x1ec] ;  /* 0x0001ec0001107983 */ /* 0x000f280000300800 */
[----:B------:R-:W4:Y:S04]  /*73e0*/  LDL.LU R86, [R1+0x180] ;  /* 0x0001800001567983 */ /* 0x000f280000300800 */
[----:B------:R-:W4:Y:S04]  /*73f0*/  LDL.LU R89, [R1+0x18c] ;  /* 0x00018c0001597983 */ /* 0x000f280000300800 */
[----:B------:R-:W4:Y:S04]  /*7400*/  LDL.LU R88, [R1+0x198] ;  /* 0x0001980001587983 */ /* 0x000f280000300800 */
[----:B------:R-:W4:Y:S01]  /*7410*/  LDL.LU R90, [R1+0x1a8] ;  /* 0x0001a800015a7983 */ /* 0x000f220000300800 */
[----:B---3--:R-:W-:-:S03]  /*7420*/  LEA R74, P1, R26, UR12, 0x1 ;  /* 0x0000000c1a4a7c11 */ /* 0x008fc6000f8208ff */
[----:B------:R-:W3:Y:S01]  /*7430*/  LDL.LU R84, [R1+0x1a0] ;  /* 0x0001a00001547983 */ /* 0x000ee20000300800 */
[----:B------:R-:W-:-:S03]  /*7440*/  LEA.HI.X R75, R26, UR13, R76, 0x1, P1 ;  /* 0x0000000d1a4b7c11 */ /* 0x000fc600088f0c4c */
[----:B------:R-:W3:Y:S04]  /*7450*/  LDL.LU R26, [R1+0x1b4] ;  /* 0x0001b400011a7983 */ /* 0x000ee80000300800 */
[----:B------:R-:W3:Y:S01]  /*7460*/  LDL.LU R47, [R1+0x1e8] ;  /* 0x0001e800012f7983 */ /* 0x000ee20000300800 */
[----:B------:R-:W-:Y:S01]  /*7470*/  LEA R76, P1, R25, UR12, 0x1 ;  /* 0x0000000c194c7c11 */ /* 0x000fe2000f8208ff */
        /* <DEDUP_REMOVED lines=11> */
[----:B------:R-:W-:Y:S01]  /*7530*/  LEA.HI.X R77, R25, UR13, R78, 0x1, P1 ;  /* 0x0000000d194d7c11 */ /* 0x000fe200088f0c4e */
[----:B------:R-:W-:Y:S01]  /*7540*/  FFMA.FTZ R96, R37, R46, R40 ;  /* 0x0000002e25607223 */ /* 0x000fe20000010028 */
[C---:B------:R-:W-:Y:S01]  /*7550*/  LEA R78, P1, R24.reuse, UR12, 0x1 ;  /* 0x0000000c184e7c11 */ /* 0x040fe2000f8208ff */
[----:B------:R-:W3:Y:S03]  /*7560*/  LDL.LU R125, [R1+0x138] ;  /* 0x00013800017d7983 */ /* 0x000ee60000300800 */
[----:B------:R-:W-:-:S02]  /*7570*/  LEA.HI.X R79, R24, UR13, R81, 0x1, P1 ;  /* 0x0000000d184f7c11 */ /* 0x000fc400088f0c51 */
[----:B------:R-:W-:-:S04]  /*7580*/  LEA R24, P1, R23, UR12, 0x1 ;  /* 0x0000000c17187c11 */ /* 0x000fc8000f8208ff */
[----:B------:R-:W-:Y:S02]  /*7590*/  LEA.HI.X R25, R23, UR13, R80, 0x1, P1 ;  /* 0x0000000d17197c11 */ /* 0x000fe400088f0c50 */
        /* <DEDUP_REMOVED lines=18> */
[----:B------:R-:W-:Y:S01]  /*76c0*/  F2FP.BF16.F32.PACK_AB R104, R104, R41 ;  /* 0x000000296868723e */ /* 0x000fe200000010ff */
[----:B------:R-:W3:Y:S04]  /*76d0*/  LDL.LU R124, [R1+0x8] ;  /* 0x00000800017c7983 */ /* 0x000ee80000300800 */
[----:B------:R-:W3:Y:S04]  /*76e0*/  LDL.LU R98, [R1+0x4] ;  /* 0x0000040001627983 */ /* 0x000ee80000300800 */
[----:B------:R-:W-:Y:S01]  /*76f0*/  STG.E.U16 desc[UR14][R28.64+0x4], R31 ;  /* 0x0000041f1c007986 */ /* 0x000fe2000c10150e */
[----:B--2---:R-:W-:-:S02]  /*7700*/  LEA.HI.X R81, R22, UR13, R87, 0x1, P1 ;  /* 0x0000000d16517c11 */ /* 0x004fc400088f0c57 */
[----:B------:R-:W-:-:S04]  /*7710*/  LEA R22, P1, R21, UR12, 0x1 ;  /* 0x0000000c15167c11 */ /* 0x000fc8000f8208ff */
[----:B----4-:R-:W-:Y:S02]  /*7720*/  LEA.HI.X R23, R21, UR13, R86, 0x1, P1 ;  /* 0x0000000d15177c11 */ /* 0x010fe400088f0c56 */
[----:B------:R-:W-:-:S04]  /*7730*/  LEA R86, P1, R20, UR12, 0x1 ;  /* 0x0000000c14567c11 */ /* 0x000fc8000f8208ff */
[----:B------:R-:W-:Y:S02]  /*7740*/  LEA.HI.X R87, R20, UR13, R89, 0x1, P1 ;  /* 0x0000000d14577c11 */ /* 0x000fe400088f0c59 */
[----:B------:R-:W-:-:S04]  /*7750*/  LEA R20, P1, R19, UR12, 0x1 ;  /* 0x0000000c13147c11 */ /* 0x000fc8000f8208ff */
[----:B------:R-:W-:Y:S02]  /*7760*/  LEA.HI.X R21, R19, UR13, R88, 0x1, P1 ;  /* 0x0000000d13157c11 */ /* 0x000fe400088f0c58 */
[----:B------:R-:W-:-:S04]  /*7770*/  LEA R88, P1, R18, UR12, 0x1 ;  /* 0x0000000c12587c11 */ /* 0x000fc8000f8208ff */
[----:B------:R-:W-:Y:S02]  /*7780*/  LEA.HI.X R89, R18, UR13, R90, 0x1, P1 ;  /* 0x0000000d12597c11 */ /* 0x000fe400088f0c5a */
[----:B------:R-:W-:-:S04]  /*7790*/  LEA R18, P1, R17, UR12, 0x1 ;  /* 0x0000000c11127c11 */ /* 0x000fc8000f8208ff */
[----:B---3--:R-:W-:Y:S02]  /*77a0*/  LEA.HI.X R19, R17, UR13, R84, 0x1, P1 ;  /* 0x0000000d11137c11 */ /* 0x008fe400088f0c54 */
[----:B------:R-:W-:Y:S02]  /*77b0*/  IADD3.X R17, RZ, R27, RZ, P0, !PT ;  /* 0x0000001bff117210 */ /* 0x000fe400007fe4ff */
[C---:B------:R-:W-:Y:S02]  /*77c0*/  LEA R84, P0, R85.reuse, UR12, 0x1 ;  /* 0x0000000c55547c11 */ /* 0x040fe4000f8008ff */
[C---:B------:R-:W-:Y:S02]  /*77d0*/  LEA R90, P1, R16.reuse, UR12, 0x1 ;  /* 0x0000000c105a7c11 */ /* 0x040fe4000f8208ff */
[----:B------:R-:W-:Y:S01]  /*77e0*/  LEA.HI.X R85, R85, UR13, R17, 0x1, P0 ;  /* 0x0000000d55557c11 */ /* 0x000fe200080f0c11 */
[----:B------:R-:W-:Y:S01]  /*77f0*/  IMAD.X R17, RZ, RZ, R27, P5 ;  /* 0x000000ffff117224 */ /* 0x000fe200028e061b */
[----:B------:R-:W-:-:S02]  /*7800*/  LEA.HI.X R91, R16, UR13, R26, 0x1, P1 ;  /* 0x0000000d105b7c11 */ /* 0x000fc400088f0c1a */
[----:B------:R-:W-:Y:S02]  /*7810*/  LEA R16, P0, R83, UR12, 0x1 ;  /* 0x0000000c53107c11 */ /* 0x000fe4000f8008ff */
[-C--:B------:R-:W-:Y:S02]  /*7820*/  IADD3.X R26, RZ, R27.reuse, RZ, P4, !PT ;  /* 0x0000001bff1a7210 */ /* 0x080fe400027fe4ff */
[----:B------:R-:W-:Y:S02]  /*7830*/  LEA R40, P1, R111, UR12, 0x1 ;  /* 0x0000000c6f287c11 */ /* 0x000fe4000f8208ff */
[----:B------:R-:W-:Y:S02]  /*7840*/  LEA.HI.X R17, R83, UR13, R17, 0x1, P0 ;  /* 0x0000000d53117c11 */ /* 0x000fe400080f0c11 */
[----:B------:R-:W-:Y:S02]  /*7850*/  LEA.HI.X R41, R111, UR13, R26, 0x1, P1 ;  /* 0x0000000d6f297c11 */ /* 0x000fe400088f0c1a */
[-C--:B------:R-:W-:Y:S01]  /*7860*/  IADD3.X R83, RZ, R27.reuse, RZ, P3, !PT ;  /* 0x0000001bff537210 */ /* 0x080fe20001ffe4ff */
[----:B------:R-:W2:Y:S01]  /*7870*/  LDL.LU R111, [R1+0x158] ;  /* 0x00015800016f7983 */ /* 0x000ea20000300800 */
[----:B------:R-:W-:-:S02]  /*7880*/  IADD3.X R27, RZ, R27, RZ, P2, !PT ;  /* 0x0000001bff1b7210 */ /* 0x000fc400017fe4ff */
[----:B------:R-:W-:Y:S02]  /*7890*/  LEA R26, P0, R51, UR12, 0x1 ;  /* 0x0000000c331a7c11 */ /* 0x000fe4000f8008ff */
[----:B------:R-:W-:Y:S02]  /*78a0*/  LEA R46, P1, R47, UR12, 0x1 ;  /* 0x0000000c2f2e7c11 */ /* 0x000fe4000f8208ff */
[----:B------:R-:W-:Y:S02]  /*78b0*/  LEA.HI.X R27, R51, UR13, R27, 0x1, P0 ;  /* 0x0000000d331b7c11 */ /* 0x000fe400080f0c1b */
[--C-:B------:R-:W-:Y:S02]  /*78c0*/  LEA.HI.X R47, R47, UR13, R83.reuse, 0x1, P1 ;  /* 0x0000000d2f2f7c11 */ /* 0x100fe400088f0c53 */
[C---:B------:R-:W-:Y:S02]  /*78d0*/  PRMT R83, R35.reuse, 0x7610, R83 ;  /* 0x0000761023537816 */ /* 0x040fe40000000053 */
[----:B------:R-:W-:-:S02]  /*78e0*/  PRMT R51, R35, 0x7632, R51 ;  /* 0x0000763223337816 */ /* 0x000fc40000000033 */
[----:B------:R-:W-:Y:S01]  /*78f0*/  PRMT R35, R31, 0x7632, R35 ;  /* 0x000076321f237816 */ /* 0x000fe20000000023 */
[----:B------:R0:W-:Y:S04]  /*7900*/  STG.E.U16 desc[UR14][R28.64], R83 ;  /* 0x000000531c007986 */ /* 0x0001e8000c10150e */
[----:B------:R1:W-:Y:S04]  /*7910*/  STG.E.U16 desc[UR14][R28.64+0x2], R51 ;  /* 0x000002331c007986 */ /* 0x0003e8000c10150e */
[----:B------:R3:W-:Y:S04]  /*7920*/  STG.E.U16 desc[UR14][R28.64+0x6], R35 ;  /* 0x000006231c007986 */ /* 0x0007e8000c10150e */
[----:B0-----:R-:W4:Y:S04]  /*7930*/  LDL.LU R83, [R1+0x148] ;  /* 0x0001480001537983 */ /* 0x001f280000300800 */
[----:B-1----:R-:W4:Y:S01]  /*7940*/  LDL.LU R51, [R1+0x10c] ;  /* 0x00010c0001337983 */ /* 0x002f220000300800 */
[----:B---3--:R-:W-:-:S03]  /*7950*/  PRMT R29, R102, 0x7632, R29 ;  /* 0x00007632661d7816 */ /* 0x008fc6000000001d */
[----:B------:R0:W-:Y:S04]  /*7960*/  STG.E.U16 desc[UR14][R42.64+0x4], R102 ;  /* 0x000004662a007986 */ /* 0x0001e8000c10150e */
[----:B0-----:R-:W3:Y:S01]  /*7970*/  LDL.LU R102, [R1+0xfc] ;  /* 0x0000fc0001667983 */ /* 0x001ee20000300800 */
[----:B------:R-:W-:-:S03]  /*7980*/  PRMT R28, R39, 0x7632, R28 ;  /* 0x00007632271c7816 */ /* 0x000fc6000000001c */
[----:B------:R-:W-:Y:S04]  /*7990*/  STG.E.U16 desc[UR14][R42.64], R39 ;  /* 0x000000272a007986 */ /* 0x000fe8000c10150e */
[----:B------:R0:W-:Y:S04]  /*79a0*/  STG.E.U16 desc[UR14][R42.64+0x2], R28 ;  /* 0x0000021c2a007986 */ /* 0x0001e8000c10150e */
[----:B------:R1:W-:Y:S04]  /*79b0*/  STG.E.U16 desc[UR14][R42.64+0x6], R29 ;  /* 0x0000061d2a007986 */ /* 0x0003e8000c10150e */
[----:B------:R3:W-:Y:S01]  /*79c0*/  STG.E.U16 desc[UR14][R44.64], R0 ;  /* 0x000000002c007986 */ /* 0x0007e2000c10150e */
[----:B0-----:R-:W-:-:S03]  /*79d0*/  PRMT R28, R0, 0x7632, R28 ;  /* 0x00007632001c7816 */ /* 0x001fc6000000001c */
[----:B------:R0:W-:Y:S01]  /*79e0*/  STG.E.U16 desc[UR14][R44.64+0x4], R104 ;  /* 0x000004682c007986 */ /* 0x0001e2000c10150e */
[----:B-1----:R-:W-:Y:S02]  /*79f0*/  PRMT R29, R104, 0x7632, R29 ;  /* 0x00007632681d7816 */ /* 0x002fe4000000001d */
[----:B---3--:R-:W-:Y:S02]  /*7a00*/  F2FP.BF16.F32.PACK_AB R0, R102, R125 ;  /* 0x0000007d6600723e */ /* 0x008fe400000010ff */
[----:B------:R-:W3:Y:S04]  /*7a10*/  LDL.LU R102, [R1+0x124] ;  /* 0x0001240001667983 */ /* 0x000ee80000300800 */
[----:B------:R-:W3:Y:S04]  /*7a20*/  LDL.LU R125, [R1+0x170] ;  /* 0x00017000017d7983 */ /* 0x000ee80000300800 */
[----:B0-----:R-:W2:Y:S01]  /*7a30*/  LDL.LU R104, [R1+0x114] ;  /* 0x0001140001687983 */ /* 0x001ea20000300800 */
[----:B------:R-:W-:-:S03]  /*7a40*/  F2FP.BF16.F32.PACK_AB R103, R103, R124 ;  /* 0x0000007c6767723e */ /* 0x000fc600000010ff */
[----:B------:R0:W-:Y:S04]  /*7a50*/  STG.E.U16 desc[UR14][R44.64+0x2], R28 ;  /* 0x0000021c2c007986 */ /* 0x0001e8000c10150e */
[----:B------:R1:W-:Y:S04]  /*7a60*/  STG.E.U16 desc[UR14][R44.64+0x6], R29 ;  /* 0x0000061d2c007986 */ /* 0x0003e8000c10150e */
[----:B------:R4:W-:Y:S01]  /*7a70*/  STG.E.U16 desc[UR14][R68.64], R0 ;  /* 0x0000000044007986 */ /* 0x0009e2000c10150e */
[----:B0-----:R-:W-:-:S03]  /*7a80*/  PRMT R28, R0, 0x7632, R28 ;  /* 0x00007632001c7816 */ /* 0x001fc6000000001c */
[----:B------:R-:W3:Y:S01]  /*7a90*/  LDL.LU R124, [R1+0x1e4] ;  /* 0x0001e400017c7983 */ /* 0x000ee20000300800 */
[----:B-1----:R-:W-:-:S03]  /*7aa0*/  PRMT R29, R103, 0x7632, R29 ;  /* 0x00007632671d7816 */ /* 0x002fc6000000001d */
[----:B------:R0:W-:Y:S01]  /*7ab0*/  STG.E.U16 desc[UR14][R68.64+0x4], R103 ;  /* 0x0000046744007986 */ /* 0x0001e2000c10150e */
[----:B----4-:R-:W-:-:S03]  /*7ac0*/  F2FP.BF16.F32.PACK_AB R0, R51, R83 ;  /* 0x000000533300723e */ /* 0x010fc600000010ff */
[----:B------:R-:W4:Y:S04]  /*7ad0*/  LDL.LU R51, [R1+0x12c] ;  /* 0x00012c0001337983 */ /* 0x000f280000300800 */
[----:B------:R-:W4:Y:S04]  /*7ae0*/  LDL.LU R83, [R1+0x17c] ;  /* 0x00017c0001537983 */ /* 0x000f280000300800 */
[----:B0-----:R-:W3:Y:S01]  /*7af0*/  LDL.LU R103, [R1] ;  /* 0x0000000001677983 */ /* 0x001ee20000300800 */
[----:B------:R-:W-:-:S03]  /*7b00*/  F2FP.BF16.F32.PACK_AB R101, R101, R98 ;  /* 0x000000626565723e */ /* 0x000fc600000010ff */
[----:B------:R-:W4:Y:S04]  /*7b10*/  LDL.LU R98, [R1+0x1e0] ;  /* 0x0001e00001627983 */ /* 0x000f280000300800 */
[----:B------:R0:W-:Y:S04]  /*7b20*/  STG.E.U16 desc[UR14][R68.64+0x2], R28 ;  /* 0x0000021c44007986 */ /* 0x0001e8000c10150e */
[----:B------:R-:W-:Y:S04]  /*7b30*/  STG.E.U16 desc[UR14][R68.64+0x6], R29 ;  /* 0x0000061d44007986 */ /* 0x000fe8000c10150e */
[----:B------:R2:W-:Y:S01]  /*7b40*/  STG.E.U16 desc[UR14][R70.64], R0 ;  /* 0x0000000046007986 */ /* 0x0005e2000c10150e */
[----:B0-----:R-:W-:-:S02]  /*7b50*/  PRMT R28, R0, 0x7632, R28 ;  /* 0x00007632001c7816 */ /* 0x001fc4000000001c */
[----:B--2---:R-:W-:Y:S02]  /*7b60*/  F2FP.BF16.F32.PACK_AB R0, R104, R111 ;  /* 0x0000006f6800723e */ /* 0x004fe400000010ff */
[----:B------:R-:W2:Y:S04]  /*7b70*/  LDL.LU R104, [R1+0x130] ;  /* 0x0001300001687983 */ /* 0x000ea80000300800 */
[----:B------:R-:W2:Y:S01]  /*7b80*/  LDL.LU R111, [R1+0x194] ;  /* 0x00019400016f7983 */ /* 0x000ea20000300800 */
[----:B------:R-:W-:-:S03]  /*7b90*/  PRMT R29, R101, 0x7632, R29 ;  /* 0x00007632651d7816 */ /* 0x000fc6000000001d */
[----:B------:R0:W-:Y:S04]  /*7ba0*/  STG.E.U16 desc[UR14][R70.64+0x2], R28 ;  /* 0x0000021c46007986 */ /* 0x0001e8000c10150e */
[----:B------:R-:W-:Y:S04]  /*7bb0*/  STG.E.U16 desc[UR14][R70.64+0x4], R101 ;  /* 0x0000046546007986 */ /* 0x000fe8000c10150e */
[----:B------:R-:W-:Y:S01]  /*7bc0*/  STG.E.U16 desc[UR14][R70.64+0x6], R29 ;  /* 0x0000061d46007986 */ /* 0x000fe2000c10150e */
[----:B0-----:R-:W-:-:S03]  /*7bd0*/  PRMT R28, R0, 0x7632, R28 ;  /* 0x00007632001c7816 */ /* 0x001fc6000000001c */
[----:B------:R0:W-:Y:S01]  /*7be0*/  STG.E.U16 desc[UR14][R72.64], R0 ;  /* 0x0000000048007986 */ /* 0x0001e2000c10150e */
[----:B---3--:R-:W-:Y:S02]  /*7bf0*/  F2FP.BF16.F32.PACK_AB R100, R100, R103 ;  /* 0x000000676464723e */ /* 0x008fe400000010ff */
[----:B0-----:R-:W-:Y:S02]  /*7c00*/  F2FP.BF16.F32.PACK_AB R0, R102, R125 ;  /* 0x0000007d6600723e */ /* 0x001fe400000010ff */
[----:B------:R-:W-:Y:S01]  /*7c10*/  PRMT R29, R100, 0x7632, R29 ;  /* 0x00007632641d7816 */ /* 0x000fe2000000001d */
[----:B------:R-:W3:Y:S01]  /*7c20*/  LDL.LU R102, [R1+0x128] ;  /* 0x0001280001667983 */ /* 0x000ee20000300800 */
[----:B----4-:R-:W-:-:S03]  /*7c30*/  F2FP.BF16.F32.PACK_AB R99, R99, R98 ;  /* 0x000000626363723e */ /* 0x010fc600000010ff */
[----:B------:R-:W3:Y:S04]  /*7c40*/  LDL.LU R125, [R1+0x1a4] ;  /* 0x0001a400017d7983 */ /* 0x000ee80000300800 */
[----:B------:R0:W-:Y:S04]  /*7c50*/  STG.E.U16 desc[UR14][R72.64+0x2], R28 ;  /* 0x0000021c48007986 */ /* 0x0001e8000c10150e */
[----:B------:R-:W-:Y:S04]  /*7c60*/  STG.E.U16 desc[UR14][R72.64+0x4], R100 ;  /* 0x0000046448007986 */ /* 0x000fe8000c10150e */
[----:B------:R1:W-:Y:S01]  /*7c70*/  STG.E.U16 desc[UR14][R72.64+0x6], R29 ;  /* 0x0000061d48007986 */ /* 0x0003e2000c10150e */
[----:B0-----:R-:W-:-:S03]  /*7c80*/  PRMT R28, R0, 0x7632, R28 ;  /* 0x00007632001c7816 */ /* 0x001fc6000000001c */
[----:B------:R0:W-:Y:S04]  /*7c90*/  STG.E.U16 desc[UR14][R66.64], R0 ;  /* 0x0000000042007986 */ /* 0x0001e8000c10150e */
[----:B------:R-:W4:Y:S01]  /*7ca0*/  LDL.LU R98, [R1+0x1dc] ;  /* 0x0001dc0001627983 */ /* 0x000f220000300800 */
[----:B-1----:R-:W-:-:S03]  /*7cb0*/  PRMT R29, R99, 0x7632, R29 ;  /* 0x00007632631d7816 */ /* 0x002fc6000000001d */
[----:B------:R1:W-:Y:S01]  /*7cc0*/  STG.E.U16 desc[UR14][R66.64+0x2], R28 ;  /* 0x0000021c42007986 */ /* 0x0003e2000c10150e */
[----:B0-----:R-:W-:-:S03]  /*7cd0*/  F2FP.BF16.F32.PACK_AB R0, R51, R83 ;  /* 0x000000533300723e */ /* 0x001fc600000010ff */
[----:B------:R-:W4:Y:S04]  /*7ce0*/  LDL.LU R51, [R1+0x120] ;  /* 0x0001200001337983 */ /* 0x000f280000300800 */
[----:B------:R-:W4:Y:S01]  /*7cf0*/  LDL.LU R83, [R1+0x1bc] ;  /* 0x0001bc0001537983 */ /* 0x000f220000300800 */
[----:B-1----:R-:W-:-:S03]  /*7d00*/  PRMT R28, R0, 0x7632, R28 ;  /* 0x00007632001c7816 */ /* 0x002fc6000000001c */
[----:B------:R-:W-:Y:S04]  /*7d10*/  STG.E.U16 desc[UR14][R66.64+0x4], R99 ;  /* 0x0000046342007986 */ /* 0x000fe8000c10150e */
[----:B------:R-:W-:Y:S04]  /*7d20*/  STG.E.U16 desc[UR14][R66.64+0x6], R29 ;  /* 0x0000061d42007986 */ /* 0x000fe8000c10150e */
[----:B------:R2:W-:Y:S02]  /*7d30*/  STG.E.U16 desc[UR14][R64.64], R0 ;  /* 0x0000000040007986 */ /* 0x0005e4000c10150e */
[----:B--2---:R-:W-:-:S02]  /*7d40*/  F2FP.BF16.F32.PACK_AB R0, R104, R111 ;  /* 0x0000006f6800723e */ /* 0x004fc400000010ff */
[----:B------:R-:W2:Y:S04]  /*7d50*/  LDL.LU R104, [R1+0x11c] ;  /* 0x00011c0001687983 */ /* 0x000ea80000300800 */
[----:B------:R-:W2:Y:S01]  /*7d60*/  LDL.LU R111, [R1+0x1c8] ;  /* 0x0001c800016f7983 */ /* 0x000ea20000300800 */
[----:B------:R-:W-:Y:S02]  /*7d70*/  F2FP.BF16.F32.PACK_AB R95, R95, R124 ;  /* 0x0000007c5f5f723e */ /* 0x000fe400000010ff */
[----:B------:R-:W-:Y:S02]  /*7d80*/  F2FP.BF16.F32.PACK_AB R94, R94, R123 ;  /* 0x0000007b5e5e723e */ /* 0x000fe400000010ff */
[----:B------:R-:W-:Y:S01]  /*7d90*/  PRMT R29, R95, 0x7632, R29 ;  /* 0x000076325f1d7816 */ /* 0x000fe2000000001d */
[----:B------:R0:W-:Y:S01]  /*7da0*/  STG.E.U16 desc[UR14][R64.64+0x2], R28 ;  /* 0x0000021c40007986 */ /* 0x0001e2000c10150e */
[----:B------:R-:W-:-:S03]  /*7db0*/  F2FP.BF16.F32.PACK_AB R92, R92, R122 ;  /* 0x0000007a5c5c723e */ /* 0x000fc600000010ff */
[----:B------:R-:W-:Y:S04]  /*7dc0*/  STG.E.U16 desc[UR14][R64.64+0x4], R95 ;  /* 0x0000045f40007986 */ /* 0x000fe8000c10150e */
[----:B------:R1:W-:Y:S01]  /*7dd0*/  STG.E.U16 desc[UR14][R64.64+0x6], R29 ;  /* 0x0000061d40007986 */ /* 0x0003e2000c10150e */
[----:B0-----:R-:W-:-:S03]  /*7de0*/  PRMT R28, R0, 0x7632, R28 ;  /* 0x00007632001c7816 */ /* 0x001fc6000000001c */
[----:B------:R3:W-:Y:S01]  /*7df0*/  STG.E.U16 desc[UR14][R62.64], R0 ;  /* 0x000000003e007986 */ /* 0x0007e2000c10150e */
[----:B-1----:R-:W-:-:S03]  /*7e00*/  PRMT R29, R94, 0x7632, R29 ;  /* 0x000076325e1d7816 */ /* 0x002fc6000000001d */
[----:B------:R0:W-:Y:S01]  /*7e10*/  STG.E.U16 desc[UR14][R62.64+0x2], R28 ;  /* 0x0000021c3e007986 */ /* 0x0001e2000c10150e */
[----:B---3--:R-:W-:-:S03]  /*7e20*/  F2FP.BF16.F32.PACK_AB R0, R102, R125 ;  /* 0x0000007d6600723e */ /* 0x008fc600000010ff */
[----:B------:R-:W3:Y:S04]  /*7e30*/  LDL.LU R102, [R1+0x118] ;  /* 0x0001180001667983 */ /* 0x000ee80000300800 */
[----:B------:R-:W3:Y:S01]  /*7e40*/  LDL.LU R125, [R1+0x1c4] ;  /* 0x0001c400017d7983 */ /* 0x000ee20000300800 */
[----:B0-----:R-:W-:-:S03]  /*7e50*/  PRMT R28, R0, 0x7632, R28 ;  /* 0x00007632001c7816 */ /* 0x001fc6000000001c */
[----:B------:R-:W-:Y:S04]  /*7e60*/  STG.E.U16 desc[UR14][R62.64+0x4], R94 ;  /* 0x0000045e3e007986 */ /* 0x000fe8000c10150e */
[----:B------:R0:W-:Y:S04]  /*7e70*/  STG.E.U16 desc[UR14][R62.64+0x6], R29 ;  /* 0x0000061d3e007986 */ /* 0x0001e8000c10150e */
[----:B------:R4:W-:Y:S01]  /*7e80*/  STG.E.U16 desc[UR14][R60.64], R0 ;  /* 0x000000003c007986 */ /* 0x0009e2000c10150e */
[----:B0-----:R-:W-:-:S03]  /*7e90*/  PRMT R29, R92, 0x7632, R29 ;  /* 0x000076325c1d7816 */ /* 0x001fc6000000001d */
[----:B------:R0:W-:Y:S04]  /*7ea0*/  STG.E.U16 desc[UR14][R60.64+0x2], R28 ;  /* 0x0000021c3c007986 */ /* 0x0001e8000c10150e */
[----:B------:R-:W-:Y:S01]  /*7eb0*/  STG.E.U16 desc[UR14][R60.64+0x4], R92 ;  /* 0x0000045c3c007986 */ /* 0x000fe2000c10150e */
[----:B----4-:R-:W-:-:S03]  /*7ec0*/  F2FP.BF16.F32.PACK_AB R0, R51, R83 ;  /* 0x000000533300723e */ /* 0x010fc600000010ff */
[----:B------:R-:W4:Y:S04]  /*7ed0*/  LDL.LU R51, [R1+0x110] ;  /* 0x0001100001337983 */ /* 0x000f280000300800 */
[----:B------:R-:W4:Y:S01]  /*7ee0*/  LDL.LU R83, [R1+0x1c0] ;  /* 0x0001c00001537983 */ /* 0x000f220000300800 */
[----:B0-----:R-:W-:-:S03]  /*7ef0*/  PRMT R28, R0, 0x7632, R28 ;  /* 0x00007632001c7816 */ /* 0x001fc6000000001c */
[----:B------:R-:W-:Y:S04]  /*7f00*/  STG.E.U16 desc[UR14][R60.64+0x6], R29 ;  /* 0x0000061d3c007986 */ /* 0x000fe8000c10150e */
[----:B------:R2:W-:Y:S02]  /*7f10*/  STG.E.U16 desc[UR14][R58.64], R0 ;  /* 0x000000003a007986 */ /* 0x0005e4000c10150e */
[----:B--2---:R-:W-:Y:S02]  /*7f20*/  F2FP.BF16.F32.PACK_AB R0, R104, R111 ;  /* 0x0000006f6800723e */ /* 0x004fe400000010ff */
[----:B------:R-:W2:Y:S04]  /*7f30*/  LDL.LU R104, [R1+0x108] ;  /* 0x0001080001687983 */ /* 0x000ea80000300800 */
[----:B------:R-:W2:Y:S01]  /*7f40*/  LDL.LU R111, [R1+0x1b8] ;  /* 0x0001b800016f7983 */ /* 0x000ea20000300800 */
[----:B------:R-:W-:-:S04]  /*7f50*/  F2FP.BF16.F32.PACK_AB R38, R82, R38 ;  /* 0x000000265226723e */ /* 0x000fc800000010ff */
[----:B------:R-:W-:Y:S01]  /*7f60*/  PRMT R29, R38, 0x7632, R29 ;  /* 0x00007632261d7816 */ /* 0x000fe2000000001d */
[----:B------:R-:W-:Y:S01]  /*7f70*/  STG.E.U16 desc[UR14][R58.64+0x2], R28 ;  /* 0x0000021c3a007986 */ /* 0x000fe2000c10150e */
[----:B------:R-:W-:Y:S02]  /*7f80*/  F2FP.BF16.F32.PACK_AB R36, R50, R36 ;  /* 0x000000243224723e */ /* 0x000fe400000010ff */
[----:B------:R-:W-:Y:S01]  /*7f90*/  PRMT R31, R0, 0x7632, R31 ;  /* 0x00007632001f7816 */ /* 0x000fe2000000001f */
[----:B------:R-:W-:Y:S04]  /*7fa0*/  STG.E.U16 desc[UR14][R58.64+0x4], R38 ;  /* 0x000004263a007986 */ /* 0x000fe8000c10150e */
[----:B------:R-:W-:Y:S04]  /*7fb0*/  STG.E.U16 desc[UR14][R58.64+0x6], R29 ;  /* 0x0000061d3a007986 */ /* 0x000fe8000c10150e */
[----:B------:R4:W-:Y:S01]  /*7fc0*/  STG.E.U16 desc[UR14][R56.64], R0 ;  /* 0x0000000038007986 */ /* 0x0009e2000c10150e */
[----:B------:R-:W-:-:S03]  /*7fd0*/  PRMT R39, R36, 0x7632, R39 ;  /* 0x0000763224277816 */ /* 0x000fc60000000027 */
[----:B------:R0:W-:Y:S01]  /*7fe0*/  STG.E.U16 desc[UR14][R56.64+0x2], R31 ;  /* 0x0000021f38007986 */ /* 0x0001e2000c10150e */
[----:B---3--:R-:W-:-:S03]  /*7ff0*/  F2FP.BF16.F32.PACK_AB R35, R102, R125 ;  /* 0x0000007d6623723e */ /* 0x008fc600000010ff */
[----:B------:R-:W3:Y:S04]  /*8000*/  LDL.LU R102, [R1+0x104] ;  /* 0x0001040001667983 */ /* 0x000ee80000300800 */
[----:B------:R-:W3:Y:S04]  /*8010*/  LDL.LU R125, [R1+0x1b0] ;  /* 0x0001b000017d7983 */ /* 0x000ee80000300800 */
[----:B------:R1:W-:Y:S01]  /*8020*/  STG.E.U16 desc[UR14][R56.64+0x4], R36 ;  /* 0x0000042438007986 */ /* 0x0003e2000c10150e */
[----:B----4-:R-:W-:-:S03]  /*8030*/  F2FP.BF16.F32.PACK_AB R0, R51, R83 ;  /* 0x000000533300723e */ /* 0x010fc600000010ff */
[----:B------:R-:W4:Y:S04]  /*8040*/  LDL.LU R51, [R1+0x100] ;  /* 0x0001000001337983 */ /* 0x000f280000300800 */
[----:B------:R-:W4:Y:S01]  /*8050*/  LDL.LU R83, [R1+0x1ac] ;  /* 0x0001ac0001537983 */ /* 0x000f220000300800 */
[C---:B0-----:R-:W-:Y:S02]  /*8060*/  PRMT R31, R0.reuse, 0x7610, R31 ;  /* 0x00007610001f7816 */ /* 0x041fe4000000001f */
[----:B-1----:R-:W-:Y:S02]  /*8070*/  PRMT R36, R0, 0x7632, R36 ;  /* 0x0000763200247816 */ /* 0x002fe40000000024 */
[----:B--2---:R-:W-:Y:S02]  /*8080*/  F2FP.BF16.F32.PACK_AB R0, R104, R111 ;  /* 0x0000006f6800723e */ /* 0x004fe400000010ff */
[----:B------:R-:W2:Y:S04]  /*8090*/  LDL.LU R104, [R1+0xf8] ;  /* 0x0000f80001687983 */ /* 0x000ea80000300800 */
[----:B------:R-:W2:Y:S01]  /*80a0*/  LDL.LU R111, [R1+0x19c] ;  /* 0x00019c00016f7983 */ /* 0x000ea20000300800 */
[----:B------:R-:W-:-:S02]  /*80b0*/  F2FP.BF16.F32.PACK_AB R34, R96, R34 ;  /* 0x000000226022723e */ /* 0x000fc400000010ff */
[----:B------:R-:W-:Y:S02]  /*80c0*/  PRMT R28, R35, 0x7632, R28 ;  /* 0x00007632231c7816 */ /* 0x000fe4000000001c */
[----:B------:R-:W-:Y:S01]  /*80d0*/  PRMT R29, R34, 0x7632, R29 ;  /* 0x00007632221d7816 */ /* 0x000fe2000000001d */
[----:B------:R-:W-:Y:S01]  /*80e0*/  STG.E.U16 desc[UR14][R56.64+0x6], R39 ;  /* 0x0000062738007986 */ /* 0x000fe2000c10150e */
[----:B------:R-:W-:-:S03]  /*80f0*/  F2FP.BF16.F32.PACK_AB R33, R97, R33 ;  /* 0x000000216121723e */ /* 0x000fc600000010ff */
[----:B------:R0:W-:Y:S01]  /*8100*/  STG.E.U16 desc[UR14][R54.64+0x2], R28 ;  /* 0x0000021c36007986 */ /* 0x0001e2000c10150e */
[----:B------:R-:W-:-:S03]  /*8110*/  F2FP.BF16.F32.PACK_AB R32, R105, R32 ;  /* 0x000000206920723e */ /* 0x000fc600000010ff */
[----:B------:R1:W-:Y:S04]  /*8120*/  STG.E.U16 desc[UR14][R54.64+0x6], R29 ;  /* 0x0000061d36007986 */ /* 0x0003e8000c10150e */
[----:B------:R3:W-:Y:S01]  /*8130*/  STG.E.U16 desc[UR14][R54.64], R35 ;  /* 0x0000002336007986 */ /* 0x0007e2000c10150e */
[----:B0-----:R-:W-:-:S03]  /*8140*/  PRMT R28, R0, 0x7610, R28 ;  /* 0x00007610001c7816 */ /* 0x001fc6000000001c */
[----:B------:R-:W-:Y:S01]  /*8150*/  STG.E.U16 desc[UR14][R54.64+0x4], R34 ;  /* 0x0000042236007986 */ /* 0x000fe2000c10150e */
[----:B-1----:R-:W-:-:S03]  /*8160*/  PRMT R29, R0, 0x7632, R29 ;  /* 0x00007632001d7816 */ /* 0x002fc6000000001d */
[----:B------:R0:W-:Y:S01]  /*8170*/  STG.E.U16 desc[UR14][R52.64], R31 ;  /* 0x0000001f34007986 */ /* 0x0001e2000c10150e */
[----:B---3--:R-:W-:-:S03]  /*8180*/  F2FP.BF16.F32.PACK_AB R0, R102, R125 ;  /* 0x0000007d6600723e */ /* 0x008fc600000010ff */
[----:B------:R-:W3:Y:S01]  /*8190*/  LDL.LU R102, [R1+0xf4] ;  /* 0x0000f40001667983 */ /* 0x000ee20000300800 */
[----:B------:R-:W-:-:S03]  /*81a0*/  PRMT R35, R33, 0x7632, R35 ;  /* 0x0000763221237816 */ /* 0x000fc60000000023 */
[----:B------:R-:W3:Y:S01]  /*81b0*/  LDL.LU R125, [R1+0x190] ;  /* 0x00019000017d7983 */ /* 0x000ee20000300800 */
[----:B------:R-:W-:Y:S02]  /*81c0*/  PRMT R42, R0, 0x7610, R42 ;  /* 0x00007610002a7816 */ /* 0x000fe4000000002a */
[----:B0-----:R-:W-:Y:S01]  /*81d0*/  PRMT R31, R32, 0x7632, R31 ;  /* 0x00007632201f7816 */ /* 0x001fe2000000001f */
[----:B------:R0:W-:Y:S04]  /*81e0*/  STG.E.U16 desc[UR14][R52.64+0x4], R33 ;  /* 0x0000042134007986 */ /* 0x0001e8000c10150e */
[----:B------:R-:W-:Y:S04]  /*81f0*/  STG.E.U16 desc[UR14][R52.64+0x2], R36 ;  /* 0x0000022434007986 */ /* 0x000fe8000c10150e */
[----:B------:R-:W-:Y:S01]  /*8200*/  STG.E.U16 desc[UR14][R52.64+0x6], R35 ;  /* 0x0000062334007986 */ /* 0x000fe2000c10150e */
[----:B0-----:R-:W-:-:S03]  /*8210*/  PRMT R33, R0, 0x7632, R33 ;  /* 0x0000763200217816 */ /* 0x001fc60000000021 */
[----:B------:R0:W-:Y:S04]  /*8220*/  STG.E.U16 desc[UR14][R48.64+0x2], R29 ;  /* 0x0000021d30007986 */ /* 0x0001e8000c10150e */
        /* <DEDUP_REMOVED lines=10> */
[----:B------:R-:W-:Y:S01]  /*82d0*/  F2FP.BF16.F32.PACK_AB R15, R107, R15 ;  /* 0x0000000f6b0f723e */ /* 0x000fe200000010ff */
[----:B------:R0:W-:Y:S04]  /*82e0*/  STG.E.U16 desc[UR14][R48.64], R28 ;  /* 0x0000001c30007986 */ /* 0x0001e8000c10150e */
[----:B------:R1:W-:Y:S01]  /*82f0*/  STG.E.U16 desc[UR14][R48.64+0x4], R32 ;  /* 0x0000042030007986 */ /* 0x0003e2000c10150e */
[----:B0-----:R-:W-:Y:S02]  /*8300*/  PRMT R28, R30, 0x7632, R28 ;  /* 0x000076321e1c7816 */ /* 0x001fe4000000001c */
[----:B-1----:R-:W-:Y:S01]  /*8310*/  PRMT R32, R15, 0x7632, R32 ;  /* 0x000076320f207816 */ /* 0x002fe20000000020 */
[----:B------:R-:W-:Y:S04]  /*8320*/  STG.E.U16 desc[UR14][R84.64], R42 ;  /* 0x0000002a54007986 */ /* 0x000fe8000c10150e */
[----:B------:R-:W-:Y:S04]  /*8330*/  STG.E.U16 desc[UR14][R84.64+0x2], R33 ;  /* 0x0000022154007986 */ /* 0x000fe8000c10150e */
[----:B------:R0:W-:Y:S04]  /*8340*/  STG.E.U16 desc[UR14][R84.64+0x4], R30 ;  /* 0x0000041e54007986 */ /* 0x0001e8000c10150e */
[----:B------:R-:W-:Y:S04]  /*8350*/  STG.E.U16 desc[UR14][R84.64+0x6], R28 ;  /* 0x0000061c54007986 */ /* 0x000fe8000c10150e */
[----:B------:R-:W-:Y:S04]  /*8360*/  STG.E.U16 desc[UR14][R16.64], R29 ;  /* 0x0000001d10007986 */ /* 0x000fe8000c10150e */
[----:B------:R-:W-:Y:S01]  /*8370*/  STG.E.U16 desc[UR14][R16.64+0x2], R31 ;  /* 0x0000021f10007986 */ /* 0x000fe2000c10150e */
[----:B0-----:R-:W-:-:S03]  /*8380*/  PRMT R30, R0, 0x7610, R30 ;  /* 0x00007610001e7816 */ /* 0x001fc6000000001e */
[----:B------:R-:W-:Y:S04]  /*8390*/  STG.E.U16 desc[UR14][R16.64+0x4], R15 ;  /* 0x0000040f10007986 */ /* 0x000fe8000c10150e */
[----:B------:R0:W-:Y:S01]  /*83a0*/  STG.E.U16 desc[UR14][R16.64+0x6], R32 ;  /* 0x0000062010007986 */ /* 0x0001e2000c10150e */
[----:B------:R-:W-:Y:S02]  /*83b0*/  F2FP.BF16.F32.PACK_AB R14, R108, R14 ;  /* 0x0000000e6c0e723e */ /* 0x000fe400000010ff */
[----:B0-----:R-:W-:Y:S02]  /*83c0*/  PRMT R17, R0, 0x7632, R17 ;  /* 0x0000763200117816 */ /* 0x001fe40000000011 */
[----:B---3--:R-:W-:Y:S02]  /*83d0*/  F2FP.BF16.F32.PACK_AB R0, R102, R125 ;  /* 0x0000007d6600723e */ /* 0x008fe400000010ff */
[----:B------:R-:W3:Y:S02]  /*83e0*/  LDL.LU R102, [R1+0xe8] ;  /* 0x0000e80001667983 */ /* 0x000ee40000300800 */
[----:B------:R-:W-:-:S02]  /*83f0*/  PRMT R15, R0, 0x7610, R15 ;  /* 0x00007610000f7816 */ /* 0x000fc4000000000f */
[----:B------:R-:W3:Y:S01]  /*8400*/  LDL.LU R125, [R1+0x178] ;  /* 0x00017800017d7983 */ /* 0x000ee20000300800 */
[----:B------:R-:W-:Y:S02]  /*8410*/  PRMT R16, R0, 0x7632, R16 ;  /* 0x0000763200107816 */ /* 0x000fe40000000010 */
[----:B----4-:R-:W-:Y:S02]  /*8420*/  F2FP.BF16.F32.PACK_AB R0, R51, R83 ;  /* 0x000000533300723e */ /* 0x010fe400000010ff */
[----:B------:R-:W4:Y:S01]  /*8430*/  LDL.LU R51, [R1+0xe4] ;  /* 0x0000e40001337983 */ /* 0x000f220000300800 */
[----:B------:R-:W-:-:S03]  /*8440*/  PRMT R28, R14, 0x7632, R28 ;  /* 0x000076320e1c7816 */ /* 0x000fc6000000001c */
[----:B------:R-:W4:Y:S04]  /*8450*/  LDL.LU R83, [R1+0x16c] ;  /* 0x00016c0001537983 */ /* 0x000f280000300800 */
[----:B------:R0:W-:Y:S04]  /*8460*/  STG.E.U16 desc[UR14][R40.64+0x2], R17 ;  /* 0x0000021128007986 */ /* 0x0001e8000c10150e */
[----:B------:R1:W-:Y:S01]  /*8470*/  STG.E.U16 desc[UR14][R40.64+0x4], R14 ;  /* 0x0000040e28007986 */ /* 0x0003e2000c10150e */
[C---:B0-----:R-:W-:Y:S02]  /*8480*/  PRMT R17, R0.reuse, 0x7632, R17 ;  /* 0x0000763200117816 */ /* 0x041fe40000000011 */
[----:B-1----:R-:W-:-:S02]  /*8490*/  PRMT R14, R0, 0x7610, R14 ;  /* 0x00007610000e7816 */ /* 0x002fc4000000000e */
[----:B--2---:R-:W-:Y:S02]  /*84a0*/  F2FP.BF16.F32.PACK_AB R0, R104, R111 ;  /* 0x0000006f6800723e */ /* 0x004fe400000010ff */
[----:B------:R-:W2:Y:S04]  /*84b0*/  LDL.LU R104, [R1+0xe0] ;  /* 0x0000e00001687983 */ /* 0x000ea80000300800 */
[----:B------:R-:W2:Y:S01]  /*84c0*/  LDL.LU R111, [R1+0x164] ;  /* 0x00016400016f7983 */ /* 0x000ea20000300800 */
[----:B------:R-:W-:Y:S02]  /*84d0*/  F2FP.BF16.F32.PACK_AB R13, R109, R13 ;  /* 0x0000000d6d0d723e */ /* 0x000fe400000010ff */
[----:B------:R-:W-:Y:S01]  /*84e0*/  F2FP.BF16.F32.PACK_AB R12, R110, R12 ;  /* 0x0000000c6e0c723e */ /* 0x000fe200000010ff */
[----:B------:R-:W-:Y:S01]  /*84f0*/  STG.E.U16 desc[UR14][R40.64], R30 ;  /* 0x0000001e28007986 */ /* 0x000fe2000c10150e */
[----:B------:R-:W-:-:S03]  /*8500*/  PRMT R29, R13, 0x7632, R29 ;  /* 0x000076320d1d7816 */ /* 0x000fc6000000001d */
[----:B------:R-:W-:Y:S04]  /*8510*/  STG.E.U16 desc[UR14][R40.64+0x6], R28 ;  /* 0x0000061c28007986 */ /* 0x000fe8000c10150e */
[----:B------:R0:W-:Y:S04]  /*8520*/  STG.E.U16 desc[UR14][R26.64+0x2], R16 ;  /* 0x000002101a007986 */ /* 0x0001e8000c10150e */
[----:B------:R1:W-:Y:S01]  /*8530*/  STG.E.U16 desc[UR14][R26.64+0x4], R13 ;  /* 0x0000040d1a007986 */ /* 0x0003e2000c10150e */
[----:B------:R-:W-:-:S03]  /*8540*/  F2FP.BF16.F32.PACK_AB R11, R112, R11 ;  /* 0x0000000b700b723e */ /* 0x000fc600000010ff */
[----:B------:R1:W-:Y:S01]  /*8550*/  STG.E.U16 desc[UR14][R26.64], R15 ;  /* 0x0000000f1a007986 */ /* 0x0003e2000c10150e */
[----:B0-----:R-:W-:-:S03]  /*8560*/  PRMT R16, R0, 0x7632, R16 ;  /* 0x0000763200107816 */ /* 0x001fc60000000010 */
[----:B------:R-:W-:Y:S01]  /*8570*/  STG.E.U16 desc[UR14][R26.64+0x6], R29 ;  /* 0x0000061d1a007986 */ /* 0x000fe2000c10150e */
[----:B-1----:R-:W-:-:S03]  /*8580*/  PRMT R13, R0, 0x7610, R13 ;  /* 0x00007610000d7816 */ /* 0x002fc6000000000d */
[----:B------:R-:W-:Y:S01]  /*8590*/  STG.E.U16 desc[UR14][R46.64+0x4], R12 ;  /* 0x0000040c2e007986 */ /* 0x000fe2000c10150e */
[----:B------:R-:W-:-:S03]  /*85a0*/  PRMT R15, R12, 0x7632, R15 ;  /* 0x000076320c0f7816 */ /* 0x000fc6000000000f */
[----:B------:R0:W-:Y:S04]  /*85b0*/  STG.E.U16 desc[UR14][R46.64], R14 ;  /* 0x0000000e2e007986 */ /* 0x0001e8000c10150e */
[----:B------:R-:W-:Y:S04]  /*85c0*/  STG.E.U16 desc[UR14][R46.64+0x2], R17 ;  /* 0x000002112e007986 */ /* 0x000fe8000c10150e */
[----:B------:R-:W-:Y:S01]  /*85d0*/  STG.E.U16 desc[UR14][R46.64+0x6], R15 ;  /* 0x0000060f2e007986 */ /* 0x000fe2000c10150e */
[----:B0-----:R-:W-:-:S03]  /*85e0*/  PRMT R14, R11, 0x7632, R14 ;  /* 0x000076320b0e7816 */ /* 0x001fc6000000000e */
[----:B------:R0:W-:Y:S01]  /*85f0*/  STG.E.U16 desc[UR14][R74.64+0x4], R11 ;  /* 0x0000040b4a007986 */ /* 0x0001e2000c10150e */
[----:B---3--:R-:W-:-:S03]  /*8600*/  F2FP.BF16.F32.PACK_AB R0, R102, R125 ;  /* 0x0000007d6600723e */ /* 0x008fc600000010ff */
[----:B------:R-:W3:Y:S01]  /*8610*/  LDL.LU R102, [R1+0xdc] ;  /* 0x0000dc0001667983 */ /* 0x000ee20000300800 */
[----:B------:R-:W-:-:S03]  /*8620*/  PRMT R38, R0, 0x7610, R38 ;  /* 0x0000761000267816 */ /* 0x000fc60000000026 */
[----:B------:R-:W3:Y:S01]  /*8630*/  LDL.LU R125, [R1+0x15c] ;  /* 0x00015c00017d7983 */ /* 0x000ee20000300800 */
[----:B------:R-:W-:Y:S02]  /*8640*/  PRMT R12, R0, 0x7632, R12 ;  /* 0x00007632000c7816 */ /* 0x000fe4000000000c */
[----:B----4-:R-:W-:Y:S02]  /*8650*/  F2FP.BF16.F32.PACK_AB R0, R51, R83 ;  /* 0x000000533300723e */ /* 0x010fe400000010ff */
[----:B------:R-:W4:Y:S04]  /*8660*/  LDL.LU R51, [R1+0xd8] ;  /* 0x0000d80001337983 */ /* 0x000f280000300800 */
[----:B------:R-:W4:Y:S01]  /*8670*/  LDL.LU R83, [R1+0x154] ;  /* 0x0001540001537983 */ /* 0x000f220000300800 */
[----:B------:R-:W-:-:S02]  /*8680*/  PRMT R39, R0, 0x7610, R39 ;  /* 0x0000761000277816 */ /* 0x000fc40000000027 */
[----:B0-----:R-:W-:Y:S02]  /*8690*/  PRMT R11, R0, 0x7632, R11 ;  /* 0x00007632000b7816 */ /* 0x001fe4000000000b */
[----:B--2---:R-:W-:Y:S02]  /*86a0*/  F2FP.BF16.F32.PACK_AB R0, R104, R111 ;  /* 0x0000006f6800723e */ /* 0x004fe400000010ff */
[----:B------:R-:W2:Y:S04]  /*86b0*/  LDL.LU R104, [R1+0xd4] ;  /* 0x0000d40001687983 */ /* 0x000ea80000300800 */
[----:B------:R-:W2:Y:S01]  /*86c0*/  LDL.LU R111, [R1+0x150] ;  /* 0x00015000016f7983 */ /* 0x000ea20000300800 */
[----:B------:R-:W-:-:S03]  /*86d0*/  F2FP.BF16.F32.PACK_AB R10, R113, R10 ;  /* 0x0000000a710a723e */ /* 0x000fc600000010ff */
[----:B------:R0:W-:Y:S01]  /*86e0*/  STG.E.U16 desc[UR14][R74.64], R13 ;  /* 0x0000000d4a007986 */ /* 0x0001e2000c10150e */
[----:B------:R-:W-:-:S03]  /*86f0*/  F2FP.BF16.F32.PACK_AB R9, R114, R9 ;  /* 0x000000097209723e */ /* 0x000fc600000010ff */
[----:B------:R-:W-:Y:S04]  /*8700*/  STG.E.U16 desc[UR14][R74.64+0x2], R16 ;  /* 0x000002104a007986 */ /* 0x000fe8000c10150e */
[----:B------:R1:W-:Y:S01]  /*8710*/  STG.E.U16 desc[UR14][R74.64+0x6], R14 ;  /* 0x0000060e4a007986 */ /* 0x0003e2000c10150e */
[----:B0-----:R-:W-:-:S03]  /*8720*/  PRMT R13, R10, 0x7632, R13 ;  /* 0x000076320a0d7816 */ /* 0x001fc6000000000d */
[----:B------:R0:W-:Y:S04]  /*8730*/  STG.E.U16 desc[UR14][R76.64+0x2], R12 ;  /* 0x0000020c4c007986 */ /* 0x0001e8000c10150e */
[----:B------:R0:W-:Y:S01]  /*8740*/  STG.E.U16 desc[UR14][R76.64+0x4], R10 ;  /* 0x0000040a4c007986 */ /* 0x0001e2000c10150e */
[----:B------:R-:W-:Y:S02]  /*8750*/  F2FP.BF16.F32.PACK_AB R8, R115, R8 ;  /* 0x000000087308723e */ /* 0x000fe400000010ff */
[----:B-1----:R-:W-:Y:S01]  /*8760*/  PRMT R14, R9, 0x7632, R14 ;  /* 0x00007632090e7816 */ /* 0x002fe2000000000e */
[----:B------:R-:W-:Y:S01]  /*8770*/  STG.E.U16 desc[UR14][R76.64], R38 ;  /* 0x000000264c007986 */ /* 0x000fe2000c10150e */
[----:B0-----:R-:W-:-:S03]  /*8780*/  PRMT R12, R0, 0x7610, R12 ;  /* 0x00007610000c7816 */ /* 0x001fc6000000000c */
[----:B------:R0:W-:Y:S01]  /*8790*/  STG.E.U16 desc[UR14][R76.64+0x6], R13 ;  /* 0x0000060d4c007986 */ /* 0x0001e2000c10150e */
[----:B------:R-:W-:-:S03]  /*87a0*/  PRMT R10, R0, 0x7632, R10 ;  /* 0x00007632000a7816 */ /* 0x000fc6000000000a */
[----:B------:R1:W-:Y:S04]  /*87b0*/  STG.E.U16 desc[UR14][R78.64+0x4], R9 ;  /* 0x000004094e007986 */ /* 0x0003e8000c10150e */
[----:B------:R-:W-:Y:S04]  /*87c0*/  STG.E.U16 desc[UR14][R78.64], R39 ;  /* 0x000000274e007986 */ /* 0x000fe8000c10150e */
[----:B------:R-:W-:Y:S01]  /*87d0*/  STG.E.U16 desc[UR14][R78.64+0x2], R11 ;  /* 0x0000020b4e007986 */ /* 0x000fe2000c10150e */
[----:B0-----:R-:W-:-:S03]  /*87e0*/  PRMT R13, R8, 0x7632, R13 ;  /* 0x00007632080d7816 */ /* 0x001fc6000000000d */
[----:B------:R-:W-:Y:S04]  /*87f0*/  STG.E.U16 desc[UR14][R78.64+0x6], R14 ;  /* 0x0000060e4e007986 */ /* 0x000fe8000c10150e */
[----:B------:R-:W-:Y:S04]  /*8800*/  STG.E.U16 desc[UR14][R24.64+0x2], R10 ;  /* 0x0000020a18007986 */ /* 0x000fe8000c10150e */
[----:B------:R0:W-:Y:S01]  /*8810*/  STG.E.U16 desc[UR14][R24.64+0x4], R8 ;  /* 0x0000040818007986 */ /* 0x0001e2000c10150e */
[----:B---3--:R-:W-:-:S03]  /*8820*/  F2FP.BF16.F32.PACK_AB R0, R102, R125 ;  /* 0x0000007d6600723e */ /* 0x008fc600000010ff */
[----:B------:R-:W3:Y:S01]  /*8830*/  LDL.LU R102, [R1+0xd0] ;  /* 0x0000d00001667983 */ /* 0x000ee20000300800 */
[----:B------:R-:W-:-:S03]  /*8840*/  PRMT R40, R0, 0x7610, R40 ;  /* 0x0000761000287816 */ /* 0x000fc60000000028 */
[----:B------:R-:W3:Y:S01]  /*8850*/  LDL.LU R125, [R1+0x140] ;  /* 0x00014000017d7983 */ /* 0x000ee20000300800 */
[----:B-1----:R-:W-:Y:S02]  /*8860*/  PRMT R9, R0, 0x7632, R9 ;  /* 0x0000763200097816 */ /* 0x002fe40000000009 */
[----:B----4-:R-:W-:Y:S02]  /*8870*/  F2FP.BF16.F32.PACK_AB R0, R51, R83 ;  /* 0x000000533300723e */ /* 0x010fe400000010ff */
[----:B------:R-:W4:Y:S04]  /*8880*/  LDL.LU R51, [R1+0xcc] ;  /* 0x0000cc0001337983 */ /* 0x000f280000300800 */
[----:B------:R-:W4:Y:S01]  /*8890*/  LDL.LU R83, [R1+0x13c] ;  /* 0x00013c0001537983 */ /* 0x000f220000300800 */
[----:B0-----:R-:W-:-:S02]  /*88a0*/  PRMT R8, R0, 0x7610, R8 ;  /* 0x0000761000087816 */ /* 0x001fc40000000008 */
[----:B------:R-:W-:Y:S02]  /*88b0*/  PRMT R10, R0, 0x7632, R10 ;  /* 0x00007632000a7816 */ /* 0x000fe4000000000a */
[----:B--2---:R-:W-:Y:S02]  /*88c0*/  F2FP.BF16.F32.PACK_AB R0, R104, R111 ;  /* 0x0000006f6800723e */ /* 0x004fe400000010ff */
[----:B------:R-:W2:Y:S01]  /*88d0*/  LDL.LU R111, [R1+0x134] ;  /* 0x00013400016f7983 */ /* 0x000ea20000300800 */
[----:B------:R-:W-:Y:S02]  /*88e0*/  F2FP.BF16.F32.PACK_AB R7, R116, R7 ;  /* 0x000000077407723e */ /* 0x000fe400000010ff */
[----:B------:R-:W-:Y:S01]  /*88f0*/  F2FP.BF16.F32.PACK_AB R6, R117, R6 ;  /* 0x000000067506723e */ /* 0x000fe200000010ff */
[----:B------:R0:W-:Y:S01]  /*8900*/  STG.E.U16 desc[UR14][R24.64], R12 ;  /* 0x0000000c18007986 */ /* 0x0001e2000c10150e */
[----:B------:R-:W-:-:S03]  /*8910*/  PRMT R11, R7, 0x7632, R11 ;  /* 0x00007632070b7816 */ /* 0x000fc6000000000b */
[----:B------:R-:W-:Y:S01]  /*8920*/  STG.E.U16 desc[UR14][R24.64+0x6], R13 ;  /* 0x0000060d18007986 */ /* 0x000fe2000c10150e */
[----:B------:R-:W-:-:S03]  /*8930*/  PRMT R43, R0, 0x7610, R43 ;  /* 0x00007610002b7816 */ /* 0x000fc6000000002b */
[----:B------:R1:W-:Y:S01]  /*8940*/  STG.E.U16 desc[UR14][R80.64+0x4], R7 ;  /* 0x0000040750007986 */ /* 0x0003e2000c10150e */
[----:B------:R-:W-:-:S03]  /*8950*/  F2FP.BF16.F32.PACK_AB R5, R118, R5 ;  /* 0x000000057605723e */ /* 0x000fc600000010ff */
[----:B------:R-:W-:Y:S01]  /*8960*/  STG.E.U16 desc[UR14][R80.64], R40 ;  /* 0x0000002850007986 */ /* 0x000fe2000c10150e */
[----:B0-----:R-:W-:-:S03]  /*8970*/  PRMT R12, R6, 0x7632, R12 ;  /* 0x00007632060c7816 */ /* 0x001fc6000000000c */
[----:B------:R-:W-:Y:S01]  /*8980*/  STG.E.U16 desc[UR14][R80.64+0x2], R9 ;  /* 0x0000020950007986 */ /* 0x000fe2000c10150e */
[----:B-1----:R-:W-:-:S03]  /*8990*/  PRMT R7, R0, 0x7632, R7 ;  /* 0x0000763200077816 */ /* 0x002fc60000000007 */
[----:B------:R-:W-:Y:S04]  /*89a0*/  STG.E.U16 desc[UR14][R80.64+0x6], R11 ;  /* 0x0000060b50007986 */ /* 0x000fe8000c10150e */
[----:B------:R-:W-:Y:S04]  /*89b0*/  STG.E.U16 desc[UR14][R22.64+0x2], R10 ;  /* 0x0000020a16007986 */ /* 0x000fe8000c10150e */
[----:B------:R-:W-:Y:S04]  /*89c0*/  STG.E.U16 desc[UR14][R22.64+0x4], R6 ;  /* 0x0000040616007986 */ /* 0x000fe8000c10150e */
[----:B------:R0:W-:Y:S04]  /*89d0*/  STG.E.U16 desc[UR14][R22.64], R8 ;  /* 0x0000000816007986 */ /* 0x0001e8000c10150e */
[----:B------:R-:W-:Y:S04]  /*89e0*/  STG.E.U16 desc[UR14][R22.64+0x6], R12 ;  /* 0x0000060c16007986 */ /* 0x000fe8000c10150e */
[----:B------:R1:W-:Y:S01]  /*89f0*/  STG.E.U16 desc[UR14][R86.64+0x4], R5 ;  /* 0x0000040556007986 */ /* 0x0003e2000c10150e */
[----:B0-----:R-:W-:-:S02]  /*8a00*/  PRMT R8, R5, 0x7632, R8 ;  /* 0x0000763205087816 */ /* 0x001fc40000000008 */
[----:B---3--:R-:W-:Y:S02]  /*8a10*/  F2FP.BF16.F32.PACK_AB R0, R102, R125 ;  /* 0x0000007d6600723e */ /* 0x008fe400000010ff */
[----:B------:R-:W3:Y:S02]  /*8a20*/  LDL.LU R125, [R1+0xc4] ;  /* 0x0000c400017d7983 */ /* 0x000ee40000300800 */
[C---:B------:R-:W-:Y:S02]  /*8a30*/  PRMT R10, R0.reuse, 0x7610, R10 ;  /* 0x00007610000a7816 */ /* 0x040fe4000000000a */
[----:B------:R-:W-:Y:S02]  /*8a40*/  PRMT R6, R0, 0x7632, R6 ;  /* 0x0000763200067816 */ /* 0x000fe40000000006 */
[----:B----4-:R-:W-:-:S04]  /*8a50*/  F2FP.BF16.F32.PACK_AB R0, R51, R83 ;  /* 0x000000533300723e */ /* 0x010fc800000010ff */
[C---:B------:R-:W-:Y:S02]  /*8a60*/  PRMT R44, R0.reuse, 0x7610, R44 ;  /* 0x00007610002c7816 */ /* 0x040fe4000000002c */
[----:B-1----:R-:W-:Y:S02]  /*8a70*/  PRMT R5, R0, 0x7632, R5 ;  /* 0x0000763200057816 */ /* 0x002fe40000000005 */
[----:B--2---:R-:W-:Y:S02]  /*8a80*/  F2FP.BF16.F32.PACK_AB R0, R98, R111 ;  /* 0x0000006f6200723e */ /* 0x004fe400000010ff */
[----:B------:R-:W3:Y:S01]  /*8a90*/  LDL.LU R98, [R1+0x1d8] ;  /* 0x0001d80001627983 */ /* 0x000ee20000300800 */
[----:B------:R-:W-:-:S04]  /*8aa0*/  F2FP.BF16.F32.PACK_AB R4, R119, R4 ;  /* 0x000000047704723e */ /* 0x000fc800000010ff */
[----:B------:R-:W-:Y:S01]  /*8ab0*/  PRMT R9, R4, 0x7632, R9 ;  /* 0x0000763204097816 */ /* 0x000fe20000000009 */
[----:B------:R-:W-:Y:S04]  /*8ac0*/  STG.E.U16 desc[UR14][R86.64], R43 ;  /* 0x0000002b56007986 */ /* 0x000fe8000c10150e */
[----:B------:R-:W-:Y:S04]  /*8ad0*/  STG.E.U16 desc[UR14][R86.64+0x2], R7 ;  /* 0x0000020756007986 */ /* 0x000fe8000c10150e */
[----:B------:R-:W-:Y:S04]  /*8ae0*/  STG.E.U16 desc[UR14][R86.64+0x6], R8 ;  /* 0x0000060856007986 */ /* 0x000fe8000c10150e */
[----:B------:R0:W-:Y:S04]  /*8af0*/  STG.E.U16 desc[UR14][R20.64+0x4], R4 ;  /* 0x0000040414007986 */ /* 0x0001e8000c10150e */
[----:B------:R1:W-:Y:S01]  /*8b00*/  STG.E.U16 desc[UR14][R20.64+0x6], R9 ;  /* 0x0000060914007986 */ /* 0x0003e2000c10150e */
[----:B0-----:R-:W-:-:S02]  /*8b10*/  PRMT R4, R0, 0x7610, R4 ;  /* 0x0000761000047816 */ /* 0x001fc40000000004 */
[----:B-1----:R-:W-:Y:S02]  /*8b20*/  PRMT R9, R0, 0x7632, R9 ;  /* 0x0000763200097816 */ /* 0x002fe40000000009 */
[----:B---3--:R-:W-:Y:S02]  /*8b30*/  F2FP.BF16.F32.PACK_AB R0, R125, R98 ;  /* 0x000000627d00723e */ /* 0x008fe400000010ff */
[----:B------:R1:W5:Y:S01]  /*8b40*/  LDL.LU R98, [R1+0x1d4] ;  /* 0x0001d40001627983 */ /* 0x0003620000300800 */
[----:B------:R-:W-:Y:S01]  /*8b50*/  F2FP.BF16.F32.PACK_AB R3, R120, R3 ;  /* 0x000000037803723e */ /* 0x000fe200000010ff */
[----:B------:R-:W-:Y:S01]  /*8b60*/  UIADD3 UR10, UP0, UR10, 0x9, URZ ;  /* 0x000000090a0a7890 */ /* 0x000fe2000ff1e03f */
[----:B------:R-:W-:Y:S02]  /*8b70*/  F2FP.BF16.F32.PACK_AB R2, R121, R2 ;  /* 0x000000027902723e */ /* 0x000fe400000010ff */
[----:B------:R-:W-:Y:S01]  /*8b80*/  F2FP.BF16.F32.PACK_AB R37, R37, R93 ;  /* 0x0000005d2525723e */ /* 0x000fe200000010ff */
[----:B------:R-:W-:Y:S01]  /*8b90*/  STG.E.U16 desc[UR14][R20.64], R10 ;  /* 0x0000000a14007986 */ /* 0x000fe2000c10150e */
[----:B------:R-:W-:Y:S01]  /*8ba0*/  PRMT R7, R3, 0x7632, R7 ;  /* 0x0000763203077816 */ /* 0x000fe20000000007 */
[----:B------:R-:W-:-:S02]  /*8bb0*/  UIADD3.X UR5, URZ, UR5, URZ, UP0, !UPT ;  /* 0x000000053f057290 */ /* 0x000fc400087fe43f */
[----:B------:R0:W-:Y:S01]  /*8bc0*/  STG.E.U16 desc[UR14][R20.64+0x2], R6 ;  /* 0x0000020614007986 */ /* 0x0001e2000c10150e */
[----:B------:R-:W-:Y:S01]  /*8bd0*/  PRMT R45, R0, 0x7632, R45 ;  /* 0x00007632002d7816 */ /* 0x000fe2000000002d */
[----:B------:R-:W-:Y:S02]  /*8be0*/  UISETP.GE.U32.AND UP0, UPT, UR10, UR20, UPT ;  /* 0x000000140a00728c */ /* 0x000fe4000bf06070 */
[----:B------:R2:W-:Y:S02]  /*8bf0*/  STG.E.U16 desc[UR14][R88.64+0x4], R3 ;  /* 0x0000040358007986 */ /* 0x0005e4000c10150e */
[----:B------:R-:W-:Y:S02]  /*8c00*/  UISETP.GE.AND.EX UP0, UPT, UR5, UR11, UPT, UP0 ;  /* 0x0000000b0500728c */ /* 0x000fe4000bf06300 */
[----:B------:R1:W-:Y:S01]  /*8c10*/  STG.E.U16 desc[UR14][R88.64], R44 ;  /* 0x0000002c58007986 */ /* 0x0003e2000c10150e */
[----:B0-----:R-:W-:-:S03]  /*8c20*/  PRMT R6, R2, 0x7632, R6 ;  /* 0x0000763202067816 */ /* 0x001fc60000000006 */
[----:B------:R1:W-:Y:S01]  /*8c30*/  STG.E.U16 desc[UR14][R88.64+0x2], R5 ;  /* 0x0000020558007986 */ /* 0x0003e2000c10150e */
[----:B--2---:R-:W-:-:S03]  /*8c40*/  PRMT R3, R37, 0x7632, R3 ;  /* 0x0000763225037816 */ /* 0x004fc60000000003 */
        /* <DEDUP_REMOVED lines=9> */
[----:B------:R-:W-:Y:S01]  /*8ce0*/  PLOP3.LUT P0, PT, PT, PT, UP0, 0x80, 0x0 ;  /* 0x000000000000781c */ /* 0x000fe20003f0f008 */
[----:B------:R-:W-:-:S12]  /*8cf0*/  ULOP3.LUT UR4, UR4, 0x1, URZ, 0x3c, !UPT ;  /* 0x0000000104047892 */ /* 0x000fd8000f8e3c3f */
[----:B-1----:R-:W-:Y:S05]  /*8d00*/  @!P0 BRA `(.L_x_1026) ;  /* 0xffffff7400588947 */ /* 0x002fea000383ffff */
[----:B------:R-:W-:Y:S05]  /*8d10*/  EXIT ;  /* 0x000000000000794d */ /* 0x000fea0003800000 */
.L_x_1027:
        /* <DEDUP_REMOVED lines=14> */
.L_x_2242:


//--------------------- .text._ZN13group_norm_v214gn_cuda_kernelI13__nv_bfloat16Li480ELi2ELi32ELi60ELi1024ELb0ELi32ELi960ELi960ELi4ELb1ELi7ELb0ELb0ENS_16CompileConditionILi900EEEEEvPT_PKS4_S7_S7_flPfS8_Pj --------------------------
	.section	.text._ZN13group_norm_v214gn_cuda_kernelI13__nv_bfloat16Li480ELi2ELi32ELi60ELi1024ELb0ELi32ELi960ELi960ELi4ELb1ELi7ELb0ELb0ENS_16CompileConditionILi900EEEEEvPT_PKS4_S7_S7_flPfS8_Pj,"ax",@progbits
	.align	128
        .global         _ZN13group_norm_v214gn_cuda_kernelI13__nv_bfloat16Li480ELi2ELi32ELi60ELi1024ELb0ELi32ELi960ELi960ELi4ELb1ELi7ELb0ELb0ENS_16CompileConditionILi900EEEEEvPT_PKS4_S7_S7_flPfS8_Pj
        .type           _ZN13group_norm_v214gn_cuda_kernelI13__nv_bfloat16Li480ELi2ELi32ELi60ELi1024ELb0ELi32ELi960ELi960ELi4ELb1ELi7ELb0ELb0ENS_16CompileConditionILi900EEEEEvPT_PKS4_S7_S7_flPfS8_Pj,@function
        .size           _ZN13group_norm_v214gn_cuda_kernelI13__nv_bfloat16Li480ELi2ELi32ELi60ELi1024ELb0ELi32ELi960ELi960ELi4ELb1ELi7ELb0ELb0ENS_16CompileConditionILi900EEEEEvPT_PKS4_S7_S7_flPfS8_Pj,(.L_x_2243 - _ZN13group_norm_v214gn_cuda_kernelI13__nv_bfloat16Li480ELi2ELi32ELi60ELi1024ELb0ELi32ELi960ELi960ELi4ELb1ELi7ELb0ELb0ENS_16CompileConditionILi900EEEEEvPT_PKS4_S7_S7_flPfS8_Pj)
        .other          _ZN13group_norm_v214gn_cuda_kernelI13__nv_bfloat16Li480ELi2ELi32ELi60ELi1024ELb0ELi32ELi960ELi960ELi4ELb1ELi7ELb0ELb0ENS_16CompileConditionILi900EEEEEvPT_PKS4_S7_S7_flPfS8_Pj,@"STO_CUDA_ENTRY STV_DEFAULT"
_ZN13group_norm_v214gn_cuda_kernelI13__nv_bfloat16Li480ELi2ELi32ELi60ELi1024ELb0ELi32ELi960ELi960ELi4ELb1ELi7ELb0ELb0ENS_16CompileConditionILi900EEEEEvPT_PKS4_S7_S7_flPfS8_Pj:
.text._ZN13group_norm_v214gn_cuda_kernelI13__nv_bfloat16Li480ELi2ELi32ELi60ELi1024ELb0ELi32ELi960ELi960ELi4ELb1ELi7ELb0ELb0ENS_16CompileConditionILi900EEEEEvPT_PKS4_S7_S7_flPfS8_Pj:
[----:B------:R-:W0:Y:S01]  /*0000*/  LDC R1, c[0x0][0x28] ;  /* 0x00000a00ff017b82 */ /* 0x000e220000000800 */
[----:B------:R-:W1:Y:S01]  /*0010*/  S2R R4, SR_CTAID.Y ;  /* 0x0000000000047919 */ /* 0x000e620000002600 */
[----:B------:R-:W-:Y:S01]  /*0020*/  ULDC.64 UR4, c[0x0][0x238] ;  /* 0x00008e0000047ab9 */ /* 0x000fe20000000a00 */
[----:B0-----:R-:W-:Y:S01]  /*0030*/  IADD3 R1, R1, -0x170, RZ ;  /* 0xfffffe9001017810 */ /* 0x001fe20007ffe0ff */
[----:B------:R-:W-:Y:S02]  /*0040*/  USHF.L.U64.HI UR5, UR4, 0x1, UR5 ;  /* 0x0000000104057899 */ /* 0x000fe40008010205 */
[----:B------:R-:W-:-:S04]  /*0050*/  USHF.L.U32 UR10, UR4, 0x1, URZ ;  /* 0x00000001040a7899 */ /* 0x000fc8000800063f */
[----:B------:R-:W-:Y:S02]  /*0060*/  IMAD.U32 R0, RZ, RZ, UR5 ;  /* 0x00000005ff007e24 */ /* 0x000fe4000f8e00ff */
        /* <DEDUP_REMOVED lines=8> */
[----:B0-----:R-:W-:Y:S01]  /*00f0*/  IMAD.WIDE.U32 R2, R6, -0x77777777, RZ ;  /* 0x8888888906027825 */ /* 0x001fe200078e00ff */
[----:B------:R-:W-:-:S04]  /*0100*/  MOV R2, R4 ;  /* 0x0000000400027202 */ /* 0x000fc80000000f00 */
[----:B------:R-:W-:Y:S02]  /*0110*/  SHF.R.U32.HI R7, RZ, 0x7, R3 ;  /* 0x00000007ff077819 */ /* 0x000fe40000011603 */
[----:B-1----:R-:W-:-:S03]  /*0120*/  LEA R3, R5, R0, 0x18 ;  /* 0x0000000005037211 */ /* 0x002fc600078ec0ff */
[----:B------:R-:W-:-:S04]  /*0130*/  IMAD R0, R7, -0xf0, R6 ;  /* 0xffffff1007007824 */ /* 0x000fc800078e0206 */
[----:B------:R-:W-:Y:S01]  /*0140*/  IMAD R0, R0, 0x18, R3 ;  /* 0x0000001800007824 */ /* 0x000fe200078e0203 */
[----:B------:R-:W-:-:S03]  /*0150*/  HFMA2.MMA R3, -RZ, RZ, 0, 0 ;  /* 0x00000000ff037435 */ /* 0x000fc600000001ff */
[----:B------:R-:W-:-:S05]  /*0160*/  IMAD R0, R7, 0x8, R0 ;  /* 0x0000000807007824 */ /* 0x000fca00078e0200 */
[----:B------:R0:W-:Y:S03]  /*0170*/  STL [R1+0x110], R0 ;  /* 0x0001100001007387 */ /* 0x0001e60000100800 */
.L_x_1036:
[----:B------:R-:W1:Y:S01]  /*0180*/  S2R R51, SR_TID.X ;  /* 0x0000000000337919 */ /* 0x000e620000002100 */
[C---:B------:R-:W-:Y:S01]  /*0190*/  LOP3.LUT R6, R2.reuse, 0x1, RZ, 0xc0, !PT ;  /* 0x0000000102067812 */ /* 0x040fe200078ec0ff */
[----:B------:R-:W-:Y:S01]  /*01a0*/  ULDC.64 UR6, c[0x0][0x218] ;  /* 0x0000860000067ab9 */ /* 0x000fe20000000a00 */
[----:B------:R-:W-:Y:S01]  /*01b0*/  SHF.R.U64 R61, R2, 0x1, R3 ;  /* 0x00000001023d7819 */ /* 0x000fe20000001203 */
[----:B0-----:R-:W0:Y:S02]  /*01c0*/  S2R R0, SR_CTAID.X ;  /* 0x0000000000007919 */ /* 0x001e240000002500 */
[----:B------:R-:W-:Y:S01]  /*01d0*/  IMAD R50, R6, 0x3c0, RZ ;  /* 0x000003c006327824 */ /* 0x000fe200078e02ff */
[----:B------:R-:W-:Y:S01]  /*01e0*/  STL [R1+0x38], R6 ;  /* 0x0000380601007387 */ /* 0x000fe20000100800 */
[----:B-1----:R-:W-:-:S04]  /*01f0*/  IMAD.WIDE.U32 R4, R51, -0x77777777, RZ ;  /* 0x8888888933047825 */ /* 0x002fc800078e00ff */
[----:B0-----:R-:W-:Y:S01]  /*0200*/  IMAD.SHL.U32 R0, R0, 0x20, RZ ;  /* 0x0000002000007824 */ /* 0x001fe200078e00ff */
[----:B------:R-:W-:-:S04]  /*0210*/  SHF.R.U32.HI R5, RZ, 0x7, R5 ;  /* 0x00000007ff057819 */ /* 0x000fc80000011605 */
[----:B------:R-:W-:Y:S01]  /*0220*/  LOP3.LUT R0, R0, 0x3e0, RZ, 0xc0, !PT ;  /* 0x000003e000007812 */ /* 0x000fe200078ec0ff */
[----:B------:R-:W-:-:S04]  /*0230*/  IMAD R4, R5, -0xf0, R51 ;  /* 0xffffff1005047824 */ /* 0x000fc800078e0233 */
[----:B------:R-:W-:Y:S01]  /*0240*/  IMAD.IADD R0, R0, 0x1, R5 ;  /* 0x0000000100007824 */ /* 0x000fe200078e0205 */
[----:B------:R-:W-:Y:S01]  /*0250*/  LEA R10, R4, R50, 0x2 ;  /* 0x00000032040a7211 */ /* 0x000fe200078e10ff */
[----:B------:R0:W-:Y:S03]  /*0260*/  STL [R1+0x50], R4 ;  /* 0x0000500401007387 */ /* 0x0001e60000100800 */
[--C-:B------:R-:W-:Y:S01]  /*0270*/  SHF.R.S32.HI R11, RZ, 0x1f, R10.reuse ;  /* 0x0000001fff0b7819 */ /* 0x100fe2000001140a */
[----:B------:R-:W-:Y:S02]  /*0280*/  STL [R1+0x114], R50 ;  /* 0x0001143201007387 */ /* 0x000fe40000100800 */
[----:B------:R-:W-:Y:S01]  /*0290*/  IMAD.WIDE.U32 R8, R61, 0x1e0000, R10 ;  /* 0x001e00003d087825 */ /* 0x000fe200078e000a */
[----:B0-----:R-:W-:-:S05]  /*02a0*/  SHF.R.U32.HI R4, RZ, 0x1, R3 ;  /* 0x00000001ff047819 */ /* 0x001fca0000011603 */
[----:B------:R-:W-:Y:S02]  /*02b0*/  IMAD R6, R4, 0x1e0000, RZ ;  /* 0x001e000004067824 */ /* 0x000fe400078e02ff */
[----:B------:R-:W-:-:S03]  /*02c0*/  IMAD R4, R0, 0x780, RZ ;  /* 0x0000078000047824 */ /* 0x000fc600078e02ff */
[----:B------:R-:W-:Y:S01]  /*02d0*/  IADD3 R0, R9, R6, RZ ;  /* 0x0000000609007210 */ /* 0x000fe20007ffe0ff */
[----:B------:R0:W-:Y:S01]  /*02e0*/  STL [R1+0x44], R6 ;  /* 0x0000440601007387 */ /* 0x0001e20000100800 */
[C---:B------:R-:W-:Y:S02]  /*02f0*/  IADD3 R5, P0, R4.reuse, R8, RZ ;  /* 0x0000000804057210 */ /* 0x040fe40007f1e0ff */
[----:B------:R-:W-:-:S03]  /*0300*/  IADD3 R7, R4, 0xf00, RZ ;  /* 0x00000f0004077810 */ /* 0x000fc60007ffe0ff */
[----:B0-----:R-:W-:Y:S01]  /*0310*/  IMAD.X R6, RZ, RZ, R0, P0 ;  /* 0x000000ffff067224 */ /* 0x001fe200000e0600 */
[----:B------:R-:W-:-:S04]  /*0320*/  LEA R44, P0, R5, UR6, 0x1 ;  /* 0x00000006052c7c11 */ /* 0x000fc8000f8008ff */
[----:B------:R-:W-:Y:S02]  /*0330*/  LEA.HI.X R45, R5, UR7, R6, 0x1, P0 ;  /* 0x00000007052d7c11 */ /* 0x000fe400080f0c06 */
[----:B------:R-:W-:-:S04]  /*0340*/  IADD3 R5, P0, R7, R8, RZ ;  /* 0x0000000807057210 */ /* 0x000fc80007f1e0ff */
[----:B------:R-:W2:Y:S01]  /*0350*/  LDG.E.64.CONSTANT R44, desc[UR8][R44.64] ;  /* 0x000000082c2c7981 */ /* 0x000ea2000c1e9b00 */
[----:B------:R-:W-:Y:S01]  /*0360*/  IMAD.X R6, RZ, RZ, R0, P0 ;  /* 0x000000ffff067224 */ /* 0x000fe200000e0600 */
[C---:B------:R-:W-:Y:S02]  /*0370*/  LEA R42, P0, R5.reuse, UR6, 0x1 ;  /* 0x00000006052a7c11 */ /* 0x040fe4000f8008ff */
[----:B------:R0:W-:Y:S02]  /*0380*/  STL [R1+0xd4], R7 ;  /* 0x0000d40701007387 */ /* 0x0001e40000100800 */
[----:B------:R-:W-:-:S06]  /*0390*/  LEA.HI.X R43, R5, UR7, R6, 0x1, P0 ;  /* 0x00000007052b7c11 */ /* 0x000fcc00080f0c06 */
[----:B------:R-:W3:Y:S01]  /*03a0*/  LDG.E.64.CONSTANT R42, desc[UR8][R42.64] ;  /* 0x000000082a2a7981 */ /* 0x000ee2000c1e9b00 */
[----:B0-----:R-:W-:-:S04]  /*03b0*/  IADD3 R7, R4, 0x1e00, RZ ;  /* 0x00001e0004077810 */ /* 0x001fc80007ffe0ff */
[----:B------:R-:W-:-:S05]  /*03c0*/  IADD3 R5, P0, R7, R8, RZ ;  /* 0x0000000807057210 */ /* 0x000fca0007f1e0ff */
[----:B------:R-:W-:Y:S01]  /*03d0*/  IMAD.X R6, RZ, RZ, R0, P0 ;  /* 0x000000ffff067224 */ /* 0x000fe200000e0600 */
[C---:B------:R-:W-:Y:S01]  /*03e0*/  LEA R40, P0, R5.reuse, UR6, 0x1 ;  /* 0x0000000605287c11 */ /* 0x040fe2000f8008ff */
[----:B------:R0:W-:Y:S03]  /*03f0*/  STL [R1+0x6c], R7 ;  /* 0x00006c0701007387 */ /* 0x0001e60000100800 */
[----:B------:R-:W-:-:S06]  /*0400*/  LEA.HI.X R41, R5, UR7, R6, 0x1, P0 ;  /* 0x0000000705297c11 */ /* 0x000fcc00080f0c06 */
[----:B------:R-:W4:Y:S01]  /*0410*/  LDG.E.64.CONSTANT R40, desc[UR8][R40.64] ;  /* 0x0000000828287981 */ /* 0x000f22000c1e9b00 */
        /* <DEDUP_REMOVED lines=8> */
[----:B------:R-:W-:-:S04]  /*04a0*/  IADD3 R5, P0, R7, R8, RZ ;  /* 0x0000000807057210 */ /* 0x000fc80007f1e0ff */
[----:B------:R-:W-:Y:S02]  /*04b0*/  IADD3.X R6, RZ, R0, RZ, P0, !PT ;  /* 0x00000000ff067210 */ /* 0x000fe400007fe4ff */
[C---:B------:R-:W-:Y:S01]  /*04c0*/  LEA R36, P0, R5.reuse, UR6, 0x1 ;  /* 0x0000000605247c11 */ /* 0x040fe2000f8008ff */
[----:B------:R0:W-:Y:S03]  /*04d0*/  STL [R1+0x64], R7 ;  /* 0x0000640701007387 */ /* 0x0001e60000100800 */
[----:B------:R-:W-:-:S06]  /*04e0*/  LEA.HI.X R37, R5, UR7, R6, 0x1, P0 ;  /* 0x0000000705257c11 */ /* 0x000fcc00080f0c06 */
[----:B------:R-:W4:Y:S01]  /*04f0*/  LDG.E.64.CONSTANT R36, desc[UR8][R36.64] ;  /* 0x0000000824247981 */ /* 0x000f22000c1e9b00 */
[----:B0-----:R-:W-:-:S05]  /*0500*/  VIADD R7, R4, 0x4b00 ;  /* 0x00004b0004077836 */ /* 0x001fca0000000000 */
[----:B------:R-:W-:-:S04]  /*0510*/  IADD3 R5, P0, R7, R8, RZ ;  /* 0x0000000807057210 */ /* 0x000fc80007f1e0ff */
[----:B------:R-:W-:Y:S02]  /*0520*/  IADD3.X R6, RZ, R0, RZ, P0, !PT ;  /* 0x00000000ff067210 */ /* 0x000fe400007fe4ff */
        /* <DEDUP_REMOVED lines=42> */
[----:B------:R-:W-:-:S04]  /*07d0*/  LEA R22, P0, R5, UR6, 0x1 ;  /* 0x0000000605167c11 */ /* 0x000fc8000f8008ff */
[----:B------:R-:W-:Y:S02]  /*07e0*/  LEA.HI.X R23, R5, UR7, R6, 0x1, P0 ;  /* 0x0000000705177c11 */ /* 0x000fe400080f0c06 */
[----:B------:R-:W-:-:S04]  /*07f0*/  IADD3 R5, R4, 0xb400, RZ ;  /* 0x0000b40004057810 */ /* 0x000fc80007ffe0ff */
[----:B------:R-:W4:Y:S01]  /*0800*/  LDG.E.64.CONSTANT R22, desc[UR8][R22.64] ;  /* 0x0000000816167981 */ /* 0x000f22000c1e9b00 */
[----:B------:R-:W-:-:S03]  /*0810*/  IADD3 R5, P0, R5, R8, RZ ;  /* 0x0000000805057210 */ /* 0x000fc60007f1e0ff */
[----:B------:R0:W-:Y:S02]  /*0820*/  STL [R1+0x54], R7 ;  /* 0x0000540701007387 */ /* 0x0001e40000100800 */
[----:B0-----:R-:W-:Y:S01]  /*0830*/  IMAD.X R7, RZ, RZ, R0, P0 ;  /* 0x000000ffff077224 */ /* 0x001fe200000e0600 */
[----:B------:R-:W-:-:S04]  /*0840*/  LEA R20, P0, R5, UR6, 0x1 ;  /* 0x0000000605147c11 */ /* 0x000fc8000f8008ff */
[----:B------:R-:W-:Y:S01]  /*0850*/  LEA.HI.X R21, R5, UR7, R7, 0x1, P0 ;  /* 0x0000000705157c11 */ /* 0x000fe200080f0c07 */
[----:B------:R0:W-:Y:S05]  /*0860*/  STL [R1+0x48], R7 ;  /* 0x0000480701007387 */ /* 0x0001ea0000100800 */
[----:B------:R-:W4:Y:S01]  /*0870*/  LDG.E.64.CONSTANT R20, desc[UR8][R20.64] ;  /* 0x0000000814147981 */ /* 0x000f22000c1e9b00 */
[----:B0-----:R-:W-:-:S04]  /*0880*/  IADD3 R7, R4, 0xc300, RZ ;  /* 0x0000c30004077810 */ /* 0x001fc80007ffe0ff */
[----:B------:R-:W-:-:S04]  /*0890*/  IADD3 R6, P0, R7, R8, RZ ;  /* 0x0000000807067210 */ /* 0x000fc80007f1e0ff */
[----:B------:R-:W-:Y:S02]  /*08a0*/  IADD3.X R12, RZ, R0, RZ, P0, !PT ;  /* 0x00000000ff0c7210 */ /* 0x000fe400007fe4ff */
[----:B------:R-:W-:Y:S01]  /*08b0*/  LEA R18, P0, R6, UR6, 0x1 ;  /* 0x0000000606127c11 */ /* 0x000fe2000f8008ff */
[----:B------:R-:W-:-:S03]  /*08c0*/  VIADD R7, R4, 0xd200 ;  /* 0x0000d20004077836 */ /* 0x000fc60000000000 */
[----:B------:R-:W-:Y:S01]  /*08d0*/  LEA.HI.X R19, R6, UR7, R12, 0x1, P0 ;  /* 0x0000000706137c11 */ /* 0x000fe200080f0c0c */
[----:B------:R0:W-:Y:S05]  /*08e0*/  STL [R1+0x4c], R12 ;  /* 0x00004c0c01007387 */ /* 0x0001ea0000100800 */
[----:B------:R-:W4:Y:S01]  /*08f0*/  LDG.E.64.CONSTANT R18, desc[UR8][R18.64] ;  /* 0x0000000812127981 */ /* 0x000f22000c1e9b00 */
[----:B0-----:R-:W-:-:S04]  /*0900*/  IADD3 R12, P0, R7, R8, RZ ;  /* 0x00000008070c7210 */ /* 0x001fc80007f1e0ff */
[----:B------:R-:W-:Y:S02]  /*0910*/  IADD3.X R13, RZ, R0, RZ, P0, !PT ;  /* 0x00000000ff0d7210 */ /* 0x000fe400007fe4ff */
[----:B------:R-:W-:-:S04]  /*0920*/  LEA R16, P0, R12, UR6, 0x1 ;  /* 0x000000060c107c11 */ /* 0x000fc8000f8008ff */
[----:B------:R-:W-:Y:S02]  /*0930*/  LEA.HI.X R17, R12, UR7, R13, 0x1, P0 ;  /* 0x000000070c117c11 */ /* 0x000fe400080f0c0d */
[----:B------:R-:W-:-:S04]  /*0940*/  IADD3 R7, R4, 0xe100, RZ ;  /* 0x0000e10004077810 */ /* 0x000fc80007ffe0ff */
[----:B------:R-:W4:Y:S01]  /*0950*/  LDG.E.64.CONSTANT R16, desc[UR8][R16.64] ;  /* 0x0000000810107981 */ /* 0x000f22000c1e9b00 */
[----:B------:R-:W-:-:S05]  /*0960*/  IADD3 R8, P0, R7, R8, RZ ;  /* 0x0000000807087210 */ /* 0x000fca0007f1e0ff */
[----:B------:R-:W-:Y:S01]  /*0970*/  IMAD.X R0, RZ, RZ, R0, P0 ;  /* 0x000000ffff007224 */ /* 0x000fe200000e0600 */
[----:B------:R-:W-:-:S04]  /*0980*/  LEA R14, P0, R8, UR6, 0x1 ;  /* 0x00000006080e7c11 */ /* 0x000fc8000f8008ff */
[----:B------:R-:W-:-:S06]  /*0990*/  LEA.HI.X R15, R8, UR7, R0, 0x1, P0 ;  /* 0x00000007080f7c11 */ /* 0x000fcc00080f0c00 */
[----:B------:R-:W4:Y:S04]  /*09a0*/  LDG.E.64.CONSTANT R14, desc[UR8][R14.64] ;  /* 0x000000080e0e7981 */ /* 0x000f28000c1e9b00 */
[----:B------:R-:W-:Y:S04]  /*09b0*/  STL [R1+0x24], R12 ;  /* 0x0000240c01007387 */ /* 0x000fe80000100800 */
[----:B------:R0:W-:Y:S04]  /*09c0*/  STL [R1+0x108], R13 ;  /* 0x0001080d01007387 */ /* 0x0001e80000100800 */
[----:B------:R1:W-:Y:S01]  /*09d0*/  STL [R1+0x28], R8 ;  /* 0x0000280801007387 */ /* 0x0003e20000100800 */
[----:B0-----:R-:W0:Y:S08]  /*09e0*/  LDC.64 R12, c[0x0][0x220] ;  /* 0x00008800ff0c7b82 */ /* 0x001e300000000a00 */
[----:B-1----:R-:W1:Y:S01]  /*09f0*/  LDC.64 R8, c[0x0][0x228] ;  /* 0x00008a00ff087b82 */ /* 0x002e620000000a00 */
[----:B------:R3:W-:Y:S01]  /*0a00*/  STL [R1+0x10c], R0 ;  /* 0x00010c0001007387 */ /* 0x0007e20000100800 */
[----:B--2---:R-:W-:-:S02]  /*0a10*/  PRMT R7, R45, 0x7632, R7 ;  /* 0x000076322d077816 */ /* 0x004fc40000000007 */
[----:B---3--:R-:W-:Y:S01]  /*0a20*/  SHF.L.U32 R0, R44, 0x10, RZ ;  /* 0x000000102c007819 */ /* 0x008fe200000006ff */
[----:B0-----:R-:W-:-:S04]  /*0a30*/  IMAD.WIDE R12, R10, 0x2, R12 ;  /* 0x000000020a0c7825 */ /* 0x001fc800078e020c */
[----:B------:R-:W-:Y:S01]  /*0a40*/  FADD.FTZ R49, RZ, R0 ;  /* 0x00000000ff317221 */ /* 0x000fe20000010000 */
[----:B------:R-:W-:Y:S01]  /*0a50*/  IMAD.U32 R60, R45, 0x10000, RZ ;  /* 0x000100002d3c7824 */ /* 0x000fe200078e00ff */
[----:B------:R-:W-:Y:S02]  /*0a60*/  SHF.L.U32 R7, R7, 0x10, RZ ;  /* 0x0000001007077819 */ /* 0x000fe400000006ff */
[----:B------:R-:W-:Y:S01]  /*0a70*/  SHF.L.U32 R59, R42, 0x10, RZ ;  /* 0x000000102a3b7819 */ /* 0x000fe200000006ff */
[----:B-1----:R-:W-:Y:S01]  /*0a80*/  IMAD.WIDE R10, R10, 0x2, R8 ;  /* 0x000000020a0a7825 */ /* 0x002fe200078e0208 */
[----:B------:R-:W-:-:S03]  /*0a90*/  PRMT R8, R44, 0x7632, R8 ;  /* 0x000076322c087816 */ /* 0x000fc60000000008 */
[----:B------:R-:W-:Y:S01]  /*0aa0*/  FFMA.FTZ R9, R0, R0, RZ ;  /* 0x0000000000097223 */ /* 0x000fe200000100ff */
[----:B------:R-:W-:Y:S01]  /*0ab0*/  SHF.L.U32 R50, R43, 0x10, RZ ;  /* 0x000000102b327819 */ /* 0x000fe200000006ff */
[----:B----4-:R-:W-:Y:S01]  /*0ac0*/  IMAD.U32 R58, R40, 0x10000, RZ ;  /* 0x00010000283a7824 */ /* 0x010fe200078e00ff */
[----:B------:R-:W-:Y:S01]  /*0ad0*/  SHF.L.U32 R8, R8, 0x10, RZ ;  /* 0x0000001008087819 */ /* 0x000fe200000006ff */
[----:B------:R-:W5:Y:S04]  /*0ae0*/  LDG.E.64.CONSTANT R12, desc[UR8][R12.64] ;  /* 0x000000080c0c7981 */ /* 0x000f68000c1e9b00 */
[----:B------:R-:W-:Y:S01]  /*0af0*/  FADD.FTZ R49, R49, R8 ;  /* 0x0000000831317221 */ /* 0x000fe20000010000 */
[--C-:B------:R-:W-:Y:S01]  /*0b00*/  FFMA.FTZ R8, R8, R8, R9.reuse ;  /* 0x0000000808087223 */ /* 0x100fe20000010009 */
[----:B------:R-:W-:Y:S01]  /*0b10*/  SHF.L.U32 R57, R38, 0x10, RZ ;  /* 0x0000001026397819 */ /* 0x000fe200000006ff */
[----:B------:R-:W5:Y:S01]  /*0b20*/  LDG.E.64.CONSTANT R10, desc[UR8][R10.64] ;  /* 0x000000080a0a7981 */ /* 0x000f62000c1e9b00 */
[----:B------:R-:W-:Y:S01]  /*0b30*/  FADD.FTZ R49, R49, R60 ;  /* 0x0000003c31317221 */ /* 0x000fe20000010000 */
[----:B------:R-:W-:Y:S01]  /*0b40*/  FFMA.FTZ R8, R60, R60, R8 ;  /* 0x0000003c3c087223 */ /* 0x000fe20000010008 */
[----:B------:R-:W-:-:S02]  /*0b50*/  PRMT R9, R42, 0x7632, R9 ;  /* 0x000076322a097816 */ /* 0x000fc40000000009 */
[----:B------:R-:W-:Y:S01]  /*0b60*/  FADD.FTZ R49, R49, R7 ;  /* 0x0000000731317221 */ /* 0x000fe20000010000 */
[--C-:B------:R-:W-:Y:S02]  /*0b70*/  FFMA.FTZ R7, R7, R7, R8.reuse ;  /* 0x0000000707077223 */ /* 0x100fe40000010008 */
        /* <DEDUP_REMOVED lines=21> */
[----:B------:R-:W-:Y:S02]  /*0cd0*/  PRMT R8, R38, 0x7632, R8 ;  /* 0x0000763226087816 */ /* 0x000fe40000000008 */
[----:B------:R-:W-:Y:S01]  /*0ce0*/  FADD.FTZ R49, R49, R50 ;  /* 0x0000003231317221 */ /* 0x000fe20000010000 */
[----:B------:R-:W-:-:S03]  /*0cf0*/  FFMA.FTZ R7, R50, R50, R7 ;  /* 0x0000003232077223 */ /* 0x000fc60000010007 */
        /* <DEDUP_REMOVED lines=8> */
[----:B------:R-:W-:Y:S02]  /*0d80*/  FFMA.FTZ R8, R8, R8, R9 ;  /* 0x0000000808087223 */ /* 0x000fe40000010009 */
[----:B------:R-:W-:Y:S01]  /*0d90*/  SHF.L.U32 R7, R7, 0x10, RZ ;  /* 0x0000001007077819 */ /* 0x000fe200000006ff */
[----:B0-----:R-:W-:Y:S01]  /*0da0*/  IMAD.U32 R50, R39, 0x10000, RZ ;  /* 0x0001000027327824 */ /* 0x001fe200078e00ff */
[----:B------:R-:W-:-:S03]  /*0db0*/  SHF.L.U32 R56, R36, 0x10, RZ ;  /* 0x0000001024387819 */ /* 0x000fc600000006ff */
[----:B------:R-:W-:Y:S01]  /*0dc0*/  FADD.FTZ R49, R49, R50 ;  /* 0x0000003231317221 */ /* 0x000fe20000010000 */
[----:B------:R-:W-:Y:S01]  /*0dd0*/  FFMA.FTZ R8, R50, R50, R8 ;  /* 0x0000003232087223 */ /* 0x000fe20000010008 */
[----:B------:R-:W-:Y:S02]  /*0de0*/  PRMT R9, R36, 0x7632, R9 ;  /* 0x0000763224097816 */ /* 0x000fe40000000009 */
[----:B------:R-:W-:Y:S01]  /*0df0*/  FADD.FTZ R49, R49, R7 ;  /* 0x0000000731317221 */ /* 0x000fe20000010000 */
[----:B------:R-:W-:Y:S02]  /*0e00*/  FFMA.FTZ R7, R7, R7, R8 ;  /* 0x0000000707077223 */ /* 0x000fe40000010008 */
[----:B------:R-:W-:Y:S02]  /*0e10*/  IMAD.U32 R9, R9, 0x10000, RZ ;  /* 0x0001000009097824 */ /* 0x000fe400078e00ff */
[----:B------:R-:W-:Y:S01]  /*0e20*/  FADD.FTZ R49, R49, R56 ;  /* 0x0000003831317221 */ /* 0x000fe20000010000 */
[----:B------:R-:W-:Y:S01]  /*0e30*/  FFMA.FTZ R7, R56, R56, R7 ;  /* 0x0000003838077223 */ /* 0x000fe20000010007 */
[----:B------:R0:W-:Y:S01]  /*0e40*/  STL [R1+0x90], R50 ;  /* 0x0000903201007387 */ /* 0x0001e20000100800 */
[----:B------:R-:W-:Y:S01]  /*0e50*/  PRMT R8, R37, 0x7632, R8 ;  /* 0x0000763225087816 */ /* 0x000fe20000000008 */
[----:B------:R-:W-:Y:S01]  /*0e60*/  FADD.FTZ R49, R49, R9 ;  /* 0x0000000931317221 */ /* 0x000fe20000010000 */
[----:B------:R-:W-:-:S02]  /*0e70*/  FFMA.FTZ R9, R9, R9, R7 ;  /* 0x0000000909097223 */ /* 0x000fc40000010007 */
[----:B------:R-:W-:Y:S02]  /*0e80*/  SHF.L.U32 R8, R8, 0x10, RZ ;  /* 0x0000001008087819 */ /* 0x000fe400000006ff */
[----:B0-----:R-:W-:Y:S01]  /*0e90*/  SHF.L.U32 R50, R37, 0x10, RZ ;  /* 0x0000001025327819 */ /* 0x001fe200000006ff */
[C---:B------:R-:W-:Y:S01]  /*0ea0*/  IMAD.U32 R55, R34.reuse, 0x10000, RZ ;  /* 0x0001000022377824 */ /* 0x040fe200078e00ff */
[----:B------:R-:W-:-:S03]  /*0eb0*/  PRMT R7, R34, 0x7632, R7 ;  /* 0x0000763222077816 */ /* 0x000fc60000000007 */
        /* <DEDUP_REMOVED lines=28> */
[----:B------:R-:W-:-:S03]  /*1080*/  SHF.L.U32 R53, R30, 0x10, RZ ;  /* 0x000000101e357819 */ /* 0x000fc600000006ff */
[----:B------:R-:W-:Y:S01]  /*1090*/  FADD.FTZ R49, R49, R50 ;  /* 0x0000003231317221 */ /* 0x000fe20000010000 */
[----:B------:R-:W-:Y:S01]  /*10a0*/  FFMA.FTZ R8, R50, R50, R8 ;  /* 0x0000003232087223 */ /* 0x000fe20000010008 */
[----:B------:R-:W-:Y:S02]  /*10b0*/  PRMT R9, R30, 0x7632, R9 ;  /* 0x000076321e097816 */ /* 0x000fe40000000009 */
[----:B------:R-:W-:Y:S01]  /*10c0*/  FADD.FTZ R49, R49, R7 ;  /* 0x0000000731317221 */ /* 0x000fe20000010000 */
[--C-:B------:R-:W-:Y:S02]  /*10d0*/  FFMA.FTZ R7, R7, R7, R8.reuse ;  /* 0x0000000707077223 */ /* 0x100fe40000010008 */
        /* <DEDUP_REMOVED lines=53> */
[----:B0-----:R-:W-:Y:S02]  /*1430*/  SHF.L.U32 R50, R25, 0x10, RZ ;  /* 0x0000001019327819 */ /* 0x001fe400000006ff */
        /* <DEDUP_REMOVED lines=14> */
[----:B------:R-:W-:Y:S01]  /*1520*/  IMAD.U32 R47, R47, 0x10000, RZ ;  /* 0x000100002f2f7824 */ /* 0x000fe200078e00ff */
[----:B0-----:R-:W-:Y:S02]  /*1530*/  SHF.L.U32 R50, R23, 0x10, RZ ;  /* 0x0000001017327819 */ /* 0x001fe400000006ff */
[----:B------:R-:W-:-:S03]  /*1540*/  PRMT R46, R20, 0x7632, R46 ;  /* 0x00007632142e7816 */ /* 0x000fc6000000002e */
[----:B------:R-:W-:Y:S01]  /*1550*/  FADD.FTZ R49, R49, R50 ;  /* 0x0000003231317221 */ /* 0x000fe20000010000 */
[----:B------:R-:W-:Y:S01]  /*1560*/  FFMA.FTZ R48, R50, R50, R48 ;  /* 0x0000003232307223 */ /* 0x000fe20000010030 */
[----:B------:R0:W-:Y:S02]  /*1570*/  STL [R1+0x40], R50 ;  /* 0x0000403201007387 */ /* 0x0001e40000100800 */
[----:B------:R-:W-:Y:S01]  /*1580*/  FADD.FTZ R49, R49, R47 ;  /* 0x0000002f31317221 */ /* 0x000fe20000010000 */
[--C-:B------:R-:W-:Y:S01]  /*1590*/  FFMA.FTZ R47, R47, R47, R48.reuse ;  /* 0x0000002f2f2f7223 */ /* 0x100fe20000010030 */
        /* <DEDUP_REMOVED lines=31> */
[----:B------:R-:W-:Y:S01]  /*1790*/  FFMA.FTZ R47, R46, R46, R47 ;  /* 0x0000002e2e2f7223 */ /* 0x000fe2000001002f */
[----:B------:R-:W-:Y:S01]  /*17a0*/  SHF.L.U32 R48, R48, 0x10, RZ ;  /* 0x0000001030307819 */ /* 0x000fe200000006ff */
[----:B0-----:R-:W-:-:S04]  /*17b0*/  IMAD.U32 R50, R16, 0x10000, RZ ;  /* 0x0001000010327824 */ /* 0x001fc800078e00ff */
[----:B------:R-:W-:Y:S01]  /*17c0*/  FADD.FTZ R49, R49, R50 ;  /* 0x0000003231317221 */ /* 0x000fe20000010000 */
[----:B------:R-:W-:Y:S01]  /*17d0*/  FFMA.FTZ R47, R50, R50, R47 ;  /* 0x00000032322f7223 */ /* 0x000fe2000001002f */
[----:B------:R-:W-:Y:S02]  /*17e0*/  SHF.L.U32 R46, R17, 0x10, RZ ;  /* 0x00000010112e7819 */ /* 0x000fe400000006ff */
[----:B------:R-:W-:Y:S01]  /*17f0*/  FADD.FTZ R49, R49, R48 ;  /* 0x0000003031317221 */ /* 0x000fe20000010000 */
[--C-:B------:R-:W-:Y:S01]  /*1800*/  FFMA.FTZ R48, R48, R48, R47.reuse ;  /* 0x0000003030307223 */ /* 0x100fe2000001002f */
[----:B------:R-:W-:Y:S01]  /*1810*/  PRMT R47, R17, 0x7632, R47 ;  /* 0x00007632112f7816 */ /* 0x000fe2000000002f */
[----:B------:R-:W-:Y:S01]  /*1820*/  STL [R1+0x10], R50 ;  /* 0x0000103201007387 */ /* 0x000fe20000100800 */
[----:B------:R-:W-:-:S03]  /*1830*/  FADD.FTZ R49, R49, R46 ;  /* 0x0000002e31317221 */ /* 0x000fc60000010000 */
[----:B------:R-:W-:Y:S01]  /*1840*/  IMAD.U32 R47, R47, 0x10000, RZ ;  /* 0x000100002f2f7824 */ /* 0x000fe200078e00ff */
[----:B------:R0:W-:Y:S01]  /*1850*/  STL [R1+0x30], R46 ;  /* 0x0000302e01007387 */ /* 0x0001e20000100800 */
[----:B------:R-:W-:Y:S01]  /*1860*/  SHF.L.U32 R52, R14, 0x10, RZ ;  /* 0x000000100e347819 */ /* 0x000fe200000006ff */
[----:B0-----:R-:W-:Y:S01]  /*1870*/  FFMA.FTZ R46, R46, R46, R48 ;  /* 0x0000002e2e2e7223 */ /* 0x001fe20000010030 */
[----:B------:R-:W-:Y:S02]  /*1880*/  FADD.FTZ R48, R49, R47 ;  /* 0x0000002f31307221 */ /* 0x000fe40000010000 */
[----:B------:R-:W2:Y:S01]  /*1890*/  LDL R49, [R1+0x110] ;  /* 0x0001100001317983 */ /* 0x000ea20000100800 */
[--C-:B------:R-:W-:Y:S01]  /*18a0*/  FFMA.FTZ R47, R47, R47, R46.reuse ;  /* 0x0000002f2f2f7223 */ /* 0x100fe2000001002e */
[----:B------:R-:W-:Y:S01]  /*18b0*/  PRMT R46, R14, 0x7632, R46 ;  /* 0x000076320e2e7816 */ /* 0x000fe2000000002e */
[----:B------:R-:W-:Y:S02]  /*18c0*/  FADD.FTZ R48, R48, R52 ;  /* 0x0000003430307221 */ /* 0x000fe40000010000 */
[----:B------:R-:W-:Y:S01]  /*18d0*/  FFMA.FTZ R47, R52, R52, R47 ;  /* 0x00000034342f7223 */ /* 0x000fe2000001002f */
[----:B------:R-:W-:Y:S01]  /*18e0*/  SHF.L.U32 R46, R46, 0x10, RZ ;  /* 0x000000102e2e7819 */ /* 0x000fe200000006ff */
[----:B------:R-:W-:-:S04]  /*18f0*/  IMAD.U32 R50, R15, 0x10000, RZ ;  /* 0x000100000f327824 */ /* 0x000fc800078e00ff */
[----:B------:R-:W-:Y:S01]  /*1900*/  FADD.FTZ R48, R48, R46 ;  /* 0x0000002e30307221 */ /* 0x000fe20000010000 */
[----:B------:R-:W-:Y:S01]  /*1910*/  FFMA.FTZ R47, R46, R46, R47 ;  /* 0x0000002e2e2f7223 */ /* 0x000fe2000001002f */
[----:B------:R0:W-:Y:S02]  /*1920*/  STL [R1+0x2c], R50 ;  /* 0x00002c3201007387 */ /* 0x0001e40000100800 */
[----:B------:R-:W-:Y:S01]  /*1930*/  FADD.FTZ R48, R48, R50 ;  /* 0x0000003230307221 */ /* 0x000fe20000010000 */
[----:B------:R-:W-:Y:S02]  /*1940*/  FFMA.FTZ R47, R50, R50, R47 ;  /* 0x00000032322f7223 */ /* 0x000fe4000001002f */
[----:B0-----:R0:W5:Y:S01]  /*1950*/  LDL.LU R50, [R1+0x114] ;  /* 0x0001140001327983 */ /* 0x0011620000300800 */
[----:B------:R-:W-:Y:S02]  /*1960*/  PRMT R46, R15, 0x7632, R46 ;  /* 0x000076320f2e7816 */ /* 0x000fe4000000002e */
[----:B------:R-:W-:-:S02]  /*1970*/  ISETP.GT.U32.AND P0, PT, R51, 0x1f, PT ;  /* 0x0000001f3300780c */ /* 0x000fc40003f04070 */
[----:B------:R-:W-:-:S05]  /*1980*/  SHF.L.U32 R46, R46, 0x10, RZ ;  /* 0x000000102e2e7819 */ /* 0x000fca00000006ff */
[----:B------:R-:W-:Y:S01]  /*1990*/  FFMA.FTZ R47, R46, R46, R47 ;  /* 0x0000002e2e2f7223 */ /* 0x000fe2000001002f */
[----:B------:R-:W-:Y:S01]  /*19a0*/  FADD.FTZ R46, R48, R46 ;  /* 0x0000002e302e7221 */ /* 0x000fe20000010000 */
[----:B------:R-:W-:Y:S04]  /*19b0*/  BSSY B0, `(.L_x_1028) ;  /* 0x000009d000007945 */ /* 0x000fe80003800000 */
[----:B--2---:R1:W-:Y:S02]  /*19c0*/  STS.64 [R49], R46 ;  /* 0x0000002e31007388 */ /* 0x0043e40000000a00 */
[----:B-1----:R-:W-:Y:S01]  /*19d0*/  CS2R R46, SRZ ;  /* 0x00000000002e7805 */ /* 0x002fe2000001ff00 */
[----:B------:R-:W-:Y:S06]  /*19e0*/  BAR.SYNC.DEFER_BLOCKING 0x0 ;  /* 0x0000000000007b1d */ /* 0x000fec0000010000 */
[----:B0-----:R-:W-:Y:S05]  /*19f0*/  @P0 BRA `(.L_x_1029) ;  /* 0x0000000800600947 */ /* 0x001fea0003800000 */
[----:B------:R-:W0:Y:S01]  /*1a00*/  S2R R47, SR_CgaCtaId ;  /* 0x00000000002f7919 */ /* 0x000e220000008800 */
[----:B------:R-:W-:Y:S01]  /*1a10*/  SHF.L.U32 R46, R2, 0x4, RZ ;  /* 0x00000004022e7819 */ /* 0x000fe200000006ff */
[----:B------:R-:W-:Y:S03]  /*1a20*/  STL [R1+0x120], R5 ;  /* 0x0001200501007387 */ /* 0x000fe60000100800 */
[----:B------:R-:W-:Y:S01]  /*1a30*/  LOP3.LUT R46, R46, 0x10, RZ, 0xc0, !PT ;  /* 0x000000102e2e7812 */ /* 0x000fe200078ec0ff */
[----:B------:R-:W-:Y:S03]  /*1a40*/  STL [R1+0x11c], R4 ;  /* 0x00011c0401007387 */ /* 0x000fe60000100800 */
[----:B------:R-:W-:Y:S01]  /*1a50*/  LEA.HI R46, R51, R46, RZ, 0x1f ;  /* 0x0000002e332e7211 */ /* 0x000fe200078ff8ff */
[----:B------:R-:W-:Y:S04]  /*1a60*/  STL [R1+0x118], R3 ;  /* 0x0001180301007387 */ /* 0x000fe80000100800 */
[----:B-----5:R-:W-:Y:S01]  /*1a70*/  IMAD R50, R46, 0x3c, -R50 ;  /* 0x0000003c2e327824 */ /* 0x020fe200078e0a32 */
[----:B------:R-:W-:Y:S01]  /*1a80*/  MOV R46, 0x400 ;  /* 0x00000400002e7802 */ /* 0x000fe20000000f00 */
[----:B------:R0:W-:Y:S03]  /*1a90*/  STL [R1+0x114], R0 ;  /* 0x0001140001007387 */ /* 0x0001e60000100800 */
[----:B0-----:R-:W-:Y:S01]  /*1aa0*/  LEA R0, R47, R46, 0x18 ;  /* 0x0000002e2f007211 */ /* 0x001fe200078ec0ff */
[----:B------:R-:W-:Y:S01]  /*1ab0*/  VIADD R47, R50, 0x4 ;  /* 0x00000004322f7836 */ /* 0x000fe20000000000 */
[----:B------:R-:W-:-:S04]  /*1ac0*/  SHF.R.S32.HI R46, RZ, 0x1f, R50 ;  /* 0x0000001fff2e7819 */ /* 0x000fc80000011432 */
[----:B------:R-:W-:Y:S02]  /*1ad0*/  LEA.HI R46, R46, R50, RZ, 0x2 ;  /* 0x000000322e2e7211 */ /* 0x000fe400078f10ff */
[----:B------:R-:W-:Y:S02]  /*1ae0*/  SHF.R.S32.HI R48, RZ, 0x1f, R47 ;  /* 0x0000001fff307819 */ /* 0x000fe4000001142f */
[----:B------:R-:W-:Y:S02]  /*1af0*/  SHF.R.S32.HI R46, RZ, 0x2, R46 ;  /* 0x00000002ff2e7819 */ /* 0x000fe4000001142e */
[----:B------:R-:W-:Y:S02]  /*1b00*/  LEA.HI R48, R48, R47, RZ, 0x2 ;  /* 0x0000002f30307211 */ /* 0x000fe400078f10ff */
[----:B------:R-:W-:Y:S01]  /*1b10*/  SHF.L.U32 R47, R51, 0x3, RZ ;  /* 0x00000003332f7819 */ /* 0x000fe200000006ff */
[----:B------:R-:W-:Y:S01]  /*1b20*/  IMAD R46, R46, 0x18, R0 ;  /* 0x000000182e2e7824 */ /* 0x000fe200078e0200 */
[----:B------:R-:W-:-:S02]  /*1b30*/  SHF.R.S32.HI R48, RZ, 0x2, R48 ;  /* 0x00000002ff307819 */ /* 0x000fc40000011430 */
[----:B------:R-:W-:Y:S02]  /*1b40*/  LOP3.LUT R3, R47, 0x8, RZ, 0xc0, !PT ;  /* 0x000000082f037812 */ /* 0x000fe400078ec0ff */
[----:B------:R-:W-:Y:S01]  /*1b50*/  IADD3 R51, R50, 0x30, RZ ;  /* 0x0000003032337810 */ /* 0x000fe20007ffe0ff */
[----:B------:R-:W-:Y:S01]  /*1b60*/  IMAD R48, R48, 0x18, R0 ;  /* 0x0000001830307824 */ /* 0x000fe200078e0200 */
[----:B------:R-:W-:-:S03]  /*1b70*/  IADD3 R46, R46, R3, RZ ;  /* 0x000000032e2e7210 */ /* 0x000fc60007ffe0ff */
[----:B------:R-:W-:-:S03]  /*1b80*/  IMAD.IADD R48, R3, 0x1, R48 ;  /* 0x0000000103307824 */ /* 0x000fc600078e0230 */
        /* <DEDUP_REMOVED lines=79> */
[C---:B------:R-:W-:Y:S01]  /*2080*/  VIADD R48, R50.reuse, 0x2c ;  /* 0x0000002c32307836 */ /* 0x040fe20000000000 */
[----:B------:R-:W-:Y:S02]  /*2090*/  IADD3 R49, R50, 0x34, RZ ;  /* 0x0000003432317810 */ /* 0x000fe40007ffe0ff */
        /* <DEDUP_REMOVED lines=8> */
[----:B------:R-:W-:Y:S01]  /*2120*/  LEA.HI R51, R47, R51, RZ, 0x2 ;  /* 0x000000332f337211 */ /* 0x000fe200078f10ff */
[----:B------:R-:W-:Y:S01]  /*2130*/  VIADD R47, R50, 0x38 ;  /* 0x00000038322f7836 */ /* 0x000fe20000000000 */
[----:B------:R-:W-:Y:S01]  /*2140*/  SHF.R.S32.HI R50, RZ, 0x1f, R49 ;  /* 0x0000001fff327819 */ /* 0x000fe20000011431 */
[--C-:B------:R-:W-:Y:S01]  /*2150*/  IMAD R48, R48, 0x18, R0.reuse ;  /* 0x0000001830307824 */ /* 0x100fe200078e0200 */
[----:B------:R-:W-:Y:S02]  /*2160*/  SHF.R.S32.HI R51, RZ, 0x2, R51 ;  /* 0x00000002ff337819 */ /* 0x000fe40000011433 */
[----:B------:R-:W-:Y:S02]  /*2170*/  LEA.HI R49, R50, R49, RZ, 0x2 ;  /* 0x0000003132317211 */ /* 0x000fe400078f10ff */
[----:B------:R-:W-:Y:S01]  /*2180*/  SHF.R.S32.HI R50, RZ, 0x1f, R47 ;  /* 0x0000001fff327819 */ /* 0x000fe2000001142f */
[----:B------:R-:W-:Y:S01]  /*2190*/  IMAD R51, R51, 0x18, R0 ;  /* 0x0000001833337824 */ /* 0x000fe200078e0200 */
[----:B------:R-:W-:-:S02]  /*21a0*/  SHF.R.S32.HI R49, RZ, 0x2, R49 ;  /* 0x00000002ff317819 */ /* 0x000fc40000011431 */
[----:B------:R-:W-:Y:S01]  /*21b0*/  LEA.HI R47, R50, R47, RZ, 0x2 ;  /* 0x0000002f322f7211 */ /* 0x000fe200078f10ff */
[C---:B------:R-:W-:Y:S01]  /*21c0*/  IMAD.IADD R51, R3.reuse, 0x1, R51 ;  /* 0x0000000103337824 */ /* 0x040fe200078e0233 */
[----:B------:R-:W-:Y:S01]  /*21d0*/  IADD3 R46, R3, R46, RZ ;  /* 0x0000002e032e7210 */ /* 0x000fe20007ffe0ff */
[----:B------:R-:W-:Y:S01]  /*21e0*/  IMAD R49, R49, 0x18, R0 ;  /* 0x0000001831317824 */ /* 0x000fe200078e0200 */
[----:B------:R-:W-:Y:S02]  /*21f0*/  SHF.R.S32.HI R47, RZ, 0x2, R47 ;  /* 0x00000002ff2f7819 */ /* 0x000fe4000001142f */
[----:B------:R-:W-:-:S03]  /*2200*/  IADD3 R48, R3, R48, RZ ;  /* 0x0000003003307210 */ /* 0x000fc60007ffe0ff */
[----:B------:R-:W-:Y:S01]  /*2210*/  IMAD R47, R47, 0x18, R0 ;  /* 0x000000182f2f7824 */ /* 0x000fe200078e0200 */
[C---:B------:R-:W-:Y:S02]  /*2220*/  IADD3 R0, R3.reuse, R49, RZ ;  /* 0x0000003103007210 */ /* 0x040fe40007ffe0ff */
[----:B------:R-:W-:Y:S02]  /*2230*/  LDS.64 R48, [R48] ;  /* 0x0000000030307984 */ /* 0x000fe40000000a00 */
[----:B------:R-:W-:Y:S02]  /*2240*/  IADD3 R3, R3, R47, RZ ;  /* 0x0000002f03037210 */ /* 0x000fe40007ffe0ff */
[----:B------:R-:W0:Y:S02]  /*2250*/  LDS.64 R46, [R46] ;  /* 0x000000002e2e7984 */ /* 0x000e240000000a00 */
[----:B0-----:R-:W-:Y:S01]  /*2260*/  FADD.FTZ R46, R5, R46 ;  /* 0x0000002e052e7221 */ /* 0x001fe20000010000 */
[----:B------:R-:W-:Y:S01]  /*2270*/  FADD.FTZ R50, R4, R47 ;  /* 0x0000002f04327221 */ /* 0x000fe20000010000 */
[----:B------:R0:W5:Y:S02]  /*2280*/  LDL.LU R5, [R1+0x120] ;  /* 0x0001200001057983 */ /* 0x0001640000300800 */
[----:B------:R-:W-:-:S02]  /*2290*/  FADD.FTZ R48, R46, R48 ;  /* 0x000000302e307221 */ /* 0x000fc40000010000 */
[----:B------:R1:W2:Y:S04]  /*22a0*/  LDS.64 R46, [R51] ;  /* 0x00000000332e7984 */ /* 0x0002a80000000a00 */
[----:B------:R0:W5:Y:S01]  /*22b0*/  LDL.LU R4, [R1+0x11c] ;  /* 0x00011c0001047983 */ /* 0x0001620000300800 */
[----:B-1----:R-:W-:Y:S02]  /*22c0*/  IMAD.MOV.U32 R51, RZ, RZ, R0 ;  /* 0x000000ffff337224 */ /* 0x002fe400078e0000 */
[----:B------:R-:W-:Y:S01]  /*22d0*/  FADD.FTZ R0, R50, R49 ;  /* 0x0000003132007221 */ /* 0x000fe20000010000 */
[----:B--2---:R-:W-:Y:S02]  /*22e0*/  FADD.FTZ R46, R48, R46 ;  /* 0x0000002e302e7221 */ /* 0x004fe40000010000 */
[----:B------:R-:W1:Y:S01]  /*22f0*/  LDS.64 R48, [R51] ;  /* 0x0000000033307984 */ /* 0x000e620000000a00 */
[----:B------:R-:W-:-:S03]  /*2300*/  FADD.FTZ R47, R0, R47 ;  /* 0x0000002f002f7221 */ /* 0x000fc60000010000 */
[----:B------:R2:W3:Y:S04]  /*2310*/  LDS.64 R50, [R3] ;  /* 0x0000000003327984 */ /* 0x0004e80000000a00 */
[----:B--2---:R0:W5:Y:S04]  /*2320*/  LDL.LU R3, [R1+0x118] ;  /* 0x0001180001037983 */ /* 0x0041680000300800 */
[----:B------:R0:W5:Y:S01]  /*2330*/  LDL.LU R0, [R1+0x114] ;  /* 0x0001140001007983 */ /* 0x0001620000300800 */
[----:B-1----:R-:W-:Y:S01]  /*2340*/  FADD.FTZ R46, R46, R48 ;  /* 0x000000302e2e7221 */ /* 0x002fe20000010000 */
[----:B------:R-:W-:-:S03]  /*2350*/  FADD.FTZ R47, R47, R49 ;  /* 0x000000312f2f7221 */ /* 0x000fc60000010000 */
[----:B---3--:R-:W-:Y:S01]  /*2360*/  FADD.FTZ R46, R46, R50 ;  /* 0x000000322e2e7221 */ /* 0x008fe20000010000 */
[----:B0-----:R-:W-:-:S07]  /*2370*/  FADD.FTZ R47, R47, R51 ;  /* 0x000000332f2f7221 */ /* 0x001fce0000010000 */
.L_x_1029:
[----:B------:R-:W-:Y:S05]  /*2380*/  BSYNC B0 ;  /* 0x0000000000007941 */ /* 0x000fea0003800000 */
.L_x_1028:
[----:B-----5:R-:W0:Y:S01]  /*2390*/  S2R R50, SR_TID.X ;  /* 0x0000000000327919 */ /* 0x020e220000002100 */
[----:B------:R-:W-:Y:S01]  /*23a0*/  BSSY B0, `(.L_x_1030) ;  /* 0x0000014000007945 */ /* 0x000fe20003800000 */
[----:B------:R-:W1:Y:S04]  /*23b0*/  SHFL.BFLY PT, R49, R46, 0x1, 0x1f ;  /* 0x0c201f002e317f89 */ /* 0x000e6800000e0000 */
[----:B------:R-:W2:Y:S01]  /*23c0*/  SHFL.BFLY PT, R48, R47, 0x1, 0x1f ;  /* 0x0c201f002f307f89 */ /* 0x000ea200000e0000 */
[----:B-1----:R-:W-:Y:S01]  /*23d0*/  FADD.FTZ R46, R49, R46 ;  /* 0x0000002e312e7221 */ /* 0x002fe20000010000 */
[----:B0-----:R-:W-:Y:S01]  /*23e0*/  LOP3.LUT P0, RZ, R50, 0xffffffe1, RZ, 0xc0, !PT ;  /* 0xffffffe132ff7812 */ /* 0x001fe2000780c0ff */
[----:B--2---:R-:W-:-:S12]  /*23f0*/  FADD.FTZ R47, R48, R47 ;  /* 0x0000002f302f7221 */ /* 0x004fd80000010000 */
[----:B------:R-:W-:Y:S05]  /*2400*/  @P0 BRA `(.L_x_1031) ;  /* 0x0000000000340947 */ /* 0x000fea0003800000 */
[----:B------:R-:W0:Y:S01]  /*2410*/  S2R R49, SR_TID.X ;  /* 0x0000000000317919 */ /* 0x000e220000002100 */
[----:B------:R-:W1:Y:S01]  /*2420*/  LDC R48, c[0x0][0x10] ;  /* 0x00000400ff307b82 */ /* 0x000e620000000800 */
[----:B------:R-:W1:Y:S01]  /*2430*/  S2R R51, SR_CTAID.Y ;  /* 0x0000000000337919 */ /* 0x000e620000002600 */
[----:B------:R-:W2:Y:S01]  /*2440*/  S2R R50, SR_CTAID.X ;  /* 0x0000000000327919 */ /* 0x000ea20000002500 */
[----:B0-----:R-:W-:-:S04]  /*2450*/  SHF.R.U32.HI R49, RZ, 0x1, R49 ;  /* 0x00000001ff317819 */ /* 0x001fc80000011631 */
[----:B------:R-:W-:Y:S01]  /*2460*/  SHF.L.U32 R49, R49, 0x5, RZ ;  /* 0x0000000531317819 */ /* 0x000fe200000006ff */
[----:B-1----:R-:W-:-:S03]  /*2470*/  IMAD R48, R48, UR4, R51 ;  /* 0x0000000430307c24 */ /* 0x002fc6000f8e0233 */
[----:B--2---:R-:W-:Y:S02]  /*2480*/  LOP3.LUT R49, R49, 0xffffffe0, R50, 0xe2, !PT ;  /* 0xffffffe031317812 */ /* 0x004fe400078ee232 */
[----:B------:R-:W0:Y:S02]  /*2490*/  LDC.64 R50, c[0x0][0x248] ;  /* 0x00009200ff327b82 */ /* 0x000e240000000a00 */
[----:B------:R-:W-:-:S05]  /*24a0*/  LEA R48, R48, R49, 0x9 ;  /* 0x0000003130307211 */ /* 0x000fca00078e48ff */
[----:B------:R-:W-:-:S04]  /*24b0*/  IMAD.SHL.U32 R48, R48, 0x2, RZ ;  /* 0x0000000230307824 */ /* 0x000fc800078e00ff */
[----:B0-----:R-:W-:-:S05]  /*24c0*/  IMAD.WIDE.U32 R48, R48, 0x4, R50 ;  /* 0x0000000430307825 */ /* 0x001fca00078e0032 */
[----:B------:R0:W-:Y:S02]  /*24d0*/  STG.E.64 desc[UR8][R48.64], R46 ;  /* 0x0000002e30007986 */ /* 0x0001e4000c101b08 */
.L_x_1031:
[----:B------:R-:W-:Y:S05]  /*24e0*/  BSYNC B0 ;  /* 0x0000000000007941 */ /* 0x000fea0003800000 */
.L_x_1030:
[----:B------:R1:W-:Y:S01]  /*24f0*/  STL [R1+0x114], R0 ;  /* 0x0001140001007387 */ /* 0x0003e20000100800 */
[----:B------:R-:W-:Y:S02]  /*2500*/  PRMT R41, R41, 0x7632, R41 ;  /* 0x0000763229297816 */ /* 0x000fe40000000029 */
[----:B------:R-:W-:Y:S02]  /*2510*/  PRMT R44, R44, 0x7632, R44 ;  /* 0x000076322c2c7816 */ /* 0x000fe4000000002c */
[----:B------:R-:W-:Y:S02]  /*2520*/  PRMT R45, R45, 0x7632, R45 ;  /* 0x000076322d2d7816 */ /* 0x000fe4000000002d */
[----:B------:R-:W-:Y:S02]  /*2530*/  PRMT R42, R42, 0x7632, R42 ;  /* 0x000076322a2a7816 */ /* 0x000fe4000000002a */
[----:B------:R-:W-:Y:S02]  /*2540*/  PRMT R43, R43, 0x7632, R43 ;  /* 0x000076322b2b7816 */ /* 0x000fe4000000002b */
[----:B-1----:R-:W-:-:S02]  /*2550*/  PRMT R0, R40, 0x7632, R0 ;  /* 0x0000763228007816 */ /* 0x002fc40000000000 */
[----:B------:R-:W-:-:S03]  /*2560*/  PRMT R40, R38, 0x7632, R40 ;  /* 0x0000763226287816 */ /* 0x000fc60000000028 */
[----:B------:R1:W-:Y:S04]  /*2570*/  STL.S16 [R1+0x8], R0 ;  /* 0x0000080001007387 */ /* 0x0003e80000100600 */
[----:B-1----:R1:W5:Y:S01]  /*2580*/  LDL.LU R0, [R1+0x114] ;  /* 0x0001140001007983 */ /* 0x0023620000300800 */
[----:B------:R-:W-:Y:S02]  /*2590*/  PRMT R39, R39, 0x7632, R39 ;  /* 0x0000763227277816 */ /* 0x000fe40000000027 */
[----:B------:R-:W-:Y:S01]  /*25a0*/  PRMT R38, R36, 0x7632, R38 ;  /* 0x0000763224267816 */ /* 0x000fe20000000026 */
[----:B------:R-:W-:Y:S01]  /*25b0*/  STL.S16 [R1+0xc], R41 ;  /* 0x00000c2901007387 */ /* 0x000fe20000100600 */
[----:B------:R-:W-:Y:S02]  /*25c0*/  PRMT R37, R37, 0x7632, R37 ;  /* 0x0000763225257816 */ /* 0x000fe40000000025 */
[----:B------:R-:W-:Y:S01]  /*25d0*/  PRMT R35, R35, 0x7632, R35 ;  /* 0x0000763223237816 */ /* 0x000fe20000000023 */
[----:B------:R2:W-:Y:S01]  /*25e0*/  STL.S16 [R1+0x4], R40 ;  /* 0x0000042801007387 */ /* 0x0005e20000100600 */
[----:B------:R-:W-:-:S02]  /*25f0*/  PRMT R50, R32, 0x7632, R50 ;  /* 0x0000763220327816 */ /* 0x000fc40000000032 */
[----:B------:R-:W-:Y:S01]  /*2600*/  PRMT R32, R33, 0x7632, R32 ;  /* 0x0000763221207816 */ /* 0x000fe20000000020 */
[----:B------:R1:W-:Y:S01]  /*2610*/  STL.S16 [R1+0x8c], R39 ;  /* 0x00008c2701007387 */ /* 0x0003e20000100600 */
[----:B0-----:R-:W-:Y:S02]  /*2620*/  PRMT R49, R30, 0x7632, R49 ;  /* 0x000076321e317816 */ /* 0x001fe40000000031 */
[----:B------:R-:W-:Y:S01]  /*2630*/  PRMT R30, R31, 0x7632, R30 ;  /* 0x000076321f1e7816 */ /* 0x000fe2000000001e */
[----:B------:R1:W-:Y:S01]  /*2640*/  STL.S16 [R1], R38 ;  /* 0x0000002601007387 */ /* 0x0003e20000100600 */
[----:B------:R-:W-:Y:S02]  /*2650*/  PRMT R48, R28, 0x7632, R48 ;  /* 0x000076321c307816 */ /* 0x000fe40000000030 */
[----:B------:R-:W-:Y:S01]  /*2660*/  PRMT R28, R29, 0x7632, R28 ;  /* 0x000076321d1c7816 */ /* 0x000fe2000000001c */
[----:B--2---:R-:W0:Y:S01]  /*2670*/  S2R R40, SR_TID.X ;  /* 0x0000000000287919 */ /* 0x004e220000002100 */
[----:B------:R-:W-:-:S02]  /*2680*/  PRMT R47, R26, 0x7632, R47 ;  /* 0x000076321a2f7816 */ /* 0x000fc4000000002f */
[----:B------:R-:W-:Y:S01]  /*2690*/  PRMT R27, R27, 0x7632, R27 ;  /* 0x000076321b1b7816 */ /* 0x000fe2000000001b */
[----:B------:R1:W-:Y:S01]  /*26a0*/  STL.S16 [R1+0x98], R37 ;  /* 0x0000982501007387 */ /* 0x0003e20000100600 */
[----:B------:R-:W-:Y:S02]  /*26b0*/  PRMT R46, R24, 0x7632, R46 ;  /* 0x00007632182e7816 */ /* 0x000fe4000000002e */
[----:B------:R-:W-:Y:S01]  /*26c0*/  PRMT R26, R25, 0x7632, R26 ;  /* 0x00007632191a7816 */ /* 0x000fe2000000001a */
[----:B------:R1:W-:Y:S01]  /*26d0*/  STL.S16 [R1+0x9c], R35 ;  /* 0x00009c2301007387 */ /* 0x0003e20000100600 */
[----:B------:R-:W-:Y:S02]  /*26e0*/  PRMT R36, R22, 0x7632, R36 ;  /* 0x0000763216247816 */ /* 0x000fe40000000024 */
[----:B------:R-:W-:Y:S01]  /*26f0*/  PRMT R24, R23, 0x7632, R24 ;  /* 0x0000763217187816 */ /* 0x000fe20000000018 */
[----:B------:R1:W-:Y:S01]  /*2700*/  STL.S16 [R1+0xa0], R32 ;  /* 0x0000a02001007387 */ /* 0x0003e20000100600 */
        /* <DEDUP_REMOVED lines=15> */
[----:B------:R-:W-:Y:S01]  /*2800*/  BAR.SYNC.DEFER_BLOCKING 0x0 ;  /* 0x0000000000007b1d */ /* 0x000fe20000010000 */
[C---:B0-----:R-:W-:Y:S02]  /*2810*/  ISETP.NE.AND P0, PT, R40.reuse, RZ, PT ;  /* 0x000000ff2800720c */ /* 0x041fe40003f05270 */
[----:B------:R-:W-:-:S03]  /*2820*/  ISETP.GT.U32.AND P1, PT, R40, 0xff, PT ;  /* 0x000000ff2800780c */ /* 0x000fc60003f24070 */
[----:B------:R1:W-:Y:S04]  /*2830*/  STL.S16 [R1+0xc4], R23 ;  /* 0x0000c41701007387 */ /* 0x0003e80000100600 */
[----:B------:R1:W-:Y:S04]  /*2840*/  STL.S16 [R1+0xc8], R18 ;  /* 0x0000c81201007387 */ /* 0x0003e80000100600 */
[----:B------:R1:W-:Y:S04]  /*2850*/  STL.S16 [R1+0xcc], R16 ;  /* 0x0000cc1001007387 */ /* 0x0003e80000100600 */
[----:B------:R1:W-:Y:S01]  /*2860*/  STL.S16 [R1+0xd0], R14 ;  /* 0x0000d00e01007387 */ /* 0x0003e20000100600 */
[----:B------:R-:W-:Y:S05]  /*2870*/  @P0 BRA `(.L_x_1032) ;  /* 0x0000000000440947 */ /* 0x000fea0003800000 */
[----:B------:R-:W0:Y:S01]  /*2880*/  S2R R41, SR_CTAID.X ;  /* 0x0000000000297919 */ /* 0x000e220000002500 */
[----:B-1----:R-:W1:Y:S01]  /*2890*/  LDC.64 R14, c[0x0][0x250] ;  /* 0x00009400ff0e7b82 */ /* 0x002e620000000a00 */
[----:B------:R-:W-:Y:S01]  /*28a0*/  MOV R16, 0x7fffffe1 ;  /* 0x7fffffe100107802 */ /* 0x000fe20000000f00 */
[----:B------:R-:W1:Y:S01]  /*28b0*/  S2R R40, SR_CTAID.Y ;  /* 0x0000000000287919 */ /* 0x000e620000002600 */
[----:B0-----:R-:W-:-:S04]  /*28c0*/  ISETP.NE.AND P0, PT, R41, RZ, PT ;  /* 0x000000ff2900720c */ /* 0x001fc80003f05270 */
[----:B------:R-:W-:Y:S01]  /*28d0*/  SEL R16, R16, 0x1, !P0 ;  /* 0x0000000110107807 */ /* 0x000fe20004000000 */
[----:B-1----:R-:W-:Y:S01]  /*28e0*/  IMAD.WIDE.U32 R14, R40, 0x4, R14 ;  /* 0x00000004280e7825 */ /* 0x002fe200078e000e */
[----:B------:R-:W-:Y:S06]  /*28f0*/  MEMBAR.ALL.GPU ;  /* 0x0000000000007992 */ /* 0x000fec000000a000 */
[----:B------:R-:W-:-:S00]  /*2900*/  ERRBAR ;  /* 0x00000000000079ab */ /* 0x000fc00000000000 */
[----:B------:R-:W-:Y:S06]  /*2910*/  CGAERRBAR ;  /* 0x00000000000075ab */ /* 0x000fec0000000000 */
[----:B------:R0:W5:Y:S02]  /*2920*/  ATOM.E.ADD.STRONG.GPU PT, R16, desc[UR8][R14.64], R16 ;  /* 0x000000100e10798a */ /* 0x00016400081ee1c8 */
.L_x_1033:
[----:B------:R-:W2:Y:S04]  /*2930*/  LD.E.STRONG.GPU R17, desc[UR8][R14.64] ;  /* 0x000000080e117980 */ /* 0x000ea8000c10f900 */
[----:B--2---:R-:W-:Y:S01]  /*2940*/  CCTL.IVALL ;  /* 0x00000000ff00798f */ /* 0x004fe20002000000 */
[----:B------:R-:W-:Y:S05]  /*2950*/  YIELD ;  /* 0x0000000000007946 */ /* 0x000fea0003800000 */
[----:B-----5:R-:W-:-:S04]  /*2960*/  LOP3.LUT R17, R17, R16, RZ, 0x3c, !PT ;  /* 0x0000001011117212 */ /* 0x020fc800078e3cff */
[----:B------:R-:W-:-:S13]  /*2970*/  ISETP.GT.AND P0, PT, R17, -0x1, PT ;  /* 0xffffffff1100780c */ /* 0x000fda0003f04270 */
[----:B------:R-:W-:Y:S05]  /*2980*/  @P0 BRA `(.L_x_1033) ;  /* 0xfffffffc00e80947 */ /* 0x000fea000383ffff */
.L_x_1032:
[----:B------:R-:W-:Y:S05]  /*2990*/  WARPSYNC.ALL ;  /* 0x0000000000007948 */ /* 0x000fea0003800000 */
[----:B-1----:R-:W-:Y:S02]  /*29a0*/  PRMT R24, R13, 0x7632, R24 ;  /* 0x000076320d187816 */ /* 0x002fe40000000018 */
[----:B------:R-:W-:Y:S02]  /*29b0*/  PRMT R23, R10, 0x7632, R23 ;  /* 0x000076320a177816 */ /* 0x000fe40000000017 */
[----:B0-----:R-:W-:Y:S01]  /*29c0*/  PRMT R15, R11, 0x7632, R15 ;  /* 0x000076320b0f7816 */ /* 0x001fe2000000000f */
[----:B------:R-:W0:Y:S01]  /*29d0*/  S2R R26, SR_TID.X ;  /* 0x00000000001a7919 */ /* 0x000e220000002100 */
[----:B------:R-:W1:Y:S01]  /*29e0*/  @!P1 LDC R18, c[0x0][0x10] ;  /* 0x00000400ff129b82 */ /* 0x000e620000000800 */
[----:B------:R-:W-:Y:S01]  /*29f0*/  ULDC.64 UR12, c[0x0][0x240] ;  /* 0x00009000000c7ab9 */ /* 0x000fe20000000a00 */
[----:B------:R-:W1:Y:S06]  /*2a00*/  S2R R19, SR_CTAID.Y ;  /* 0x0000000000137919 */ /* 0x000e6c0000002600 */
[----:B------:R-:W2:Y:S01]  /*2a10*/  @!P1 LDC.64 R16, c[0x0][0x248] ;  /* 0x00009200ff109b82 */ /* 0x000ea20000000a00 */
[----:B0-----:R-:W-:-:S04]  /*2a20*/  @!P1 SHF.L.U32 R14, R26, 0x1, RZ ;  /* 0x000000011a0e9819 */ /* 0x001fc800000006ff */
[----:B------:R-:W-:Y:S01]  /*2a30*/  @!P1 LOP3.LUT R14, R14, 0x7fffffe0, RZ, 0xc0, !PT ;  /* 0x7fffffe00e0e9812 */ /* 0x000fe200078ec0ff */
[----:B-1----:R-:W-:-:S04]  /*2a40*/  @!P1 IMAD R18, R18, UR4, R19 ;  /* 0x0000000412129c24 */ /* 0x002fc8000f8e0213 */
[----:B------:R-:W-:Y:S01]  /*2a50*/  @!P1 IMAD R14, R18, 0x200, R14 ;  /* 0x00000200120e9824 */ /* 0x000fe200078e020e */
[----:B------:R-:W-:-:S04]  /*2a60*/  @!P1 LOP3.LUT R18, R26, 0xf, RZ, 0xc0, !PT ;  /* 0x0000000f1a129812 */ /* 0x000fc800078ec0ff */
[----:B------:R-:W-:-:S04]  /*2a70*/  @!P1 IADD3 R18, R14, R18, RZ ;  /* 0x000000120e129210 */ /* 0x000fc80007ffe0ff */
[----:B------:R-:W-:-:S05]  /*2a80*/  @!P1 SHF.L.U32 R18, R18, 0x1, RZ ;  /* 0x0000000112129819 */ /* 0x000fca00000006ff */
[C---:B------:R-:W-:Y:S02]  /*2a90*/  @!P1 VIADD R14, R18.reuse, 0x20 ;  /* 0x00000020120e9836 */ /* 0x040fe40000000000 */
[--C-:B--2---:R-:W-:Y:S01]  /*2aa0*/  @!P1 IMAD.WIDE.U32 R18, R18, 0x4, R16.reuse ;  /* 0x0000000412129825 */ /* 0x104fe200078e0010 */
[----:B------:R-:W-:Y:S03]  /*2ab0*/  BAR.SYNC.DEFER_BLOCKING 0x0 ;  /* 0x0000000000007b1d */ /* 0x000fe60000010000 */
[----:B------:R-:W-:-:S03]  /*2ac0*/  @!P1 IMAD.WIDE.U32 R16, R14, 0x4, R16 ;  /* 0x000000040e109825 */ /* 0x000fc600078e0010 */
[----:B------:R-:W2:Y:S04]  /*2ad0*/  @!P1 LDG.E.64 R18, desc[UR8][R18.64] ;  /* 0x0000000812129981 */ /* 0x000ea8000c1e1b00 */
[----:B------:R-:W3:Y:S01]  /*2ae0*/  @!P1 LDG.E.64 R16, desc[UR8][R16.64] ;  /* 0x0000000810109981 */ /* 0x000ee2000c1e1b00 */
[----:B------:R-:W-:Y:S01]  /*2af0*/  HFMA2.MMA R14, -RZ, RZ, 0, 0 ;  /* 0x00000000ff0e7435 */ /* 0x000fe200000001ff */
[----:B------:R-:W-:Y:S01]  /*2b00*/  LOP3.LUT P0, RZ, R26, 0xffffff0f, RZ, 0xc0, !PT ;  /* 0xffffff0f1aff7812 */ /* 0x000fe2000780c0ff */
[----:B------:R-:W-:Y:S01]  /*2b10*/  BSSY B0, `(.L_x_1034) ;  /* 0x000003a000007945 */ /* 0x000fe20003800000 */
[----:B------:R-:W0:Y:S01]  /*2b20*/  S2R R27, SR_CTAID.X ;  /* 0x00000000001b7919 */ /* 0x000e220000002500 */
[----:B--2---:R-:W-:Y:S01]  /*2b30*/  @!P1 FADD.FTZ R18, RZ, R18 ;  /* 0x00000012ff129221 */ /* 0x004fe20000010000 */
[----:B------:R-:W-:-:S03]  /*2b40*/  @!P1 FADD.FTZ R19, RZ, R19 ;  /* 0x00000013ff139221 */ /* 0x000fc60000010000 */
[----:B---3--:R-:W-:Y:S01]  /*2b50*/  @!P1 FADD.FTZ R14, R16, R18 ;  /* 0x00000012100e9221 */ /* 0x008fe20000010000 */
[----:B------:R-:W-:Y:S01]  /*2b60*/  MOV R16, RZ ;  /* 0x000000ff00107202 */ /* 0x000fe20000000f00 */
[----:B------:R-:W-:Y:S01]  /*2b70*/  @!P1 FADD.FTZ R16, R17, R19 ;  /* 0x0000001311109221 */ /* 0x000fe20000010000 */
[----:B------:R-:W-:Y:S02]  /*2b80*/  ISETP.EQ.U32.AND P1, PT, RZ, UR12, PT ;  /* 0x0000000cff007c0c */ /* 0x000fe4000bf22070 */
        /* <DEDUP_REMOVED lines=15> */
[----:B------:R-:W-:Y:S01]  /*2c80*/  @!P0 MOV R18, 0x400 ;  /* 0x0000040000128802 */ /* 0x000fe20000000f00 */
[----:B------:R-:W1:Y:S02]  /*2c90*/  @!P0 S2R R14, SR_CgaCtaId ;  /* 0x00000000000e8919 */ /* 0x000e640000008800 */
[----:B------:R-:W-:Y:S01]  /*2ca0*/  @!P0 FMUL.FTZ R16, R16, 1.6276042515528388321e-05 ;  /* 0x3788888910108820 */ /* 0x000fe20000410000 */
[----:B--2---:R-:W-:Y:S01]  /*2cb0*/  FADD.FTZ R19, R17, R19 ;  /* 0x0000001311137221 */ /* 0x004fe20000010000 */
[----:B------:R-:W-:-:S02]  /*2cc0*/  @!P0 VIADD R18, R18, 0x1680 ;  /* 0x0000168012128836 */ /* 0x000fc40000000000 */
[----:B------:R-:W-:-:S04]  /*2cd0*/  @!P0 FMUL.FTZ R17, R16, R16 ;  /* 0x0000001010118220 */ /* 0x000fc80000410000 */
[----:B------:R-:W-:-:S05]  /*2ce0*/  @!P0 FFMA.FTZ R17, R19, 1.6276042515528388321e-05, -R17 ;  /* 0x3788888913118823 */ /* 0x000fca0000010811 */
[----:B------:R-:W-:Y:S02]  /*2cf0*/  @!P0 FMNMX.FTZ R17, RZ, R17, !PT ;  /* 0x00000011ff118209 */ /* 0x000fe40007810000 */
[----:B-1----:R-:W-:Y:S02]  /*2d00*/  @!P0 LEA R14, R14, R18, 0x18 ;  /* 0x000000120e0e8211 */ /* 0x002fe400078ec0ff */
[----:B------:R-:W-:-:S04]  /*2d10*/  @!P0 SHF.R.U32.HI R18, RZ, 0x1, R26 ;  /* 0x00000001ff128819 */ /* 0x000fc8000001161a */
[----:B------:R-:W-:-:S04]  /*2d20*/  @!P0 LOP3.LUT R18, R18, 0x7ffffff8, RZ, 0xc0, !PT ;  /* 0x7ffffff812128812 */ /* 0x000fc800078ec0ff */
[----:B------:R-:W-:-:S05]  /*2d30*/  @!P0 IADD3 R14, R18, R14, RZ ;  /* 0x0000000e120e8210 */ /* 0x000fca0007ffe0ff */
[----:B------:R1:W-:Y:S01]  /*2d40*/  @!P0 STS.64 [R14], R16 ;  /* 0x000000100e008388 */ /* 0x0003e20000000a00 */
[----:B------:R-:W-:Y:S01]  /*2d50*/  BAR.SYNC.DEFER_BLOCKING 0x0 ;  /* 0x0000000000007b1d */ /* 0x000fe20000010000 */
[----:B0-----:R-:W-:-:S04]  /*2d60*/  LOP3.LUT P0, RZ, R27, 0x1f, RZ, 0xc0, !PT ;  /* 0x0000001f1bff7812 */ /* 0x001fc8000780c0ff */
[----:B------:R-:W-:-:S04]  /*2d70*/  ISETP.GT.U32.OR P0, PT, R26, 0xf, P0 ;  /* 0x0000000f1a00780c */ /* 0x000fc80000704470 */
[----:B------:R-:W-:-:S13]  /*2d80*/  ISETP.EQ.OR.EX P0, PT, RZ, UR13, P0, P1 ;  /* 0x0000000dff007c0c */ /* 0x000fda0008702710 */
[----:B-1----:R-:W-:Y:S05]  /*2d90*/  @P0 BRA `(.L_x_1035) ;  /* 0x0000000000440947 */ /* 0x002fea0003800000 */
[----:B------:R-:W0:Y:S01]  /*2da0*/  S2UR UR7, SR_CgaCtaId ;  /* 0x00000000000779c3 */ /* 0x000e220000008800 */
[----:B------:R-:W-:Y:S01]  /*2db0*/  UMOV UR6, 0x400 ;  /* 0x0000040000067882 */ /* 0x000fe20000000000 */
[C---:B------:R-:W-:Y:S01]  /*2dc0*/  SHF.L.U32 R14, R2.reuse, 0x4, RZ ;  /* 0x00000004020e7819 */ /* 0x040fe200000006ff */
[----:B------:R-:W-:Y:S01]  /*2dd0*/  UIADD3 UR6, UR6, 0x1680, URZ ;  /* 0x0000168006067890 */ /* 0x000fe2000fffe03f */
[----:B------:R-:W-:Y:S02]  /*2de0*/  SHF.L.U64.HI R16, R2, 0x4, R3 ;  /* 0x0000000402107819 */ /* 0x000fe40000010203 */
[C---:B------:R-:W-:Y:S02]  /*2df0*/  LOP3.LUT R17, R14.reuse, 0x10, RZ, 0xc0, !PT ;  /* 0x000000100e117812 */ /* 0x040fe400078ec0ff */
[----:B------:R-:W-:Y:S02]  /*2e00*/  LOP3.LUT R14, R14, 0xffffffe0, RZ, 0xc0, !PT ;  /* 0xffffffe00e0e7812 */ /* 0x000fe400078ec0ff */
[----:B------:R-:W-:Y:S01]  /*2e10*/  LOP3.LUT R16, R16, 0x1fffffff, RZ, 0xc0, !PT ;  /* 0x1fffffff10107812 */ /* 0x000fe200078ec0ff */
[----:B------:R-:W-:-:S05]  /*2e20*/  IMAD.IADD R17, R17, 0x1, R26 ;  /* 0x0000000111117824 */ /* 0x000fca00078e021a */
[----:B------:R-:W-:-:S04]  /*2e30*/  IADD3 R14, P0, R17, R14, RZ ;  /* 0x0000000e110e7210 */ /* 0x000fc80007f1e0ff */
[----:B------:R-:W-:Y:S02]  /*2e40*/  LEA.HI.X.SX32 R17, R17, R16, 0x1, P0 ;  /* 0x0000001011117211 */ /* 0x000fe400000f0eff */
[----:B------:R-:W-:Y:S01]  /*2e50*/  LEA R16, P0, R14, UR12, 0x3 ;  /* 0x0000000c0e107c11 */ /* 0x000fe2000f8018ff */
[----:B0-----:R-:W-:-:S03]  /*2e60*/  ULEA UR6, UR7, UR6, 0x18 ;  /* 0x0000000607067291 */ /* 0x001fc6000f8ec03f */
[----:B------:R-:W-:-:S03]  /*2e70*/  LEA.HI.X R17, R14, UR13, R17, 0x3, P0 ;  /* 0x0000000d0e117c11 */ /* 0x000fc600080f1c11 */
[----:B------:R-:W-:-:S06]  /*2e80*/  LEA R18, R26, UR6, 0x3 ;  /* 0x000000061a127c11 */ /* 0x000fcc000f8e18ff */
[----:B------:R-:W0:Y:S04]  /*2e90*/  LDS.64 R18, [R18] ;  /* 0x0000000012127984 */ /* 0x000e280000000a00 */
[----:B0-----:R0:W-:Y:S02]  /*2ea0*/  STG.E.64 desc[UR8][R16.64], R18 ;  /* 0x0000001210007986 */ /* 0x0011e4000c101b08 */
.L_x_1035:
[----:B------:R-:W-:Y:S05]  /*2eb0*/  BSYNC B0 ;  /* 0x0000000000007941 */ /* 0x000fea0003800000 */
.L_x_1034:
[----:B0-----:R-:W2:Y:S04]  /*2ec0*/  LDL.LU R16, [R1+0x50] ;  /* 0x0000500001107983 */ /* 0x001ea80000300800 */
[----:B------:R-:W2:Y:S04]  /*2ed0*/  LDL.LU R14, [R1+0x38] ;  /* 0x00003800010e7983 */ /* 0x000ea80000300800 */
[----:B------:R0:W-:Y:S04]  /*2ee0*/  STL [R1+0x114], R3 ;  /* 0x0001140301007387 */ /* 0x0001e80000100800 */
[----:B0-----:R-:W3:Y:S01]  /*2ef0*/  LDL.LU R3, [R1+0x44] ;  /* 0x0000440001037983 */ /* 0x001ee20000300800 */
[----:B------:R-:W0:Y:S01]  /*2f00*/  S2UR UR7, SR_CgaCtaId ;  /* 0x00000000000779c3 */ /* 0x000e220000008800 */
[----:B------:R-:W-:-:S02]  /*2f10*/  UMOV UR6, 0x400 ;  /* 0x0000040000067882 */ /* 0x000fc40000000000 */
[----:B------:R-:W-:Y:S01]  /*2f20*/  UIADD3 UR6, UR6, 0x1680, URZ ;  /* 0x0000168006067890 */ /* 0x000fe2000fffe03f */
[----:B------:R-:W4:Y:S04]  /*2f30*/  LDL.LU R41, [R1+0x54] ;  /* 0x0000540001297983 */ /* 0x000f280000300800 */
[----:B------:R-:W4:Y:S01]  /*2f40*/  LDL.LU R40, [R1+0x58] ;  /* 0x0000580001287983 */ /* 0x000f220000300800 */
[----:B------:R-:W-:-:S03]  /*2f50*/  SHF.L.U32 R26, R12, 0x10, RZ ;  /* 0x000000100c1a7819 */ /* 0x000fc600000006ff */
[----:B------:R-:W4:Y:S01]  /*2f60*/  LDL.LU R38, [R1+0x5c] ;  /* 0x00005c0001267983 */ /* 0x000f220000300800 */
[----:B------:R-:W-:-:S03]  /*2f70*/  IMAD.U32 R27, R10, 0x10000, RZ ;  /* 0x000100000a1b7824 */ /* 0x000fc600078e00ff */
[----:B------:R-:W4:Y:S04]  /*2f80*/  LDL.LU R35, [R1+0x60] ;  /* 0x0000600001237983 */ /* 0x000f280000300800 */
[----:B------:R-:W4:Y:S01]  /*2f90*/  LDL.LU R33, [R1+0x64] ;  /* 0x0000640001217983 */ /* 0x000f220000300800 */
[----:B0-----:R-:W-:-:S03]  /*2fa0*/  ULEA UR6, UR7, UR6, 0x18 ;  /* 0x0000000607067291 */ /* 0x001fc6000f8ec03f */
[----:B------:R-:W4:Y:S04]  /*2fb0*/  LDL.LU R32, [R1+0x68] ;  /* 0x0000680001207983 */ /* 0x000f280000300800 */
[----:B------:R-:W-:Y:S04]  /*2fc0*/  STL [R1+0x118], R2 ;  /* 0x0001180201007387 */ /* 0x000fe80000100800 */
[----:B------:R-:W4:Y:S04]  /*2fd0*/  LDL.LU R29, [R1+0x6c] ;  /* 0x00006c00011d7983 */ /* 0x000f280000300800 */
[----:B------:R-:W4:Y:S04]  /*2fe0*/  LDL.LU R37, [R1+0x70] ;  /* 0x0000700001257983 */ /* 0x000f280000300800 */
[----:B------:R-:W4:Y:S01]  /*2ff0*/  LDL.LU R39, [R1+0x74] ;  /* 0x0000740001277983 */ /* 0x000f220000300800 */
[----:B--2---:R-:W-:Y:S01]  /*3000*/  IMAD R18, R14, 0xf0, R16 ;  /* 0x000000f00e127824 */ /* 0x004fe200078e0210 */
[----:B------:R-:W-:-:S04]  /*3010*/  SHF.L.U32 R14, R2, 0x4, RZ ;  /* 0x00000004020e7819 */ /* 0x000fc800000006ff */
[----:B------:R-:W-:Y:S02]  /*3020*/  LOP3.LUT R14, R14, 0x10, RZ, 0xc0, !PT ;  /* 0x000000100e0e7812 */ /* 0x000fe400078ec0ff */
[----:B------:R-:W-:-:S03]  /*3030*/  SHF.L.U32 R18, R18, 0x2, RZ ;  /* 0x0000000212127819 */ /* 0x000fc600000006ff */
[----:B------:R-:W-:Y:S02]  /*3040*/  IMAD.MOV R14, RZ, RZ, -R14 ;  /* 0x000000ffff0e7224 */ /* 0x000fe400078e0a0e */
[----:B------:R-:W-:-:S05]  /*3050*/  IMAD.WIDE.U32 R16, R18, -0x77777777, RZ ;  /* 0x8888888912107825 */ /* 0x000fca00078e00ff */
[----:B------:R-:W-:-:S04]  /*3060*/  LEA.HI R14, R17, R14, RZ, 0x1b ;  /* 0x0000000e110e7211 */ /* 0x000fc800078fd8ff */
[----:B------:R-:W-:Y:S01]  /*3070*/  LEA R14, R14, UR6, 0x3 ;  /* 0x000000060e0e7c11 */ /* 0x000fe2000f8e18ff */
[----:B------:R-:W-:-:S04]  /*3080*/  ULDC UR6, c[0x0][0x230] ;  /* 0x00008c0000067ab9 */ /* 0x000fc80000000800 */
[----:B------:R-:W0:Y:S01]  /*3090*/  LDS.64 R16, [R14] ;  /* 0x000000000e107984 */ /* 0x000e220000000a00 */
[----:B------:R-:W-:-:S03]  /*30a0*/  SHF.R.S32.HI R19, RZ, 0x1f, R18 ;  /* 0x0000001fff137819 */ /* 0x000fc60000011412 */
[----:B------:R-:W-:-:S04]  /*30b0*/  IMAD.WIDE.U32 R18, R61, 0x1e0000, R18 ;  /* 0x001e00003d127825 */ /* 0x000fc800078e0012 */
[----:B0-----:R-:W-:Y:S01]  /*30c0*/  FADD.FTZ R14, R17, UR6 ;  /* 0x00000006110e7e21 */ /* 0x001fe20008010000 */
[--C-:B-----5:R-:W-:Y:S01]  /*30d0*/  FADD.FTZ R0, R0, -R16.reuse ;  /* 0x8000001000007221 */ /* 0x120fe20000010000 */
[----:B------:R-:W-:Y:S02]  /*30e0*/  SHF.L.U32 R45, R45, 0x10, RZ ;  /* 0x000000102d2d7819 */ /* 0x000fe400000006ff */
[----:B------:R-:W-:Y:S01]  /*30f0*/  SHF.L.U32 R44, R44, 0x10, RZ ;  /* 0x000000102c2c7819 */ /* 0x000fe200000006ff */
[----:B------:R-:W-:Y:S01]  /*3100*/  FADD.FTZ R60, R60, -R16 ;  /* 0x800000103c3c7221 */ /* 0x000fe20000010000 */
[----:B------:R-:W0:Y:S01]  /*3110*/  MUFU.RSQ R14, R14 ;  /* 0x0000000e000e7308 */ /* 0x000e220000001400 */
[----:B------:R-:W-:Y:S01]  /*3120*/  IADD3 R4, P0, R4, R18, RZ ;  /* 0x0000001204047210 */ /* 0x000fe20007f1e0ff */
[----:B------:R-:W-:Y:S01]  /*3130*/  ULDC.64 UR6, c[0x0][0x210] ;  /* 0x0000840000067ab9 */ /* 0x000fe20000000a00 */
[----:B0-----:R-:W-:-:S04]  /*3140*/  FMUL.FTZ R0, R0, R14 ;  /* 0x0000000e00007220 */ /* 0x001fc80000410000 */
[----:B------:R-:W-:Y:S01]  /*3150*/  FFMA.FTZ R30, R0, R26, R27 ;  /* 0x0000001a001e7223 */ /* 0x000fe2000001001b */
[----:B---3--:R-:W-:Y:S02]  /*3160*/  IADD3 R0, R3, R19, RZ ;  /* 0x0000001303007210 */ /* 0x008fe40007ffe0ff */
[----:B------:R-:W2:Y:S04]  /*3170*/  LDL.LU R3, [R1+0x78] ;  /* 0x0000780001037983 */ /* 0x000ea80000300800 */
[----:B------:R-:W3:Y:S01]  /*3180*/  LDL.LU R2, [R1+0xd4] ;  /* 0x0000d40001027983 */ /* 0x000ee20000300800 */
[C---:B------:R-:W-:Y:S01]  /*3190*/  FADD.FTZ R45, -R16.reuse, R45 ;  /* 0x0000002d102d7221 */ /* 0x040fe20000010100 */
[----:B------:R-:W-:Y:S01]  /*31a0*/  SHF.L.U32 R10, R15, 0x10, RZ ;  /* 0x000000100f0a7819 */ /* 0x000fe200000006ff */
[----:B------:R-:W-:Y:S01]  /*31b0*/  FADD.FTZ R44, -R16, R44 ;  /* 0x0000002c102c7221 */ /* 0x000fe20000010100 */
[----:B------:R-:W-:Y:S01]  /*31c0*/  IMAD.U32 R12, R24, 0x10000, RZ ;  /* 0x00010000180c7824 */ /* 0x000fe200078e00ff */
[----:B------:R-:W-:Y:S01]  /*31d0*/  SHF.L.U32 R13, R13, 0x10, RZ ;  /* 0x000000100d0d7819 */ /* 0x000fe200000006ff */
[----:B------:R-:W-:Y:S01]  /*31e0*/  IMAD.X R15, RZ, RZ, R0, P0 ;  /* 0x000000ffff0f7224 */ /* 0x000fe200000e0600 */
[----:B------:R-:W-:Y:S01]  /*31f0*/  SHF.L.U32 R11, R11, 0x10, RZ ;  /* 0x000000100b0b7819 */ /* 0x000fe200000006ff */
[----:B------:R-:W-:Y:S01]  /*3200*/  FMUL.FTZ R60, R14, R60 ;  /* 0x0000003c0e3c7220 */ /* 0x000fe20000410000 */
[----:B------:R-:W-:Y:S01]  /*3210*/  LEA R24, P0, R4, UR6, 0x1 ;  /* 0x0000000604187c11 */ /* 0x000fe2000f8008ff */
[----:B------:R-:W-:Y:S01]  /*3220*/  FMUL.FTZ R45, R14, R45 ;  /* 0x0000002d0e2d7220 */ /* 0x000fe20000410000 */
[----:B------:R-:W-:Y:S01]  /*3230*/  SHF.L.U32 R23, R23, 0x10, RZ ;  /* 0x0000001017177819 */ /* 0x000fe200000006ff */
[----:B------:R-:W-:-:S02]  /*3240*/  IMAD.U32 R17, R25, 0x10000, RZ ;  /* 0x0001000019117824 */ /* 0x000fc400078e00ff */
[----:B------:R-:W-:Y:S01]  /*3250*/  FMUL.FTZ R44, R14, R44 ;  /* 0x0000002c0e2c7220 */ /* 0x000fe20000410000 */
[----:B------:R-:W-:Y:S01]  /*3260*/  LEA.HI.X R25, R4, UR7, R15, 0x1, P0 ;  /* 0x0000000704197c11 */ /* 0x000fe200080f0c0f */
[----:B------:R-:W-:Y:S01]  /*3270*/  FFMA.FTZ R28, R60, R13, R11 ;  /* 0x0000000d3c1c7223 */ /* 0x000fe2000001000b */
[----:B------:R-:W-:Y:S01]  /*3280*/  FFMA.FTZ R45, R45, R12, R10 ;  /* 0x0000000c2d2d7223 */ /* 0x000fe2000001000a */
[-C--:B----4-:R-:W-:Y:S01]  /*3290*/  IADD3 R15, P1, R40, R18.reuse, RZ ;  /* 0x00000012280f7210 */ /* 0x090fe20007f3e0ff */
[----:B------:R-:W-:Y:S01]  /*32a0*/  FFMA.FTZ R44, R44, R17, R23 ;  /* 0x000000112c2c7223 */ /* 0x000fe20000010017 */
[-C--:B------:R-:W-:Y:S01]  /*32b0*/  IADD3 R40, P4, R32, R18.reuse, RZ ;  /* 0x0000001220287210 */ /* 0x080fe20007f9e0ff */
[----:B------:R-:W4:Y:S01]  /*32c0*/  LDL.LU R61, [R1+0x18] ;  /* 0x00001800013d7983 */ /* 0x000f220000300800 */
[-C--:B------:R-:W-:Y:S02]  /*32d0*/  IADD3 R19, P3, R38, R18.reuse, RZ ;  /* 0x0000001226137210 */ /* 0x080fe40007f7e0ff */
[----:B------:R-:W-:-:S02]  /*32e0*/  IADD3 R29, P5, R29, R18, RZ ;  /* 0x000000121d1d7210 */ /* 0x000fc40007fbe0ff */
[----:B------:R-:W-:Y:S02]  /*32f0*/  IADD3 R33, P6, R33, R18, RZ ;  /* 0x0000001221217210 */ /* 0x000fe40007fde0ff */
[----:B------:R-:W-:Y:S02]  /*3300*/  F2FP.BF16.F32.PACK_AB R28, R45, R28 ;  /* 0x0000001c2d1c723e */ /* 0x000fe400000010ff */
[----:B------:R-:W-:Y:S01]  /*3310*/  IADD3 R4, P0, R41, R18, RZ ;  /* 0x0000001229047210 */ /* 0x000fe20007f1e0ff */
[----:B------:R-:W-:Y:S01]  /*3320*/  IMAD.X R41, RZ, RZ, R0, P4 ;  /* 0x000000ffff297224 */ /* 0x000fe200020e0600 */
[----:B------:R-:W-:Y:S02]  /*3330*/  F2FP.BF16.F32.PACK_AB R30, R44, R30 ;  /* 0x0000001e2c1e723e */ /* 0x000fe400000010ff */
[-C--:B------:R-:W-:Y:S02]  /*3340*/  IADD3.X R32, RZ, R0.reuse, RZ, P3, !PT ;  /* 0x00000000ff207210 */ /* 0x080fe40001ffe4ff */
[----:B------:R-:W-:-:S02]  /*3350*/  IADD3.X R45, RZ, R0, RZ, P5, !PT ;  /* 0x00000000ff2d7210 */ /* 0x000fc40002ffe4ff */
[----:B------:R-:W-:Y:S02]  /*3360*/  IADD3 R35, P2, R35, R18, RZ ;  /* 0x0000001223237210 */ /* 0x000fe40007f5e0ff */
[----:B------:R-:W-:Y:S02]  /*3370*/  IADD3.X R38, RZ, R0, RZ, P6, !PT ;  /* 0x00000000ff267210 */ /* 0x000fe400037fe4ff */
[-C--:B------:R-:W-:Y:S02]  /*3380*/  IADD3 R37, P3, R37, R18.reuse, RZ ;  /* 0x0000001225257210 */ /* 0x080fe40007f7e0ff */
[----:B------:R-:W-:Y:S02]  /*3390*/  IADD3 R39, P4, R39, R18, RZ ;  /* 0x0000001227277210 */ /* 0x000fe40007f9e0ff */
[----:B------:R-:W-:-:S05]  /*33a0*/  PRMT R60, R30, 0x7610, R60 ;  /* 0x000076101e3c7816 */ /* 0x000fca000000003c */
[----:B------:R0:W-:Y:S01]  /*33b0*/  STG.E.U16 desc[UR8][R24.64], R60 ;  /* 0x0000003c18007986 */ /* 0x0001e2000c101508 */
[----:B--2---:R-:W-:-:S03]  /*33c0*/  IADD3 R44, P5, R3, R18, RZ ;  /* 0x00000012032c7210 */ /* 0x004fc60007fbe0ff */
[----:B------:R-:W2:Y:S01]  /*33d0*/  LDL.LU R3, [R1+0x14] ;  /* 0x0000140001037983 */ /* 0x000ea20000300800 */
[----:B---3--:R-:W-:-:S03]  /*33e0*/  IADD3 R18, P6, R2, R18, RZ ;  /* 0x0000001202127210 */ /* 0x008fc60007fde0ff */
[----:B------:R-:W3:Y:S04]  /*33f0*/  LDL.LU R2, [R1+0x10] ;  /* 0x0000100001027983 */ /* 0x000ee80000300800 */
[----:B0-----:R-:W2:Y:S01]  /*3400*/  LDL.LU R60, [R1+0x1c] ;  /* 0x00001c00013c7983 */ /* 0x001ea20000300800 */
[----:B------:R-:W-:Y:S01]  /*3410*/  PRMT R30, R30, 0x7632, R30 ;  /* 0x000076321e1e7816 */ /* 0x000fe2000000001e */
[--C-:B------:R-:W-:Y:S01]  /*3420*/  FADD.FTZ R58, R58, -R16.reuse ;  /* 0x800000103a3a7221 */ /* 0x100fe20000010000 */
[--C-:B------:R-:W-:Y:S01]  /*3430*/  FADD.FTZ R57, R57, -R16.reuse ;  /* 0x8000001039397221 */ /* 0x100fe20000010000 */
[--C-:B------:R-:W-:Y:S02]  /*3440*/  FADD.FTZ R56, R56, -R16.reuse ;  /* 0x8000001038387221 */ /* 0x100fe40000010000 */
[----:B------:R-:W-:Y:S01]  /*3450*/  FMUL.FTZ R58, R14, R58 ;  /* 0x0000003a0e3a7220 */ /* 0x000fe20000410000 */
[----:B------:R0:W-:Y:S01]  /*3460*/  STG.E.U16 desc[UR8][R24.64+0x2], R30 ;  /* 0x0000021e18007986 */ /* 0x0001e2000c101508 */
[----:B------:R-:W-:Y:S01]  /*3470*/  PRMT R31, R28, 0x7632, R31 ;  /* 0x000076321c1f7816 */ /* 0x000fe2000000001f */
[--C-:B------:R-:W-:Y:S01]  /*3480*/  FADD.FTZ R55, R55, -R16.reuse ;  /* 0x8000001037377221 */ /* 0x100fe20000010000 */
[C---:B------:R-:W-:Y:S01]  /*3490*/  FMUL.FTZ R57, R14.reuse, R57 ;  /* 0x000000390e397220 */ /* 0x040fe20000410000 */
[----:B------:R-:W-:Y:S01]  /*34a0*/  FMUL.FTZ R56, R14, R56 ;  /* 0x000000380e387220 */ /* 0x000fe20000410000 */
[--C-:B------:R-:W-:Y:S01]  /*34b0*/  FADD.FTZ R54, R54, -R16.reuse ;  /* 0x8000001036367221 */ /* 0x100fe20000010000 */
[----:B------:R-:W-:Y:S01]  /*34c0*/  FMUL.FTZ R55, R14, R55 ;  /* 0x000000370e377220 */ /* 0x000fe20000410000 */
[----:B------:R-:W-:Y:S01]  /*34d0*/  STG.E.U16 desc[UR8][R24.64+0x4], R28 ;  /* 0x0000041c18007986 */ /* 0x000fe2000c101508 */
[----:B0-----:R-:W-:-:S03]  /*34e0*/  FADD.FTZ R30, R9, -R16 ;  /* 0x80000010091e7221 */ /* 0x001fc60000010000 */
[----:B------:R0:W-:Y:S01]  /*34f0*/  STG.E.U16 desc[UR8][R24.64+0x6], R31 ;  /* 0x0000061f18007986 */ /* 0x0001e2000c101508 */
[--C-:B------:R-:W-:Y:S01]  /*3500*/  FADD.FTZ R53, R53, -R16.reuse ;  /* 0x8000001035357221 */ /* 0x100fe20000010000 */
[--C-:B------:R-:W-:Y:S01]  /*3510*/  FADD.FTZ R7, R7, -R16.reuse ;  /* 0x8000001007077221 */ /* 0x100fe20000010000 */
[--C-:B------:R-:W-:Y:S01]  /*3520*/  FADD.FTZ R8, R8, -R16.reuse ;  /* 0x8000001008087221 */ /* 0x100fe20000010000 */
[C---:B------:R-:W-:Y:S01]  /*3530*/  FMUL.FTZ R54, R14.reuse, R54 ;  /* 0x000000360e367220 */ /* 0x040fe20000410000 */
[C---:B------:R-:W-:Y:S01]  /*3540*/  FMUL.FTZ R53, R14.reuse, R53 ;  /* 0x000000350e357220 */ /* 0x040fe20000410000 */
[C---:B------:R-:W-:Y:S01]  /*3550*/  FMUL.FTZ R7, R14.reuse, R7 ;  /* 0x000000070e077220 */ /* 0x040fe20000410000 */
[----:B------:R-:W-:Y:S01]  /*3560*/  FMUL.FTZ R8, R14, R8 ;  /* 0x000000080e087220 */ /* 0x000fe20000410000 */
[----:B0-----:R-:W-:Y:S01]  /*3570*/  FFMA.FTZ R31, R26, R57, R27 ;  /* 0x000000391a1f7223 */ /* 0x001fe2000001001b */
[----:B----4-:R-:W-:Y:S01]  /*3580*/  FADD.FTZ R25, R61, -R16 ;  /* 0x800000103d197221 */ /* 0x010fe20000010000 */
[----:B------:R-:W-:-:S03]  /*3590*/  FMUL.FTZ R30, R14, R30 ;  /* 0x0000001e0e1e7220 */ /* 0x000fc60000410000 */
[----:B------:R-:W-:Y:S01]  /*35a0*/  FMUL.FTZ R25, R14, R25 ;  /* 0x000000190e197220 */ /* 0x000fe20000410000 */
[--C-:B---3--:R-:W-:Y:S01]  /*35b0*/  FADD.FTZ R9, R2, -R16.reuse ;  /* 0x8000001002097221 */ /* 0x108fe20000010000 */
[C-C-:B------:R-:W-:Y:S01]  /*35c0*/  FFMA.FTZ R2, R26.reuse, R58, R27.reuse ;  /* 0x0000003a1a027223 */ /* 0x140fe2000001001b */
[----:B--2---:R-:W-:Y:S01]  /*35d0*/  FADD.FTZ R24, R3, -R16 ;  /* 0x8000001003187221 */ /* 0x004fe20000010000 */
[----:B------:R-:W-:-:S03]  /*35e0*/  FFMA.FTZ R3, R26, R56, R27 ;  /* 0x000000381a037223 */ /* 0x000fc6000001001b */
[----:B------:R0:W-:Y:S01]  /*35f0*/  STL [R1+0xd4], R2 ;  /* 0x0000d40201007387 */ /* 0x0001e20000100800 */
[----:B------:R-:W-:-:S03]  /*3600*/  FADD.FTZ R28, R60, -R16 ;  /* 0x800000103c1c7221 */ /* 0x000fc60000010000 */
[----:B------:R1:W-:Y:S01]  /*3610*/  STL [R1+0xd8], R31 ;  /* 0x0000d81f01007387 */ /* 0x0003e20000100800 */
[----:B0-----:R-:W-:-:S03]  /*3620*/  FFMA.FTZ R2, R26, R55, R27 ;  /* 0x000000371a027223 */ /* 0x001fc6000001001b */
[----:B------:R0:W-:Y:S01]  /*3630*/  STL [R1+0xe0], R3 ;  /* 0x0000e00301007387 */ /* 0x0001e20000100800 */
[----:B-1----:R-:W-:-:S03]  /*3640*/  FFMA.FTZ R31, R26, R54, R27 ;  /* 0x000000361a1f7223 */ /* 0x002fc6000001001b */
[----:B------:R1:W-:Y:S01]  /*3650*/  STL [R1+0xec], R2 ;  /* 0x0000ec0201007387 */ /* 0x0003e20000100800 */
[----:B------:R-:W-:Y:S01]  /*3660*/  FMUL.FTZ R28, R14, R28 ;  /* 0x0000001c0e1c7220 */ /* 0x000fe20000410000 */
[C-C-:B0-----:R-:W-:Y:S02]  /*3670*/  FFMA.FTZ R3, R26.reuse, R53, R27.reuse ;  /* 0x000000351a037223 */ /* 0x141fe4000001001b */
[----:B------:R-:W-:Y:S01]  /*3680*/  STL [R1+0xfc], R31 ;  /* 0x0000fc1f01007387 */ /* 0x000fe20000100800 */
[C-C-:B-1----:R-:W-:Y:S01]  /*3690*/  FFMA.FTZ R2, R26.reuse, R7, R27.reuse ;  /* 0x000000071a027223 */ /* 0x142fe2000001001b */
[C-C-:B------:R-:W-:Y:S02]  /*36a0*/  FFMA.FTZ R7, R26.reuse, R8, R27.reuse ;  /* 0x000000081a077223 */ /* 0x140fe4000001001b */
[----:B------:R0:W-:Y:S04]  /*36b0*/  STL [R1+0x104], R3 ;  /* 0x0001040301007387 */ /* 0x0001e80000100800 */
[----:B------:R1:W-:Y:S04]  /*36c0*/  STL [R1+0x100], R2 ;  /* 0x0001000201007387 */ /* 0x0003e80000100800 */
[----:B------:R2:W-:Y:S01]  /*36d0*/  STL [R1+0xf8], R7 ;  /* 0x0000f80701007387 */ /* 0x0005e20000100800 */
[C-C-:B0-----:R-:W-:Y:S01]  /*36e0*/  FFMA.FTZ R3, R26.reuse, R30, R27.reuse ;  /* 0x0000001e1a037223 */ /* 0x141fe2000001001b */
[--C-:B-1----:R-:W-:Y:S01]  /*36f0*/  FFMA.FTZ R2, R26, R28, R27.reuse ;  /* 0x0000001c1a027223 */ /* 0x102fe2000001001b */
[----:B------:R-:W-:Y:S01]  /*3700*/  FMUL.FTZ R24, R14, R24 ;  /* 0x000000180e187220 */ /* 0x000fe20000410000 */
[----:B--2---:R-:W-:-:S02]  /*3710*/  FFMA.FTZ R7, R26, R25, R27 ;  /* 0x000000191a077223 */ /* 0x004fc4000001001b */
[----:B------:R0:W-:Y:S04]  /*3720*/  STL [R1+0xf4], R3 ;  /* 0x0000f40301007387 */ /* 0x0001e80000100800 */
[----:B------:R1:W-:Y:S04]  /*3730*/  STL [R1+0xf0], R2 ;  /* 0x0000f00201007387 */ /* 0x0003e80000100800 */
[----:B------:R-:W-:Y:S01]  /*3740*/  STL [R1+0xe8], R7 ;  /* 0x0000e80701007387 */ /* 0x000fe20000100800 */
[----:B0-----:R-:W-:-:S03]  /*3750*/  FFMA.FTZ R3, R26, R24, R27 ;  /* 0x000000181a037223 */ /* 0x001fc6000001001b */
[----:B------:R-:W2:Y:S01]  /*3760*/  LDL.LU R8, [R1+0x20] ;  /* 0x0000200001087983 */ /* 0x000ea20000300800 */
[----:B------:R-:W-:-:S03]  /*3770*/  FMUL.FTZ R9, R14, R9 ;  /* 0x000000090e097220 */ /* 0x000fc60000410000 */
[----:B------:R-:W-:Y:S01]  /*3780*/  STL [R1+0xe4], R3 ;  /* 0x0000e40301007387 */ /* 0x000fe20000100800 */
[----:B-1----:R-:W-:-:S03]  /*3790*/  FFMA.FTZ R2, R26, R9, R27 ;  /* 0x000000091a027223 */ /* 0x002fc6000001001b */
[----:B------:R-:W3:Y:S04]  /*37a0*/  LDL.LU R56, [R1+0x48] ;  /* 0x0000480001387983 */ /* 0x000ee80000300800 */
[----:B------:R0:W-:Y:S04]  /*37b0*/  STL [R1+0xdc], R2 ;  /* 0x0000dc0201007387 */ /* 0x0001e80000100800 */
[----:B------:R-:W4:Y:S04]  /*37c0*/  LDL.LU R55, [R1+0x4c] ;  /* 0x00004c0001377983 */ /* 0x000f280000300800 */
[----:B------:R-:W4:Y:S04]  /*37d0*/  LDL.LU R54, [R1+0x8] ;  /* 0x0000080001367983 */ /* 0x000f280000300800 */
[----:B------:R-:W4:Y:S04]  /*37e0*/  LDL.LU R53, [R1+0x4] ;  /* 0x0000040001357983 */ /* 0x000f280000300800 */
[----:B0-----:R-:W4:Y:S01]  /*37f0*/  LDL.LU R2, [R1] ;  /* 0x0000000001027983 */ /* 0x001f220000300800 */
[----:B------:R-:W-:Y:S01]  /*3800*/  IADD3.X R7, RZ, R0, RZ, P6, !PT ;  /* 0x00000000ff077210 */ /* 0x000fe200037fe4ff */
[--C-:B------:R-:W-:Y:S01]  /*3810*/  FADD.FTZ R59, R59, -R16.reuse ;  /* 0x800000103b3b7221 */ /* 0x100fe20000010000 */
[----:B------:R-:W-:Y:S01]  /*3820*/  LEA R30, P6, R18, UR6, 0x1 ;  /* 0x00000006121e7c11 */ /* 0x000fe2000f8c08ff */
[----:B------:R-:W-:-:S02]  /*3830*/  FADD.FTZ R52, R52, -R16 ;  /* 0x8000001034347221 */ /* 0x000fc40000010000 */
[----:B------:R-:W-:Y:S01]  /*3840*/  FMUL.FTZ R59, R14, R59 ;  /* 0x0000003b0e3b7220 */ /* 0x000fe20000410000 */
[----:B------:R-:W-:Y:S01]  /*3850*/  LEA.HI.X R31, R18, UR7, R7, 0x1, P6 ;  /* 0x00000007121f7c11 */ /* 0x000fe2000b0f0c07 */
[----:B------:R-:W-:Y:S01]  /*3860*/  FMUL.FTZ R52, R14, R52 ;  /* 0x000000340e347220 */ /* 0x000fe20000410000 */
[C---:B------:R-:W-:Y:S01]  /*3870*/  LEA R28, P6, R29.reuse, UR6, 0x1 ;  /* 0x000000061d1c7c11 */ /* 0x040fe2000f8c08ff */
[C-C-:B------:R-:W-:Y:S02]  /*3880*/  FFMA.FTZ R59, R26.reuse, R59, R27.reuse ;  /* 0x0000003b1a3b7223 */ /* 0x140fe4000001001b */
[----:B------:R-:W-:Y:S01]  /*3890*/  FFMA.FTZ R3, R26, R52, R27 ;  /* 0x000000341a037223 */ /* 0x000fe2000001001b */
[----:B------:R-:W-:Y:S02]  /*38a0*/  LEA.HI.X R29, R29, UR7, R45, 0x1, P6 ;  /* 0x000000071d1d7c11 */ /* 0x000fe4000b0f0c2d */
[----:B------:R-:W-:Y:S01]  /*38b0*/  LEA R26, P6, R40, UR6, 0x1 ;  /* 0x00000006281a7c11 */ /* 0x000fe2000f8c08ff */
[----:B------:R-:W-:-:S03]  /*38c0*/  IMAD.U32 R7, R42, 0x10000, RZ ;  /* 0x000100002a077824 */ /* 0x000fc600078e00ff */
[----:B------:R-:W-:Y:S02]  /*38d0*/  LEA.HI.X R27, R40, UR7, R41, 0x1, P6 ;  /* 0x00000007281b7c11 */ /* 0x000fe4000b0f0c29 */
[----:B------:R-:W-:Y:S02]  /*38e0*/  LEA R24, P6, R33, UR6, 0x1 ;  /* 0x0000000621187c11 */ /* 0x000fe4000f8c08ff */
[----:B------:R-:W-:Y:S02]  /*38f0*/  SHF.L.U32 R43, R43, 0x10, RZ ;  /* 0x000000102b2b7819 */ /* 0x000fe400000006ff */
[----:B------:R-:W-:Y:S01]  /*3900*/  LEA.HI.X R25, R33, UR7, R38, 0x1, P6 ;  /* 0x0000000721197c11 */ /* 0x000fe2000b0f0c26 */
[C---:B------:R-:W-:Y:S01]  /*3910*/  FADD.FTZ R7, -R16.reuse, R7 ;  /* 0x0000000710077221 */ /* 0x040fe20000010100 */
[C---:B------:R-:W-:Y:S01]  /*3920*/  LEA R18, P6, R19.reuse, UR6, 0x1 ;  /* 0x0000000613127c11 */ /* 0x040fe2000f8c08ff */
[----:B------:R-:W-:Y:S02]  /*3930*/  FADD.FTZ R43, -R16, R43 ;  /* 0x0000002b102b7221 */ /* 0x000fe40000010100 */
[C---:B------:R-:W-:Y:S01]  /*3940*/  FMUL.FTZ R38, R14.reuse, R7 ;  /* 0x000000070e267220 */ /* 0x040fe20000410000 */
[----:B------:R-:W-:Y:S01]  /*3950*/  LEA.HI.X R19, R19, UR7, R32, 0x1, P6 ;  /* 0x0000000713137c11 */ /* 0x000fe2000b0f0c20 */
[----:B------:R-:W-:Y:S01]  /*3960*/  FMUL.FTZ R7, R14, R43 ;  /* 0x0000002b0e077220 */ /* 0x000fe20000410000 */
[----:B------:R-:W-:Y:S01]  /*3970*/  STL [R1+0x11c], R3 ;  /* 0x00011c0301007387 */ /* 0x000fe20000100800 */
[----:B------:R-:W-:-:S02]  /*3980*/  FFMA.FTZ R38, R17, R38, R23 ;  /* 0x0000002611267223 */ /* 0x000fc40000010017 */
[----:B------:R-:W-:Y:S01]  /*3990*/  FFMA.FTZ R7, R12, R7, R10 ;  /* 0x000000070c077223 */ /* 0x000fe2000001000a */
[----:B------:R-:W-:Y:S04]  /*39a0*/  STL [R1+0x160], R30 ;  /* 0x0001601e01007387 */ /* 0x000fe80000100800 */
[----:B------:R-:W-:Y:S04]  /*39b0*/  STL [R1+0x154], R31 ;  /* 0x0001541f01007387 */ /* 0x000fe80000100800 */
[----:B------:R-:W-:Y:S04]  /*39c0*/  STL [R1+0x148], R28 ;  /* 0x0001481c01007387 */ /* 0x000fe80000100800 */
[----:B------:R-:W-:Y:S01]  /*39d0*/  STL [R1+0x164], R28 ;  /* 0x0001641c01007387 */ /* 0x000fe20000100800 */
[----:B------:R-:W-:-:S03]  /*39e0*/  IMAD.X R41, RZ, RZ, R0, P4 ;  /* 0x000000ffff297224 */ /* 0x000fc600020e0600 */
[----:B------:R-:W-:Y:S04]  /*39f0*/  STL [R1+0x144], R29 ;  /* 0x0001441d01007387 */ /* 0x000fe80000100800 */
[----:B------:R-:W-:Y:S01]  /*3a00*/  STL [R1+0x140], R26 ;  /* 0x0001401a01007387 */ /* 0x000fe20000100800 */
[----:B------:R-:W-:-:S03]  /*3a10*/  SHF.L.U32 R50, R50, 0x10, RZ ;  /* 0x0000001032327819 */ /* 0x000fc600000006ff */
[----:B------:R-:W-:Y:S01]  /*3a20*/  STL [R1+0x13c], R27 ;  /* 0x00013c1b01007387 */ /* 0x000fe20000100800 */
[----:B------:R-:W-:-:S03]  /*3a30*/  IMAD.U32 R49, R49, 0x10000, RZ ;  /* 0x0001000031317824 */ /* 0x000fc600078e00ff */
[----:B------:R-:W-:Y:S04]  /*3a40*/  STL [R1+0x14c], R24 ;  /* 0x00014c1801007387 */ /* 0x000fe80000100800 */
[----:B------:R-:W-:Y:S04]  /*3a50*/  STL [R1+0x138], R25 ;  /* 0x0001381901007387 */ /* 0x000fe80000100800 */
[----:B------:R-:W-:Y:S01]  /*3a60*/  STL [R1+0x150], R18 ;  /* 0x0001501201007387 */ /* 0x000fe20000100800 */
[----:B------:R-:W-:-:S03]  /*3a70*/  FADD.FTZ R49, -R16, R49 ;  /* 0x0000003110317221 */ /* 0x000fc60000010100 */
[----:B------:R-:W-:Y:S01]  /*3a80*/  STL [R1+0x134], R19 ;  /* 0x0001341301007387 */ /* 0x000fe20000100800 */
[----:B------:R-:W-:Y:S01]  /*3a90*/  SHF.L.U32 R48, R48, 0x10, RZ ;  /* 0x0000001030307819 */ /* 0x000fe200000006ff */
[----:B------:R-:W-:Y:S01]  /*3aa0*/  FADD.FTZ R50, -R16, R50 ;  /* 0x0000003210327221 */ /* 0x000fe20000010100 */
[----:B------:R-:W-:-:S03]  /*3ab0*/  FMUL.FTZ R49, R14, R49 ;  /* 0x000000310e317220 */ /* 0x000fc60000410000 */
[----:B------:R-:W-:Y:S01]  /*3ac0*/  FMUL.FTZ R50, R14, R50 ;  /* 0x000000320e327220 */ /* 0x000fe20000410000 */
[----:B------:R-:W-:-:S04]  /*3ad0*/  FADD.FTZ R48, -R16, R48 ;  /* 0x0000003010307221 */ /* 0x000fc80000010100 */
[----:B------:R-:W-:Y:S01]  /*3ae0*/  FMUL.FTZ R48, R14, R48 ;  /* 0x000000300e307220 */ /* 0x000fe20000410000 */
[----:B--2---:R-:W-:Y:S01]  /*3af0*/  FADD.FTZ R9, R8, -R16 ;  /* 0x8000001008097221 */ /* 0x004fe20000010000 */
[----:B------:R-:W-:-:S03]  /*3b00*/  LEA R8, P6, R5, UR6, 0x1 ;  /* 0x0000000605087c11 */ /* 0x000fc6000f8c08ff */
[----:B------:R-:W-:Y:S01]  /*3b10*/  FMUL.FTZ R32, R14, R9 ;  /* 0x000000090e207220 */ /* 0x000fe20000410000 */
[----:B---3--:R-:W-:-:S03]  /*3b20*/  LEA.HI.X R9, R5, UR7, R56, 0x1, P6 ;  /* 0x0000000705097c11 */ /* 0x008fc6000b0f0c38 */
[----:B------:R-:W-:Y:S01]  /*3b30*/  FFMA.FTZ R5, R13, R32, R11 ;  /* 0x000000200d057223 */ /* 0x000fe2000001000b */
[----:B------:R-:W-:-:S04]  /*3b40*/  LEA R32, P6, R6, UR6, 0x1 ;  /* 0x0000000606207c11 */ /* 0x000fc8000f8c08ff */
[----:B------:R-:W-:Y:S02]  /*3b50*/  F2FP.BF16.F32.PACK_AB R5, R7, R5 ;  /* 0x000000050705723e */ /* 0x000fe400000010ff */
[----:B----4-:R-:W-:Y:S02]  /*3b60*/  LEA.HI.X R33, R6, UR7, R55, 0x1, P6 ;  /* 0x0000000706217c11 */ /* 0x010fe4000b0f0c37 */
[----:B------:R-:W-:Y:S02]  /*3b70*/  IADD3.X R7, RZ, R0, RZ, P3, !PT ;  /* 0x00000000ff077210 */ /* 0x000fe40001ffe4ff */
[----:B------:R-:W-:Y:S02]  /*3b80*/  F2FP.BF16.F32.PACK_AB R6, R38, R59 ;  /* 0x0000003b2606723e */ /* 0x000fe400000010ff */
[----:B------:R-:W-:Y:S02]  /*3b90*/  LEA R40, P3, R39, UR6, 0x1 ;  /* 0x0000000627287c11 */ /* 0x000fe4000f8608ff */
[----:B------:R-:W-:Y:S01]  /*3ba0*/  LEA R38, P4, R37, UR6, 0x1 ;  /* 0x0000000625267c11 */ /* 0x000fe2000f8808ff */
[----:B------:R-:W-:Y:S01]  /*3bb0*/  STL [R1+0x128], R8 ;  /* 0x0001280801007387 */ /* 0x000fe20000100800 */
[----:B------:R-:W-:-:S02]  /*3bc0*/  LEA.HI.X R41, R39, UR7, R41, 0x1, P3 ;  /* 0x0000000727297c11 */ /* 0x000fc400098f0c29 */
[----:B------:R-:W-:Y:S01]  /*3bd0*/  LEA.HI.X R39, R37, UR7, R7, 0x1, P4 ;  /* 0x0000000725277c11 */ /* 0x000fe2000a0f0c07 */
[----:B------:R-:W-:Y:S01]  /*3be0*/  STL [R1+0x124], R9 ;  /* 0x0001240901007387 */ /* 0x000fe20000100800 */
[----:B------:R-:W-:-:S03]  /*3bf0*/  IMAD.U32 R42, R2, 0x10000, RZ ;  /* 0x00010000022a7824 */ /* 0x000fc600078e00ff */
[----:B------:R-:W-:Y:S04]  /*3c00*/  STL [R1+0x168], R11 ;  /* 0x0001680b01007387 */ /* 0x000fe80000100800 */
[----:B------:R-:W-:Y:S04]  /*3c10*/  STL [R1+0x12c], R32 ;  /* 0x00012c2001007387 */ /* 0x000fe80000100800 */
[----:B------:R-:W-:Y:S01]  /*3c20*/  STL [R1+0x120], R33 ;  /* 0x0001202101007387 */ /* 0x000fe20000100800 */
[----:B------:R-:W-:-:S03]  /*3c30*/  SHF.L.U32 R37, R53, 0x10, RZ ;  /* 0x0000001035257819 */ /* 0x000fc600000006ff */
[----:B------:R-:W-:Y:S01]  /*3c40*/  STL [R1+0x15c], R40 ;  /* 0x00015c2801007387 */ /* 0x000fe20000100800 */
[----:B------:R-:W-:-:S03]  /*3c50*/  FADD.FTZ R42, -R16, R42 ;  /* 0x0000002a102a7221 */ /* 0x000fc60000010100 */
[----:B------:R-:W-:Y:S01]  /*3c60*/  STL [R1+0x158], R41 ;  /* 0x0001582901007387 */ /* 0x000fe20000100800 */
[----:B------:R-:W-:-:S03]  /*3c70*/  FFMA.FTZ R2, R17, R49, R23 ;  /* 0x0000003111027223 */ /* 0x000fc60000010017 */
[----:B------:R0:W-:Y:S04]  /*3c80*/  STL [R1+0x130], R39 ;  /* 0x0001302701007387 */ /* 0x0001e80000100800 */
[----:B------:R-:W2:Y:S04]  /*3c90*/  LDL.LU R43, [R1+0xc] ;  /* 0x00000c00012b7983 */ /* 0x000ea80000300800 */
[----:B------:R-:W3:Y:S01]  /*3ca0*/  LDL.LU R53, [R1+0x8c] ;  /* 0x00008c0001357983 */ /* 0x000ee20000300800 */
[----:B------:R-:W-:Y:S01]  /*3cb0*/  FMUL.FTZ R42, R14, R42 ;  /* 0x0000002a0e2a7220 */ /* 0x000fe20000410000 */
[----:B0-----:R-:W-:-:S02]  /*3cc0*/  FFMA.FTZ R39, R17, R50, R23 ;  /* 0x0000003211277223 */ /* 0x001fc40000010017 */
[----:B------:R-:W4:Y:S04]  /*3cd0*/  LDL.LU R24, [R1+0x98] ;  /* 0x0000980001187983 */ /* 0x000f280000300800 */
[----:B------:R-:W2:Y:S04]  /*3ce0*/  LDL.LU R52, [R1+0x9c] ;  /* 0x00009c0001347983 */ /* 0x000ea80000300800 */
[----:B------:R-:W3:Y:S04]  /*3cf0*/  LDL.LU R30, [R1+0xa0] ;  /* 0x0000a000011e7983 */ /* 0x000ee80000300800 */
[----:B------:R-:W2:Y:S04]  /*3d00*/  LDL.LU R50, [R1+0xac] ;  /* 0x0000ac0001327983 */ /* 0x000ea80000300800 */
[----:B------:R-:W2:Y:S01]  /*3d10*/  LDL.LU R45, [R1+0xb0] ;  /* 0x0000b000012d7983 */ /* 0x000ea20000300800 */
[----:B------:R-:W-:-:S03]  /*3d20*/  FFMA.FTZ R25, R17, R42, R23 ;  /* 0x0000002a11197223 */ /* 0x000fc60000010017 */
[----:B------:R0:W-:Y:S04]  /*3d30*/  STL [R1+0x70], R2 ;  /* 0x0000700201007387 */ /* 0x0001e80000100800 */
[----:B------:R-:W2:Y:S04]  /*3d40*/  LDL.LU R28, [R1+0xb4] ;  /* 0x0000b400011c7983 */ /* 0x000ea80000300800 */
[----:B------:R-:W2:Y:S01]  /*3d50*/  LDL.LU R42, [R1+0xbc] ;  /* 0x0000bc00012a7983 */ /* 0x000ea20000300800 */
[----:B0-----:R-:W-:-:S03]  /*3d60*/  FFMA.FTZ R2, R17, R48, R23 ;  /* 0x0000003011027223 */ /* 0x001fc60000010017 */
[----:B------:R-:W2:Y:S04]  /*3d70*/  LDL.LU R41, [R1+0xc0] ;  /* 0x0000c00001297983 */ /* 0x000ea80000300800 */
[----:B------:R0:W-:Y:S04]  /*3d80*/  STL [R1+0x68], R2 ;  /* 0x0000680201007387 */ /* 0x0001e80000100800 */
[----:B------:R-:W2:Y:S01]  /*3d90*/  LDL.LU R31, [R1+0xc4] ;  /* 0x0000c400011f7983 */ /* 0x000ea20000300800 */
[----:B------:R-:W-:Y:S01]  /*3da0*/  IMAD.U32 R22, R22, 0x10000, RZ ;  /* 0x0001000016167824 */ /* 0x000fe200078e00ff */
[----:B------:R-:W-:Y:S01]  /*3db0*/  SHF.L.U32 R21, R21, 0x10, RZ ;  /* 0x0000001015157819 */ /* 0x000fe200000006ff */
[----:B------:R-:W-:Y:S01]  /*3dc0*/  IMAD.U32 R46, R46, 0x10000, RZ ;  /* 0x000100002e2e7824 */ /* 0x000fe200078e00ff */
[----:B------:R-:W-:Y:S01]  /*3dd0*/  SHF.L.U32 R47, R47, 0x10, RZ ;  /* 0x000000102f2f7819 */ /* 0x000fe200000006ff */
[C---:B------:R-:W-:Y:S01]  /*3de0*/  FADD.FTZ R22, -R16.reuse, R22 ;  /* 0x0000001610167221 */ /* 0x040fe20000010100 */
[----:B------:R-:W2:Y:S01]  /*3df0*/  LDL.LU R40, [R1+0xc8] ;  /* 0x0000c80001287983 */ /* 0x000ea20000300800 */
[----:B------:R-:W-:-:S02]  /*3e00*/  FADD.FTZ R21, -R16, R21 ;  /* 0x0000001510157221 */ /* 0x000fc40000010100 */
[----:B------:R-:W-:Y:S01]  /*3e10*/  FMUL.FTZ R22, R14, R22 ;  /* 0x000000160e167220 */ /* 0x000fe20000410000 */
[----:B------:R-:W-:Y:S01]  /*3e20*/  FADD.FTZ R46, -R16, R46 ;  /* 0x0000002e102e7221 */ /* 0x000fe20000010100 */
[----:B------:R-:W-:Y:S01]  /*3e30*/  FMUL.FTZ R21, R14, R21 ;  /* 0x000000150e157220 */ /* 0x000fe20000410000 */
[----:B------:R-:W2:Y:S01]  /*3e40*/  LDL.LU R29, [R1+0xcc] ;  /* 0x0000cc00011d7983 */ /* 0x000ea20000300800 */
[C---:B0-----:R-:W-:Y:S01]  /*3e50*/  FFMA.FTZ R2, R17.reuse, R22, R23 ;  /* 0x0000001611027223 */ /* 0x041fe20000010017 */
[----:B------:R-:W-:Y:S01]  /*3e60*/  FADD.FTZ R47, -R16, R47 ;  /* 0x0000002f102f7221 */ /* 0x000fe20000010100 */
[C-C-:B------:R-:W-:Y:S01]  /*3e70*/  FFMA.FTZ R3, R17.reuse, R21, R23.reuse ;  /* 0x0000001511037223 */ /* 0x140fe20000010017 */
[----:B------:R-:W2:Y:S01]  /*3e80*/  LDL.LU R27, [R1+0xd0] ;  /* 0x0000d000011b7983 */ /* 0x000ea20000300800 */
[----:B------:R-:W-:Y:S01]  /*3e90*/  FMUL.FTZ R46, R14, R46 ;  /* 0x0000002e0e2e7220 */ /* 0x000fe20000410000 */
[----:B------:R-:W-:Y:S02]  /*3ea0*/  SHF.L.U32 R7, R54, 0x10, RZ ;  /* 0x0000001036077819 */ /* 0x000fe400000006ff */
[----:B------:R-:W2:Y:S04]  /*3eb0*/  LDL.LU R11, [R1+0x84] ;  /* 0x00008400010b7983 */ /* 0x000ea80000300800 */
[----:B------:R0:W-:Y:S01]  /*3ec0*/  STL [R1+0x54], R2 ;  /* 0x0000540201007387 */ /* 0x0001e20000100800 */
[----:B------:R-:W-:Y:S01]  /*3ed0*/  FMUL.FTZ R47, R14, R47 ;  /* 0x0000002f0e2f7220 */ /* 0x000fe20000410000 */
[----:B------:R-:W-:-:S03]  /*3ee0*/  FFMA.FTZ R8, R17, R46, R23 ;  /* 0x0000002e11087223 */ /* 0x000fc60000010017 */
[----:B------:R-:W-:Y:S01]  /*3ef0*/  FFMA.FTZ R32, R17, R47, R23 ;  /* 0x0000002f11207223 */ /* 0x000fe20000010017 */
[----:B----4-:R-:W-:Y:S02]  /*3f00*/  SHF.L.U32 R21, R24, 0x10, RZ ;  /* 0x0000001018157819 */ /* 0x010fe400000006ff */
[----:B------:R-:W4:Y:S01]  /*3f10*/  LDL.LU R24, [R1+0x90] ;  /* 0x0000900001187983 */ /* 0x000f220000300800 */
[----:B---3--:R-:W-:-:S03]  /*3f20*/  IMAD.U32 R60, R30, 0x10000, RZ ;  /* 0x000100001e3c7824 */ /* 0x008fc600078e00ff */
[----:B------:R-:W3:Y:S01]  /*3f30*/  LDL.LU R30, [R1+0xa8] ;  /* 0x0000a800011e7983 */ /* 0x000ee20000300800 */
[----:B--2---:R-:W-:-:S03]  /*3f40*/  IMAD.U32 R54, R28, 0x10000, RZ ;  /* 0x000100001c367824 */ /* 0x004fc600078e00ff */
[----:B------:R-:W2:Y:S01]  /*3f50*/  LDL.LU R28, [R1+0xb8] ;  /* 0x0000b800011c7983 */ /* 0x000ea20000300800 */
[----:B------:R-:W-:-:S03]  /*3f60*/  IMAD.U32 R22, R31, 0x10000, RZ ;  /* 0x000100001f167824 */ /* 0x000fc600078e00ff */
[----:B------:R-:W2:Y:S04]  /*3f70*/  LDL.LU R31, [R1+0xa4] ;  /* 0x0000a400011f7983 */ /* 0x000ea80000300800 */
[----:B------:R-:W2:Y:S04]  /*3f80*/  LDL.LU R48, [R1+0x94] ;  /* 0x0000940001307983 */ /* 0x000ea80000300800 */
[----:B------:R-:W4:Y:S04]  /*3f90*/  LDL.LU R46, [R1+0x88] ;  /* 0x00008800012e7983 */ /* 0x000f280000300800 */
[----:B------:R-:W2:Y:S01]  /*3fa0*/  LDL.LU R47, [R1+0x80] ;  /* 0x00008000012f7983 */ /* 0x000ea20000300800 */
[----:B------:R-:W-:-:S02]  /*3fb0*/  SHF.L.U32 R36, R36, 0x10, RZ ;  /* 0x0000001024247819 */ /* 0x000fc400000006ff */
[----:B------:R-:W-:Y:S02]  /*3fc0*/  SHF.L.U32 R51, R51, 0x10, RZ ;  /* 0x0000001033337819 */ /* 0x000fe400000006ff */
[----:B------:R-:W-:Y:S02]  /*3fd0*/  SHF.L.U32 R34, R34, 0x10, RZ ;  /* 0x0000001022227819 */ /* 0x000fe400000006ff */
[----:B------:R-:W-:Y:S01]  /*3fe0*/  SHF.L.U32 R20, R20, 0x10, RZ ;  /* 0x0000001014147819 */ /* 0x000fe200000006ff */
        /* <DEDUP_REMOVED lines=11> */
[----:B------:R-:W-:Y:S01]  /*40a0*/  FMUL.FTZ R20, R14, R20 ;  /* 0x000000140e147220 */ /* 0x000fe20000410000 */
[C-C-:B------:R-:W-:Y:S01]  /*40b0*/  FFMA.FTZ R18, R17.reuse, R7, R23.reuse ;  /* 0x0000000711127223 */ /* 0x140fe20000010017 */
[----:B------:R-:W-:Y:S01]  /*40c0*/  FFMA.FTZ R9, R17, R36, R23 ;  /* 0x0000002411097223 */ /* 0x000fe20000010017 */
[----:B------:R-:W-:-:S02]  /*40d0*/  IMAD.X R7, RZ, RZ, R0, P2 ;  /* 0x000000ffff077224 */ /* 0x000fc400010e0600 */
[C-C-:B------:R-:W-:Y:S01]  /*40e0*/  FFMA.FTZ R26, R17.reuse, R37, R23.reuse ;  /* 0x00000025111a7223 */ /* 0x140fe20000010017 */
[C-C-:B------:R-:W-:Y:S01]  /*40f0*/  FFMA.FTZ R19, R17.reuse, R51, R23.reuse ;  /* 0x0000003311137223 */ /* 0x140fe20000010017 */
[C-C-:B------:R-:W-:Y:S01]  /*4100*/  FFMA.FTZ R33, R17.reuse, R34, R23.reuse ;  /* 0x0000002211217223 */ /* 0x140fe20000010017 */
[----:B0-----:R-:W-:Y:S01]  /*4110*/  FFMA.FTZ R2, R17, R20, R23 ;  /* 0x0000001411027223 */ /* 0x001fe20000010017 */
[----:B------:R-:W-:Y:S02]  /*4120*/  LEA R36, P2, R35, UR6, 0x1 ;  /* 0x0000000623247c11 */ /* 0x000fe4000f8408ff */
[----:B------:R-:W-:Y:S02]  /*4130*/  IADD3.X R17, RZ, R0, RZ, P5, !PT ;  /* 0x00000000ff117210 */ /* 0x000fe40002ffe4ff */
[----:B------:R-:W-:Y:S01]  /*4140*/  LEA R34, P3, R44, UR6, 0x1 ;  /* 0x000000062c227c11 */ /* 0x000fe2000f8608ff */
[----:B------:R-:W-:Y:S01]  /*4150*/  IMAD.U32 R23, R53, 0x10000, RZ ;  /* 0x0001000035177824 */ /* 0x000fe200078e00ff */
[----:B------:R-:W-:-:S02]  /*4160*/  SHF.L.U32 R43, R43, 0x10, RZ ;  /* 0x000000102b2b7819 */ /* 0x000fc400000006ff */
[----:B------:R-:W-:Y:S02]  /*4170*/  LEA.HI.X R37, R35, UR7, R7, 0x1, P2 ;  /* 0x0000000723257c11 */ /* 0x000fe400090f0c07 */
[----:B------:R-:W-:Y:S02]  /*4180*/  LEA.HI.X R35, R44, UR7, R17, 0x1, P3 ;  /* 0x000000072c237c11 */ /* 0x000fe400098f0c11 */
[----:B------:R-:W-:Y:S02]  /*4190*/  SHF.L.U32 R17, R52, 0x10, RZ ;  /* 0x0000001034117819 */ /* 0x000fe400000006ff */
[----:B------:R-:W-:Y:S02]  /*41a0*/  SHF.L.U32 R56, R45, 0x10, RZ ;  /* 0x000000102d387819 */ /* 0x000fe400000006ff */
[----:B------:R-:W-:Y:S01]  /*41b0*/  SHF.L.U32 R58, R50, 0x10, RZ ;  /* 0x00000010323a7819 */ /* 0x000fe200000006ff */
[----:B------:R-:W2:Y:S01]  /*41c0*/  LDL.LU R45, [R1+0x7c] ;  /* 0x00007c00012d7983 */ /* 0x000ea20000300800 */
[----:B------:R-:W-:Y:S01]  /*41d0*/  SHF.L.U32 R52, R42, 0x10, RZ ;  /* 0x000000102a347819 */ /* 0x000fe200000006ff */
[----:B------:R-:W-:Y:S01]  /*41e0*/  IMAD.U32 R42, R27, 0x10000, RZ ;  /* 0x000100001b2a7824 */ /* 0x000fe200078e00ff */
[----:B------:R-:W-:Y:S01]  /*41f0*/  SHF.L.U32 R7, R29, 0x10, RZ ;  /* 0x000000101d077819 */ /* 0x000fe200000006ff */
[C---:B------:R-:W-:Y:S01]  /*4200*/  FADD.FTZ R29, -R16.reuse, R43 ;  /* 0x0000002b101d7221 */ /* 0x040fe20000010100 */
[----:B------:R-:W-:Y:S01]  /*4210*/  SHF.L.U32 R50, R41, 0x10, RZ ;  /* 0x0000001029327819 */ /* 0x000fe200000006ff */
[----:B------:R-:W2:Y:S01]  /*4220*/  LDL.LU R44, [R1+0x40] ;  /* 0x00004000012c7983 */ /* 0x000ea20000300800 */
[----:B------:R-:W-:Y:S01]  /*4230*/  FADD.FTZ R27, -R16, R23 ;  /* 0x00000017101b7221 */ /* 0x000fe20000010100 */
[----:B------:R-:W-:-:S02]  /*4240*/  SHF.L.U32 R20, R40, 0x10, RZ ;  /* 0x0000001028147819 */ /* 0x000fc400000006ff */
[----:B------:R-:W2:Y:S01]  /*4250*/  LDL.LU R43, [R1+0x3c] ;  /* 0x00003c00012b7983 */ /* 0x000ea20000300800 */
[----:B------:R-:W-:-:S03]  /*4260*/  FADD.FTZ R40, -R16, R17 ;  /* 0x0000001110287221 */ /* 0x000fc60000010100 */
[----:B------:R-:W2:Y:S01]  /*4270*/  LDL.LU R23, [R1+0x34] ;  /* 0x0000340001177983 */ /* 0x000ea20000300800 */
[--C-:B---3--:R-:W-:Y:S01]  /*4280*/  FADD.FTZ R41, R30, -R16.reuse ;  /* 0x800000101e297221 */ /* 0x108fe20000010000 */
[----:B------:R-:W-:Y:S02]  /*4290*/  FADD.FTZ R30, -R16, R21 ;  /* 0x00000015101e7221 */ /* 0x000fe40000010100 */
[----:B------:R-:W3:Y:S04]  /*42a0*/  LDL.LU R21, [R1+0x30] ;  /* 0x0000300001157983 */ /* 0x000ee80000300800 */
[----:B------:R-:W3:Y:S01]  /*42b0*/  LDL.LU R17, [R1+0x2c] ;  /* 0x00002c0001117983 */ /* 0x000ee20000300800 */
[----:B----4-:R-:W-:-:S03]  /*42c0*/  FADD.FTZ R59, R46, -R16 ;  /* 0x800000102e3b7221 */ /* 0x010fc60000010000 */
[----:B------:R-:W4:Y:S01]  /*42d0*/  LDL.LU R46, [R1+0x24] ;  /* 0x00002400012e7983 */ /* 0x000f220000300800 */
[----:B--2---:R-:W-:-:S03]  /*42e0*/  FADD.FTZ R57, R47, -R16 ;  /* 0x800000102f397221 */ /* 0x004fc60000010000 */
[----:B------:R-:W2:Y:S01]  /*42f0*/  LDL.LU R47, [R1+0x108] ;  /* 0x00010800012f7983 */ /* 0x000ea20000300800 */
[--C-:B------:R-:W-:Y:S01]  /*4300*/  FADD.FTZ R11, R11, -R16.reuse ;  /* 0x800000100b0b7221 */ /* 0x100fe20000010000 */
[--C-:B------:R-:W-:Y:S01]  /*4310*/  FADD.FTZ R24, R24, -R16.reuse ;  /* 0x8000001018187221 */ /* 0x100fe20000010000 */
[--C-:B------:R-:W-:Y:S01]  /*4320*/  FADD.FTZ R28, R28, -R16.reuse ;  /* 0x800000101c1c7221 */ /* 0x100fe20000010000 */
[----:B------:R-:W-:Y:S01]  /*4330*/  FADD.FTZ R31, R31, -R16 ;  /* 0x800000101f1f7221 */ /* 0x000fe20000010000 */
[----:B------:R-:W-:Y:S01]  /*4340*/  FADD.FTZ R60, -R16, R60 ;  /* 0x0000003c103c7221 */ /* 0x000fe20000010100 */
[----:B------:R-:W-:Y:S01]  /*4350*/  FADD.FTZ R61, R48, -R16 ;  /* 0x80000010303d7221 */ /* 0x000fe20000010000 */
        /* <DEDUP_REMOVED lines=8> */
[--C-:B------:R-:W-:Y:S01]  /*43e0*/  FADD.FTZ R55, R45, -R16.reuse ;  /* 0x800000102d377221 */ /* 0x100fe20000010000 */
[----:B------:R-:W-:Y:S01]  /*43f0*/  IADD3.X R45, RZ, R0, RZ, P1, !PT ;  /* 0x00000000ff2d7210 */ /* 0x000fe20000ffe4ff */
[--C-:B------:R-:W-:Y:S01]  /*4400*/  FADD.FTZ R53, R44, -R16.reuse ;  /* 0x800000102c357221 */ /* 0x100fe20000010000 */
[----:B------:R-:W-:Y:S01]  /*4410*/  LEA R44, P1, R15, UR6, 0x1 ;  /* 0x000000060f2c7c11 */ /* 0x000fe2000f8208ff */
[----:B------:R-:W-:-:S03]  /*4420*/  FADD.FTZ R51, R43, -R16 ;  /* 0x800000102b337221 */ /* 0x000fc60000010000 */
[----:B------:R-:W-:Y:S02]  /*4430*/  LEA.HI.X R45, R15, UR7, R45, 0x1, P1 ;  /* 0x000000070f2d7c11 */ /* 0x000fe400088f0c2d */
[----:B------:R-:W2:Y:S01]  /*4440*/  LDL.LU R15, [R1+0x28] ;  /* 0x00002800010f7983 */ /* 0x000ea20000300800 */
[----:B------:R-:W-:Y:S01]  /*4450*/  FADD.FTZ R23, R23, -R16 ;  /* 0x8000001017177221 */ /* 0x000fe20000010000 */
[----:B------:R-:W-:Y:S02]  /*4460*/  IADD3.X R0, RZ, R0, RZ, P0, !PT ;  /* 0x00000000ff007210 */ /* 0x000fe400007fe4ff */
[----:B------:R-:W-:-:S04]  /*4470*/  LEA R48, P0, R4, UR6, 0x1 ;  /* 0x0000000604307c11 */ /* 0x000fc8000f8008ff */
[----:B------:R-:W-:Y:S01]  /*4480*/  LEA.HI.X R49, R4, UR7, R0, 0x1, P0 ;  /* 0x0000000704317c11 */ /* 0x000fe200080f0c00 */
[----:B------:R-:W-:Y:S01]  /*4490*/  FMUL.FTZ R0, R14, R11 ;  /* 0x0000000b0e007220 */ /* 0x000fe20000410000 */
[--C-:B---3--:R-:W-:Y:S01]  /*44a0*/  FADD.FTZ R21, R21, -R16.reuse ;  /* 0x8000001015157221 */ /* 0x108fe20000010000 */
[----:B------:R-:W-:Y:S01]  /*44b0*/  FADD.FTZ R17, R17, -R16 ;  /* 0x8000001011117221 */ /* 0x000fe20000010000 */
[----:B------:R-:W-:Y:S01]  /*44c0*/  FADD.FTZ R16, -R16, R42 ;  /* 0x0000002a10107221 */ /* 0x000fe20000010100 */
[----:B----4-:R-:W-:-:S04]  /*44d0*/  LEA R42, P2, R46, UR6, 0x1 ;  /* 0x000000062e2a7c11 */ /* 0x010fc8000f8408ff */
[----:B--2---:R-:W-:Y:S02]  /*44e0*/  LEA.HI.X R43, R46, UR7, R47, 0x1, P2 ;  /* 0x000000072e2b7c11 */ /* 0x004fe400090f0c2f */
[----:B------:R-:W2:Y:S04]  /*44f0*/  LDL.LU R47, [R1+0x10c] ;  /* 0x00010c00012f7983 */ /* 0x000ea80000300800 */
[----:B------:R-:W3:Y:S01]  /*4500*/  LDL.LU R11, [R1+0x168] ;  /* 0x00016800010b7983 */ /* 0x000ee20000300800 */
        /* <DEDUP_REMOVED lines=12> */
[----:B------:R-:W-:Y:S01]  /*45d0*/  LEA R46, P1, R15, UR6, 0x1 ;  /* 0x000000060f2e7c11 */ /* 0x000fe2000f8208ff */
[C-C-:B------:R-:W-:Y:S01]  /*45e0*/  FFMA.FTZ R29, R12.reuse, R29, R10.reuse ;  /* 0x0000001d0c1d7223 */ /* 0x140fe2000001000a */
[----:B------:R-:W-:-:S02]  /*45f0*/  FFMA.FTZ R27, R12, R27, R10 ;  /* 0x0000001b0c1b7223 */ /* 0x000fc4000001000a */
[----:B--2---:R-:W-:Y:S01]  /*4600*/  LEA.HI.X R47, R15, UR7, R47, 0x1, P1 ;  /* 0x000000070f2f7c11 */ /* 0x004fe200088f0c2f */
[C---:B------:R-:W-:Y:S01]  /*4610*/  FMUL.FTZ R15, R14.reuse, R40 ;  /* 0x000000280e0f7220 */ /* 0x040fe20000410000 */
[C---:B------:R-:W-:Y:S01]  /*4620*/  FMUL.FTZ R40, R14.reuse, R60 ;  /* 0x0000003c0e287220 */ /* 0x040fe20000410000 */
[----:B------:R-:W-:Y:S02]  /*4630*/  IMAD.MOV.U32 R60, RZ, RZ, R41 ;  /* 0x000000ffff3c7224 */ /* 0x000fe400078e0029 */
[C---:B------:R-:W-:Y:S01]  /*4640*/  FMUL.FTZ R41, R14.reuse, R58 ;  /* 0x0000003a0e297220 */ /* 0x040fe20000410000 */
[----:B------:R-:W-:Y:S01]  /*4650*/  MOV R58, R31 ;  /* 0x0000001f003a7202 */ /* 0x000fe20000000f00 */
[C---:B------:R-:W-:Y:S01]  /*4660*/  FMUL.FTZ R31, R14.reuse, R56 ;  /* 0x000000380e1f7220 */ /* 0x040fe20000410000 */
[C---:B------:R-:W-:Y:S01]  /*4670*/  FMUL.FTZ R56, R14.reuse, R54 ;  /* 0x000000360e387220 */ /* 0x040fe20000410000 */
[----:B------:R-:W-:Y:S01]  /*4680*/  MOV R54, R15 ;  /* 0x0000000f00367202 */ /* 0x000fe20000000f00 */
[----:B------:R-:W-:Y:S01]  /*4690*/  FMUL.FTZ R15, R14, R55 ;  /* 0x000000370e0f7220 */ /* 0x000fe20000410000 */
[----:B------:R-:W-:-:S02]  /*46a0*/  IMAD.MOV.U32 R55, RZ, RZ, R31 ;  /* 0x000000ffff377224 */ /* 0x000fc400078e001f */
[C---:B------:R-:W-:Y:S01]  /*46b0*/  FMUL.FTZ R31, R14.reuse, R52 ;  /* 0x000000340e1f7220 */ /* 0x040fe20000410000 */
[----:B------:R-:W-:Y:S01]  /*46c0*/  MOV R52, R58 ;  /* 0x0000003a00347202 */ /* 0x000fe20000000f00 */
[C---:B------:R-:W-:Y:S01]  /*46d0*/  FMUL.FTZ R58, R14.reuse, R50 ;  /* 0x000000320e3a7220 */ /* 0x040fe20000410000 */
[----:B------:R-:W-:Y:S01]  /*46e0*/  MOV R50, R0 ;  /* 0x0000000000327202 */ /* 0x000fe20000000f00 */
[C---:B------:R-:W-:Y:S01]  /*46f0*/  FMUL.FTZ R0, R14.reuse, R51 ;  /* 0x000000330e007220 */ /* 0x040fe20000410000 */
[----:B------:R-:W-:Y:S02]  /*4700*/  IMAD.MOV.U32 R51, RZ, RZ, R40 ;  /* 0x000000ffff337224 */ /* 0x000fe400078e0028 */
[C---:B------:R-:W-:Y:S01]  /*4710*/  FMUL.FTZ R40, R14.reuse, R22 ;  /* 0x000000160e287220 */ /* 0x040fe20000410000 */
[----:B------:R-:W-:Y:S01]  /*4720*/  MOV R22, R4 ;  /* 0x0000000400167202 */ /* 0x000fe20000000f00 */
        /* <DEDUP_REMOVED lines=10> */
[----:B------:R-:W-:Y:S01]  /*47d0*/  FMUL.FTZ R31, R14, R16 ;  /* 0x000000100e1f7220 */ /* 0x000fe20000410000 */
[----:B------:R-:W-:Y:S01]  /*47e0*/  MOV R16, R21 ;  /* 0x0000001500107202 */ /* 0x000fe20000000f00 */
[C-C-:B---3--:R-:W-:Y:S01]  /*47f0*/  FFMA.FTZ R21, R13.reuse, R20, R11.reuse ;  /* 0x000000140d157223 */ /* 0x148fe2000001000b */
[----:B------:R-:W-:Y:S01]  /*4800*/  FFMA.FTZ R20, R13, R61, R11 ;  /* 0x0000003d0d147223 */ /* 0x000fe2000001000b */
[----:B------:R-:W-:Y:S01]  /*4810*/  MOV R14, R51 ;  /* 0x00000033000e7202 */ /* 0x000fe20000000f00 */
[----:B------:R-:W-:-:S02]  /*4820*/  IMAD.MOV.U32 R61, RZ, RZ, R17 ;  /* 0x000000ffff3d7224 */ /* 0x000fc400078e0011 */
[C-C-:B------:R-:W-:Y:S01]  /*4830*/  FFMA.FTZ R17, R13.reuse, R59, R11.reuse ;  /* 0x0000003b0d117223 */ /* 0x140fe2000001000b */
[----:B------:R-:W-:Y:S01]  /*4840*/  MOV R59, R16 ;  /* 0x00000010003b7202 */ /* 0x000fe20000000f00 */
[C-C-:B------:R-:W-:Y:S01]  /*4850*/  FFMA.FTZ R16, R13.reuse, R57, R11.reuse ;  /* 0x000000390d107223 */ /* 0x140fe2000001000b */
[----:B------:R-:W-:Y:S01]  /*4860*/  MOV R57, R14 ;  /* 0x0000000e00397202 */ /* 0x000fe20000000f00 */
[C---:B------:R-:W-:Y:S01]  /*4870*/  FFMA.FTZ R14, R13.reuse, R53, R11 ;  /* 0x000000350d0e7223 */ /* 0x040fe2000001000b */
[----:B------:R-:W-:Y:S02]  /*4880*/  IMAD.MOV.U32 R53, RZ, RZ, R7 ;  /* 0x000000ffff357224 */ /* 0x000fe400078e0007 */
[C-C-:B------:R-:W-:Y:S01]  /*4890*/  FFMA.FTZ R7, R13.reuse, R0, R11.reuse ;  /* 0x000000000d077223 */ /* 0x140fe2000001000b */
[C-C-:B------:R-:W-:Y:S01]  /*48a0*/  FFMA.FTZ R0, R13.reuse, R52, R11.reuse ;  /* 0x000000340d007223 */ /* 0x140fe2000001000b */
[----:B------:R-:W-:Y:S01]  /*48b0*/  MOV R52, R30 ;  /* 0x0000001e00347202 */ /* 0x000fe20000000f00 */
[C-C-:B------:R-:W-:Y:S01]  /*48c0*/  FFMA.FTZ R51, R13.reuse, R50, R11.reuse ;  /* 0x000000320d337223 */ /* 0x140fe2000001000b */
[C-C-:B------:R-:W-:Y:S01]  /*48d0*/  FFMA.FTZ R50, R13.reuse, R24, R11.reuse ;  /* 0x000000180d327223 */ /* 0x140fe2000001000b */
[C-C-:B------:R-:W-:Y:S01]  /*48e0*/  FFMA.FTZ R23, R13.reuse, R23, R11.reuse ;  /* 0x000000170d177223 */ /* 0x140fe2000001000b */
[C-C-:B------:R-:W-:Y:S01]  /*48f0*/  FFMA.FTZ R22, R13.reuse, R22, R11.reuse ;  /* 0x000000160d167223 */ /* 0x140fe2000001000b */
[C-C-:B------:R-:W-:Y:S01]  /*4900*/  FFMA.FTZ R15, R13.reuse, R15, R11.reuse ;  /* 0x0000000f0d0f7223 */ /* 0x140fe2000001000b */
[C-C-:B------:R-:W-:Y:S01]  /*4910*/  FFMA.FTZ R4, R13.reuse, R4, R11.reuse ;  /* 0x000000040d047223 */ /* 0x140fe2000001000b */
[----:B------:R-:W-:Y:S01]  /*4920*/  FFMA.FTZ R11, R13, R54, R11 ;  /* 0x000000360d0b7223 */ /* 0x000fe2000001000b */
[C-C-:B------:R-:W-:Y:S01]  /*4930*/  FFMA.FTZ R13, R12.reuse, R52, R10.reuse ;  /* 0x000000340c0d7223 */ /* 0x140fe2000001000a */
[C-C-:B------:R-:W-:Y:S01]  /*4940*/  FFMA.FTZ R52, R12.reuse, R53, R10.reuse ;  /* 0x000000350c347223 */ /* 0x140fe2000001000a */
[----:B------:R-:W2:Y:S01]  /*4950*/  LDL.LU R24, [R1+0xd4] ;  /* 0x0000d40001187983 */ /* 0x000ea20000300800 */
[C-C-:B------:R-:W-:Y:S01]  /*4960*/  FFMA.FTZ R53, R12.reuse, R57, R10.reuse ;  /* 0x000000390c357223 */ /* 0x140fe2000001000a */
[C-C-:B------:R-:W-:Y:S01]  /*4970*/  FFMA.FTZ R54, R12.reuse, R59, R10.reuse ;  /* 0x0000003b0c367223 */ /* 0x140fe2000001000a */
[C-C-:B------:R-:W-:Y:S01]  /*4980*/  FFMA.FTZ R57, R12.reuse, R61, R10.reuse ;  /* 0x0000003d0c397223 */ /* 0x140fe2000001000a */
[----:B------:R-:W3:Y:S01]  /*4990*/  LDL.LU R30, [R1+0x160] ;  /* 0x00016000011e7983 */ /* 0x000ee20000300800 */
[C-C-:B------:R-:W-:Y:S01]  /*49a0*/  FFMA.FTZ R59, R12.reuse, R40, R10.reuse ;  /* 0x000000280c3b7223 */ /* 0x140fe2000001000a */
[C-C-:B------:R-:W-:Y:S01]  /*49b0*/  FFMA.FTZ R55, R12.reuse, R55, R10.reuse ;  /* 0x000000370c377223 */ /* 0x140fe2000001000a */
[C-C-:B------:R-:W-:Y:S01]  /*49c0*/  FFMA.FTZ R56, R12.reuse, R56, R10.reuse ;  /* 0x000000380c387223 */ /* 0x140fe2000001000a */
[C-C-:B------:R-:W-:Y:S01]  /*49d0*/  FFMA.FTZ R58, R12.reuse, R58, R10.reuse ;  /* 0x0000003a0c3a7223 */ /* 0x140fe2000001000a */
[----:B------:R-:W2:Y:S01]  /*49e0*/  LDL.LU R40, [R1+0x15c] ;  /* 0x00015c0001287983 */ /* 0x000ea20000300800 */
[C-C-:B------:R-:W-:Y:S01]  /*49f0*/  FFMA.FTZ R60, R12.reuse, R60, R10.reuse ;  /* 0x0000003c0c3c7223 */ /* 0x140fe2000001000a */
[C-C-:B------:R-:W-:Y:S01]  /*4a00*/  FFMA.FTZ R61, R12.reuse, R41, R10.reuse ;  /* 0x000000290c3d7223 */ /* 0x140fe2000001000a */
[----:B------:R-:W-:Y:S01]  /*4a10*/  FFMA.FTZ R10, R12, R31, R10 ;  /* 0x0000001f0c0a7223 */ /* 0x000fe2000001000a */
[----:B------:R-:W2:Y:S04]  /*4a20*/  LDL.LU R41, [R1+0x158] ;  /* 0x0001580001297983 */ /* 0x000ea80000300800 */
[----:B------:R-:W3:Y:S01]  /*4a30*/  LDL.LU R31, [R1+0x154] ;  /* 0x00015400011f7983 */ /* 0x000ee20000300800 */
[----:B----4-:R-:W-:-:S02]  /*4a40*/  PRMT R28, R6, 0x7632, R28 ;  /* 0x00007632061c7816 */ /* 0x010fc4000000001c */
[C---:B------:R-:W-:Y:S02]  /*4a50*/  PRMT R12, R5.reuse, 0x7610, R12 ;  /* 0x00007610050c7816 */ /* 0x040fe4000000000c */
[----:B------:R-:W-:Y:S02]  /*4a60*/  PRMT R5, R5, 0x7632, R5 ;  /* 0x0000763205057816 */ /* 0x000fe40000000005 */
[----:B------:R-:W-:Y:S01]  /*4a70*/  F2FP.BF16.F32.PACK_AB R51, R29, R51 ;  /* 0x000000331d33723e */ /* 0x000fe200000010ff */
[----:B---3--:R2:W-:Y:S04]  /*4a80*/  STG.E.U16 desc[UR8][R30.64], R6 ;  /* 0x000000061e007986 */ /* 0x0085e8000c101508 */
[----:B------:R0:W-:Y:S04]  /*4a90*/  STG.E.U16 desc[UR8][R30.64+0x2], R28 ;  /* 0x0000021c1e007986 */ /* 0x0001e8000c101508 */
[----:B------:R-:W-:Y:S01]  /*4aa0*/  STG.E.U16 desc[UR8][R30.64+0x4], R12 ;  /* 0x0000040c1e007986 */ /* 0x000fe2000c101508 */
[----:B--2---:R-:W-:-:S03]  /*4ab0*/  F2FP.BF16.F32.PACK_AB R6, R18, R24 ;  /* 0x000000181206723e */ /* 0x004fc600000010ff */
[----:B------:R-:W2:Y:S04]  /*4ac0*/  LDL.LU R18, [R1+0x150] ;  /* 0x0001500001127983 */ /* 0x000ea80000300800 */
[----:B------:R-:W3:Y:S04]  /*4ad0*/  LDL.LU R24, [R1+0x14c] ;  /* 0x00014c0001187983 */ /* 0x000ee80000300800 */
[----:B0-----:R-:W4:Y:S04]  /*4ae0*/  LDL.LU R28, [R1+0x148] ;  /* 0x00014800011c7983 */ /* 0x001f280000300800 */
[----:B------:R-:W4:Y:S04]  /*4af0*/  LDL.LU R29, [R1+0x144] ;  /* 0x00014400011d7983 */ /* 0x000f280000300800 */
[----:B------:R0:W-:Y:S04]  /*4b00*/  STG.E.U16 desc[UR8][R30.64+0x6], R5 ;  /* 0x000006051e007986 */ /* 0x0001e8000c101508 */
[----:B0-----:R-:W2:Y:S01]  /*4b10*/  LDL.LU R30, [R1+0xd8] ;  /* 0x0000d800011e7983 */ /* 0x001ea20000300800 */
[----:B------:R-:W-:-:S03]  /*4b20*/  PRMT R5, R6, 0x7632, R5 ;  /* 0x0000763206057816 */ /* 0x000fc60000000005 */
[----:B------:R-:W3:Y:S01]  /*4b30*/  LDL.LU R31, [R1+0xe0] ;  /* 0x0000e000011f7983 */ /* 0x000ee20000300800 */
[----:B------:R-:W-:Y:S02]  /*4b40*/  PRMT R12, R51, 0x7632, R12 ;  /* 0x00007632330c7816 */ /* 0x000fe4000000000c */
[----:B------:R-:W-:Y:S01]  /*4b50*/  F2FP.BF16.F32.PACK_AB R50, R27, R50 ;  /* 0x000000321b32723e */ /* 0x000fe200000010ff */
[----:B----4-:R2:W-:Y:S04]  /*4b60*/  STG.E.U16 desc[UR8][R28.64], R6 ;  /* 0x000000061c007986 */ /* 0x0105e8000c101508 */
[----:B------:R0:W-:Y:S01]  /*4b70*/  STG.E.U16 desc[UR8][R28.64+0x4], R51 ;  /* 0x000004331c007986 */ /* 0x0001e2000c101508 */
[----:B--2---:R-:W-:-:S03]  /*4b80*/  F2FP.BF16.F32.PACK_AB R6, R26, R30 ;  /* 0x0000001e1a06723e */ /* 0x004fc600000010ff */
[----:B------:R-:W2:Y:S04]  /*4b90*/  LDL.LU R26, [R1+0x140] ;  /* 0x00014000011a7983 */ /* 0x000ea80000300800 */
[----:B------:R-:W4:Y:S04]  /*4ba0*/  LDL.LU R30, [R1+0xfc] ;  /* 0x0000fc00011e7983 */ /* 0x000f280000300800 */
[----:B0-----:R-:W4:Y:S04]  /*4bb0*/  LDL.LU R51, [R1+0xec] ;  /* 0x0000ec0001337983 */ /* 0x001f280000300800 */
[----:B------:R-:W2:Y:S04]  /*4bc0*/  LDL.LU R27, [R1+0x13c] ;  /* 0x00013c00011b7983 */ /* 0x000ea80000300800 */
[----:B------:R0:W-:Y:S04]  /*4bd0*/  STG.E.U16 desc[UR8][R28.64+0x2], R5 ;  /* 0x000002051c007986 */ /* 0x0001e8000c101508 */
[----:B------:R-:W-:Y:S01]  /*4be0*/  STG.E.U16 desc[UR8][R28.64+0x6], R12 ;  /* 0x0000060c1c007986 */ /* 0x000fe2000c101508 */
[----:B0-----:R-:W-:-:S03]  /*4bf0*/  PRMT R5, R6, 0x7632, R5 ;  /* 0x0000763206057816 */ /* 0x001fc60000000005 */
[----:B--2---:R3:W-:Y:S02]  /*4c00*/  STG.E.U16 desc[UR8][R26.64], R6 ;  /* 0x000000061a007986 */ /* 0x0047e4000c101508 */
[----:B---3--:R-:W-:Y:S02]  /*4c10*/  F2FP.BF16.F32.PACK_AB R6, R25, R31 ;  /* 0x0000001f1906723e */ /* 0x008fe400000010ff */
[----:B------:R-:W2:Y:S01]  /*4c20*/  LDL.LU R25, [R1+0x138] ;  /* 0x0001380001197983 */ /* 0x000ea20000300800 */
[----:B------:R-:W-:-:S03]  /*4c30*/  PRMT R12, R50, 0x7632, R12 ;  /* 0x00007632320c7816 */ /* 0x000fc6000000000c */
[----:B------:R0:W-:Y:S04]  /*4c40*/  STG.E.U16 desc[UR8][R26.64+0x2], R5 ;  /* 0x000002051a007986 */ /* 0x0001e8000c101508 */
[----:B------:R-:W-:Y:S04]  /*4c50*/  STG.E.U16 desc[UR8][R26.64+0x4], R50 ;  /* 0x000004321a007986 */ /* 0x000fe8000c101508 */
[----:B------:R-:W-:Y:S04]  /*4c60*/  STG.E.U16 desc[UR8][R26.64+0x6], R12 ;  /* 0x0000060c1a007986 */ /* 0x000fe8000c101508 */
[----:B------:R-:W3:Y:S01]  /*4c70*/  LDL.LU R28, [R1+0x70] ;  /* 0x00007000011c7983 */ /* 0x000ee20000300800 */
[----:B0-----:R-:W-:-:S03]  /*4c80*/  PRMT R5, R6, 0x7632, R5 ;  /* 0x0000763206057816 */ /* 0x001fc60000000005 */
[----:B------:R-:W3:Y:S04]  /*4c90*/  LDL.LU R31, [R1+0x104] ;  /* 0x00010400011f7983 */ /* 0x000ee80000300800 */
[----:B--2---:R4:W-:Y:S02]  /*4ca0*/  STG.E.U16 desc[UR8][R24.64], R6 ;  /* 0x0000000618007986 */ /* 0x0049e4000c101508 */
[----:B----4-:R-:W-:Y:S02]  /*4cb0*/  F2FP.BF16.F32.PACK_AB R6, R19, R51 ;  /* 0x000000331306723e */ /* 0x010fe400000010ff */
[----:B------:R-:W2:Y:S01]  /*4cc0*/  LDL.LU R19, [R1+0x134] ;  /* 0x0001340001137983 */ /* 0x000ea20000300800 */
[----:B------:R-:W-:Y:S02]  /*4cd0*/  F2FP.BF16.F32.PACK_AB R13, R13, R23 ;  /* 0x000000170d0d723e */ /* 0x000fe400000010ff */
[----:B------:R-:W-:Y:S01]  /*4ce0*/  F2FP.BF16.F32.PACK_AB R22, R52, R22 ;  /* 0x000000163416723e */ /* 0x000fe200000010ff */
[----:B------:R0:W-:Y:S01]  /*4cf0*/  STG.E.U16 desc[UR8][R24.64+0x2], R5 ;  /* 0x0000020518007986 */ /* 0x0001e2000c101508 */
[----:B------:R-:W-:-:S03]  /*4d00*/  PRMT R12, R13, 0x7632, R12 ;  /* 0x000076320d0c7816 */ /* 0x000fc6000000000c */
[----:B------:R-:W-:Y:S04]  /*4d10*/  STG.E.U16 desc[UR8][R24.64+0x4], R13 ;  /* 0x0000040d18007986 */ /* 0x000fe8000c101508 */
[----:B------:R1:W-:Y:S04]  /*4d20*/  STG.E.U16 desc[UR8][R24.64+0x6], R12 ;  /* 0x0000060c18007986 */ /* 0x0003e8000c101508 */
[----:B------:R-:W4:Y:S01]  /*4d30*/  LDL.LU R29, [R1+0x68] ;  /* 0x00006800011d7983 */ /* 0x000f220000300800 */
[----:B0-----:R-:W-:-:S03]  /*4d40*/  PRMT R5, R6, 0x7632, R5 ;  /* 0x0000763206057816 */ /* 0x001fc60000000005 */
[----:B------:R-:W4:Y:S01]  /*4d50*/  LDL.LU R51, [R1+0x100] ;  /* 0x0001000001337983 */ /* 0x000f220000300800 */
[----:B-1----:R-:W-:-:S03]  /*4d60*/  PRMT R12, R22, 0x7632, R12 ;  /* 0x00007632160c7816 */ /* 0x002fc6000000000c */
[----:B--2---:R0:W-:Y:S04]  /*4d70*/  STG.E.U16 desc[UR8][R18.64], R6 ;  /* 0x0000000612007986 */ /* 0x0041e8000c101508 */
[----:B------:R1:W-:Y:S04]  /*4d80*/  STG.E.U16 desc[UR8][R18.64+0x2], R5 ;  /* 0x0000020512007986 */ /* 0x0003e8000c101508 */
[----:B------:R-:W-:Y:S01]  /*4d90*/  STG.E.U16 desc[UR8][R18.64+0x4], R22 ;  /* 0x0000041612007986 */ /* 0x000fe2000c101508 */
[----:B0-----:R-:W-:-:S03]  /*4da0*/  F2FP.BF16.F32.PACK_AB R6, R39, R30 ;  /* 0x0000001e2706723e */ /* 0x001fc600000010ff */
[----:B------:R-:W2:Y:S04]  /*4db0*/  LDL.LU R39, [R1+0x130] ;  /* 0x0001300001277983 */ /* 0x000ea80000300800 */
[----:B------:R-:W2:Y:S01]  /*4dc0*/  LDL.LU R30, [R1+0xf8] ;  /* 0x0000f800011e7983 */ /* 0x000ea20000300800 */
[----:B-1----:R-:W-:-:S03]  /*4dd0*/  PRMT R5, R6, 0x7632, R5 ;  /* 0x0000763206057816 */ /* 0x002fc60000000005 */
[----:B------:R-:W-:Y:S04]  /*4de0*/  STG.E.U16 desc[UR8][R18.64+0x6], R12 ;  /* 0x0000060c12007986 */ /* 0x000fe8000c101508 */
[----:B------:R3:W-:Y:S02]  /*4df0*/  STG.E.U16 desc[UR8][R40.64], R6 ;  /* 0x0000000628007986 */ /* 0x0007e4000c101508 */
[----:B---3--:R-:W-:Y:S02]  /*4e00*/  F2FP.BF16.F32.PACK_AB R6, R28, R31 ;  /* 0x0000001f1c06723e */ /* 0x008fe400000010ff */
[----:B------:R-:W3:Y:S01]  /*4e10*/  LDL.LU R31, [R1+0xf4] ;  /* 0x0000f400011f7983 */ /* 0x000ee20000300800 */
[----:B------:R-:W-:Y:S02]  /*4e20*/  F2FP.BF16.F32.PACK_AB R21, R53, R21 ;  /* 0x000000153515723e */ /* 0x000fe400000010ff */
[----:B------:R-:W-:Y:S01]  /*4e30*/  F2FP.BF16.F32.PACK_AB R20, R54, R20 ;  /* 0x000000143614723e */ /* 0x000fe200000010ff */
[----:B------:R-:W3:Y:S01]  /*4e40*/  LDL.LU R28, [R1+0xf0] ;  /* 0x0000f000011c7983 */ /* 0x000ee20000300800 */
[----:B------:R-:W-:-:S02]  /*4e50*/  PRMT R12, R21, 0x7632, R12 ;  /* 0x00007632150c7816 */ /* 0x000fc4000000000c */
[----:B------:R-:W-:Y:S01]  /*4e60*/  PRMT R13, R6, 0x7632, R13 ;  /* 0x00007632060d7816 */ /* 0x000fe2000000000d */
[----:B------:R0:W-:Y:S01]  /*4e70*/  STG.E.U16 desc[UR8][R40.64+0x2], R5 ;  /* 0x0000020528007986 */ /* 0x0001e2000c101508 */
[----:B------:R-:W-:Y:S02]  /*4e80*/  PRMT R18, R20, 0x7632, R18 ;  /* 0x0000763214127816 */ /* 0x000fe40000000012 */
[----:B------:R-:W-:Y:S01]  /*4e90*/  PRMT R19, R6, 0x7610, R19 ;  /* 0x0000761006137816 */ /* 0x000fe20000000013 */
[----:B------:R-:W-:Y:S01]  /*4ea0*/  STG.E.U16 desc[UR8][R40.64+0x4], R21 ;  /* 0x0000041528007986 */ /* 0x000fe2000c101508 */
[----:B----4-:R-:W-:-:S03]  /*4eb0*/  F2FP.BF16.F32.PACK_AB R6, R29, R51 ;  /* 0x000000331d06723e */ /* 0x010fc600000010ff */
[----:B------:R-:W-:Y:S04]  /*4ec0*/  STG.E.U16 desc[UR8][R40.64+0x6], R12 ;  /* 0x0000060c28007986 */ /* 0x000fe8000c101508 */
[----:B--2---:R1:W-:Y:S01]  /*4ed0*/  STG.E.U16 desc[UR8][R38.64+0x2], R13 ;  /* 0x0000020d26007986 */ /* 0x0043e2000c101508 */
[----:B0-----:R-:W-:-:S03]  /*4ee0*/  F2FP.BF16.F32.PACK_AB R5, R32, R30 ;  /* 0x0000001e2005723e */ /* 0x001fc600000010ff */
[----:B------:R0:W-:Y:S04]  /*4ef0*/  STG.E.U16 desc[UR8][R38.64+0x6], R18 ;  /* 0x0000061226007986 */ /* 0x0001e8000c101508 */
[----:B------:R-:W2:Y:S01]  /*4f00*/  LDL.LU R32, [R1+0x12c] ;  /* 0x00012c0001207983 */ /* 0x000ea20000300800 */
[----:B-1----:R-:W-:-:S03]  /*4f10*/  PRMT R13, R5, 0x7610, R13 ;  /* 0x00007610050d7816 */ /* 0x002fc6000000000d */
[----:B------:R-:W4:Y:S01]  /*4f20*/  LDL.LU R29, [R1+0xe8] ;  /* 0x0000e800011d7983 */ /* 0x000f220000300800 */
[----:B0-----:R-:W-:Y:S02]  /*4f30*/  PRMT R18, R5, 0x7632, R18 ;  /* 0x0000763205127816 */ /* 0x001fe40000000012 */
[----:B---3--:R-:W-:Y:S02]  /*4f40*/  F2FP.BF16.F32.PACK_AB R5, R8, R31 ;  /* 0x0000001f0805723e */ /* 0x008fe400000010ff */
[----:B------:R-:W3:Y:S04]  /*4f50*/  LDL.LU R8, [R1+0x128] ;  /* 0x0001280001087983 */ /* 0x000ee80000300800 */
[----:B------:R-:W2:Y:S04]  /*4f60*/  LDL.LU R51, [R1+0x54] ;  /* 0x0000540001337983 */ /* 0x000ea80000300800 */
[----:B------:R-:W2:Y:S04]  /*4f70*/  LDL.LU R30, [R1+0xe4] ;  /* 0x0000e400011e7983 */ /* 0x000ea80000300800 */
[----:B------:R-:W3:Y:S01]  /*4f80*/  LDL.LU R31, [R1+0xdc] ;  /* 0x0000dc00011f7983 */ /* 0x000ee20000300800 */
[----:B------:R-:W-:-:S02]  /*4f90*/  F2FP.BF16.F32.PACK_AB R17, R55, R17 ;  /* 0x000000113711723e */ /* 0x000fc400000010ff */
[----:B------:R-:W-:Y:S01]  /*4fa0*/  PRMT R12, R6, 0x7632, R12 ;  /* 0x00007632060c7816 */ /* 0x000fe2000000000c */
[----:B------:R0:W-:Y:S01]  /*4fb0*/  STG.E.U16 desc[UR8][R38.64], R19 ;  /* 0x0000001326007986 */ /* 0x0001e2000c101508 */
[----:B------:R-:W-:-:S03]  /*4fc0*/  F2FP.BF16.F32.PACK_AB R16, R56, R16 ;  /* 0x000000103810723e */ /* 0x000fc600000010ff */
[----:B------:R-:W-:Y:S01]  /*4fd0*/  STG.E.U16 desc[UR8][R38.64+0x4], R20 ;  /* 0x0000041426007986 */ /* 0x000fe2000c101508 */
[----:B------:R-:W-:-:S03]  /*4fe0*/  F2FP.BF16.F32.PACK_AB R15, R57, R15 ;  /* 0x0000000f390f723e */ /* 0x000fc600000010ff */
[----:B------:R1:W-:Y:S01]  /*4ff0*/  STG.E.U16 desc[UR8][R36.64], R6 ;  /* 0x0000000624007986 */ /* 0x0003e2000c101508 */
[----:B------:R-:W-:Y:S02]  /*5000*/  PRMT R22, R5, 0x7610, R22 ;  /* 0x0000761005167816 */ /* 0x000fe40000000016 */
[----:B0-----:R-:W-:Y:S01]  /*5010*/  PRMT R19, R17, 0x7632, R19 ;  /* 0x0000763211137816 */ /* 0x001fe20000000013 */
[----:B------:R0:W-:Y:S01]  /*5020*/  STG.E.U16 desc[UR8][R36.64+0x2], R12 ;  /* 0x0000020c24007986 */ /* 0x0001e2000c101508 */
[----:B------:R-:W-:-:S03]  /*5030*/  F2FP.BF16.F32.PACK_AB R14, R58, R14 ;  /* 0x0000000e3a0e723e */ /* 0x000fc600000010ff */
[----:B------:R-:W-:Y:S01]  /*5040*/  STG.E.U16 desc[UR8][R36.64+0x4], R17 ;  /* 0x0000041124007986 */ /* 0x000fe2000c101508 */
[----:B-1----:R-:W-:-:S03]  /*5050*/  PRMT R6, R16, 0x7632, R6 ;  /* 0x0000763210067816 */ /* 0x002fc60000000006 */
[----:B------:R-:W-:Y:S01]  /*5060*/  STG.E.U16 desc[UR8][R36.64+0x6], R19 ;  /* 0x0000061324007986 */ /* 0x000fe2000c101508 */
[----:B0-----:R-:W-:Y:S02]  /*5070*/  PRMT R12, R5, 0x7632, R12 ;  /* 0x00007632050c7816 */ /* 0x001fe4000000000c */
[----:B------:R-:W-:Y:S01]  /*5080*/  F2FP.BF16.F32.PACK_AB R5, R9, R28 ;  /* 0x0000001c0905723e */ /* 0x000fe200000010ff */
[----:B------:R0:W-:Y:S03]  /*5090*/  STG.E.U16 desc[UR8][R34.64], R13 ;  /* 0x0000000d22007986 */ /* 0x0001e6000c101508 */
[----:B------:R-:W-:Y:S01]  /*50a0*/  PRMT R24, R5, 0x7610, R24 ;  /* 0x0000761005187816 */ /* 0x000fe20000000018 */
[----:B------:R1:W-:Y:S04]  /*50b0*/  STG.E.U16 desc[UR8][R34.64+0x6], R6 ;  /* 0x0000060622007986 */ /* 0x0003e8000c101508 */
[----:B------:R-:W-:Y:S01]  /*50c0*/  STG.E.U16 desc[UR8][R34.64+0x2], R18 ;  /* 0x0000021222007986 */ /* 0x000fe2000c101508 */
[----:B0-----:R-:W-:-:S03]  /*50d0*/  PRMT R13, R15, 0x7632, R13 ;  /* 0x000076320f0d7816 */ /* 0x001fc6000000000d */
[----:B------:R0:W-:Y:S01]  /*50e0*/  STG.E.U16 desc[UR8][R34.64+0x4], R16 ;  /* 0x0000041022007986 */ /* 0x0001e2000c101508 */
[----:B-1----:R-:W-:-:S03]  /*50f0*/  PRMT R6, R5, 0x7632, R6 ;  /* 0x0000763205067816 */ /* 0x002fc60000000006 */
[----:B------:R1:W-:Y:S04]  /*5100*/  STG.E.U16 desc[UR8][R44.64+0x2], R12 ;  /* 0x0000020c2c007986 */ /* 0x0003e8000c101508 */
[----:B------:R1:W-:Y:S01]  /*5110*/  STG.E.U16 desc[UR8][R44.64+0x6], R13 ;  /* 0x0000060d2c007986 */ /* 0x0003e2000c101508 */
[----:B0-----:R-:W-:-:S03]  /*5120*/  PRMT R16, R14, 0x7632, R16 ;  /* 0x000076320e107816 */ /* 0x001fc60000000010 */
[----:B------:R-:W-:Y:S04]  /*5130*/  STG.E.U16 desc[UR8][R44.64], R22 ;  /* 0x000000162c007986 */ /* 0x000fe8000c101508 */
[----:B------:R-:W-:Y:S04]  /*5140*/  STG.E.U16 desc[UR8][R44.64+0x4], R15 ;  /* 0x0000040f2c007986 */ /* 0x000fe8000c101508 */
[----:B------:R-:W3:Y:S04]  /*5150*/  LDL.LU R9, [R1+0x124] ;  /* 0x0001240001097983 */ /* 0x000ee80000300800 */
[----:B------:R0:W-:Y:S04]  /*5160*/  STG.E.U16 desc[UR8][R48.64+0x2], R6 ;  /* 0x0000020630007986 */ /* 0x0001e8000c101508 */
[----:B------:R0:W-:Y:S01]  /*5170*/  STG.E.U16 desc[UR8][R48.64+0x6], R16 ;  /* 0x0000061030007986 */ /* 0x0001e2000c101508 */
[----:B----4-:R-:W-:-:S03]  /*5180*/  F2FP.BF16.F32.PACK_AB R5, R33, R29 ;  /* 0x0000001d2105723e */ /* 0x010fc600000010ff */
[----:B------:R-:W4:Y:S01]  /*5190*/  LDL.LU R33, [R1+0x120] ;  /* 0x0001200001217983 */ /* 0x000f220000300800 */
[C---:B-1----:R-:W-:Y:S02]  /*51a0*/  PRMT R12, R5.reuse, 0x7610, R12 ;  /* 0x00007610050c7816 */ /* 0x042fe4000000000c */
[----:B------:R-:W-:Y:S02]  /*51b0*/  PRMT R13, R5, 0x7632, R13 ;  /* 0x00007632050d7816 */ /* 0x000fe4000000000d */
[----:B--2---:R-:W-:-:S04]  /*51c0*/  F2FP.BF16.F32.PACK_AB R5, R51, R30 ;  /* 0x0000001e3305723e */ /* 0x004fc800000010ff */
[C---:B0-----:R-:W-:Y:S02]  /*51d0*/  PRMT R6, R5.reuse, 0x7610, R6 ;  /* 0x0000761005067816 */ /* 0x041fe40000000006 */
[----:B------:R-:W-:Y:S02]  /*51e0*/  PRMT R16, R5, 0x7632, R16 ;  /* 0x0000763205107816 */ /* 0x000fe40000000010 */
[----:B---3--:R-:W-:Y:S02]  /*51f0*/  F2FP.BF16.F32.PACK_AB R5, R3, R31 ;  /* 0x0000001f0305723e */ /* 0x008fe400000010ff */
[----:B------:R-:W2:Y:S01]  /*5200*/  LDL.LU R3, [R1+0x11c] ;  /* 0x00011c0001037983 */ /* 0x000ea20000300800 */
[----:B------:R-:W-:-:S04]  /*5210*/  F2FP.BF16.F32.PACK_AB R7, R59, R7 ;  /* 0x000000073b07723e */ /* 0x000fc800000010ff */
[----:B------:R-:W-:Y:S01]  /*5220*/  PRMT R15, R7, 0x7632, R15 ;  /* 0x00007632070f7816 */ /* 0x000fe2000000000f */
[----:B------:R-:W-:Y:S01]  /*5230*/  STG.E.U16 desc[UR8][R48.64], R24 ;  /* 0x0000001830007986 */ /* 0x000fe2000c101508 */
[----:B------:R-:W-:-:S03]  /*5240*/  F2FP.BF16.F32.PACK_AB R0, R61, R0 ;  /* 0x000000003d00723e */ /* 0x000fc600000010ff */
[----:B------:R-:W-:Y:S04]  /*5250*/  STG.E.U16 desc[UR8][R48.64+0x4], R14 ;  /* 0x0000040e30007986 */ /* 0x000fe8000c101508 */
[----:B------:R-:W-:Y:S04]  /*5260*/  STG.E.U16 desc[UR8][R8.64], R12 ;  /* 0x0000000c08007986 */ /* 0x000fe8000c101508 */
[----:B------:R-:W-:Y:S04]  /*5270*/  STG.E.U16 desc[UR8][R8.64+0x2], R13 ;  /* 0x0000020d08007986 */ /* 0x000fe8000c101508 */
[----:B------:R0:W-:Y:S04]  /*5280*/  STG.E.U16 desc[UR8][R8.64+0x4], R7 ;  /* 0x0000040708007986 */ /* 0x0001e8000c101508 */
[----:B------:R-:W-:Y:S01]  /*5290*/  STG.E.U16 desc[UR8][R8.64+0x6], R15 ;  /* 0x0000060f08007986 */ /* 0x000fe2000c101508 */
[----:B0-----:R-:W-:-:S03]  /*52a0*/  PRMT R7, R0, 0x7610, R7 ;  /* 0x0000761000077816 */ /* 0x001fc60000000007 */
[----:B----4-:R0:W-:Y:S02]  /*52b0*/  STG.E.U16 desc[UR8][R32.64], R6 ;  /* 0x0000000620007986 */ /* 0x0101e4000c101508 */
[----:B0-----:R-:W-:Y:S02]  /*52c0*/  PRMT R6, R0, 0x7632, R6 ;  /* 0x0000763200067816 */ /* 0x001fe40000000006 */
[----:B--2---:R-:W-:Y:S02]  /*52d0*/  F2FP.BF16.F32.PACK_AB R0, R2, R3 ;  /* 0x000000030200723e */ /* 0x004fe400000010ff */
[----:B------:R-:W2:Y:S04]  /*52e0*/  LDL.LU R2, [R1+0x118] ;  /* 0x0001180001027983 */ /* 0x000ea80000300800 */
[----:B------:R-:W3:Y:S01]  /*52f0*/  LDL.LU R3, [R1+0x114] ;  /* 0x0001140001037983 */ /* 0x000ee20000300800 */
[----:B------:R-:W-:-:S02]  /*5300*/  F2FP.BF16.F32.PACK_AB R4, R60, R4 ;  /* 0x000000043c04723e */ /* 0x000fc400000010ff */
[----:B------:R-:W-:Y:S02]  /*5310*/  F2FP.BF16.F32.PACK_AB R10, R10, R11 ;  /* 0x0000000b0a0a723e */ /* 0x000fe400000010ff */
[----:B------:R-:W-:Y:S01]  /*5320*/  PRMT R9, R4, 0x7632, R9 ;  /* 0x0000763204097816 */ /* 0x000fe20000000009 */
[----:B------:R0:W-:Y:S01]  /*5330*/  STG.E.U16 desc[UR8][R32.64+0x4], R4 ;  /* 0x0000040420007986 */ /* 0x0001e2000c101508 */
[----:B------:R-:W-:Y:S02]  /*5340*/  PRMT R21, R5, 0x7632, R21 ;  /* 0x0000763205157816 */ /* 0x000fe40000000015 */
[----:B------:R-:W-:Y:S01]  /*5350*/  PRMT R23, R0, 0x7632, R23 ;  /* 0x0000763200177816 */ /* 0x000fe20000000017 */
        /* <DEDUP_REMOVED lines=12> */
[----:B--2---:R-:W-:-:S04]  /*5420*/  IADD3 R2, P0, R2, 0x7, RZ ;  /* 0x0000000702027810 */ /* 0x004fc80007f1e0ff */
[----:B---3--:R-:W-:Y:S02]  /*5430*/  IADD3.X R3, RZ, R3, RZ, P0, !PT ;  /* 0x00000003ff037210 */ /* 0x008fe400007fe4ff */
[----:B------:R-:W-:-:S04]  /*5440*/  ISETP.GE.U32.AND P0, PT, R2, UR10, PT ;  /* 0x0000000a02007c0c */ /* 0x000fc8000bf06070 */
[----:B------:R-:W-:-:S13]  /*5450*/  ISETP.GE.AND.EX P0, PT, R3, UR5, PT, P0 ;  /* 0x0000000503007c0c */ /* 0x000fda000bf06300 */
[----:B-1----:R-:W-:Y:S05]  /*5460*/  @!P0 BRA `(.L_x_1036) ;  /* 0xffffffac00448947 */ /* 0x002fea000383ffff */
[----:B------:R-:W-:Y:S05]  /*5470*/  EXIT ;  /* 0x000000000000794d */ /* 0x000fea0003800000 */
.L_x_1037:
        /* <DEDUP_REMOVED lines=16> */
.L_x_2243:


//--------------------- .text._ZN13group_norm_v214gn_cuda_kernelI13__nv_bfloat16Li480ELi2ELi32ELi60ELi1024ELb0ELi32ELi960ELi960ELi4ELb1ELi9ELb0ELb0ENS_16CompileConditionILi900EEEEEvPT_PKS4_S7_S7_flPfS8_Pj --------------------------
	.section	.text._ZN13group_norm_v214gn_cuda_kernelI13__nv_bfloat16Li480ELi2ELi32ELi60ELi1024ELb0ELi32ELi960ELi960ELi4ELb1ELi9ELb0ELb0ENS_16CompileConditionILi900EEEEEvPT_PKS4_S7_S7_flPfS8_Pj,"ax",@progbits
	.align	128
        .global         _ZN13group_norm_v214gn_cuda_kernelI13__nv_bfloat16Li480ELi2ELi32ELi60ELi1024ELb0ELi32ELi960ELi960ELi4ELb1ELi9ELb0ELb0ENS_16CompileConditionILi900EEEEEvPT_PKS4_S7_S7_flPfS8_Pj
        .type           _ZN13group_norm_v214gn_cuda_kernelI13__nv_bfloat16Li480ELi2ELi32ELi60ELi1024ELb0ELi32ELi960ELi960ELi4ELb1ELi9ELb0ELb0ENS_16CompileConditionILi900EEEEEvPT_PKS4_S7_S7_flPfS8_Pj,@function
        .size           _ZN13group_norm_v214gn_cuda_kernelI13__nv_bfloat16Li480ELi2ELi32ELi60ELi1024ELb0ELi32ELi960ELi960ELi4ELb1ELi9ELb0ELb0ENS_16CompileConditionILi900EEEEEvPT_PKS4_S7_S7_flPfS8_Pj,(.L_x_2244 - _ZN13group_norm_v214gn_cuda_kernelI13__nv_bfloat16Li480ELi2ELi32ELi60ELi1024ELb0ELi32ELi960ELi960ELi4ELb1ELi9ELb0ELb0ENS_16CompileConditionILi900EEEEEvPT_PKS4_S7_S7_flPfS8_Pj)
        .other          _ZN13group_norm_v214gn_cuda_kernelI13__nv_bfloat16Li480ELi2ELi32ELi60ELi1024ELb0ELi32ELi960ELi960ELi4ELb1ELi9ELb0ELb0ENS_16CompileConditionILi900EEEEEvPT_PKS4_S7_S7_flPfS8_Pj,@"STO_CUDA_ENTRY STV_DEFAULT"
_ZN13group_norm_v214gn_cuda_kernelI13__nv_bfloat16Li480ELi2ELi32ELi60ELi1024ELb0ELi32ELi960ELi960ELi4ELb1ELi9ELb0ELb0ENS_16CompileConditionILi900EEEEEvPT_PKS4_S7_S7_flPfS8_Pj:
.text._ZN13group_norm_v214gn_cuda_kernelI13__nv_bfloat16Li480ELi2ELi32ELi60ELi1024ELb0ELi32ELi960ELi960ELi4ELb1ELi9ELb0ELb0ENS_16CompileConditionILi900EEEEEvPT_PKS4_S7_S7_flPfS8_Pj:
        /* <DEDUP_REMOVED lines=24> */
.L_x_1046:
        /* <DEDUP_REMOVED lines=544> */
.L_x_1039:
[----:B------:R-:W-:Y:S05]  /*2380*/  BSYNC B0 ;  /* 0x0000000000007941 */ /* 0x000fea0003800000 */
.L_x_1038:
        /* <DEDUP_REMOVED lines=21> */
.L_x_1041:
[----:B------:R-:W-:Y:S05]  /*24e0*/  BSYNC B0 ;  /* 0x0000000000007941 */ /* 0x000fea0003800000 */
.L_x_1040:
        /* <DEDUP_REMOVED lines=68> */
.L_x_1043:
[----:B------:R-:W2:Y:S04]  /*2930*/  LD.E.STRONG.GPU R17, desc[UR8][R14.64] ;  /* 0x000000080e117980 */ /* 0x000ea8000c10f900 */
[----:B--2---:R-:W-:Y:S01]  /*2940*/  CCTL.IVALL ;  /* 0x00000000ff00798f */ /* 0x004fe20002000000 */
[----:B------:R-:W-:Y:S05]  /*2950*/  YIELD ;  /* 0x0000000000007946 */ /* 0x000fea0003800000 */
[----:B-----5:R-:W-:-:S04]  /*2960*/  LOP3.LUT R17, R17, R16, RZ, 0x3c, !PT ;  /* 0x0000001011117212 */ /* 0x020fc800078e3cff */
[----:B------:R-:W-:-:S13]  /*2970*/  ISETP.GT.AND P0, PT, R17, -0x1, PT ;  /* 0xffffffff1100780c */ /* 0x000fda0003f04270 */
[----:B------:R-:W-:Y:S05]  /*2980*/  @P0 BRA `(.L_x_1043) ;  /* 0xfffffffc00e80947 */ /* 0x000fea000383ffff */
.L_x_1042:
        /* <DEDUP_REMOVED lines=82> */
.L_x_1045:
[----:B------:R-:W-:Y:S05]  /*2eb0*/  BSYNC B0 ;  /* 0x0000000000007941 */ /* 0x000fea0003800000 */
.L_x_1044:
        /* <DEDUP_REMOVED lines=604> */
.L_x_1047:
        /* <DEDUP_REMOVED lines=16> */
.L_x_2244:


//--------------------- .text._ZN13group_norm_v214gn_cuda_kernelI13__nv_bfloat16Li480ELi3ELi16ELi120ELi1024ELb1ELi8ELi960ELi960ELi4ELb1ELi2ELb0ELb0ENS_16CompileConditionILi900EEEEEvPT_PKS4_S7_S7_flPfS8_Pj --------------------------
	.section	.text._ZN13group_norm_v214gn_cuda_kernelI13__nv_bfloat16Li480ELi3ELi16ELi120ELi1024ELb1ELi8ELi960ELi960ELi4ELb1ELi2ELb0ELb0ENS_16CompileConditionILi900EEEEEvPT_PKS4_S7_S7_flPfS8_Pj,"ax",@progbits
	.align	128
        .global         _ZN13group_norm_v214gn_cuda_kernelI13__nv_bfloat16Li480ELi3ELi16ELi120ELi1024ELb1ELi8ELi960ELi960ELi4ELb1ELi2ELb0ELb0ENS_16CompileConditionILi900EEEEEvPT_PKS4_S7_S7_flPfS8_Pj
        .type           _ZN13group_norm_v214gn_cuda_kernelI13__nv_bfloat16Li480ELi3ELi16ELi120ELi1024ELb1ELi8ELi960ELi960ELi4ELb1ELi2ELb0ELb0ENS_16CompileConditionILi900EEEEEvPT_PKS4_S7_S7_flPfS8_Pj,@function
        .size           _ZN13group_norm_v214gn_cuda_kernelI13__nv_bfloat16Li480ELi3ELi16ELi120ELi1024ELb1ELi8ELi960ELi960ELi4ELb1ELi2ELb0ELb0ENS_16CompileConditionILi900EEEEEvPT_PKS4_S7_S7_flPfS8_Pj,(.L_x_2245 - _ZN13group_norm_v214gn_cuda_kernelI13__nv_bfloat16Li480ELi3ELi16ELi120ELi1024ELb1ELi8ELi960ELi960ELi4ELb1ELi2ELb0ELb0ENS_16CompileConditionILi900EEEEEvPT_PKS4_S7_S7_flPfS8_Pj)
        .other          _ZN13group_norm_v214gn_cuda_kernelI13__nv_bfloat16Li480ELi3ELi16ELi120ELi1024ELb1ELi8ELi960ELi960ELi4ELb1ELi2ELb0ELb0ENS_16CompileConditionILi900EEEEEvPT_PKS4_S7_S7_flPfS8_Pj,@"STO_CUDA_ENTRY STV_DEFAULT"
_ZN13group_norm_v214gn_cuda_kernelI13__nv_bfloat16Li480ELi3ELi16ELi120ELi1024ELb1ELi8ELi960ELi960ELi4ELb1ELi2ELb0ELb0ENS_16CompileConditionILi900EEEEEvPT_PKS4_S7_S7_flPfS8_Pj:
.text._ZN13group_norm_v214gn_cuda_kernelI13__nv_bfloat16Li480ELi3ELi16ELi120ELi1024ELb1ELi8ELi960ELi960ELi4ELb1ELi2ELb0ELb0ENS_16CompileConditionILi900EEEEEvPT_PKS4_S7_S7_flPfS8_Pj:
        /* <DEDUP_REMOVED lines=10> */
[C---:B------:R-:W-:Y:S01]  /*00a0*/  LOP3.LUT R0, R3.reuse, 0x1, RZ, 0xc0, !PT ;  /* 0x0000000103007812 */ /* 0x040fe200078ec0ff */
[----:B------:R-:W-:Y:S01]  /*00b0*/  UMOV UR4, 0x400 ;  /* 0x0000040000047882 */ /* 0x000fe20000000000 */
[----:B------:R-:W-:-:S03]  /*00c0*/  SHF.L.U32 R3, R3, 0x3, RZ ;  /* 0x0000000303037819 */ /* 0x000fc600000006ff */
[----:B------:R-:W-:Y:S01]  /*00d0*/  IMAD R0, R0, 0x3c0, RZ ;  /* 0x000003c000007824 */ /* 0x000fe200078e02ff */
[----:B-1----:R-:W-:Y:S02]  /*00e0*/  ULEA UR6, UR5, UR4, 0x18 ;  /* 0x0000000405067291 */ /* 0x002fe4000f8ec03f */
[----:B------:R-:W-:-:S04]  /*00f0*/  UIADD3 UR4, UR4, 0x1680, URZ ;  /* 0x0000168004047890 */ /* 0x000fc8000fffe03f */
[----:B------:R-:W-:Y:S01]  /*0100*/  ULEA UR5, UR5, UR4, 0x18 ;  /* 0x0000000405057291 */ /* 0x000fe2000f8ec03f */
[----:B0-----:R-:W-:Y:S02]  /*0110*/  IMAD.WIDE.U32 R4, R6, -0x77777777, RZ ;  /* 0x8888888906047825 */ /* 0x001fe400078e00ff */
[----:B------:R-:W-:-:S03]  /*0120*/  UMOV UR4, URZ ;  /* 0x0000003f00047c82 */ /* 0x000fc60008000000 */
[----:B------:R-:W-:Y:S02]  /*0130*/  SHF.R.U32.HI R8, RZ, 0x7, R5 ;  /* 0x00000007ff087819 */ /* 0x000fe40000011605 */
[----:B------:R-:W-:Y:S02]  /*0140*/  LOP3.LUT R5, R3, 0x8, RZ, 0xc0, !PT ;  /* 0x0000000803057812 */ /* 0x000fe400078ec0ff */
[----:B------:R-:W-:Y:S01]  /*0150*/  MOV R3, UR6 ;  /* 0x0000000600037c02 */ /* 0x000fe20008000f00 */
[----:B------:R-:W-:Y:S01]  /*0160*/  IMAD R4, R8, -0xf0, R6 ;  /* 0xffffff1008047824 */ /* 0x000fe200078e0206 */
[-C--:B------:R-:W-:Y:S01]  /*0170*/  LEA.HI R7, R6, R5.reuse, RZ, 0x1f ;  /* 0x0000000506077211 */ /* 0x080fe200078ff8ff */
[----:B------:R-:W-:Y:S01]  /*0180*/  ULDC.64 UR6, c[0x0][0x208] ;  /* 0x0000820000067ab9 */ /* 0x000fe20000000a00 */
[----:B------:R-:W-:Y:S01]  /*0190*/  IADD3 R9, RZ, -R5, RZ ;  /* 0x80000005ff097210 */ /* 0x000fe20007ffe0ff */
[C---:B------:R-:W-:Y:S01]  /*01a0*/  IMAD R5, R4.reuse, 0x18, R3 ;  /* 0x0000001804057824 */ /* 0x040fe200078e0203 */
[----:B------:R-:W-:Y:S01]  /*01b0*/  LEA R6, R4, R0, 0x2 ;  /* 0x0000000004067211 */ /* 0x000fe200078e10ff */
[----:B------:R-:W-:-:S03]  /*01c0*/  IMAD R4, R7, 0x78, -R0 ;  /* 0x0000007807047824 */ /* 0x000fc600078e0a00 */
[----:B------:R-:W-:Y:S01]  /*01d0*/  LEA R5, R8, R5, 0x3 ;  /* 0x0000000508057211 */ /* 0x000fe200078e18ff */
[----:B------:R-:W-:Y:S01]  /*01e0*/  IMAD.WIDE.U32 R6, R6, -0x77777777, RZ ;  /* 0x8888888906067825 */ /* 0x000fe200078e00ff */
[C---:B------:R-:W-:Y:S02]  /*01f0*/  IADD3 R36, R4.reuse, 0x64, RZ ;  /* 0x0000006404247810 */ /* 0x040fe40007ffe0ff */
[----:B------:R-:W-:Y:S01]  /*0200*/  MOV R6, R9 ;  /* 0x0000000900067202 */ /* 0x000fe20000000f00 */
[----:B------:R0:W-:Y:S01]  /*0210*/  STL [R1+0x80], R5 ;  /* 0x0000800501007387 */ /* 0x0001e20000100800 */
[----:B------:R-:W-:Y:S02]  /*0220*/  SHF.R.S32.HI R36, RZ, 0x2, R36 ;  /* 0x00000002ff247819 */ /* 0x000fe40000011424 */
[----:B------:R-:W-:Y:S02]  /*0230*/  LEA.HI R0, R7, R6, RZ, 0x1a ;  /* 0x0000000607007211 */ /* 0x000fe400078fd0ff */
[----:B------:R-:W-:Y:S01]  /*0240*/  LOP3.LUT R26, R4, 0x4, RZ, 0xfc, !PT ;  /* 0x00000004041a7812 */ /* 0x000fe200078efcff */
[----:B------:R-:W-:Y:S01]  /*0250*/  IMAD R11, R36, 0x18, R3 ;  /* 0x00000018240b7824 */ /* 0x000fe200078e0203 */
[C---:B------:R-:W-:Y:S01]  /*0260*/  IADD3 R24, R4.reuse, 0x8, RZ ;  /* 0x0000000804187810 */ /* 0x040fe20007ffe0ff */
[----:B------:R-:W1:Y:S01]  /*0270*/  S2R R36, SR_TID.X ;  /* 0x0000000000247919 */ /* 0x000e620000002100 */
[----:B------:R-:W-:-:S02]  /*0280*/  IADD3 R22, R4, 0xc, RZ ;  /* 0x0000000c04167810 */ /* 0x000fc40007ffe0ff */
[C---:B------:R-:W-:Y:S02]  /*0290*/  IADD3 R20, R4.reuse, 0x10, RZ ;  /* 0x0000001004147810 */ /* 0x040fe40007ffe0ff */
[C---:B------:R-:W-:Y:S02]  /*02a0*/  IADD3 R18, R4.reuse, 0x14, RZ ;  /* 0x0000001404127810 */ /* 0x040fe40007ffe0ff */
[C---:B------:R-:W-:Y:S02]  /*02b0*/  IADD3 R16, R4.reuse, 0x18, RZ ;  /* 0x0000001804107810 */ /* 0x040fe40007ffe0ff */
[C---:B------:R-:W-:Y:S02]  /*02c0*/  IADD3 R14, R4.reuse, 0x1c, RZ ;  /* 0x0000001c040e7810 */ /* 0x040fe40007ffe0ff */
[C---:B------:R-:W-:Y:S02]  /*02d0*/  IADD3 R12, R4.reuse, 0x20, RZ ;  /* 0x00000020040c7810 */ /* 0x040fe40007ffe0ff */
        /* <DEDUP_REMOVED lines=19> */
[----:B------:R-:W-:Y:S02]  /*0410*/  SHF.R.S32.HI R28, RZ, 0x2, R4 ;  /* 0x00000002ff1c7819 */ /* 0x000fe40000011404 */
[----:B------:R-:W-:Y:S02]  /*0420*/  IADD3 R4, R4, 0x74, RZ ;  /* 0x0000007404047810 */ /* 0x000fe40007ffe0ff */
[----:B------:R-:W-:Y:S01]  /*0430*/  SHF.R.S32.HI R26, RZ, 0x2, R26 ;  /* 0x00000002ff1a7819 */ /* 0x000fe2000001141a */
[--C-:B------:R-:W-:Y:S01]  /*0440*/  IMAD R28, R28, 0x18, R3.reuse ;  /* 0x000000181c1c7824 */ /* 0x100fe200078e0203 */
[----:B------:R-:W-:Y:S02]  /*0450*/  SHF.R.S32.HI R24, RZ, 0x2, R24 ;  /* 0x00000002ff187819 */ /* 0x000fe40000011418 */
        /* <DEDUP_REMOVED lines=52> */
[----:B------:R-:W-:Y:S01]  /*07a0*/  LEA R0, R0, UR5, 0x3 ;  /* 0x0000000500007c11 */ /* 0x000fe2000f8e18ff */
[----:B0-----:R-:W-:-:S02]  /*07b0*/  IMAD R5, R30, 0x18, R3 ;  /* 0x000000181e057824 */ /* 0x001fc400078e0203 */
[----:B------:R-:W-:Y:S01]  /*07c0*/  IMAD R3, R4, 0x18, R3 ;  /* 0x0000001804037824 */ /* 0x000fe200078e0203 */
[----:B-1----:R-:W-:-:S04]  /*07d0*/  SHF.L.U32 R4, R36, 0x3, RZ ;  /* 0x0000000324047819 */ /* 0x002fc800000006ff */
[----:B------:R-:W-:-:S04]  /*07e0*/  LOP3.LUT R4, R4, 0x8, RZ, 0xc0, !PT ;  /* 0x0000000804047812 */ /* 0x000fc800078ec0ff */
[----:B------:R-:W-:Y:S02]  /*07f0*/  IADD3 R30, R28, R4, RZ ;  /* 0x000000041c1e7210 */ /* 0x000fe40007ffe0ff */
[C---:B------:R-:W-:Y:S02]  /*0800*/  IADD3 R28, R4.reuse, R26, RZ ;  /* 0x0000001a041c7210 */ /* 0x040fe40007ffe0ff */
[C---:B------:R-:W-:Y:S01]  /*0810*/  IADD3 R26, R4.reuse, R24, RZ ;  /* 0x00000018041a7210 */ /* 0x040fe20007ffe0ff */
[----:B------:R-:W-:Y:S01]  /*0820*/  STL [R1+0x78], R30 ;  /* 0x0000781e01007387 */ /* 0x000fe20000100800 */
[C---:B------:R-:W-:Y:S02]  /*0830*/  IADD3 R24, R4.reuse, R22, RZ ;  /* 0x0000001604187210 */ /* 0x040fe40007ffe0ff */
[C---:B------:R-:W-:Y:S01]  /*0840*/  IADD3 R22, R4.reuse, R20, RZ ;  /* 0x0000001404167210 */ /* 0x040fe20007ffe0ff */
[----:B------:R-:W-:Y:S01]  /*0850*/  STL [R1+0x74], R28 ;  /* 0x0000741c01007387 */ /* 0x000fe20000100800 */
[----:B------:R-:W-:-:S02]  /*0860*/  IADD3 R20, R4, R18, RZ ;  /* 0x0000001204147210 */ /* 0x000fc40007ffe0ff */
[C---:B------:R-:W-:Y:S01]  /*0870*/  IADD3 R18, R4.reuse, R16, RZ ;  /* 0x0000001004127210 */ /* 0x040fe20007ffe0ff */
[----:B------:R-:W-:Y:S01]  /*0880*/  STL [R1+0x70], R26 ;  /* 0x0000701a01007387 */ /* 0x000fe20000100800 */
        /* <DEDUP_REMOVED lines=11> */
[----:B------:R-:W-:Y:S04]  /*0940*/  STL [R1+0x60], R18 ;  /* 0x0000601201007387 */ /* 0x000fe80000100800 */
[----:B------:R-:W-:Y:S04]  /*0950*/  STL [R1+0x5c], R16 ;  /* 0x00005c1001007387 */ /* 0x000fe80000100800 */
[----:B------:R-:W-:Y:S04]  /*0960*/  STL [R1+0x58], R14 ;  /* 0x0000580e01007387 */ /* 0x000fe80000100800 */
[----:B------:R-:W-:Y:S04]  /*0970*/  STL [R1+0x54], R12 ;  /* 0x0000540c01007387 */ /* 0x000fe80000100800 */
[----:B------:R0:W-:Y:S04]  /*0980*/  STL [R1+0x50], R10 ;  /* 0x0000500a01007387 */ /* 0x0001e80000100800 */
[----:B------:R1:W-:Y:S04]  /*0990*/  STL [R1+0x4c], R8 ;  /* 0x00004c0801007387 */ /* 0x0003e80000100800 */
[----:B------:R2:W-:Y:S01]  /*09a0*/  STL [R1+0x48], R6 ;  /* 0x0000480601007387 */ /* 0x0005e20000100800 */
[----:B0-----:R-:W-:-:S02]  /*09b0*/  IADD3 R10, R4, R35, RZ ;  /* 0x00000023040a7210 */ /* 0x001fc40007ffe0ff */
[----:B-1----:R-:W-:-:S03]  /*09c0*/  IADD3 R8, R4, R33, RZ ;  /* 0x0000002104087210 */ /* 0x002fc60007ffe0ff */
[----:B------:R0:W-:Y:S01]  /*09d0*/  STL [R1+0x44], R10 ;  /* 0x0000440a01007387 */ /* 0x0001e20000100800 */
[----:B--2---:R-:W-:-:S03]  /*09e0*/  IADD3 R6, R4, R31, RZ ;  /* 0x0000001f04067210 */ /* 0x004fc60007ffe0ff */
        /* <DEDUP_REMOVED lines=22> */
[----:B------:R-:W-:Y:S01]  /*0b50*/  STL [R1+0x14], R10 ;  /* 0x0000140a01007387 */ /* 0x000fe20000100800 */
[----:B--2---:R-:W-:-:S03]  /*0b60*/  IADD3 R6, R4, R7, RZ ;  /* 0x0000000704067210 */ /* 0x004fc60007ffe0ff */
[----:B------:R-:W-:Y:S04]  /*0b70*/  STL [R1+0x10], R8 ;  /* 0x0000100801007387 */ /* 0x000fe80000100800 */
[----:B------:R-:W-:Y:S04]  /*0b80*/  STL [R1+0xc], R6 ;  /* 0x00000c0601007387 */ /* 0x000fe80000100800 */
[----:B------:R-:W-:Y:S04]  /*0b90*/  STL [R1+0x8], R5 ;  /* 0x0000080501007387 */ /* 0x000fe80000100800 */
[----:B------:R0:W-:Y:S04]  /*0ba0*/  STL [R1+0x4], R3 ;  /* 0x0000040301007387 */ /* 0x0001e80000100800 */
[----:B------:R1:W-:Y:S01]  /*0bb0*/  STL [R1+0x7c], R0 ;  /* 0x00007c0001007387 */ /* 0x0003e20000100800 */
[----:B0-----:R-:W-:-:S11]  /*0bc0*/  HFMA2.MMA R3, -RZ, RZ, 0, 0 ;  /* 0x00000000ff037435 */ /* 0x001fd600000001ff */
.L_x_1058:
[----:B------:R-:W0:Y:S01]  /*0bd0*/  S2R R26, SR_TID.X ;  /* 0x00000000001a7919 */ /* 0x000e220000002100 */
[----:B------:R-:W-:Y:S01]  /*0be0*/  MOV R9, RZ ;  /* 0x000000ff00097202 */ /* 0x000fe20000000f00 */
[----:B------:R-:W-:Y:S01]  /*0bf0*/  ULDC.64 UR8, c[0x0][0x218] ;  /* 0x0000860000087ab9 */ /* 0x000fe20000000a00 */
[----:B------:R-:W-:Y:S01]  /*0c00*/  ULDC.64 UR10, c[0x0][0x228] ;  /* 0x00008a00000a7ab9 */ /* 0x000fe20000000a00 */
[----:B------:R-:W1:Y:S01]  /*0c10*/  S2R R28, SR_CTAID.Y ;  /* 0x00000000001c7919 */ /* 0x000e620000002600 */
[----:B--2---:R-:W2:Y:S01]  /*0c20*/  S2R R29, SR_CTAID.X ;  /* 0x00000000001d7919 */ /* 0x004ea20000002500 */
[----:B0-----:R-:W-:Y:S01]  /*0c30*/  IMAD.WIDE.U32 R4, R26, -0x77777777, RZ ;  /* 0x888888891a047825 */ /* 0x001fe200078e00ff */
[----:B-1----:R-:W-:-:S04]  /*0c40*/  LOP3.LUT R0, R28, 0x1, RZ, 0xc0, !PT ;  /* 0x000000011c007812 */ /* 0x002fc800078ec0ff */
[----:B------:R-:W-:Y:S02]  /*0c50*/  SHF.R.U32.HI R7, RZ, 0x7, R5 ;  /* 0x00000007ff077819 */ /* 0x000fe40000011605 */
[----:B--2---:R-:W-:-:S03]  /*0c60*/  SHF.L.U32 R4, R29, 0x3, RZ ;  /* 0x000000031d047819 */ /* 0x004fc600000006ff */
[----:B------:R-:W-:-:S04]  /*0c70*/  IMAD R8, R7, -0xf0, R26 ;  /* 0xffffff1007087824 */ /* 0x000fc800078e021a */
[----:B------:R-:W-:Y:S01]  /*0c80*/  IMAD R8, R0, 0xf0, R8 ;  /* 0x000000f000087824 */ /* 0x000fe200078e0208 */
[----:B------:R-:W-:-:S04]  /*0c90*/  LOP3.LUT R0, R4, 0x3f8, RZ, 0xc0, !PT ;  /* 0x000003f804007812 */ /* 0x000fc800078ec0ff */
[----:B------:R-:W-:Y:S02]  /*0ca0*/  SHF.L.U32 R8, R8, 0x2, RZ ;  /* 0x0000000208087819 */ /* 0x000fe400000006ff */
[----:B------:R-:W-:Y:S01]  /*0cb0*/  IADD3 R7, R0, R7, RZ ;  /* 0x0000000700077210 */ /* 0x000fe20007ffe0ff */
[----:B------:R-:W-:Y:S02]  /*0cc0*/  IMAD R0, R3, 0x1e0000, RZ ;  /* 0x001e000003007824 */ /* 0x000fe400078e02ff */
[----:B------:R-:W-:-:S04]  /*0cd0*/  IMAD.WIDE.U32 R10, R2, 0x1e0000, R8 ;  /* 0x001e0000020a7825 */ /* 0x000fc800078e0008 */
[----:B------:R-:W-:Y:S01]  /*0ce0*/  IMAD R7, R7, 0x780, RZ ;  /* 0x0000078007077824 */ /* 0x000fe200078e02ff */
[----:B------:R-:W-:-:S04]  /*0cf0*/  IADD3 R0, R11, R0, RZ ;  /* 0x000000000b007210 */ /* 0x000fc80007ffe0ff */
[C---:B------:R-:W-:Y:S02]  /*0d00*/  IADD3 R4, P0, R7.reuse, R10, RZ ;  /* 0x0000000a07047210 */ /* 0x040fe40007f1e0ff */
[----:B------:R-:W-:Y:S02]  /*0d10*/  IADD3 R5, R7, 0xf00, RZ ;  /* 0x00000f0007057810 */ /* 0x000fe40007ffe0ff */
[----:B------:R-:W-:Y:S02]  /*0d20*/  IADD3.X R35, RZ, R0, RZ, P0, !PT ;  /* 0x00000000ff237210 */ /* 0x000fe400007fe4ff */
        /* <DEDUP_REMOVED lines=9> */
[----:B------:R-:W3:Y:S01]  /*0dc0*/  LDG.E.64.CONSTANT R18, desc[UR6][R18.64] ;  /* 0x0000000612127981 */ /* 0x000ee2000c1e9b00 */
[----:B------:R-:W-:Y:S02]  /*0dd0*/  IADD3.X R37, RZ, R0, RZ, P0, !PT ;  /* 0x00000000ff257210 */ /* 0x000fe400007fe4ff */
[----:B------:R-:W-:-:S04]  /*0de0*/  LEA R16, P0, R6, UR8, 0x1 ;  /* 0x0000000806107c11 */ /* 0x000fc8000f8008ff */
[----:B------:R-:W-:Y:S02]  /*0df0*/  LEA.HI.X R17, R6, UR9, R37, 0x1, P0 ;  /* 0x0000000906117c11 */ /* 0x000fe400080f0c25 */
[----:B------:R-:W-:-:S04]  /*0e00*/  IADD3 R7, R7, 0x2d00, RZ ;  /* 0x00002d0007077810 */ /* 0x000fc80007ffe0ff */
[----:B------:R-:W4:Y:S01]  /*0e10*/  LDG.E.64.CONSTANT R16, desc[UR6][R16.64] ;  /* 0x0000000610107981 */ /* 0x000f22000c1e9b00 */
[----:B------:R-:W-:-:S04]  /*0e20*/  IADD3 R7, P0, R7, R10, RZ ;  /* 0x0000000a07077210 */ /* 0x000fc80007f1e0ff */
[----:B------:R-:W-:Y:S02]  /*0e30*/  IADD3.X R12, RZ, R0, RZ, P0, !PT ;  /* 0x00000000ff0c7210 */ /* 0x000fe400007fe4ff */
[C---:B------:R-:W-:Y:S02]  /*0e40*/  LEA R14, P0, R7.reuse, UR8, 0x1 ;  /* 0x00000008070e7c11 */ /* 0x040fe4000f8008ff */
[----:B------:R-:W-:Y:S01]  /*0e50*/  SHF.L.U32 R10, R8, 0x1, RZ ;  /* 0x00000001080a7819 */ /* 0x000fe200000006ff */
[----:B------:R0:W-:Y:S01]  /*0e60*/  STL [R1], R12 ;  /* 0x0000000c01007387 */ /* 0x0001e20000100800 */
[----:B------:R-:W-:Y:S01]  /*0e70*/  LEA.HI.X R15, R7, UR9, R12, 0x1, P0 ;  /* 0x00000009070f7c11 */ /* 0x000fe200080f0c0c */
[----:B------:R-:W-:Y:S01]  /*0e80*/  ULDC.64 UR8, c[0x0][0x220] ;  /* 0x0000880000087ab9 */ /* 0x000fe20000000a00 */
[----:B------:R-:W-:Y:S01]  /*0e90*/  SHF.R.U32.HI R8, RZ, 0x1f, R8 ;  /* 0x0000001fff087819 */ /* 0x000fe20000011608 */
[----:B------:R-:W4:Y:S04]  /*0ea0*/  LDL R27, [R1+0x80] ;  /* 0x00008000011b7983 */ /* 0x000f280000100800 */
[----:B------:R-:W4:Y:S01]  /*0eb0*/  LDG.E.64.CONSTANT R14, desc[UR6][R14.64] ;  /* 0x000000060e0e7981 */ /* 0x000f22000c1e9b00 */
[----:B0-----:R-:W-:-:S02]  /*0ec0*/  IADD3 R12, P0, R10, UR8, RZ ;  /* 0x000000080a0c7c10 */ /* 0x001fc4000ff1e0ff */
[----:B------:R-:W-:Y:S02]  /*0ed0*/  IADD3 R10, P1, R10, UR10, RZ ;  /* 0x0000000a0a0a7c10 */ /* 0x000fe4000ff3e0ff */
[C---:B------:R-:W-:Y:S02]  /*0ee0*/  IADD3.X R13, R8.reuse, UR9, RZ, P0, !PT ;  /* 0x00000009080d7c10 */ /* 0x040fe400087fe4ff */
[----:B------:R-:W-:-:S04]  /*0ef0*/  IADD3.X R11, R8, UR11, RZ, P1, !PT ;  /* 0x0000000b080b7c10 */ /* 0x000fc80008ffe4ff */
[----:B------:R-:W5:Y:S04]  /*0f00*/  LDG.E.64.CONSTANT R12, desc[UR6][R12.64] ;  /* 0x000000060c0c7981 */ /* 0x000f68000c1e9b00 */
[----:B------:R-:W5:Y:S01]  /*0f10*/  LDG.E.64.CONSTANT R10, desc[UR6][R10.64] ;  /* 0x000000060a0a7981 */ /* 0x000f62000c1e9b00 */
[----:B------:R-:W-:Y:S01]  /*0f20*/  ISETP.GT.U32.AND P0, PT, R26, 0xf, PT ;  /* 0x0000000f1a00780c */ /* 0x000fe20003f04070 */
[----:B------:R-:W-:Y:S01]  /*0f30*/  BSSY B0, `(.L_x_1048) ;  /* 0x00000b5000007945 */ /* 0x000fe20003800000 */
[C---:B--2---:R-:W-:Y:S02]  /*0f40*/  PRMT R23, R20.reuse, 0x7632, R23 ;  /* 0x0000763214177816 */ /* 0x044fe40000000017 */
[----:B------:R-:W-:Y:S02]  /*0f50*/  SHF.L.U32 R0, R20, 0x10, RZ ;  /* 0x0000001014007819 */ /* 0x000fe400000006ff */
[----:B------:R-:W-:-:S02]  /*0f60*/  SHF.L.U32 R23, R23, 0x10, RZ ;  /* 0x0000001017177819 */ /* 0x000fc400000006ff */
[C---:B------:R-:W-:Y:S01]  /*0f70*/  SHF.L.U32 R34, R21.reuse, 0x10, RZ ;  /* 0x0000001015227819 */ /* 0x040fe200000006ff */
[----:B------:R-:W-:Y:S01]  /*0f80*/  FADD.FTZ R22, RZ, R0 ;  /* 0x00000000ff167221 */ /* 0x000fe20000010000 */
[----:B------:R-:W-:Y:S01]  /*0f90*/  FFMA.FTZ R9, R0, R0, RZ ;  /* 0x0000000000097223 */ /* 0x000fe200000100ff */
[----:B------:R-:W-:Y:S02]  /*0fa0*/  PRMT R8, R21, 0x7632, R8 ;  /* 0x0000763215087816 */ /* 0x000fe40000000008 */
[----:B------:R-:W-:Y:S01]  /*0fb0*/  FADD.FTZ R22, R22, R23 ;  /* 0x0000001716167221 */ /* 0x000fe20000010000 */
[----:B------:R-:W-:Y:S01]  /*0fc0*/  FFMA.FTZ R23, R23, R23, R9 ;  /* 0x0000001717177223 */ /* 0x000fe20000010009 */
[----:B------:R-:W-:Y:S02]  /*0fd0*/  SHF.L.U32 R8, R8, 0x10, RZ ;  /* 0x0000001008087819 */ /* 0x000fe400000006ff */
[----:B------:R-:W-:Y:S01]  /*0fe0*/  FADD.FTZ R22, R22, R34 ;  /* 0x0000002216167221 */ /* 0x000fe20000010000 */
[----:B------:R-:W-:Y:S01]  /*0ff0*/  FFMA.FTZ R23, R34, R34, R23 ;  /* 0x0000002222177223 */ /* 0x000fe20000010017 */
[----:B---3--:R-:W-:-:S02]  /*1000*/  SHF.L.U32 R33, R18, 0x10, RZ ;  /* 0x0000001012217819 */ /* 0x008fc400000006ff */
        /* <DEDUP_REMOVED lines=13> */
[C---:B----4-:R-:W-:Y:S02]  /*10e0*/  SHF.L.U32 R8, R16.reuse, 0x10, RZ ;  /* 0x0000001010087819 */ /* 0x050fe400000006ff */
[----:B------:R-:W-:Y:S01]  /*10f0*/  PRMT R24, R16, 0x7632, R24 ;  /* 0x0000763210187816 */ /* 0x000fe20000000018 */
[----:B------:R-:W-:Y:S01]  /*1100*/  FADD.FTZ R22, R22, R25 ;  /* 0x0000001916167221 */ /* 0x000fe20000010000 */
[----:B------:R-:W-:Y:S01]  /*1110*/  FFMA.FTZ R25, R25, R25, R9 ;  /* 0x0000001919197223 */ /* 0x000fe20000010009 */
[C---:B------:R-:W-:Y:S02]  /*1120*/  SHF.L.U32 R9, R17.reuse, 0x10, RZ ;  /* 0x0000001011097819 */ /* 0x040fe400000006ff */
        /* <DEDUP_REMOVED lines=9> */
[----:B------:R-:W-:Y:S02]  /*11c0*/  SHF.L.U32 R30, R14, 0x10, RZ ;  /* 0x000000100e1e7819 */ /* 0x000fe400000006ff */
[----:B------:R-:W-:Y:S01]  /*11d0*/  FADD.FTZ R24, R22, R23 ;  /* 0x0000001716187221 */ /* 0x000fe20000010000 */
[----:B------:R-:W-:Y:S01]  /*11e0*/  FFMA.FTZ R22, R23, R23, R25 ;  /* 0x0000001717167223 */ /* 0x000fe20000010019 */
[----:B------:R-:W-:-:S02]  /*11f0*/  PRMT R23, R14, 0x7632, R23 ;  /* 0x000076320e177816 */ /* 0x000fc40000000017 */
[----:B------:R-:W-:Y:S01]  /*1200*/  FADD.FTZ R24, R24, R30 ;  /* 0x0000001e18187221 */ /* 0x000fe20000010000 */
[----:B------:R-:W-:Y:S01]  /*1210*/  FFMA.FTZ R22, R30, R30, R22 ;  /* 0x0000001e1e167223 */ /* 0x000fe20000010016 */
[----:B------:R-:W-:Y:S02]  /*1220*/  SHF.L.U32 R23, R23, 0x10, RZ ;  /* 0x0000001017177819 */ /* 0x000fe400000006ff */
[----:B------:R-:W-:-:S03]  /*1230*/  SHF.L.U32 R31, R15, 0x10, RZ ;  /* 0x000000100f1f7819 */ /* 0x000fc600000006ff */
[----:B------:R-:W-:Y:S01]  /*1240*/  FADD.FTZ R24, R24, R23 ;  /* 0x0000001718187221 */ /* 0x000fe20000010000 */
[--C-:B------:R-:W-:Y:S01]  /*1250*/  FFMA.FTZ R23, R23, R23, R22.reuse ;  /* 0x0000001717177223 */ /* 0x100fe20000010016 */
[----:B------:R-:W-:Y:S02]  /*1260*/  PRMT R22, R15, 0x7632, R22 ;  /* 0x000076320f167816 */ /* 0x000fe40000000016 */
[----:B------:R-:W-:Y:S01]  /*1270*/  FADD.FTZ R24, R24, R31 ;  /* 0x0000001f18187221 */ /* 0x000fe20000010000 */
[----:B------:R-:W-:Y:S01]  /*1280*/  FFMA.FTZ R23, R31, R31, R23 ;  /* 0x0000001f1f177223 */ /* 0x000fe20000010017 */
[----:B------:R-:W-:-:S05]  /*1290*/  SHF.L.U32 R22, R22, 0x10, RZ ;  /* 0x0000001016167819 */ /* 0x000fca00000006ff */
[----:B------:R-:W-:Y:S01]  /*12a0*/  FFMA.FTZ R23, R22, R22, R23 ;  /* 0x0000001616177223 */ /* 0x000fe20000010017 */
[----:B------:R-:W-:-:S05]  /*12b0*/  FADD.FTZ R22, R24, R22 ;  /* 0x0000001618167221 */ /* 0x000fca0000010000 */
[----:B------:R0:W-:Y:S02]  /*12c0*/  STS.64 [R27], R22 ;  /* 0x000000161b007388 */ /* 0x0001e40000000a00 */
[----:B0-----:R-:W-:Y:S01]  /*12d0*/  CS2R R22, SRZ ;  /* 0x0000000000167805 */ /* 0x001fe2000001ff00 */
[----:B------:R-:W-:Y:S06]  /*12e0*/  BAR.SYNC.DEFER_BLOCKING 0x0 ;  /* 0x0000000000007b1d */ /* 0x000fec0000010000 */
[----:B------:R-:W-:Y:S05]  /*12f0*/  @P0 BRA `(.L_x_1049) ;  /* 0x0000000400e00947 */ /* 0x000fea0003800000 */
[----:B------:R-:W2:Y:S04]  /*1300*/  LDL R24, [R1+0x78] ;  /* 0x0000780001187983 */ /* 0x000ea80000100800 */
[----:B------:R-:W3:Y:S04]  /*1310*/  LDL R25, [R1+0x74] ;  /* 0x0000740001197983 */ /* 0x000ee80000100800 */
[----:B------:R-:W4:Y:S04]  /*1320*/  LDL R27, [R1+0x64] ;  /* 0x00006400011b7983 */ /* 0x000f280000100800 */
[----:B--2---:R-:W0:Y:S04]  /*1330*/  LDS.64 R22, [R24] ;  /* 0x0000000018167984 */ /* 0x004e280000000a00 */
[----:B---3--:R-:W1:Y:S01]  /*1340*/  LDS.64 R24, [R25] ;  /* 0x0000000019187984 */ /* 0x008e620000000a00 */
[----:B0-----:R-:W-:Y:S01]  /*1350*/  FADD.FTZ R22, RZ, R22 ;  /* 0x00000016ff167221 */ /* 0x001fe20000010000 */
[----:B------:R-:W-:-:S03]  /*1360*/  FADD.FTZ R23, RZ, R23 ;  /* 0x00000017ff177221 */ /* 0x000fc60000010000 */
[----:B-1----:R-:W-:Y:S02]  /*1370*/  FADD.FTZ R24, R22, R24 ;  /* 0x0000001816187221 */ /* 0x002fe40000010000 */
[----:B------:R-:W2:Y:S01]  /*1380*/  LDL R22, [R1+0x70] ;  /* 0x0000700001167983 */ /* 0x000ea20000100800 */
[----:B------:R-:W-:-:S03]  /*1390*/  FADD.FTZ R25, R23, R25 ;  /* 0x0000001917197221 */ /* 0x000fc60000010000 */
[----:B--2---:R-:W0:Y:S02]  /*13a0*/  LDS.64 R22, [R22] ;  /* 0x0000000016167984 */ /* 0x004e240000000a00 */
[----:B0-----:R-:W-:Y:S02]  /*13b0*/  FADD.FTZ R24, R24, R22 ;  /* 0x0000001618187221 */ /* 0x001fe40000010000 */
        /* <DEDUP_REMOVED lines=9> */
[----:B----4-:R0:W1:Y:S04]  /*1450*/  LDS.64 R22, [R27] ;  /* 0x000000001b167984 */ /* 0x0100680000000a00 */
[----:B0-----:R-:W2:Y:S01]  /*1460*/  LDL R27, [R1+0x4c] ;  /* 0x00004c00011b7983 */ /* 0x001ea20000100800 */
[----:B-1----:R-:W-:-:S03]  /*1470*/  FADD.FTZ R24, R24, R22 ;  /* 0x0000001618187221 */ /* 0x002fc60000010000 */
[----:B------:R-:W3:Y:S01]  /*1480*/  LDL R22, [R1+0x60] ;  /* 0x0000600001167983 */ /* 0x000ee20000100800 */
[----:B------:R-:W-:-:S03]  /*1490*/  FADD.FTZ R25, R25, R23 ;  /* 0x0000001719197221 */ /* 0x000fc60000010000 */
[----:B---3--:R-:W0:Y:S02]  /*14a0*/  LDS.64 R22, [R22] ;  /* 0x0000000016167984 */ /* 0x008e240000000a00 */
[----:B0-----:R-:W-:Y:S02]  /*14b0*/  FADD.FTZ R24, R24, R22 ;  /* 0x0000001618187221 */ /* 0x001fe40000010000 */
        /* <DEDUP_REMOVED lines=15> */
[----:B0-----:R-:W-:Y:S01]  /*15b0*/  FADD.FTZ R24, R24, R22 ;  /* 0x0000001618187221 */ /* 0x001fe20000010000 */
[----:B------:R-:W-:Y:S02]  /*15c0*/  FADD.FTZ R25, R25, R23 ;  /* 0x0000001719197221 */ /* 0x000fe40000010000 */
[----:B--2---:R0:W1:Y:S04]  /*15d0*/  LDS.64 R22, [R27] ;  /* 0x000000001b167984 */ /* 0x0040680000000a00 */
        /* <DEDUP_REMOVED lines=71> */
[----:B--2---:R-:W0:Y:S02]  /*1a50*/  LDS.64 R22, [R27] ;  /* 0x000000001b167984 */ /* 0x004e240000000a00 */
[----:B0-----:R-:W-:Y:S01]  /*1a60*/  FADD.FTZ R22, R24, R22 ;  /* 0x0000001618167221 */ /* 0x001fe20000010000 */
[----:B------:R-:W-:-:S07]  /*1a70*/  FADD.FTZ R23, R25, R23 ;  /* 0x0000001719177221 */ /* 0x000fce0000010000 */
.L_x_1049:
[----:B------:R-:W-:Y:S05]  /*1a80*/  BSYNC B0 ;  /* 0x0000000000007941 */ /* 0x000fea0003800000 */
.L_x_1048:
[----:B------:R-:W0:Y:S01]  /*1a90*/  SHFL.BFLY PT, R25, R22, 0x1, 0x1f ;  /* 0x0c201f0016197f89 */ /* 0x000e2200000e0000 */
[C---:B------:R-:W-:Y:S01]  /*1aa0*/  LOP3.LUT P1, RZ, R26.reuse, 0xfffffff1, RZ, 0xc0, !PT ;  /* 0xfffffff11aff7812 */ /* 0x040fe2000782c0ff */
[----:B------:R-:W-:Y:S01]  /*1ab0*/  BSSY B0, `(.L_x_1050) ;  /* 0x0000011000007945 */ /* 0x000fe20003800000 */
[C---:B------:R-:W-:Y:S01]  /*1ac0*/  ISETP.NE.AND P2, PT, R26.reuse, RZ, PT ;  /* 0x000000ff1a00720c */ /* 0x040fe20003f45270 */
[----:B------:R-:W1:Y:S01]  /*1ad0*/  SHFL.BFLY PT, R24, R23, 0x1, 0x1f ;  /* 0x0c201f0017187f89 */ /* 0x000e6200000e0000 */
[----:B------:R-:W-:Y:S01]  /*1ae0*/  ISETP.GT.U32.AND P0, PT, R26, 0xff, PT ;  /* 0x000000ff1a00780c */ /* 0x000fe20003f04070 */
[----:B0-----:R-:W-:Y:S01]  /*1af0*/  FADD.FTZ R22, R25, R22 ;  /* 0x0000001619167221 */ /* 0x001fe20000010000 */
[----:B-1----:R-:W-:-:S07]  /*1b00*/  FADD.FTZ R23, R24, R23 ;  /* 0x0000001718177221 */ /* 0x002fce0000010000 */
[----:B------:R-:W-:Y:S05]  /*1b10*/  @P1 BRA `(.L_x_1051) ;  /* 0x0000000000281947 */ /* 0x000fea0003800000 */
[----:B------:R-:W0:Y:S01]  /*1b20*/  LDC R24, c[0x0][0x10] ;  /* 0x00000400ff187b82 */ /* 0x000e220000000800 */
[----:B------:R-:W-:-:S04]  /*1b30*/  SHF.R.U32.HI R25, RZ, 0x1, R26 ;  /* 0x00000001ff197819 */ /* 0x000fc8000001161a */
[----:B------:R-:W-:-:S03]  /*1b40*/  SHF.L.U32 R25, R25, 0x7, RZ ;  /* 0x0000000719197819 */ /* 0x000fc600000006ff */
[----:B------:R-:W1:Y:S01]  /*1b50*/  LDC.64 R26, c[0x0][0x248] ;  /* 0x00009200ff1a7b82 */ /* 0x000e620000000a00 */
[----:B------:R-:W-:Y:S01]  /*1b60*/  LOP3.LUT R25, R25, 0xffffff80, R29, 0xe2, !PT ;  /* 0xffffff8019197812 */ /* 0x000fe200078ee21d */
[----:B0-----:R-:W-:-:S05]  /*1b70*/  IMAD R24, R24, UR4, R28 ;  /* 0x0000000418187c24 */ /* 0x001fca000f8e021c */
[----:B------:R-:W-:-:S04]  /*1b80*/  LEA R24, R24, R25, 0xa ;  /* 0x0000001918187211 */ /* 0x000fc800078e50ff */
[----:B------:R-:W-:-:S05]  /*1b90*/  SHF.L.U32 R24, R24, 0x1, RZ ;  /* 0x0000000118187819 */ /* 0x000fca00000006ff */
[----:B-1----:R-:W-:-:S05]  /*1ba0*/  IMAD.WIDE.U32 R24, R24, 0x4, R26 ;  /* 0x0000000418187825 */ /* 0x002fca00078e001a */
[----:B------:R0:W-:Y:S02]  /*1bb0*/  STG.E.64 desc[UR6][R24.64], R22 ;  /* 0x0000001618007986 */ /* 0x0001e4000c101b06 */
.L_x_1051:
[----:B------:R-:W-:Y:S05]  /*1bc0*/  BSYNC B0 ;  /* 0x0000000000007941 */ /* 0x000fea0003800000 */
.L_x_1050:
        /* <DEDUP_REMOVED lines=11> */
.L_x_1053:
[----:B------:R-:W2:Y:S04]  /*1c80*/  LD.E.STRONG.GPU R25, desc[UR6][R22.64] ;  /* 0x0000000616197980 */ /* 0x000ea8000c10f900 */
[----:B--2---:R-:W-:Y:S01]  /*1c90*/  CCTL.IVALL ;  /* 0x00000000ff00798f */ /* 0x004fe20002000000 */
[----:B------:R-:W-:Y:S05]  /*1ca0*/  YIELD ;  /* 0x0000000000007946 */ /* 0x000fea0003800000 */
[----:B-----5:R-:W-:-:S04]  /*1cb0*/  LOP3.LUT R25, R25, R24, RZ, 0x3c, !PT ;  /* 0x0000001819197212 */ /* 0x020fc800078e3cff */
[----:B------:R-:W-:-:S13]  /*1cc0*/  ISETP.GT.AND P1, PT, R25, -0x1, PT ;  /* 0xffffffff1900780c */ /* 0x000fda0003f24270 */
[----:B------:R-:W-:Y:S05]  /*1cd0*/  @P1 BRA `(.L_x_1053) ;  /* 0xfffffffc00e81947 */ /* 0x000fea000383ffff */
.L_x_1052:
[----:B------:R-:W-:Y:S05]  /*1ce0*/  WARPSYNC.ALL ;  /* 0x0000000000007948 */ /* 0x000fea0003800000 */
[----:B------:R-:W-:Y:S01]  /*1cf0*/  BAR.SYNC.DEFER_BLOCKING 0x0 ;  /* 0x0000000000007b1d */ /* 0x000fe20000010000 */
[----:B0-----:R-:W-:Y:S01]  /*1d00*/  HFMA2.MMA R23, -RZ, RZ, 0, 0 ;  /* 0x00000000ff177435 */ /* 0x001fe200000001ff */
[----:B------:R-:W-:-:S04]  /*1d10*/  MOV R24, RZ ;  /* 0x000000ff00187202 */ /* 0x000fc80000000f00 */
[----:B------:R-:W-:Y:S04]  /*1d20*/  BSSY B0, `(.L_x_1054) ;  /* 0x0000022000007945 */ /* 0x000fe80003800000 */
[----:B------:R-:W-:Y:S05]  /*1d30*/  @P0 BRA `(.L_x_1055) ;  /* 0x0000000000800947 */ /* 0x000fea0003800000 */
[----:B------:R-:W0:Y:S01]  /*1d40*/  S2R R25, SR_TID.X ;  /* 0x0000000000197919 */ /* 0x000e220000002100 */
[----:B------:R-:W1:Y:S01]  /*1d50*/  LDC R22, c[0x0][0x10] ;  /* 0x00000400ff167b82 */ /* 0x000e620000000800 */
[----:B------:R-:W1:Y:S01]  /*1d60*/  S2R R26, SR_CTAID.Y ;  /* 0x00000000001a7919 */ /* 0x000e620000002600 */
[----:B------:R2:W-:Y:S06]  /*1d70*/  STL.64 [R1+0x88], R2 ;  /* 0x0000880201007387 */ /* 0x0005ec0000100a00 */
[----:B--2---:R-:W2:Y:S01]  /*1d80*/  LDC.64 R2, c[0x0][0x248] ;  /* 0x00009200ff027b82 */ /* 0x004ea20000000a00 */
[----:B0-----:R-:W-:Y:S01]  /*1d90*/  SHF.L.U32 R23, R25, 0x2, RZ ;  /* 0x0000000219177819 */ /* 0x001fe200000006ff */
[----:B-1----:R-:W-:-:S03]  /*1da0*/  IMAD R22, R22, UR4, R26 ;  /* 0x0000000416167c24 */ /* 0x002fc6000f8e021a */
[----:B------:R-:W-:-:S04]  /*1db0*/  LOP3.LUT R23, R23, 0x7fffff80, RZ, 0xc0, !PT ;  /* 0x7fffff8017177812 */ /* 0x000fc800078ec0ff */
[----:B------:R-:W-:Y:S02]  /*1dc0*/  LEA R22, R22, R23, 0xa ;  /* 0x0000001716167211 */ /* 0x000fe400078e50ff */
[----:B------:R-:W-:-:S04]  /*1dd0*/  LOP3.LUT R23, R25, 0x1f, RZ, 0xc0, !PT ;  /* 0x0000001f19177812 */ /* 0x000fc800078ec0ff */
[----:B------:R-:W-:-:S04]  /*1de0*/  IADD3 R22, R22, R23, RZ ;  /* 0x0000001716167210 */ /* 0x000fc80007ffe0ff */
[----:B------:R-:W-:-:S04]  /*1df0*/  SHF.L.U32 R26, R22, 0x1, RZ ;  /* 0x00000001161a7819 */ /* 0x000fc800000006ff */
[C---:B------:R-:W-:Y:S01]  /*1e00*/  IADD3 R24, R26.reuse, 0x40, RZ ;  /* 0x000000401a187810 */ /* 0x040fe20007ffe0ff */
[C---:B--2---:R-:W-:Y:S01]  /*1e10*/  IMAD.WIDE.U32 R22, R26.reuse, 0x4, R2 ;  /* 0x000000041a167825 */ /* 0x044fe200078e0002 */
        /* <DEDUP_REMOVED lines=18> */
.L_x_1055:
[----:B------:R-:W-:Y:S05]  /*1f40*/  BSYNC B0 ;  /* 0x0000000000007941 */ /* 0x000fea0003800000 */
.L_x_1054:
[----:B------:R-:W0:Y:S01]  /*1f50*/  SHFL.BFLY PT, R25, R24, 0x10, 0x1f ;  /* 0x0e001f0018197f89 */ /* 0x000e2200000e0000 */
[----:B------:R-:W-:-:S03]  /*1f60*/  ULDC.64 UR8, c[0x0][0x240] ;  /* 0x0000900000087ab9 */ /* 0x000fc60000000a00 */
[----:B------:R-:W1:Y:S04]  /*1f70*/  SHFL.BFLY PT, R22, R23, 0x10, 0x1f ;  /* 0x0e001f0017167f89 */ /* 0x000e6800000e0000 */
[----:B-----5:R2:W-:Y:S04]  /*1f80*/  STL [R1+0x88], R2 ;  /* 0x0000880201007387 */ /* 0x0205e80000100800 */
[----:B------:R3:W-:Y:S01]  /*1f90*/  STL [R1+0x84], R0 ;  /* 0x0000840001007387 */ /* 0x0007e20000100800 */
[----:B--2---:R-:W2:Y:S01]  /*1fa0*/  S2R R2, SR_CTAID.X ;  /* 0x0000000000027919 */ /* 0x004ea20000002500 */
[----:B---3--:R-:W3:Y:S01]  /*1fb0*/  S2R R0, SR_TID.X ;  /* 0x0000000000007919 */ /* 0x008ee20000002100 */
[----:B0-----:R-:W-:Y:S01]  /*1fc0*/  FADD.FTZ R24, R25, R24 ;  /* 0x0000001819187221 */ /* 0x001fe20000010000 */
[----:B-1----:R-:W-:-:S04]  /*1fd0*/  FADD.FTZ R22, R22, R23 ;  /* 0x0000001716167221 */ /* 0x002fc80000010000 */
[----:B------:R-:W0:Y:S04]  /*1fe0*/  SHFL.BFLY PT, R25, R24, 0x8, 0x1f ;  /* 0x0d001f0018197f89 */ /* 0x000e2800000e0000 */
[----:B------:R-:W1:Y:S01]  /*1ff0*/  SHFL.BFLY PT, R23, R22, 0x8, 0x1f ;  /* 0x0d001f0016177f89 */ /* 0x000e6200000e0000 */
[----:B0-----:R-:W-:Y:S01]  /*2000*/  FADD.FTZ R24, R24, R25 ;  /* 0x0000001918187221 */ /* 0x001fe20000010000 */
[----:B---3--:R-:W-:Y:S01]  /*2010*/  LOP3.LUT P0, RZ, R0, 0xffffff1f, RZ, 0xc0, !PT ;  /* 0xffffff1f00ff7812 */ /* 0x008fe2000780c0ff */
        /* <DEDUP_REMOVED lines=11> */
[----:B0-----:R-:W-:-:S04]  /*20d0*/  FADD.FTZ R22, R24, R22 ;  /* 0x0000001618167221 */ /* 0x001fc80000010000 */
[----:B------:R-:W-:Y:S01]  /*20e0*/  @!P0 FMUL.FTZ R22, R22, 8.1380212577641941607e-06 ;  /* 0x3708888916168820 */ /* 0x000fe20000410000 */
[----:B-1----:R-:W-:-:S03]  /*20f0*/  FADD.FTZ R23, R23, R25 ;  /* 0x0000001917177221 */ /* 0x002fc60000010000 */
[----:B------:R-:W-:-:S04]  /*2100*/  @!P0 FMUL.FTZ R24, R22, R22 ;  /* 0x0000001616188220 */ /* 0x000fc80000410000 */
[----:B------:R-:W-:Y:S01]  /*2110*/  @!P0 FFMA.FTZ R23, R23, 8.1380212577641941607e-06, -R24 ;  /* 0x3708888917178823 */ /* 0x000fe20000010818 */
[----:B------:R-:W-:-:S04]  /*2120*/  @!P0 SHF.R.U32.HI R24, RZ, 0x2, R0 ;  /* 0x00000002ff188819 */ /* 0x000fc80000011600 */
[----:B------:R-:W-:Y:S02]  /*2130*/  @!P0 LOP3.LUT R24, R24, 0x3ffffff8, RZ, 0xc0, !PT ;  /* 0x3ffffff818188812 */ /* 0x000fe400078ec0ff */
[----:B------:R-:W-:-:S05]  /*2140*/  @!P0 FMNMX.FTZ R23, RZ, R23, !PT ;  /* 0x00000017ff178209 */ /* 0x000fca0007810000 */
[----:B------:R0:W-:Y:S01]  /*2150*/  @!P0 STS.64 [R24+UR5], R22 ;  /* 0x0000001618008988 */ /* 0x0001e20008000a05 */
[----:B--2---:R-:W-:-:S03]  /*2160*/  LOP3.LUT P0, RZ, R2, 0x7f, RZ, 0xc0, !PT ;  /* 0x0000007f02ff7812 */ /* 0x004fc6000780c0ff */
[----:B------:R1:W5:Y:S01]  /*2170*/  LDL.LU R2, [R1+0x88] ;  /* 0x0000880001027983 */ /* 0x0003620000300800 */
[----:B------:R-:W-:Y:S02]  /*2180*/  ISETP.GT.U32.OR P0, PT, R0, 0x7, P0 ;  /* 0x000000070000780c */ /* 0x000fe40000704470 */
[----:B------:R-:W-:Y:S01]  /*2190*/  ISETP.EQ.U32.AND P1, PT, RZ, UR8, PT ;  /* 0x00000008ff007c0c */ /* 0x000fe2000bf22070 */
[----:B------:R1:W5:Y:S01]  /*21a0*/  LDL.LU R0, [R1+0x84] ;  /* 0x0000840001007983 */ /* 0x0003620000300800 */
[----:B------:R-:W-:Y:S01]  /*21b0*/  BSSY B0, `(.L_x_1056) ;  /* 0x000001d000007945 */ /* 0x000fe20003800000 */
[----:B------:R-:W-:Y:S02]  /*21c0*/  PRMT R25, R21, 0x7632, R25 ;  /* 0x0000763215197816 */ /* 0x000fe40000000019 */
[----:B------:R-:W-:Y:S02]  /*21d0*/  ISETP.EQ.OR.EX P0, PT, RZ, UR9, P0, P1 ;  /* 0x00000009ff007c0c */ /* 0x000fe40008702710 */
[----:B0-----:R-:W-:-:S02]  /*21e0*/  PRMT R24, R20, 0x7632, R24 ;  /* 0x0000763214187816 */ /* 0x001fc40000000018 */
        /* <DEDUP_REMOVED lines=9> */
[----:B------:R-:W-:Y:S01]  /*2280*/  PRMT R29, R11, 0x7632, R29 ;  /* 0x000076320b1d7816 */ /* 0x000fe2000000001d */
[----:B------:R-:W-:Y:S06]  /*2290*/  BAR.SYNC.DEFER_BLOCKING 0x0 ;  /* 0x0000000000007b1d */ /* 0x000fec0000010000 */
[----:B-1----:R-:W-:Y:S05]  /*22a0*/  @P0 BRA `(.L_x_1057) ;  /* 0x0000000000340947 */ /* 0x002fea0003800000 */
[----:B------:R-:W0:Y:S01]  /*22b0*/  S2R R16, SR_CTAID.Y ;  /* 0x0000000000107919 */ /* 0x000e220000002600 */
[----:B------:R-:W1:Y:S01]  /*22c0*/  S2R R17, SR_TID.X ;  /* 0x0000000000117919 */ /* 0x000e620000002100 */
[----:B0-----:R-:W-:-:S04]  /*22d0*/  SHF.L.U32 R16, R16, 0x3, RZ ;  /* 0x0000000310107819 */ /* 0x001fc800000006ff */
[----:B------:R-:W-:-:S04]  /*22e0*/  LOP3.LUT R16, R16, 0x8, RZ, 0xc0, !PT ;  /* 0x0000000810107812 */ /* 0x000fc800078ec0ff */
[----:B-1----:R-:W-:-:S04]  /*22f0*/  IADD3 R15, R16, R17, RZ ;  /* 0x00000011100f7210 */ /* 0x002fc80007ffe0ff */
[----:B------:R-:W-:Y:S02]  /*2300*/  SHF.R.S32.HI R16, RZ, 0x1f, R15 ;  /* 0x0000001fff107819 */ /* 0x000fe4000001140f */
[----:B-----5:R-:W-:-:S04]  /*2310*/  LEA R15, P0, R2, R15, 0x4 ;  /* 0x0000000f020f7211 */ /* 0x020fc800078020ff */
[----:B------:R-:W-:Y:S02]  /*2320*/  LEA.HI.X R16, R2, R16, R3, 0x4, P0 ;  /* 0x0000001002107211 */ /* 0x000fe400000f2403 */
[----:B------:R-:W-:-:S04]  /*2330*/  LEA R14, P0, R15, UR8, 0x3 ;  /* 0x000000080f0e7c11 */ /* 0x000fc8000f8018ff */
[----:B------:R-:W-:Y:S02]  /*2340*/  LEA.HI.X R15, R15, UR9, R16, 0x3, P0 ;  /* 0x000000090f0f7c11 */ /* 0x000fe400080f1c10 */
[----:B------:R-:W-:-:S06]  /*2350*/  LEA R16, R17, UR5, 0x3 ;  /* 0x0000000511107c11 */ /* 0x000fcc000f8e18ff */
[----:B------:R-:W0:Y:S04]  /*2360*/  LDS.64 R16, [R16] ;  /* 0x0000000010107984 */ /* 0x000e280000000a00 */
[----:B0-----:R0:W-:Y:S02]  /*2370*/  STG.E.64 desc[UR6][R14.64], R16 ;  /* 0x000000100e007986 */ /* 0x0011e4000c101b06 */
.L_x_1057:
[----:B------:R-:W-:Y:S05]  /*2380*/  BSYNC B0 ;  /* 0x0000000000007941 */ /* 0x000fea0003800000 */
.L_x_1056:
[----:B0-----:R-:W2:Y:S01]  /*2390*/  LDL R14, [R1+0x7c] ;  /* 0x00007c00010e7983 */ /* 0x001ea20000100800 */
[----:B------:R-:W-:Y:S01]  /*23a0*/  ULDC UR8, c[0x0][0x230] ;  /* 0x00008c0000087ab9 */ /* 0x000fe20000000800 */
[----:B------:R-:W-:Y:S02]  /*23b0*/  SHF.L.U32 R12, R12, 0x10, RZ ;  /* 0x000000100c0c7819 */ /* 0x000fe400000006ff */
[----:B------:R-:W-:Y:S02]  /*23c0*/  SHF.L.U32 R17, R24, 0x10, RZ ;  /* 0x0000001018117819 */ /* 0x000fe400000006ff */
[----:B------:R-:W-:Y:S02]  /*23d0*/  SHF.L.U32 R26, R26, 0x10, RZ ;  /* 0x000000101a1a7819 */ /* 0x000fe400000006ff */
[----:B------:R-:W-:Y:S02]  /*23e0*/  SHF.L.U32 R28, R28, 0x10, RZ ;  /* 0x000000101c1c7819 */ /* 0x000fe400000006ff */
[----:B------:R-:W-:-:S02]  /*23f0*/  SHF.L.U32 R13, R13, 0x10, RZ ;  /* 0x000000100d0d7819 */ /* 0x000fc400000006ff */
[----:B------:R-:W-:Y:S02]  /*2400*/  SHF.L.U32 R24, R25, 0x10, RZ ;  /* 0x0000001019187819 */ /* 0x000fe400000006ff */
[----:B------:R-:W-:Y:S02]  /*2410*/  SHF.L.U32 R27, R27, 0x10, RZ ;  /* 0x000000101b1b7819 */ /* 0x000fe400000006ff */
[----:B------:R-:W-:Y:S01]  /*2420*/  SHF.L.U32 R29, R29, 0x10, RZ ;  /* 0x000000101d1d7819 */ /* 0x000fe200000006ff */
[----:B--2---:R-:W0:Y:S02]  /*2430*/  LDS.64 R14, [R14] ;  /* 0x000000000e0e7984 */ /* 0x004e240000000a00 */
[----:B0-----:R-:W-:Y:S01]  /*2440*/  FADD.FTZ R15, R15, UR8 ;  /* 0x000000080f0f7e21 */ /* 0x001fe20008010000 */
[--C-:B-----5:R-:W-:Y:S01]  /*2450*/  FADD.FTZ R16, R0, -R14.reuse ;  /* 0x8000000e00107221 */ /* 0x120fe20000010000 */
[----:B------:R-:W-:Y:S01]  /*2460*/  SHF.L.U32 R0, R10, 0x10, RZ ;  /* 0x000000100a007819 */ /* 0x000fe200000006ff */
[----:B------:R-:W-:Y:S01]  /*2470*/  FADD.FTZ R17, -R14, R17 ;  /* 0x000000110e117221 */ /* 0x000fe20000010100 */
[----:B------:R-:W-:Y:S01]  /*2480*/  FADD.FTZ R34, R34, -R14 ;  /* 0x8000000e22227221 */ /* 0x000fe20000010000 */
[----:B------:R-:W-:Y:S01]  /*2490*/  FADD.FTZ R24, -R14, R24 ;  /* 0x000000180e187221 */ /* 0x000fe20000010100 */
[----:B------:R-:W0:Y:S01]  /*24a0*/  MUFU.RSQ R15, R15 ;  /* 0x0000000f000f7308 */ /* 0x000e220000001400 */
[----:B------:R-:W-:Y:S01]  /*24b0*/  ULDC.64 UR8, c[0x0][0x210] ;  /* 0x0000840000087ab9 */ /* 0x000fe20000000a00 */
[----:B0-----:R-:W-:Y:S01]  /*24c0*/  FMUL.FTZ R16, R16, R15 ;  /* 0x0000000f10107220 */ /* 0x001fe20000410000 */
[----:B------:R-:W-:-:S03]  /*24d0*/  FMUL.FTZ R17, R15, R17 ;  /* 0x000000110f117220 */ /* 0x000fc60000410000 */
[----:B------:R-:W-:Y:S01]  /*24e0*/  FFMA.FTZ R16, R16, R12, R0 ;  /* 0x0000000c10107223 */ /* 0x000fe20000010000 */
[----:B------:R-:W-:-:S03]  /*24f0*/  FFMA.FTZ R17, R17, R26, R28 ;  /* 0x0000001a11117223 */ /* 0x000fc6000001001c */
[----:B------:R-:W-:-:S06]  /*2500*/  FMUL.FTZ R10, R16, -1.4426950216293334961 ;  /* 0xbfb8aa3b100a7820 */ /* 0x000fcc0000410000 */
[----:B------:R-:W0:Y:S02]  /*2510*/  MUFU.EX2 R10, R10 ;  /* 0x0000000a000a7308 */ /* 0x000e240000000800 */
[----:B0-----:R-:W-:-:S06]  /*2520*/  FADD.FTZ R10, R10, 1 ;  /* 0x3f8000000a0a7421 */ /* 0x001fcc0000010000 */
[----:B------:R-:W0:Y:S02]  /*2530*/  MUFU.RCP R10, R10 ;  /* 0x0000000a000a7308 */ /* 0x000e240000001000 */
[----:B0-----:R-:W-:Y:S01]  /*2540*/  FMUL.FTZ R10, R16, R10 ;  /* 0x0000000a100a7220 */ /* 0x001fe20000410000 */
[----:B------:R-:W-:-:S06]  /*2550*/  FMUL.FTZ R16, R17, -1.4426950216293334961 ;  /* 0xbfb8aa3b11107820 */ /* 0x000fcc0000410000 */
[----:B------:R-:W0:Y:S02]  /*2560*/  MUFU.EX2 R16, R16 ;  /* 0x0000001000107308 */ /* 0x000e240000000800 */
[----:B0-----:R-:W-:-:S06]  /*2570*/  FADD.FTZ R16, R16, 1 ;  /* 0x3f80000010107421 */ /* 0x001fcc0000010000 */
[----:B------:R-:W0:Y:S02]  /*2580*/  MUFU.RCP R16, R16 ;  /* 0x0000001000107308 */ /* 0x000e240000001000 */
[----:B0-----:R-:W-:Y:S01]  /*2590*/  FMUL.FTZ R17, R17, R16 ;  /* 0x0000001011117220 */ /* 0x001fe20000410000 */
[----:B------:R-:W-:Y:S01]  /*25a0*/  SHF.L.U32 R16, R11, 0x10, RZ ;  /* 0x000000100b107819 */ /* 0x000fe200000006ff */
[C---:B------:R-:W-:Y:S01]  /*25b0*/  FMUL.FTZ R11, R15.reuse, R34 ;  /* 0x000000220f0b7220 */ /* 0x040fe20000410000 */
[----:B------:R-:W-:Y:S01]  /*25c0*/  FMUL.FTZ R24, R15, R24 ;  /* 0x000000180f187220 */ /* 0x000fe20000410000 */
[----:B------:R-:W-:Y:S01]  /*25d0*/  SHF.L.U32 R18, R18, 0x10, RZ ;  /* 0x0000001012127819 */ /* 0x000fe200000006ff */
[----:B------:R-:W2:Y:S01]  /*25e0*/  LDL.LU R34, [R1] ;  /* 0x0000000001227983 */ /* 0x000ea20000300800 */
[----:B------:R-:W-:Y:S01]  /*25f0*/  FFMA.FTZ R11, R11, R13, R16 ;  /* 0x0000000d0b0b7223 */ /* 0x000fe20000010010 */
[----:B------:R-:W-:Y:S01]  /*2600*/  F2FP.BF16.F32.PACK_AB R17, R17, R10 ;  /* 0x0000000a1111723e */ /* 0x000fe200000010ff */
[----:B------:R-:W-:Y:S01]  /*2610*/  FFMA.FTZ R24, R24, R27, R29 ;  /* 0x0000001b18187223 */ /* 0x000fe2000001001d */
[----:B------:R-:W-:Y:S01]  /*2620*/  FADD.FTZ R18, -R14, R18 ;  /* 0x000000120e127221 */ /* 0x000fe20000010100 */
[----:B------:R-:W-:Y:S01]  /*2630*/  FMUL.FTZ R10, R11, -1.4426950216293334961 ;  /* 0xbfb8aa3b0b0a7820 */ /* 0x000fe20000410000 */
[C---:B------:R-:W-:Y:S01]  /*2640*/  PRMT R25, R17.reuse, 0x7610, R25 ;  /* 0x0000761011197816 */ /* 0x040fe20000000019 */
[----:B------:R-:W-:Y:S01]  /*2650*/  FADD.FTZ R32, R32, -R14 ;  /* 0x8000000e20207221 */ /* 0x000fe20000010000 */
[----:B------:R-:W-:Y:S01]  /*2660*/  PRMT R17, R17, 0x7632, R17 ;  /* 0x0000763211117816 */ /* 0x000fe20000000011 */
[----:B------:R-:W-:Y:S01]  /*2670*/  FMUL.FTZ R18, R15, R18 ;  /* 0x000000120f127220 */ /* 0x000fe20000410000 */
[----:B------:R-:W-:Y:S01]  /*2680*/  SHF.L.U32 R19, R19, 0x10, RZ ;  /* 0x0000001013137819 */ /* 0x000fe200000006ff */
[----:B------:R-:W0:Y:S01]  /*2690*/  MUFU.EX2 R10, R10 ;  /* 0x0000000a000a7308 */ /* 0x000e220000000800 */
[----:B------:R-:W-:Y:S01]  /*26a0*/  SHF.L.U32 R20, R20, 0x10, RZ ;  /* 0x0000001014147819 */ /* 0x000fe200000006ff */
[----:B------:R-:W-:Y:S01]  /*26b0*/  FFMA.FTZ R18, R26, R18, R28 ;  /* 0x000000121a127223 */ /* 0x000fe2000001001c */
[--C-:B------:R-:W-:Y:S01]  /*26c0*/  FADD.FTZ R9, R9, -R14.reuse ;  /* 0x8000000e09097221 */ /* 0x100fe20000010000 */
[----:B------:R-:W-:Y:S01]  /*26d0*/  FADD.FTZ R19, -R14, R19 ;  /* 0x000000130e137221 */ /* 0x000fe20000010100 */
[----:B------:R-:W-:Y:S01]  /*26e0*/  FADD.FTZ R30, R30, -R14 ;  /* 0x8000000e1e1e7221 */ /* 0x000fe20000010000 */
[----:B------:R-:W-:Y:S01]  /*26f0*/  FADD.FTZ R20, -R14, R20 ;  /* 0x000000140e147221 */ /* 0x000fe20000010100 */
[C---:B------:R-:W-:Y:S01]  /*2700*/  FMUL.FTZ R9, R15.reuse, R9 ;  /* 0x000000090f097220 */ /* 0x040fe20000410000 */
[C---:B------:R-:W-:Y:S01]  /*2710*/  FMUL.FTZ R19, R15.reuse, R19 ;  /* 0x000000130f137220 */ /* 0x040fe20000410000 */
[C---:B------:R-:W-:Y:S01]  /*2720*/  FMUL.FTZ R30, R15.reuse, R30 ;  /* 0x0000001e0f1e7220 */ /* 0x040fe20000410000 */
[----:B------:R-:W-:Y:S01]  /*2730*/  FMUL.FTZ R20, R15, R20 ;  /* 0x000000140f147220 */ /* 0x000fe20000410000 */
[----:B------:R-:W-:Y:S01]  /*2740*/  FFMA.FTZ R9, R13, R9, R16 ;  /* 0x000000090d097223 */ /* 0x000fe20000010010 */
[----:B------:R-:W-:Y:S01]  /*2750*/  SHF.L.U32 R21, R21, 0x10, RZ ;  /* 0x0000001015157819 */ /* 0x000fe200000006ff */
[----:B------:R-:W-:Y:S01]  /*2760*/  FADD.FTZ R31, R31, -R14 ;  /* 0x8000000e1f1f7221 */ /* 0x000fe20000010000 */
[----:B------:R-:W-:Y:S01]  /*2770*/  FFMA.FTZ R20, R26, R20, R28 ;  /* 0x000000141a147223 */ /* 0x000fe2000001001c */
[----:B------:R-:W-:Y:S01]  /*2780*/  SHF.L.U32 R22, R22, 0x10, RZ ;  /* 0x0000001016167819 */ /* 0x000fe200000006ff */
[----:B------:R-:W-:Y:S01]  /*2790*/  ULOP3.LUT UR4, UR4, 0x1, URZ, 0x3c, !UPT ;  /* 0x0000000104047892 */ /* 0x000fe2000f8e3c3f */
[----:B0-----:R-:W-:Y:S01]  /*27a0*/  FADD.FTZ R10, R10, 1 ;  /* 0x3f8000000a0a7421 */ /* 0x001fe20000010000 */
[C---:B------:R-:W-:Y:S01]  /*27b0*/  FADD.FTZ R21, -R14.reuse, R21 ;  /* 0x000000150e157221 */ /* 0x040fe20000010100 */
[----:B------:R-:W-:Y:S01]  /*27c0*/  SHF.L.U32 R23, R23, 0x10, RZ ;  /* 0x0000001017177819 */ /* 0x000fe200000006ff */
[----:B------:R-:W-:Y:S01]  /*27d0*/  FADD.FTZ R22, -R14, R22 ;  /* 0x000000160e167221 */ /* 0x000fe20000010100 */
[----:B------:R-:W-:-:S02]  /*27e0*/  FMUL.FTZ R31, R15, R31 ;  /* 0x0000001f0f1f7220 */ /* 0x000fc40000410000 */
[----:B------:R-:W0:Y:S01]  /*27f0*/  MUFU.RCP R10, R10 ;  /* 0x0000000a000a7308 */ /* 0x000e220000001000 */
[----:B------:R-:W-:Y:S01]  /*2800*/  FADD.FTZ R23, -R14, R23 ;  /* 0x000000170e177221 */ /* 0x000fe20000010100 */
[----:B------:R-:W-:-:S03]  /*2810*/  FMUL.FTZ R22, R15, R22 ;  /* 0x000000160f167220 */ /* 0x000fc60000410000 */
[----:B------:R-:W-:Y:S01]  /*2820*/  FMUL.FTZ R23, R15, R23 ;  /* 0x000000170f177220 */ /* 0x000fe20000410000 */
[----:B------:R-:W-:Y:S01]  /*2830*/  FFMA.FTZ R26, R26, R22, R28 ;  /* 0x000000161a1a7223 */ /* 0x000fe2000001001c */
[----:B0-----:R-:W-:Y:S01]  /*2840*/  FMUL.FTZ R10, R11, R10 ;  /* 0x0000000a0b0a7220 */ /* 0x001fe20000410000 */
[----:B------:R-:W-:-:S06]  /*2850*/  FMUL.FTZ R11, R24, -1.4426950216293334961 ;  /* 0xbfb8aa3b180b7820 */ /* 0x000fcc0000410000 */
[----:B------:R-:W0:Y:S02]  /*2860*/  MUFU.EX2 R11, R11 ;  /* 0x0000000b000b7308 */ /* 0x000e240000000800 */
[----:B0-----:R-:W-:-:S06]  /*2870*/  FADD.FTZ R11, R11, 1 ;  /* 0x3f8000000b0b7421 */ /* 0x001fcc0000010000 */
[----:B------:R-:W0:Y:S02]  /*2880*/  MUFU.RCP R11, R11 ;  /* 0x0000000b000b7308 */ /* 0x000e240000001000 */
[----:B0-----:R-:W-:-:S05]  /*2890*/  FMUL.FTZ R24, R24, R11 ;  /* 0x0000000b18187220 */ /* 0x001fca0000410000 */
[----:B------:R-:W-:Y:S02]  /*28a0*/  F2FP.BF16.F32.PACK_AB R24, R24, R10 ;  /* 0x0000000a1818723e */ /* 0x000fe400000010ff */
[----:B------:R-:W-:-:S04]  /*28b0*/  LEA R10, P0, R4, UR8, 0x1 ;  /* 0x00000008040a7c11 */ /* 0x000fc8000f8008ff */
[----:B------:R-:W-:Y:S01]  /*28c0*/  LEA.HI.X R11, R4, UR9, R35, 0x1, P0 ;  /* 0x00000009040b7c11 */ /* 0x000fe200080f0c23 */
[----:B------:R-:W-:-:S04]  /*28d0*/  FADD.FTZ R4, R33, -R14 ;  /* 0x8000000e21047221 */ /* 0x000fc80000010000 */
[----:B------:R-:W-:Y:S01]  /*28e0*/  FMUL.FTZ R4, R15, R4 ;  /* 0x000000040f047220 */ /* 0x000fe20000410000 */
[----:B------:R0:W-:Y:S03]  /*28f0*/  STG.E.U16 desc[UR6][R10.64+0x2], R17 ;  /* 0x000002110a007986 */ /* 0x0001e6000c101506 */
[----:B------:R-:W-:Y:S01]  /*2900*/  FFMA.FTZ R4, R12, R4, R0 ;  /* 0x000000040c047223 */ /* 0x000fe20000010000 */
[----:B------:R1:W-:Y:S04]  /*2910*/  STG.E.U16 desc[UR6][R10.64], R25 ;  /* 0x000000190a007986 */ /* 0x0003e8000c101506 */
[----:B------:R-:W-:Y:S01]  /*2920*/  STG.E.U16 desc[UR6][R10.64+0x4], R24 ;  /* 0x000004180a007986 */ /* 0x000fe2000c101506 */
[----:B0-----:R-:W-:-:S06]  /*2930*/  FMUL.FTZ R17, R4, -1.4426950216293334961 ;  /* 0xbfb8aa3b04117820 */ /* 0x001fcc0000410000 */
[----:B------:R-:W0:Y:S02]  /*2940*/  MUFU.EX2 R17, R17 ;  /* 0x0000001100117308 */ /* 0x000e240000000800 */
[----:B0-----:R-:W-:-:S06]  /*2950*/  FADD.FTZ R17, R17, 1 ;  /* 0x3f80000011117421 */ /* 0x001fcc0000010000 */
[----:B------:R-:W0:Y:S02]  /*2960*/  MUFU.RCP R17, R17 ;  /* 0x0000001100117308 */ /* 0x000e240000001000 */
[----:B0-----:R-:W-:Y:S01]  /*2970*/  FMUL.FTZ R17, R4, R17 ;  /* 0x0000001104117220 */ /* 0x001fe20000410000 */
[----:B------:R-:W-:-:S06]  /*2980*/  FMUL.FTZ R4, R18, -1.4426950216293334961 ;  /* 0xbfb8aa3b12047820 */ /* 0x000fcc0000410000 */
[----:B------:R-:W0:Y:S02]  /*2990*/  MUFU.EX2 R4, R4 ;  /* 0x0000000400047308 */ /* 0x000e240000000800 */
[----:B0-----:R-:W-:-:S06]  /*29a0*/  FADD.FTZ R4, R4, 1 ;  /* 0x3f80000004047421 */ /* 0x001fcc0000010000 */
[----:B-1----:R0:W1:Y:S02]  /*29b0*/  MUFU.RCP R25, R4 ;  /* 0x0000000400197308 */ /* 0x0020640000001000 */
[----:B0-----:R-:W-:-:S04]  /*29c0*/  FMUL.FTZ R4, R15, R32 ;  /* 0x000000200f047220 */ /* 0x001fc80000410000 */
[C-C-:B------:R-:W-:Y:S01]  /*29d0*/  FFMA.FTZ R4, R13.reuse, R4, R16.reuse ;  /* 0x000000040d047223 */ /* 0x140fe20000010010 */
[----:B------:R-:W-:Y:S01]  /*29e0*/  FFMA.FTZ R16, R13, R31, R16 ;  /* 0x0000001f0d107223 */ /* 0x000fe20000010010 */
[----:B------:R-:W-:Y:S01]  /*29f0*/  FMUL.FTZ R13, R26, -1.4426950216293334961 ;  /* 0xbfb8aa3b1a0d7820 */ /* 0x000fe20000410000 */
[----:B-1----:R-:W-:Y:S01]  /*2a00*/  FMUL.FTZ R18, R18, R25 ;  /* 0x0000001912127220 */ /* 0x002fe20000410000 */
[----:B------:R-:W-:Y:S01]  /*2a10*/  FMUL.FTZ R25, R4, -1.4426950216293334961 ;  /* 0xbfb8aa3b04197820 */ /* 0x000fe20000410000 */
[----:B------:R-:W-:-:S03]  /*2a20*/  FMUL.FTZ R22, R16, -1.4426950216293334961 ;  /* 0xbfb8aa3b10167820 */ /* 0x000fc60000410000 */
[----:B------:R-:W0:Y:S01]  /*2a30*/  MUFU.EX2 R13, R13 ;  /* 0x0000000d000d7308 */ /* 0x000e220000000800 */
[----:B------:R-:W-:-:S07]  /*2a40*/  F2FP.BF16.F32.PACK_AB R17, R18, R17 ;  /* 0x000000111211723e */ /* 0x000fce00000010ff */
[----:B------:R-:W1:Y:S08]  /*2a50*/  MUFU.EX2 R25, R25 ;  /* 0x0000001900197308 */ /* 0x000e700000000800 */
[----:B------:R-:W3:Y:S01]  /*2a60*/  MUFU.EX2 R22, R22 ;  /* 0x0000001600167308 */ /* 0x000ee20000000800 */
[----:B0-----:R-:W-:Y:S01]  /*2a70*/  FADD.FTZ R13, R13, 1 ;  /* 0x3f8000000d0d7421 */ /* 0x001fe20000010000 */
[----:B-1----:R-:W-:-:S06]  /*2a80*/  FADD.FTZ R25, R25, 1 ;  /* 0x3f80000019197421 */ /* 0x002fcc0000010000 */
[----:B------:R0:W1:Y:S01]  /*2a90*/  MUFU.RCP R32, R25 ;  /* 0x0000001900207308 */ /* 0x0000620000001000 */
[----:B---3--:R-:W-:Y:S01]  /*2aa0*/  FADD.FTZ R22, R22, 1 ;  /* 0x3f80000016167421 */ /* 0x008fe20000010000 */
[----:B0-----:R-:W-:-:S06]  /*2ab0*/  FFMA.FTZ R25, R27, R19, R29 ;  /* 0x000000131b197223 */ /* 0x001fcc000001001d */
[----:B------:R-:W0:Y:S01]  /*2ac0*/  MUFU.RCP R22, R22 ;  /* 0x0000001600167308 */ /* 0x000e220000001000 */
[----:B-1----:R-:W-:Y:S01]  /*2ad0*/  FMUL.FTZ R19, R4, R32 ;  /* 0x0000002004137220 */ /* 0x002fe20000410000 */
[----:B------:R-:W-:Y:S01]  /*2ae0*/  FMUL.FTZ R4, R25, -1.4426950216293334961 ;  /* 0xbfb8aa3b19047820 */ /* 0x000fe20000410000 */
[----:B------:R-:W-:-:S04]  /*2af0*/  FADD.FTZ R32, R8, -R14 ;  /* 0x8000000e08207221 */ /* 0x000fc80000010000 */
[----:B------:R-:W-:Y:S01]  /*2b00*/  FMUL.FTZ R32, R15, R32 ;  /* 0x000000200f207220 */ /* 0x000fe20000410000 */
[----:B------:R-:W1:Y:S01]  /*2b10*/  MUFU.EX2 R4, R4 ;  /* 0x0000000400047308 */ /* 0x000e620000000800 */
[----:B0-----:R-:W-:Y:S01]  /*2b20*/  FMUL.FTZ R22, R16, R22 ;  /* 0x0000001610167220 */ /* 0x001fe20000410000 */
[----:B-1----:R-:W-:-:S06]  /*2b30*/  FADD.FTZ R4, R4, 1 ;  /* 0x3f80000004047421 */ /* 0x002fcc0000010000 */
[----:B------:R-:W0:Y:S02]  /*2b40*/  MUFU.RCP R4, R4 ;  /* 0x0000000400047308 */ /* 0x000e240000001000 */
[----:B0-----:R-:W-:Y:S01]  /*2b50*/  FMUL.FTZ R8, R25, R4 ;  /* 0x0000000419087220 */ /* 0x001fe20000410000 */
[C-C-:B------:R-:W-:Y:S01]  /*2b60*/  FFMA.FTZ R25, R12.reuse, R32, R0.reuse ;  /* 0x000000200c197223 */ /* 0x140fe20000010000 */
[----:B------:R-:W-:Y:S01]  /*2b70*/  FFMA.FTZ R0, R12, R30, R0 ;  /* 0x0000001e0c007223 */ /* 0x000fe20000010000 */
[----:B------:R-:W-:Y:S01]  /*2b80*/  FMUL.FTZ R12, R9, -1.4426950216293334961 ;  /* 0xbfb8aa3b090c7820 */ /* 0x000fe20000410000 */
[----:B------:R-:W-:Y:S01]  /*2b90*/  LEA R4, P0, R5, UR8, 0x1 ;  /* 0x0000000805047c11 */ /* 0x000fe2000f8008ff */
[----:B------:R-:W-:Y:S01]  /*2ba0*/  FMUL.FTZ R32, R25, -1.4426950216293334961 ;  /* 0xbfb8aa3b19207820 */ /* 0x000fe20000410000 */
[----:B------:R-:W-:Y:S02]  /*2bb0*/  F2FP.BF16.F32.PACK_AB R8, R8, R19 ;  /* 0x000000130808723e */ /* 0x000fe400000010ff */
[----:B------:R-:W-:Y:S01]  /*2bc0*/  LEA.HI.X R5, R5, UR9, R36, 0x1, P0 ;  /* 0x0000000905057c11 */ /* 0x000fe200080f0c24 */
[----:B------:R-:W0:Y:S08]  /*2bd0*/  MUFU.EX2 R12, R12 ;  /* 0x0000000c000c7308 */ /* 0x000e300000000800 */
[----:B------:R-:W1:Y:S01]  /*2be0*/  MUFU.EX2 R32, R32 ;  /* 0x0000002000207308 */ /* 0x000e620000000800 */
[----:B0-----:R-:W-:Y:S01]  /*2bf0*/  FADD.FTZ R12, R12, 1 ;  /* 0x3f8000000c0c7421 */ /* 0x001fe20000010000 */
[----:B-1----:R-:W-:-:S06]  /*2c00*/  FADD.FTZ R32, R32, 1 ;  /* 0x3f80000020207421 */ /* 0x002fcc0000010000 */
[----:B------:R-:W0:Y:S02]  /*2c10*/  MUFU.RCP R32, R32 ;  /* 0x0000002000207308 */ /* 0x000e240000001000 */
[----:B0-----:R-:W-:Y:S01]  /*2c20*/  FMUL.FTZ R25, R25, R32 ;  /* 0x0000002019197220 */ /* 0x001fe20000410000 */
[----:B------:R-:W-:-:S06]  /*2c30*/  FMUL.FTZ R32, R20, -1.4426950216293334961 ;  /* 0xbfb8aa3b14207820 */ /* 0x000fcc0000410000 */
[----:B------:R-:W0:Y:S02]  /*2c40*/  MUFU.EX2 R32, R32 ;  /* 0x0000002000207308 */ /* 0x000e240000000800 */
[----:B0-----:R-:W-:-:S06]  /*2c50*/  FADD.FTZ R32, R32, 1 ;  /* 0x3f80000020207421 */ /* 0x001fcc0000010000 */
[----:B------:R-:W0:Y:S02]  /*2c60*/  MUFU.RCP R32, R32 ;  /* 0x0000002000207308 */ /* 0x000e240000001000 */
[----:B0-----:R-:W-:-:S06]  /*2c70*/  FMUL.FTZ R32, R20, R32 ;  /* 0x0000002014207220 */ /* 0x001fcc0000410000 */
[----:B------:R0:W1:Y:S01]  /*2c80*/  MUFU.RCP R20, R12 ;  /* 0x0000000c00147308 */ /* 0x0000620000001000 */
[----:B------:R-:W-:Y:S01]  /*2c90*/  F2FP.BF16.F32.PACK_AB R25, R32, R25 ;  /* 0x000000192019723e */ /* 0x000fe200000010ff */
[----:B0-----:R-:W-:Y:S01]  /*2ca0*/  FMUL.FTZ R12, R15, R21 ;  /* 0x000000150f0c7220 */ /* 0x001fe20000410000 */
[----:B------:R-:W-:-:S03]  /*2cb0*/  FMUL.FTZ R21, R0, -1.4426950216293334961 ;  /* 0xbfb8aa3b00157820 */ /* 0x000fc60000410000 */
[C-C-:B------:R-:W-:Y:S01]  /*2cc0*/  FFMA.FTZ R12, R27.reuse, R12, R29.reuse ;  /* 0x0000000c1b0c7223 */ /* 0x140fe2000001001d */
[----:B------:R-:W-:Y:S02]  /*2cd0*/  FFMA.FTZ R27, R27, R23, R29 ;  /* 0x000000171b1b7223 */ /* 0x000fe4000001001d */
[----:B------:R-:W-:Y:S01]  /*2ce0*/  MUFU.EX2 R21, R21 ;  /* 0x0000001500157308 */ /* 0x000fe20000000800 */
[----:B-1----:R-:W-:Y:S01]  /*2cf0*/  FMUL.FTZ R9, R9, R20 ;  /* 0x0000001409097220 */ /* 0x002fe20000410000 */
[----:B------:R-:W-:Y:S01]  /*2d00*/  FMUL.FTZ R20, R12, -1.4426950216293334961 ;  /* 0xbfb8aa3b0c147820 */ /* 0x000fe20000410000 */
[----:B------:R-:W-:-:S05]  /*2d10*/  FMUL.FTZ R14, R27, -1.4426950216293334961 ;  /* 0xbfb8aa3b1b0e7820 */ /* 0x000fca0000410000 */
[----:B------:R-:W0:Y:S08]  /*2d20*/  MUFU.EX2 R20, R20 ;  /* 0x0000001400147308 */ /* 0x000e300000000800 */
[----:B------:R-:W1:Y:S01]  /*2d30*/  MUFU.EX2 R14, R14 ;  /* 0x0000000e000e7308 */ /* 0x000e620000000800 */
[----:B0-----:R-:W-:Y:S01]  /*2d40*/  FADD.FTZ R15, R20, 1 ;  /* 0x3f800000140f7421 */ /* 0x001fe20000010000 */
[----:B------:R-:W-:-:S06]  /*2d50*/  FADD.FTZ R20, R21, 1 ;  /* 0x3f80000015147421 */ /* 0x000fcc0000010000 */
[----:B------:R-:W0:Y:S01]  /*2d60*/  MUFU.RCP R21, R13 ;  /* 0x0000000d00157308 */ /* 0x000e220000001000 */
[----:B-1----:R-:W-:-:S07]  /*2d70*/  FADD.FTZ R14, R14, 1 ;  /* 0x3f8000000e0e7421 */ /* 0x002fce0000010000 */
[----:B------:R-:W1:Y:S08]  /*2d80*/  MUFU.RCP R20, R20 ;  /* 0x0000001400147308 */ /* 0x000e700000001000 */
[----:B------:R-:W3:Y:S01]  /*2d90*/  MUFU.RCP R15, R15 ;  /* 0x0000000f000f7308 */ /* 0x000ee20000001000 */
[----:B0-----:R-:W-:-:S07]  /*2da0*/  FMUL.FTZ R21, R26, R21 ;  /* 0x000000151a157220 */ /* 0x001fce0000410000 */
[----:B------:R0:W4:Y:S01]  /*2db0*/  MUFU.RCP R23, R14 ;  /* 0x0000000e00177308 */ /* 0x0001220000001000 */
[----:B-1----:R-:W-:Y:S01]  /*2dc0*/  FMUL.FTZ R20, R0, R20 ;  /* 0x0000001400147220 */ /* 0x002fe20000410000 */
[----:B------:R-:W-:-:S04]  /*2dd0*/  PRMT R0, R24, 0x7632, R0 ;  /* 0x0000763218007816 */ /* 0x000fc80000000000 */
[----:B------:R-:W-:Y:S01]  /*2de0*/  F2FP.BF16.F32.PACK_AB R20, R21, R20 ;  /* 0x000000141514723e */ /* 0x000fe200000010ff */
[----:B------:R1:W-:Y:S01]  /*2df0*/  STG.E.U16 desc[UR6][R10.64+0x6], R0 ;  /* 0x000006000a007986 */ /* 0x0003e2000c101506 */
[----:B---3--:R-:W-:Y:S01]  /*2e00*/  FMUL.FTZ R28, R12, R15 ;  /* 0x0000000f0c1c7220 */ /* 0x008fe20000410000 */
[C---:B------:R-:W-:Y:S02]  /*2e10*/  LEA R12, P0, R6.reuse, UR8, 0x1 ;  /* 0x00000008060c7c11 */ /* 0x040fe4000f8008ff */
[----:B------:R-:W-:Y:S01]  /*2e20*/  STG.E.U16 desc[UR6][R4.64], R17 ;  /* 0x0000001104007986 */ /* 0x000fe2000c101506 */
[----:B0-----:R-:W-:Y:S02]  /*2e30*/  LEA R14, P1, R7, UR8, 0x1 ;  /* 0x00000008070e7c11 */ /* 0x001fe4000f8208ff */
[----:B------:R-:W-:Y:S01]  /*2e40*/  LEA.HI.X R13, R6, UR9, R37, 0x1, P0 ;  /* 0x00000009060d7c11 */ /* 0x000fe200080f0c25 */
[----:B------:R-:W-:Y:S01]  /*2e50*/  STG.E.U16 desc[UR6][R4.64+0x4], R8 ;  /* 0x0000040804007986 */ /* 0x000fe2000c101506 */
[----:B------:R-:W-:Y:S01]  /*2e60*/  PRMT R6, R8, 0x7632, R6 ;  /* 0x0000763208067816 */ /* 0x000fe20000000006 */
[----:B----4-:R-:W-:Y:S01]  /*2e70*/  FMUL.FTZ R23, R27, R23 ;  /* 0x000000171b177220 */ /* 0x010fe20000410000 */
[----:B------:R-:W-:-:S02]  /*2e80*/  F2FP.BF16.F32.PACK_AB R9, R28, R9 ;  /* 0x000000091c09723e */ /* 0x000fc400000010ff */
[----:B-1----:R-:W-:Y:S01]  /*2e90*/  PRMT R0, R17, 0x7632, R0 ;  /* 0x0000763211007816 */ /* 0x002fe20000000000 */
[----:B------:R-:W-:Y:S01]  /*2ea0*/  STG.E.U16 desc[UR6][R4.64+0x6], R6 ;  /* 0x0000060604007986 */ /* 0x000fe2000c101506 */
[----:B------:R-:W-:Y:S02]  /*2eb0*/  F2FP.BF16.F32.PACK_AB R22, R23, R22 ;  /* 0x000000161716723e */ /* 0x000fe400000010ff */
[----:B--2---:R-:W-:Y:S01]  /*2ec0*/  LEA.HI.X R15, R7, UR9, R34, 0x1, P1 ;  /* 0x00000009070f7c11 */ /* 0x004fe200088f0c22 */
[----:B------:R0:W-:Y:S01]  /*2ed0*/  STG.E.U16 desc[UR6][R4.64+0x2], R0 ;  /* 0x0000020004007986 */ /* 0x0001e2000c101506 */
[----:B------:R-:W-:Y:S01]  /*2ee0*/  IADD3 R2, P0, R2, 0x1, RZ ;  /* 0x0000000102027810 */ /* 0x000fe20007f1e0ff */
[----:B------:R-:W-:Y:S02]  /*2ef0*/  ULDC.64 UR8, c[0x0][0x238] ;  /* 0x00008e0000087ab9 */ /* 0x000fe40000000a00 */
[----:B------:R-:W-:Y:S01]  /*2f00*/  STG.E.U16 desc[UR6][R12.64], R25 ;  /* 0x000000190c007986 */ /* 0x000fe2000c101506 */
[----:B------:R-:W-:-:S02]  /*2f10*/  IADD3.X R3, RZ, R3, RZ, P0, !PT ;  /* 0x00000003ff037210 */ /* 0x000fc400007fe4ff */
[----:B------:R-:W-:Y:S01]  /*2f20*/  ISETP.GE.U32.AND P0, PT, R2, UR8, PT ;  /* 0x0000000802007c0c */ /* 0x000fe2000bf06070 */
[----:B------:R-:W-:Y:S03]  /*2f30*/  STG.E.U16 desc[UR6][R12.64+0x4], R9 ;  /* 0x000004090c007986 */ /* 0x000fe6000c101506 */
[----:B------:R-:W-:Y:S02]  /*2f40*/  ISETP.GE.AND.EX P0, PT, R3, UR9, PT, P0 ;  /* 0x0000000903007c0c */ /* 0x000fe4000bf06300 */
[----:B0-----:R-:W-:Y:S02]  /*2f50*/  PRMT R0, R25, 0x7632, R0 ;  /* 0x0000763219007816 */ /* 0x001fe40000000000 */
[----:B------:R-:W-:-:S03]  /*2f60*/  PRMT R4, R9, 0x7632, R4 ;  /* 0x0000763209047816 */ /* 0x000fc60000000004 */
[----:B------:R0:W-:Y:S04]  /*2f70*/  STG.E.U16 desc[UR6][R12.64+0x2], R0 ;  /* 0x000002000c007986 */ /* 0x0001e8000c101506 */
[----:B------:R1:W-:Y:S04]  /*2f80*/  STG.E.U16 desc[UR6][R12.64+0x6], R4 ;  /* 0x000006040c007986 */ /* 0x0003e8000c101506 */
[----:B------:R2:W-:Y:S01]  /*2f90*/  STG.E.U16 desc[UR6][R14.64], R20 ;  /* 0x000000140e007986 */ /* 0x0005e2000c101506 */
[----:B0-----:R-:W-:-:S03]  /*2fa0*/  PRMT R0, R20, 0x7632, R0 ;  /* 0x0000763214007816 */ /* 0x001fc60000000000 */
[----:B------:R2:W-:Y:S01]  /*2fb0*/  STG.E.U16 desc[UR6][R14.64+0x4], R22 ;  /* 0x000004160e007986 */ /* 0x0005e2000c101506 */
[----:B-1----:R-:W-:-:S03]  /*2fc0*/  PRMT R4, R22, 0x7632, R4 ;  /* 0x0000763216047816 */ /* 0x002fc60000000004 */
[----:B------:R2:W-:Y:S04]  /*2fd0*/  STG.E.U16 desc[UR6][R14.64+0x2], R0 ;  /* 0x000002000e007986 */ /* 0x0005e8000c101506 */
[----:B------:R2:W-:Y:S01]  /*2fe0*/  STG.E.U16 desc[UR6][R14.64+0x6], R4 ;  /* 0x000006040e007986 */ /* 0x0005e2000c101506 */
[----:B------:R-:W-:Y:S05]  /*2ff0*/  @!P0 BRA `(.L_x_1058) ;  /* 0xffffffd800f48947 */ /* 0x000fea000383ffff */
[----:B------:R-:W-:Y:S05]  /*3000*/  EXIT ;  /* 0x000000000000794d */ /* 0x000fea0003800000 */
.L_x_1059:
        /* <DEDUP_REMOVED lines=15> */
.L_x_2245:


//--------------------- .text._ZN13group_norm_v214gn_cuda_kernelI13__nv_bfloat16Li480ELi1ELi16ELi120ELi1024ELb1ELi16ELi960ELi960ELi4ELb1ELi2ELb0ELb0ENS_16CompileConditionILi900EEEEEvPT_PKS4_S7_S7_flPfS8_Pj --------------------------
	.section	.text._ZN13group_norm_v214gn_cuda_kernelI13__nv_bfloat16Li480ELi1ELi16ELi120ELi1024ELb1ELi16ELi960ELi960ELi4ELb1ELi2ELb0ELb0ENS_16CompileConditionILi900EEEEEvPT_PKS4_S7_S7_flPfS8_Pj,"ax",@progbits
	.align	128
        .global         _ZN13group_norm_v214gn_cuda_kernelI13__nv_bfloat16Li480ELi1ELi16ELi120ELi1024ELb1ELi16ELi960ELi960ELi4ELb1ELi2ELb0ELb0ENS_16CompileConditionILi900EEEEEvPT_PKS4_S7_S7_flPfS8_Pj
        .type           _ZN13group_norm_v214gn_cuda_kernelI13__nv_bfloat16Li480ELi1ELi16ELi120ELi1024ELb1ELi16ELi960ELi960ELi4ELb1ELi2ELb0ELb0ENS_16CompileConditionILi900EEEEEvPT_PKS4_S7_S7_flPfS8_Pj,@function
        .size           _ZN13group_norm_v214gn_cuda_kernelI13__nv_bfloat16Li480ELi1ELi16ELi120ELi1024ELb1ELi16ELi960ELi960ELi4ELb1ELi2ELb0ELb0ENS_16CompileConditionILi900EEEEEvPT_PKS4_S7_S7_flPfS8_Pj,(.L_x_2246 - _ZN13group_norm_v214gn_cuda_kernelI13__nv_bfloat16Li480ELi1ELi16ELi120ELi1024ELb1ELi16ELi960ELi960ELi4ELb1ELi2ELb0ELb0ENS_16CompileConditionILi900EEEEEvPT_PKS4_S7_S7_flPfS8_Pj)
        .other          _ZN13group_norm_v214gn_cuda_kernelI13__nv_bfloat16Li480ELi1ELi16ELi120ELi1024ELb1ELi16ELi960ELi960ELi4ELb1ELi2ELb0ELb0ENS_16CompileConditionILi900EEEEEvPT_PKS4_S7_S7_flPfS8_Pj,@"STO_CUDA_ENTRY STV_DEFAULT"
_ZN13group_norm_v214gn_cuda_kernelI13__nv_bfloat16Li480ELi1ELi16ELi120ELi1024ELb1ELi16ELi960ELi960ELi4ELb1ELi2ELb0ELb0ENS_16CompileConditionILi900EEEEEvPT_PKS4_S7_S7_flPfS8_Pj:
.text._ZN13group_norm_v214gn_cuda_kernelI13__nv_bfloat16Li480ELi1ELi16ELi120ELi1024ELb1ELi16ELi960ELi960ELi4ELb1ELi2ELb0ELb0ENS_16CompileConditionILi900EEEEEvPT_PKS4_S7_S7_flPfS8_Pj:
        /* <DEDUP_REMOVED lines=9> */
[C---:B------:R-:W-:Y:S01]  /*0090*/  LOP3.LUT R3, R2.reuse, 0x1, RZ, 0xc0, !PT ;  /* 0x0000000102037812 */ /* 0x040fe200078ec0ff */
[----:B------:R-:W-:Y:S01]  /*00a0*/  UMOV UR4, 0x400 ;  /* 0x0000040000047882 */ /* 0x000fe20000000000 */
[----:B------:R-:W2:Y:S01]  /*00b0*/  S2R R104, SR_CTAID.X ;  /* 0x0000000000687919 */ /* 0x000ea20000002500 */
[----:B------:R-:W-:Y:S01]  /*00c0*/  SHF.L.U32 R103, R2, 0x3, RZ ;  /* 0x0000000302677819 */ /* 0x000fe200000006ff */
[----:B------:R-:W-:Y:S01]  /*00d0*/  ULDC.64 UR8, c[0x0][0x208] ;  /* 0x0000820000087ab9 */ /* 0x000fe20000000a00 */
[----:B------:R-:W-:Y:S02]  /*00e0*/  IMAD R3, R3, 0x3c0, RZ ;  /* 0x000003c003037824 */ /* 0x000fe400078e02ff */
[----:B------:R-:W-:Y:S01]  /*00f0*/  LOP3.LUT R103, R103, 0x8, RZ, 0xc0, !PT ;  /* 0x0000000867677812 */ /* 0x000fe200078ec0ff */
[----:B------:R-:W3:Y:S03]  /*0100*/  LDC.64 R110, c[0x0][0x250] ;  /* 0x00009400ff6e7b82 */ /* 0x000ee60000000a00 */
[----:B------:R-:W-:Y:S01]  /*0110*/  IADD3 R10, RZ, -R103, RZ ;  /* 0x80000067ff0a7210 */ /* 0x000fe20007ffe0ff */
[----:B-1----:R-:W-:-:S02]  /*0120*/  ULEA UR6, UR5, UR4, 0x18 ;  /* 0x0000000405067291 */ /* 0x002fc4000f8ec03f */
[----:B------:R-:W-:-:S04]  /*0130*/  UIADD3 UR4, UR4, 0x1680, URZ ;  /* 0x0000168004047890 */ /* 0x000fc8000fffe03f */
[----:B------:R-:W-:Y:S01]  /*0140*/  MOV R59, UR6 ;  /* 0x00000006003b7c02 */ /* 0x000fe20008000f00 */
[----:B0-----:R-:W-:Y:S01]  /*0150*/  IMAD.WIDE.U32 R4, R0, -0x77777777, RZ ;  /* 0x8888888900047825 */ /* 0x001fe200078e00ff */
[----:B------:R-:W-:Y:S01]  /*0160*/  SHF.R.U32.HI R6, RZ, 0x1, R0 ;  /* 0x00000001ff067819 */ /* 0x000fe20000011600 */
[----:B------:R-:W-:Y:S01]  /*0170*/  ULDC.64 UR6, c[0x0][0x240] ;  /* 0x0000900000067ab9 */ /* 0x000fe20000000a00 */
[----:B------:R-:W-:Y:S01]  /*0180*/  ULEA UR5, UR5, UR4, 0x18 ;  /* 0x0000000405057291 */ /* 0x000fe2000f8ec03f */
[----:B--2---:R-:W-:Y:S01]  /*0190*/  LOP3.LUT P0, RZ, R104, 0x3f, RZ, 0xc0, !PT ;  /* 0x0000003f68ff7812 */ /* 0x004fe2000780c0ff */
[----:B---3--:R-:W-:Y:S01]  /*01a0*/  IMAD.WIDE.U32 R110, R2, 0x4, R110 ;  /* 0x00000004026e7825 */ /* 0x008fe200078e006e */
[----:B------:R-:W-:Y:S01]  /*01b0*/  SHF.R.U32.HI R7, RZ, 0x7, R5 ;  /* 0x00000007ff077819 */ /* 0x000fe20000011605 */
[----:B------:R-:W-:Y:S01]  /*01c0*/  UMOV UR4, URZ ;  /* 0x0000003f00047c82 */ /* 0x000fe20008000000 */
[----:B------:R-:W-:Y:S02]  /*01d0*/  IADD3 R8, R6, R103, RZ ;  /* 0x0000006706087210 */ /* 0x000fe40007ffe0ff */
[----:B------:R-:W-:Y:S01]  /*01e0*/  LOP3.LUT R104, R104, 0x3f, RZ, 0xc0, !PT ;  /* 0x0000003f68687812 */ /* 0x000fe200078ec0ff */
[----:B------:R-:W-:Y:S01]  /*01f0*/  IMAD R4, R7, -0xf0, R0 ;  /* 0xffffff1007047824 */ /* 0x000fe200078e0200 */
[----:B------:R-:W-:Y:S01]  /*0200*/  SHF.L.U32 R9, R6, 0x6, RZ ;  /* 0x0000000606097819 */ /* 0x000fe200000006ff */
[----:B------:R-:W-:Y:S01]  /*0210*/  IMAD R8, R8, 0x78, -R3 ;  /* 0x0000007808087824 */ /* 0x000fe200078e0a03 */
[----:B------:R-:W-:Y:S01]  /*0220*/  ISETP.EQ.U32.AND P1, PT, RZ, UR6, PT ;  /* 0x00000006ff007c0c */ /* 0x000fe2000bf22070 */
[C---:B------:R-:W-:Y:S01]  /*0230*/  IMAD R105, R4.reuse, 0x18, R59 ;  /* 0x0000001804697824 */ /* 0x040fe200078e023b */
[----:B------:R-:W-:-:S02]  /*0240*/  LEA R5, R4, R3, 0x2 ;  /* 0x0000000304057211 */ /* 0x000fc400078e10ff */
[----:B------:R-:W-:Y:S02]  /*0250*/  LOP3.LUT R104, R9, 0xffffffc0, R104, 0xe2, !PT ;  /* 0xffffffc009687812 */ /* 0x000fe400078ee268 */
[----:B------:R-:W-:Y:S01]  /*0260*/  LEA R105, R7, R105, 0x3 ;  /* 0x0000006907697211 */ /* 0x000fe200078e18ff */
[----:B------:R-:W-:Y:S01]  /*0270*/  IMAD.WIDE.U32 R4, R5, -0x77777777, RZ ;  /* 0x8888888905047825 */ /* 0x000fe200078e00ff */
[----:B------:R-:W-:Y:S02]  /*0280*/  MOV R4, R10 ;  /* 0x0000000a00047202 */ /* 0x000fe40000000f00 */
[C---:B------:R-:W-:Y:S02]  /*0290*/  IADD3 R13, R8.reuse, 0x20, RZ ;  /* 0x00000020080d7810 */ /* 0x040fe40007ffe0ff */
[----:B------:R-:W-:Y:S02]  /*02a0*/  LEA.HI R102, R5, R4, RZ, 0x1a ;  /* 0x0000000405667211 */ /* 0x000fe400078fd0ff */
[----:B------:R-:W-:-:S02]  /*02b0*/  IADD3 R15, R8, 0x24, RZ ;  /* 0x00000024080f7810 */ /* 0x000fc40007ffe0ff */
[C---:B------:R-:W-:Y:S02]  /*02c0*/  LOP3.LUT R5, R8.reuse, 0x4, RZ, 0xfc, !PT ;  /* 0x0000000408057812 */ /* 0x040fe400078efcff */
        /* <DEDUP_REMOVED lines=25> */
[----:B------:R-:W-:Y:S02]  /*0460*/  IADD3 R55, R8, 0x74, RZ ;  /* 0x0000007408377810 */ /* 0x000fe40007ffe0ff */
[----:B------:R-:W-:Y:S02]  /*0470*/  SHF.R.S32.HI R3, RZ, 0x2, R8 ;  /* 0x00000002ff037819 */ /* 0x000fe40000011408 */
[----:B------:R-:W-:Y:S02]  /*0480*/  SHF.R.S32.HI R14, RZ, 0x2, R13 ;  /* 0x00000002ff0e7819 */ /* 0x000fe4000001140d */
[----:B------:R-:W-:Y:S01]  /*0490*/  SHF.R.S32.HI R18, RZ, 0x2, R15 ;  /* 0x00000002ff127819 */ /* 0x000fe2000001140f */
[----:B------:R-:W-:Y:S01]  /*04a0*/  IMAD R3, R3, 0x18, R59 ;  /* 0x0000001803037824 */ /* 0x000fe200078e023b */
[----:B------:R-:W-:-:S02]  /*04b0*/  SHF.R.S32.HI R5, RZ, 0x2, R5 ;  /* 0x00000002ff057819 */ /* 0x000fc40000011405 */
        /* <DEDUP_REMOVED lines=49> */
[----:B------:R-:W-:Y:S01]  /*07d0*/  SHF.L.U32 R4, R0, 0x3, RZ ;  /* 0x0000000300047819 */ /* 0x000fe200000006ff */
[----:B------:R-:W-:Y:S01]  /*07e0*/  IMAD R51, R50, 0x18, R59 ;  /* 0x0000001832337824 */ /* 0x000fe200078e023b */
[----:B------:R-:W-:Y:S01]  /*07f0*/  SHF.R.S32.HI R58, RZ, 0x2, R55 ;  /* 0x00000002ff3a7819 */ /* 0x000fe20000011437 */
[--C-:B------:R-:W-:Y:S01]  /*0800*/  IMAD R53, R52, 0x18, R59.reuse ;  /* 0x0000001834357824 */ /* 0x100fe200078e023b */
[----:B------:R-:W-:Y:S01]  /*0810*/  LOP3.LUT R18, R4, 0x8, RZ, 0xc0, !PT ;  /* 0x0000000804127812 */ /* 0x000fe200078ec0ff */
[--C-:B------:R-:W-:Y:S01]  /*0820*/  IMAD R55, R54, 0x18, R59.reuse ;  /* 0x0000001836377824 */ /* 0x100fe200078e023b */
[----:B------:R-:W-:Y:S01]  /*0830*/  ISETP.GT.U32.OR P0, PT, R0, 0x7, P0 ;  /* 0x000000070000780c */ /* 0x000fe20000704470 */
[--C-:B------:R-:W-:Y:S01]  /*0840*/  IMAD R57, R56, 0x18, R59.reuse ;  /* 0x0000001838397824 */ /* 0x100fe200078e023b */
[----:B------:R-:W-:Y:S01]  /*0850*/  IADD3 R103, R103, R0, RZ ;  /* 0x0000000067677210 */ /* 0x000fe20007ffe0ff */
[----:B------:R-:W-:Y:S01]  /*0860*/  IMAD R59, R58, 0x18, R59 ;  /* 0x000000183a3b7824 */ /* 0x000fe200078e023b */
[C---:B------:R-:W-:Y:S01]  /*0870*/  IADD3 R54, R18.reuse, R17, RZ ;  /* 0x0000001112367210 */ /* 0x040fe20007ffe0ff */
[----:B------:R-:W-:Y:S01]  /*0880*/  HFMA2.MMA R17, -RZ, RZ, 0, 0 ;  /* 0x00000000ff117435 */ /* 0x000fe200000001ff */
[----:B------:R-:W-:-:S02]  /*0890*/  IADD3 R100, R18, R5, RZ ;  /* 0x0000000512647210 */ /* 0x000fc40007ffe0ff */
[C---:B------:R-:W-:Y:S02]  /*08a0*/  IADD3 R98, R18.reuse, R7, RZ ;  /* 0x0000000712627210 */ /* 0x040fe40007ffe0ff */
[C---:B------:R-:W-:Y:S02]  /*08b0*/  IADD3 R96, R18.reuse, R9, RZ ;  /* 0x0000000912607210 */ /* 0x040fe40007ffe0ff */
[C---:B------:R-:W-:Y:S02]  /*08c0*/  IADD3 R94, R18.reuse, R11, RZ ;  /* 0x0000000b125e7210 */ /* 0x040fe40007ffe0ff */
[C---:B------:R-:W-:Y:S02]  /*08d0*/  IADD3 R92, R18.reuse, R13, RZ ;  /* 0x0000000d125c7210 */ /* 0x040fe40007ffe0ff */
[----:B------:R-:W-:Y:S02]  /*08e0*/  IADD3 R90, R18, R15, RZ ;  /* 0x0000000f125a7210 */ /* 0x000fe40007ffe0ff */
[----:B------:R-:W-:-:S02]  /*08f0*/  IADD3 R101, R3, R18, RZ ;  /* 0x0000001203657210 */ /* 0x000fc40007ffe0ff */
[C---:B------:R-:W-:Y:S02]  /*0900*/  IADD3 R99, R18.reuse, R99, RZ ;  /* 0x0000006312637210 */ /* 0x040fe40007ffe0ff */
[C---:B------:R-:W-:Y:S02]  /*0910*/  IADD3 R52, R18.reuse, R19, RZ ;  /* 0x0000001312347210 */ /* 0x040fe40007ffe0ff */
[C---:B------:R-:W-:Y:S02]  /*0920*/  IADD3 R50, R18.reuse, R21, RZ ;  /* 0x0000001512327210 */ /* 0x040fe40007ffe0ff */
[C---:B------:R-:W-:Y:S02]  /*0930*/  IADD3 R48, R18.reuse, R23, RZ ;  /* 0x0000001712307210 */ /* 0x040fe40007ffe0ff */
[C---:B------:R-:W-:Y:S02]  /*0940*/  IADD3 R46, R18.reuse, R25, RZ ;  /* 0x00000019122e7210 */ /* 0x040fe40007ffe0ff */
        /* <DEDUP_REMOVED lines=16> */
[----:B------:R-:W-:Y:S02]  /*0a50*/  IADD3 R15, R18, R59, RZ ;  /* 0x0000003b120f7210 */ /* 0x000fe40007ffe0ff */
[----:B------:R-:W-:Y:S02]  /*0a60*/  ISETP.EQ.OR.EX P0, PT, RZ, UR7, P0, P1 ;  /* 0x00000007ff007c0c */ /* 0x000fe40008702710 */
[----:B------:R-:W-:-:S02]  /*0a70*/  SHF.R.S32.HI R18, RZ, 0x1f, R103 ;  /* 0x0000001fff127819 */ /* 0x000fc40000011467 */
[----:B------:R-:W-:-:S09]  /*0a80*/  LEA R102, R102, UR5, 0x3 ;  /* 0x0000000566667c11 */ /* 0x000fd2000f8e18ff */
.L_x_1066:
[----:B------:R-:W0:Y:S01]  /*0a90*/  S2UR UR12, SR_CTAID.X ;  /* 0x00000000000c79c3 */ /* 0x000e220000002500 */
[----:B---3--:R-:W-:Y:S01]  /*0aa0*/  IMAD.WIDE.U32 R20, R0, -0x77777777, RZ ;  /* 0x8888888900147825 */ /* 0x008fe200078e00ff */
        /* <DEDUP_REMOVED lines=12> */
[----:B------:R-:W-:Y:S01]  /*0b70*/  IADD3 R3, R21, UR6, RZ ;  /* 0x0000000615037c10 */ /* 0x000fe2000fffe0ff */
[----:B------:R-:W-:-:S04]  /*0b80*/  ULDC.64 UR6, c[0x0][0x218] ;  /* 0x0000860000067ab9 */ /* 0x000fc80000000a00 */
        /* <DEDUP_REMOVED lines=45> */
[----:B------:R-:W-:-:S04]  /*0e60*/  LEA R70, P1, R33, UR6, 0x1 ;  /* 0x0000000621467c11 */ /* 0x000fc8000f8208ff */
[----:B------:R-:W-:Y:S01]  /*0e70*/  LEA.HI.X R71, R33, UR7, R34, 0x1, P1 ;  /* 0x0000000721477c11 */ /* 0x000fe200088f0c22 */
[----:B------:R-:W-:-:S05]  /*0e80*/  ULDC.64 UR6, c[0x0][0x220] ;  /* 0x0000880000067ab9 */ /* 0x000fca0000000a00 */
[----:B------:R-:W5:Y:S01]  /*0e90*/  LDG.E.64.CONSTANT R70, desc[UR8][R70.64] ;  /* 0x0000000846467981 */ /* 0x000f62000c1e9b00 */
[C---:B------:R-:W-:Y:S01]  /*0ea0*/  LOP3.LUT P2, RZ, R0.reuse, 0xfffffff1, RZ, 0xc0, !PT ;  /* 0xfffffff100ff7812 */ /* 0x040fe2000784c0ff */
[----:B------:R-:W-:Y:S01]  /*0eb0*/  BSSY B0, `(.L_x_1060) ;  /* 0x00000da000007945 */ /* 0x000fe20003800000 */
[C---:B------:R-:W-:Y:S02]  /*0ec0*/  ISETP.GT.U32.AND P1, PT, R0.reuse, 0xff, PT ;  /* 0x000000ff0000780c */ /* 0x040fe40003f24070 */
[----:B------:R-:W-:Y:S02]  /*0ed0*/  CS2R R88, SRZ ;  /* 0x0000000000587805 */ /* 0x000fe4000001ff00 */
[----:B------:R-:W-:Y:S02]  /*0ee0*/  ISETP.GT.U32.AND P3, PT, R0, 0xf, PT ;  /* 0x0000000f0000780c */ /* 0x000fe40003f64070 */
[----:B------:R-:W-:Y:S02]  /*0ef0*/  SHF.L.U32 R112, R74, 0x1, RZ ;  /* 0x000000014a707819 */ /* 0x000fe400000006ff */
[----:B------:R-:W-:-:S02]  /*0f00*/  SHF.R.U32.HI R74, RZ, 0x1f, R74 ;  /* 0x0000001fff4a7819 */ /* 0x000fc4000001164a */
[C---:B------:R-:W-:Y:S02]  /*0f10*/  IADD3 R114, P4, R112.reuse, UR6, RZ ;  /* 0x0000000670727c10 */ /* 0x040fe4000ff9e0ff */
[----:B------:R-:W-:Y:S01]  /*0f20*/  IADD3 R112, P5, R112, UR10, RZ ;  /* 0x0000000a70707c10 */ /* 0x000fe2000ffbe0ff */
[----:B------:R-:W0:Y:S01]  /*0f30*/  @!P2 LDC R109, c[0x0][0x10] ;  /* 0x00000400ff6dab82 */ /* 0x000e220000000800 */
[C---:B------:R-:W-:Y:S02]  /*0f40*/  IADD3.X R115, R74.reuse, UR7, RZ, P4, !PT ;  /* 0x000000074a737c10 */ /* 0x040fe4000a7fe4ff */
[----:B------:R-:W-:-:S05]  /*0f50*/  IADD3.X R113, R74, UR11, RZ, P5, !PT ;  /* 0x0000000b4a717c10 */ /* 0x000fca000affe4ff */
[----:B------:R-:W1:Y:S08]  /*0f60*/  @!P2 LDC.64 R116, c[0x0][0x248] ;  /* 0x00009200ff74ab82 */ /* 0x000e700000000a00 */
[----:B------:R-:W0:Y:S01]  /*0f70*/  @!P1 LDC R107, c[0x0][0x10] ;  /* 0x00000400ff6b9b82 */ /* 0x000e220000000800 */
[C---:B--2---:R-:W-:Y:S02]  /*0f80*/  PRMT R35, R56.reuse, 0x7632, R35 ;  /* 0x0000763238237816 */ /* 0x044fe40000000023 */
[----:B------:R-:W-:-:S02]  /*0f90*/  SHF.L.U32 R3, R56, 0x10, RZ ;  /* 0x0000001038037819 */ /* 0x000fc400000006ff */
[----:B------:R-:W-:Y:S02]  /*0fa0*/  SHF.L.U32 R72, R35, 0x10, RZ ;  /* 0x0000001023487819 */ /* 0x000fe400000006ff */
[----:B------:R-:W-:Y:S01]  /*0fb0*/  SHF.L.U32 R35, R57, 0x10, RZ ;  /* 0x0000001039237819 */ /* 0x000fe200000006ff */
        /* <DEDUP_REMOVED lines=10> */
[--C-:B------:R-:W-:Y:S01]  /*1060*/  FADD.FTZ R76, R76, R41.reuse ;  /* 0x000000294c4c7221 */ /* 0x100fe20000010000 */
[----:B------:R-:W-:Y:S01]  /*1070*/  FFMA.FTZ R72, R41, R41, R72 ;  /* 0x0000002929487223 */ /* 0x000fe20000010048 */
[----:B------:R-:W-:Y:S02]  /*1080*/  PRMT R41, R59, 0x7632, R41 ;  /* 0x000076323b297816 */ /* 0x000fe40000000029 */
[----:B------:R-:W-:Y:S01]  /*1090*/  SHF.L.U32 R43, R39, 0x10, RZ ;  /* 0x00000010272b7819 */ /* 0x000fe200000006ff */
[----:B------:R-:W-:Y:S01]  /*10a0*/  FADD.FTZ R76, R76, R37 ;  /* 0x000000254c4c7221 */ /* 0x000fe20000010000 */
[----:B------:R-:W-:Y:S01]  /*10b0*/  FFMA.FTZ R72, R37, R37, R72 ;  /* 0x0000002525487223 */ /* 0x000fe20000010048 */
[----:B------:R-:W-:Y:S02]  /*10c0*/  SHF.L.U32 R39, R59, 0x10, RZ ;  /* 0x000000103b277819 */ /* 0x000fe400000006ff */
[----:B------:R-:W-:Y:S01]  /*10d0*/  FADD.FTZ R76, R76, R43 ;  /* 0x0000002b4c4c7221 */ /* 0x000fe20000010000 */
[----:B------:R-:W-:Y:S01]  /*10e0*/  FFMA.FTZ R72, R43, R43, R72 ;  /* 0x0000002b2b487223 */ /* 0x000fe20000010048 */
[----:B------:R-:W-:-:S02]  /*10f0*/  SHF.L.U32 R45, R41, 0x10, RZ ;  /* 0x00000010292d7819 */ /* 0x000fc400000006ff */
[----:B------:R-:W-:Y:S01]  /*1100*/  FADD.FTZ R76, R76, R39 ;  /* 0x000000274c4c7221 */ /* 0x000fe20000010000 */
[----:B------:R-:W-:Y:S01]  /*1110*/  FFMA.FTZ R72, R39, R39, R72 ;  /* 0x0000002727487223 */ /* 0x000fe20000010048 */
[C---:B----4-:R-:W-:Y:S02]  /*1120*/  SHF.L.U32 R41, R60.reuse, 0x10, RZ ;  /* 0x000000103c297819 */ /* 0x050fe400000006ff */
[----:B------:R-:W-:Y:S01]  /*1130*/  PRMT R43, R60, 0x7632, R43 ;  /* 0x000076323c2b7816 */ /* 0x000fe2000000002b */
[--C-:B------:R-:W-:Y:S01]  /*1140*/  FADD.FTZ R76, R76, R45.reuse ;  /* 0x0000002d4c4c7221 */ /* 0x100fe20000010000 */
[----:B------:R-:W-:Y:S01]  /*1150*/  FFMA.FTZ R72, R45, R45, R72 ;  /* 0x0000002d2d487223 */ /* 0x000fe20000010048 */
[----:B------:R-:W-:Y:S02]  /*1160*/  PRMT R45, R61, 0x7632, R45 ;  /* 0x000076323d2d7816 */ /* 0x000fe4000000002d */
[----:B------:R-:W-:Y:S01]  /*1170*/  SHF.L.U32 R47, R43, 0x10, RZ ;  /* 0x000000102b2f7819 */ /* 0x000fe200000006ff */
        /* <DEDUP_REMOVED lines=8> */
[C---:B-----5:R-:W-:Y:S02]  /*1200*/  SHF.L.U32 R45, R62.reuse, 0x10, RZ ;  /* 0x000000103e2d7819 */ /* 0x060fe400000006ff */
[----:B------:R-:W-:Y:S01]  /*1210*/  PRMT R47, R62, 0x7632, R47 ;  /* 0x000076323e2f7816 */ /* 0x000fe2000000002f */
[--C-:B------:R-:W-:Y:S01]  /*1220*/  FADD.FTZ R76, R76, R49.reuse ;  /* 0x000000314c4c7221 */ /* 0x100fe20000010000 */
[----:B------:R-:W-:Y:S01]  /*1230*/  FFMA.FTZ R72, R49, R49, R72 ;  /* 0x0000003131487223 */ /* 0x000fe20000010048 */
[----:B------:R-:W-:-:S02]  /*1240*/  PRMT R49, R63, 0x7632, R49 ;  /* 0x000076323f317816 */ /* 0x000fc40000000031 */
[----:B------:R-:W-:Y:S01]  /*1250*/  SHF.L.U32 R51, R47, 0x10, RZ ;  /* 0x000000102f337819 */ /* 0x000fe200000006ff */
        /* <DEDUP_REMOVED lines=8> */
[----:B------:R-:W-:-:S02]  /*12e0*/  SHF.L.U32 R49, R64, 0x10, RZ ;  /* 0x0000001040317819 */ /* 0x000fc400000006ff */
        /* <DEDUP_REMOVED lines=54> */
[----:B------:R-:W-:-:S03]  /*1650*/  FFMA.FTZ R73, R97, R97, R78 ;  /* 0x0000006161497223 */ /* 0x000fc6000001004e */
[----:B------:R-:W-:Y:S01]  /*1660*/  FADD.FTZ R72, R72, R80 ;  /* 0x0000005048487221 */ /* 0x000fe20000010000 */
[----:B------:R-:W-:-:S05]  /*1670*/  FFMA.FTZ R73, R80, R80, R73 ;  /* 0x0000005050497223 */ /* 0x000fca0000010049 */
[----:B------:R2:W-:Y:S01]  /*1680*/  STS.64 [R105], R72 ;  /* 0x0000004869007388 */ /* 0x0005e20000000a00 */
[----:B------:R-:W-:Y:S06]  /*1690*/  BAR.SYNC.DEFER_BLOCKING 0x0 ;  /* 0x0000000000007b1d */ /* 0x000fec0000010000 */
[----:B01----:R-:W-:Y:S05]  /*16a0*/  @P3 BRA `(.L_x_1061) ;  /* 0x0000000400683947 */ /* 0x003fea0003800000 */
[----:B------:R-:W0:Y:S04]  /*16b0*/  LDS.64 R80, [R101] ;  /* 0x0000000065507984 */ /* 0x000e280000000a00 */
[----:B------:R-:W1:Y:S04]  /*16c0*/  LDS.64 R82, [R100] ;  /* 0x0000000064527984 */ /* 0x000e680000000a00 */
[----:B------:R-:W3:Y:S04]  /*16d0*/  LDS.64 R84, [R99] ;  /* 0x0000000063547984 */ /* 0x000ee80000000a00 */
[----:B--2---:R-:W2:Y:S04]  /*16e0*/  LDS.64 R72, [R98] ;  /* 0x0000000062487984 */ /* 0x004ea80000000a00 */
[----:B------:R-:W4:Y:S04]  /*16f0*/  LDS.64 R88, [R96] ;  /* 0x0000000060587984 */ /* 0x000f280000000a00 */
[----:B------:R-:W5:Y:S04]  /*1700*/  LDS.64 R74, [R94] ;  /* 0x000000005e4a7984 */ /* 0x000f680000000a00 */
[----:B------:R-:W5:Y:S04]  /*1710*/  LDS.64 R76, [R92] ;  /* 0x000000005c4c7984 */ /* 0x000f680000000a00 */
[----:B------:R-:W5:Y:S01]  /*1720*/  LDS.64 R78, [R90] ;  /* 0x000000005a4e7984 */ /* 0x000f620000000a00 */
[----:B0-----:R-:W-:Y:S01]  /*1730*/  FADD.FTZ R87, RZ, R80 ;  /* 0x00000050ff577221 */ /* 0x001fe20000010000 */
[----:B------:R-:W-:-:S02]  /*1740*/  FADD.FTZ R86, RZ, R81 ;  /* 0x00000051ff567221 */ /* 0x000fc40000010000 */
[----:B------:R-:W0:Y:S01]  /*1750*/  LDS.64 R80, [R54] ;  /* 0x0000000036507984 */ /* 0x000e220000000a00 */
[----:B-1----:R-:W-:Y:S01]  /*1760*/  FADD.FTZ R87, R87, R82 ;  /* 0x0000005257577221 */ /* 0x002fe20000010000 */
[----:B------:R-:W-:Y:S02]  /*1770*/  FADD.FTZ R86, R86, R83 ;  /* 0x0000005356567221 */ /* 0x000fe40000010000 */
[----:B------:R-:W1:Y:S01]  /*1780*/  LDS.64 R82, [R52] ;  /* 0x0000000034527984 */ /* 0x000e620000000a00 */
[----:B---3--:R-:W-:Y:S01]  /*1790*/  FADD.FTZ R119, R87, R84 ;  /* 0x0000005457777221 */ /* 0x008fe20000010000 */
[----:B------:R-:W-:Y:S02]  /*17a0*/  FADD.FTZ R106, R86, R85 ;  /* 0x00000055566a7221 */ /* 0x000fe40000010000 */
[----:B------:R-:W3:Y:S01]  /*17b0*/  LDS.64 R84, [R50] ;  /* 0x0000000032547984 */ /* 0x000ee20000000a00 */
[----:B--2---:R-:W-:Y:S01]  /*17c0*/  FADD.FTZ R119, R119, R72 ;  /* 0x0000004877777221 */ /* 0x004fe20000010000 */
[----:B------:R-:W-:-:S02]  /*17d0*/  FADD.FTZ R106, R106, R73 ;  /* 0x000000496a6a7221 */ /* 0x000fc40000010000 */
[----:B------:R-:W2:Y:S01]  /*17e0*/  LDS.64 R86, [R48] ;  /* 0x0000000030567984 */ /* 0x000ea20000000a00 */
[----:B----4-:R-:W-:Y:S01]  /*17f0*/  FADD.FTZ R119, R119, R88 ;  /* 0x0000005877777221 */ /* 0x010fe20000010000 */
[----:B------:R-:W-:Y:S02]  /*1800*/  FADD.FTZ R106, R106, R89 ;  /* 0x000000596a6a7221 */ /* 0x000fe40000010000 */
[----:B------:R-:W4:Y:S01]  /*1810*/  LDS.64 R72, [R46] ;  /* 0x000000002e487984 */ /* 0x000f220000000a00 */
[----:B-----5:R-:W-:Y:S01]  /*1820*/  FADD.FTZ R119, R119, R74 ;  /* 0x0000004a77777221 */ /* 0x020fe20000010000 */
[----:B------:R-:W-:Y:S02]  /*1830*/  FADD.FTZ R106, R106, R75 ;  /* 0x0000004b6a6a7221 */ /* 0x000fe40000010000 */
[----:B------:R-:W5:Y:S01]  /*1840*/  LDS.64 R74, [R44] ;  /* 0x000000002c4a7984 */ /* 0x000f620000000a00 */
[----:B------:R-:W-:Y:S01]  /*1850*/  FADD.FTZ R119, R119, R76 ;  /* 0x0000004c77777221 */ /* 0x000fe20000010000 */
[----:B------:R-:W-:-:S02]  /*1860*/  FADD.FTZ R106, R106, R77 ;  /* 0x0000004d6a6a7221 */ /* 0x000fc40000010000 */
[----:B------:R-:W5:Y:S01]  /*1870*/  LDS.64 R76, [R42] ;  /* 0x000000002a4c7984 */ /* 0x000f620000000a00 */
[----:B------:R-:W-:Y:S01]  /*1880*/  FADD.FTZ R119, R119, R78 ;  /* 0x0000004e77777221 */ /* 0x000fe20000010000 */
[----:B------:R-:W-:Y:S02]  /*1890*/  FADD.FTZ R106, R106, R79 ;  /* 0x0000004f6a6a7221 */ /* 0x000fe40000010000 */
[----:B------:R-:W5:Y:S04]  /*18a0*/  LDS.64 R78, [R40] ;  /* 0x00000000284e7984 */ /* 0x000f680000000a00 */
[----:B------:R-:W-:Y:S01]  /*18b0*/  LDS.64 R88, [R5] ;  /* 0x0000000005587984 */ /* 0x000fe20000000a00 */
[----:B0-----:R-:W-:Y:S01]  /*18c0*/  FADD.FTZ R119, R119, R80 ;  /* 0x0000005077777221 */ /* 0x001fe20000010000 */
[----:B------:R-:W-:-:S02]  /*18d0*/  FADD.FTZ R106, R106, R81 ;  /* 0x000000516a6a7221 */ /* 0x000fc40000010000 */
        /* <DEDUP_REMOVED lines=21> */
[----:B------:R-:W5:Y:S01]  /*1a30*/  LDS.64 R78, [R10] ;  /* 0x000000000a4e7984 */ /* 0x000f620000000a00 */
[----:B0-----:R-:W-:Y:S01]  /*1a40*/  FADD.FTZ R119, R119, R80 ;  /* 0x0000005077777221 */ /* 0x001fe20000010000 */
[----:B------:R-:W-:Y:S02]  /*1a50*/  FADD.FTZ R106, R106, R81 ;  /* 0x000000516a6a7221 */ /* 0x000fe40000010000 */
[----:B------:R-:W0:Y:S01]  /*1a60*/  LDS.64 R80, [R11] ;  /* 0x000000000b507984 */ /* 0x000e220000000a00 */
[----:B-1----:R-:W-:Y:S01]  /*1a70*/  FADD.FTZ R119, R119, R82 ;  /* 0x0000005277777221 */ /* 0x002fe20000010000 */
[----:B------:R-:W-:-:S02]  /*1a80*/  FADD.FTZ R106, R106, R83 ;  /* 0x000000536a6a7221 */ /* 0x000fc40000010000 */
[----:B------:R-:W1:Y:S01]  /*1a90*/  LDS.64 R82, [R12] ;  /* 0x000000000c527984 */ /* 0x000e620000000a00 */
[----:B---3--:R-:W-:Y:S01]  /*1aa0*/  FADD.FTZ R119, R119, R84 ;  /* 0x0000005477777221 */ /* 0x008fe20000010000 */
[----:B------:R-:W-:Y:S02]  /*1ab0*/  FADD.FTZ R106, R106, R85 ;  /* 0x000000556a6a7221 */ /* 0x000fe40000010000 */
[----:B------:R-:W3:Y:S01]  /*1ac0*/  LDS.64 R84, [R13] ;  /* 0x000000000d547984 */ /* 0x000ee20000000a00 */
[----:B------:R-:W-:Y:S01]  /*1ad0*/  FADD.FTZ R119, R119, R88 ;  /* 0x0000005877777221 */ /* 0x000fe20000010000 */
[----:B------:R-:W-:Y:S02]  /*1ae0*/  FADD.FTZ R106, R106, R89 ;  /* 0x000000596a6a7221 */ /* 0x000fe40000010000 */
[----:B------:R-:W-:Y:S01]  /*1af0*/  LDS.64 R88, [R15] ;  /* 0x000000000f587984 */ /* 0x000fe20000000a00 */
[----:B--2---:R-:W-:Y:S01]  /*1b00*/  FADD.FTZ R119, R119, R86 ;  /* 0x0000005677777221 */ /* 0x004fe20000010000 */
[----:B------:R-:W-:-:S02]  /*1b10*/  FADD.FTZ R106, R106, R87 ;  /* 0x000000576a6a7221 */ /* 0x000fc40000010000 */
[----:B------:R-:W2:Y:S01]  /*1b20*/  LDS.64 R86, [R14] ;  /* 0x000000000e567984 */ /* 0x000ea20000000a00 */
        /* <DEDUP_REMOVED lines=8> */
[----:B0-----:R-:W-:Y:S01]  /*1bb0*/  FADD.FTZ R119, R119, R80 ;  /* 0x0000005077777221 */ /* 0x001fe20000010000 */
[----:B------:R-:W-:-:S03]  /*1bc0*/  FADD.FTZ R106, R106, R81 ;  /* 0x000000516a6a7221 */ /* 0x000fc60000010000 */
[----:B-1----:R-:W-:Y:S01]  /*1bd0*/  FADD.FTZ R119, R119, R82 ;  /* 0x0000005277777221 */ /* 0x002fe20000010000 */
[----:B------:R-:W-:-:S03]  /*1be0*/  FADD.FTZ R106, R106, R83 ;  /* 0x000000536a6a7221 */ /* 0x000fc60000010000 */
[----:B---3--:R-:W-:Y:S01]  /*1bf0*/  FADD.FTZ R119, R119, R84 ;  /* 0x0000005477777221 */ /* 0x008fe20000010000 */
[----:B------:R-:W-:-:S03]  /*1c00*/  FADD.FTZ R106, R106, R85 ;  /* 0x000000556a6a7221 */ /* 0x000fc60000010000 */
[----:B--2---:R-:W-:Y:S01]  /*1c10*/  FADD.FTZ R119, R119, R86 ;  /* 0x0000005677777221 */ /* 0x004fe20000010000 */
[----:B------:R-:W-:-:S03]  /*1c20*/  FADD.FTZ R106, R106, R87 ;  /* 0x000000576a6a7221 */ /* 0x000fc60000010000 */
[----:B------:R-:W-:Y:S01]  /*1c30*/  FADD.FTZ R88, R119, R88 ;  /* 0x0000005877587221 */ /* 0x000fe20000010000 */
[----:B------:R-:W-:-:S07]  /*1c40*/  FADD.FTZ R89, R106, R89 ;  /* 0x000000596a597221 */ /* 0x000fce0000010000 */
.L_x_1061:
[----:B------:R-:W-:Y:S05]  /*1c50*/  BSYNC B0 ;  /* 0x0000000000007941 */ /* 0x000fea0003800000 */
.L_x_1060:
[----:B--2---:R-:W0:Y:S01]  /*1c60*/  SHFL.BFLY PT, R73, R88, 0x1, 0x1f ;  /* 0x0c201f0058497f89 */ /* 0x004e2200000e0000 */
[----:B------:R-:W-:Y:S01]  /*1c70*/  @!P1 SHF.L.U32 R72, R0, 0x1, RZ ;  /* 0x0000000100489819 */ /* 0x000fe200000006ff */
[----:B------:R-:W1:Y:S01]  /*1c80*/  @!P1 LDC.64 R74, c[0x0][0x248] ;  /* 0x00009200ff4a9b82 */ /* 0x000e620000000a00 */
[--C-:B------:R-:W-:Y:S01]  /*1c90*/  @!P2 IMAD R109, R109, UR4, R2.reuse ;  /* 0x000000046d6dac24 */ /* 0x100fe2000f8e0202 */
[----:B------:R-:W2:Y:S01]  /*1ca0*/  SHFL.BFLY PT, R76, R89, 0x1, 0x1f ;  /* 0x0c201f00594c7f89 */ /* 0x000ea200000e0000 */
[----:B------:R-:W-:Y:S01]  /*1cb0*/  @!P1 IMAD R107, R107, UR4, R2 ;  /* 0x000000046b6b9c24 */ /* 0x000fe2000f8e0202 */
[----:B------:R-:W-:Y:S02]  /*1cc0*/  @!P1 LOP3.LUT R72, R72, 0x7fffffc0, RZ, 0xc0, !PT ;  /* 0x7fffffc048489812 */ /* 0x000fe400078ec0ff */
[----:B------:R-:W-:Y:S02]  /*1cd0*/  @!P2 LEA R109, R109, R104, 0x9 ;  /* 0x000000686d6da211 */ /* 0x000fe400078e48ff */
[----:B------:R-:W-:-:S02]  /*1ce0*/  @!P1 LEA R72, R107, R72, 0x9 ;  /* 0x000000486b489211 */ /* 0x000fc400078e48ff */
[C---:B------:R-:W-:Y:S02]  /*1cf0*/  @!P1 LOP3.LUT R77, R0.reuse, 0x1f, RZ, 0xc0, !PT ;  /* 0x0000001f004d9812 */ /* 0x040fe400078ec0ff */
[----:B------:R-:W-:Y:S02]  /*1d00*/  ISETP.NE.AND P3, PT, R0, RZ, PT ;  /* 0x000000ff0000720c */ /* 0x000fe40003f65270 */
[----:B------:R-:W-:Y:S02]  /*1d10*/  @!P2 SHF.L.U32 R109, R109, 0x1, RZ ;  /* 0x000000016d6da819 */ /* 0x000fe400000006ff */
[----:B------:R-:W-:-:S03]  /*1d20*/  @!P1 IADD3 R77, R72, R77, RZ ;  /* 0x0000004d484d9210 */ /* 0x000fc60007ffe0ff */
[----:B------:R-:W-:Y:S01]  /*1d30*/  @!P2 IMAD.WIDE.U32 R116, R109, 0x4, R116 ;  /* 0x000000046d74a825 */ /* 0x000fe200078e0074 */
[----:B------:R-:W-:-:S03]  /*1d40*/  @!P1 SHF.L.U32 R77, R77, 0x1, RZ ;  /* 0x000000014d4d9819 */ /* 0x000fc600000006ff */
[----:B0-----:R-:W-:Y:S01]  /*1d50*/  FADD.FTZ R72, R73, R88 ;  /* 0x0000005849487221 */ /* 0x001fe20000010000 */
[C---:B------:R-:W-:Y:S01]  /*1d60*/  @!P1 IADD3 R79, R77.reuse, 0x40, RZ ;  /* 0x000000404d4f9810 */ /* 0x040fe20007ffe0ff */
[----:B--2---:R-:W-:Y:S01]  /*1d70*/  FADD.FTZ R73, R76, R89 ;  /* 0x000000594c497221 */ /* 0x004fe20000010000 */
[----:B-1----:R-:W-:-:S04]  /*1d80*/  @!P1 IMAD.WIDE.U32 R76, R77, 0x4, R74 ;  /* 0x000000044d4c9825 */ /* 0x002fc800078e004a */
[----:B------:R0:W-:Y:S01]  /*1d90*/  @!P2 STG.E.64 desc[UR8][R116.64], R72 ;  /* 0x000000487400a986 */ /* 0x0001e2000c101b08 */
[----:B------:R-:W-:Y:S01]  /*1da0*/  @!P1 IMAD.WIDE.U32 R78, R79, 0x4, R74 ;  /* 0x000000044f4e9825 */ /* 0x000fe200078e004a */
[----:B------:R-:W-:Y:S06]  /*1db0*/  BAR.SYNC.DEFER_BLOCKING 0x0 ;  /* 0x0000000000007b1d */ /* 0x000fec0000010000 */
[----:B------:R-:W-:Y:S05]  /*1dc0*/  @P3 BRA `(.L_x_1062) ;  /* 0x0000000000343947 */ /* 0x000fea0003800000 */
[----:B------:R-:W-:Y:S02]  /*1dd0*/  ISETP.NE.AND P2, PT, RZ, UR12, PT ;  /* 0x0000000cff007c0c */ /* 0x000fe4000bf45270 */
[----:B0-----:R-:W-:-:S04]  /*1de0*/  MOV R73, 0x7fffffc1 ;  /* 0x7fffffc100497802 */ /* 0x001fc80000000f00 */
[----:B------:R-:W-:Y:S01]  /*1df0*/  SEL R73, R73, 0x1, !P2 ;  /* 0x0000000149497807 */ /* 0x000fe20005000000 */
[----:B------:R-:W-:Y:S06]  /*1e00*/  MEMBAR.ALL.GPU ;  /* 0x0000000000007992 */ /* 0x000fec000000a000 */
[----:B------:R-:W-:-:S00]  /*1e10*/  ERRBAR ;  /* 0x00000000000079ab */ /* 0x000fc00000000000 */
[----:B------:R-:W-:Y:S06]  /*1e20*/  CGAERRBAR ;  /* 0x00000000000075ab */ /* 0x000fec0000000000 */
[----:B------:R0:W5:Y:S02]  /*1e30*/  ATOM.E.ADD.STRONG.GPU PT, R73, desc[UR8][R110.64], R73 ;  /* 0x000000496e49798a */ /* 0x00016400081ee1c8 */
.L_x_1063:
[----:B------:R-:W2:Y:S04]  /*1e40*/  LD.E.STRONG.GPU R72, desc[UR8][R110.64] ;  /* 0x000000086e487980 */ /* 0x000ea8000c10f900 */
[----:B--2---:R-:W-:Y:S01]  /*1e50*/  CCTL.IVALL ;  /* 0x00000000ff00798f */ /* 0x004fe20002000000 */
[----:B------:R-:W-:Y:S05]  /*1e60*/  YIELD ;  /* 0x0000000000007946 */ /* 0x000fea0003800000 */
[----:B-----5:R-:W-:-:S04]  /*1e70*/  LOP3.LUT R72, R72, R73, RZ, 0x3c, !PT ;  /* 0x0000004948487212 */ /* 0x020fc800078e3cff */
[----:B------:R-:W-:-:S13]  /*1e80*/  ISETP.GT.AND P2, PT, R72, -0x1, PT ;  /* 0xffffffff4800780c */ /* 0x000fda0003f44270 */
[----:B------:R-:W-:Y:S05]  /*1e90*/  @P2 BRA `(.L_x_1063) ;  /* 0xfffffffc00e82947 */ /* 0x000fea000383ffff */
.L_x_1062:
[----:B------:R-:W-:Y:S05]  /*1ea0*/  WARPSYNC.ALL ;  /* 0x0000000000007948 */ /* 0x000fea0003800000 */
[----:B------:R-:W-:Y:S06]  /*1eb0*/  BAR.SYNC.DEFER_BLOCKING 0x0 ;  /* 0x0000000000007b1d */ /* 0x000fec0000010000 */
[----:B0-----:R-:W2:Y:S04]  /*1ec0*/  LDG.E.64.CONSTANT R72, desc[UR8][R114.64] ;  /* 0x0000000872487981 */ /* 0x001ea8000c1e9b00 */
[----:B------:R-:W3:Y:S04]  /*1ed0*/  LDG.E.64.CONSTANT R74, desc[UR8][R112.64] ;  /* 0x00000008704a7981 */ /* 0x000ee8000c1e9b00 */
[----:B------:R-:W4:Y:S04]  /*1ee0*/  @!P1 LDG.E.64 R76, desc[UR8][R76.64] ;  /* 0x000000084c4c9981 */ /* 0x000f28000c1e1b00 */
[----:B------:R-:W5:Y:S01]  /*1ef0*/  @!P1 LDG.E.64 R78, desc[UR8][R78.64] ;  /* 0x000000084e4e9981 */ /* 0x000f62000c1e1b00 */
[----:B------:R-:W-:-:S02]  /*1f00*/  CS2R R80, SRZ ;  /* 0x0000000000507805 */ /* 0x000fc4000001ff00 */
[----:B------:R-:W-:Y:S01]  /*1f10*/  PRMT R60, R56, 0x7632, R60 ;  /* 0x00007632383c7816 */ /* 0x000fe2000000003c */
[----:B------:R-:W-:Y:S01]  /*1f20*/  BSSY B0, `(.L_x_1064) ;  /* 0x000003e000007945 */ /* 0x000fe20003800000 */
        /* <DEDUP_REMOVED lines=16> */
[----:B0-----:R-:W-:-:S05]  /*2030*/  FADD.FTZ R84, R84, R81 ;  /* 0x0000005154547221 */ /* 0x001fca0000010000 */
[----:B------:R-:W0:Y:S01]  /*2040*/  SHFL.BFLY PT, R79, R84, 0x8, 0x1f ;  /* 0x0d001f00544f7f89 */ /* 0x000e2200000e0000 */
[----:B-1----:R-:W-:-:S05]  /*2050*/  FADD.FTZ R77, R77, R80 ;  /* 0x000000504d4d7221 */ /* 0x002fca0000010000 */
        /* <DEDUP_REMOVED lines=13> */
[----:B------:R-:W-:Y:S01]  /*2130*/  LOP3.LUT P1, RZ, R0, 0xffffff1f, RZ, 0xc0, !PT ;  /* 0xffffff1f00ff7812 */ /* 0x000fe2000782c0ff */
[----:B0-----:R-:W-:-:S12]  /*2140*/  FADD.FTZ R82, R81, R82 ;  /* 0x0000005251527221 */ /* 0x001fd80000010000 */
[----:B------:R-:W-:Y:S01]  /*2150*/  @!P1 FMUL.FTZ R76, R82, 8.1380212577641941607e-06 ;  /* 0x37088889524c9820 */ /* 0x000fe20000410000 */
[----:B-1----:R-:W-:-:S03]  /*2160*/  FADD.FTZ R82, R80, R77 ;  /* 0x0000004d50527221 */ /* 0x002fc60000010000 */
[----:B------:R-:W-:Y:S01]  /*2170*/  @!P1 FMUL.FTZ R77, R76, R76 ;  /* 0x0000004c4c4d9220 */ /* 0x000fe20000410000 */
[----:B------:R-:W-:-:S03]  /*2180*/  @!P1 SHF.R.U32.HI R78, RZ, 0x2, R0 ;  /* 0x00000002ff4e9819 */ /* 0x000fc60000011600 */
[----:B------:R-:W-:Y:S01]  /*2190*/  @!P1 FFMA.FTZ R77, R82, 8.1380212577641941607e-06, -R77 ;  /* 0x37088889524d9823 */ /* 0x000fe2000001084d */
[----:B------:R-:W-:-:S04]  /*21a0*/  @!P1 LOP3.LUT R86, R78, 0x3ffffff8, RZ, 0xc0, !PT ;  /* 0x3ffffff84e569812 */ /* 0x000fc800078ec0ff */
[----:B------:R-:W-:Y:S02]  /*21b0*/  @!P1 FMNMX.FTZ R77, RZ, R77, !PT ;  /* 0x0000004dff4d9209 */ /* 0x000fe40007810000 */
[----:B------:R-:W-:-:S03]  /*21c0*/  PRMT R82, R62, 0x7632, R82 ;  /* 0x000076323e527816 */ /* 0x000fc60000000052 */
[----:B------:R0:W-:Y:S01]  /*21d0*/  @!P1 STS.64 [R86+UR5], R76 ;  /* 0x0000004c56009988 */ /* 0x0001e20008000a05 */
[----:B------:R-:W-:Y:S02]  /*21e0*/  PRMT R83, R63, 0x7632, R83 ;  /* 0x000076323f537816 */ /* 0x000fe40000000053 */
[----:B------:R-:W-:Y:S02]  /*21f0*/  PRMT R78, R58, 0x7632, R78 ;  /* 0x000076323a4e7816 */ /* 0x000fe4000000004e */
[----:B------:R-:W-:Y:S02]  /*2200*/  PRMT R79, R59, 0x7632, R79 ;  /* 0x000076323b4f7816 */ /* 0x000fe4000000004f */
[----:B------:R-:W-:Y:S02]  /*2210*/  PRMT R84, R61, 0x7632, R84 ;  /* 0x000076323d547816 */ /* 0x000fe40000000054 */
[----:B--2---:R-:W-:Y:S02]  /*2220*/  PRMT R63, R72, 0x7632, R63 ;  /* 0x00007632483f7816 */ /* 0x004fe4000000003f */
[----:B---3--:R-:W-:-:S02]  /*2230*/  PRMT R62, R75, 0x7632, R62 ;  /* 0x000076324b3e7816 */ /* 0x008fc4000000003e */
        /* <DEDUP_REMOVED lines=12> */
.L_x_1065:
[----:B------:R-:W-:Y:S05]  /*2300*/  BSYNC B0 ;  /* 0x0000000000007941 */ /* 0x000fea0003800000 */
.L_x_1064:
[----:B0-----:R-:W0:Y:S01]  /*2310*/  LDS.64 R56, [R102] ;  /* 0x0000000066387984 */ /* 0x001e220000000a00 */
[----:B------:R-:W-:Y:S01]  /*2320*/  ULDC UR6, c[0x0][0x230] ;  /* 0x00008c0000067ab9 */ /* 0x000fe20000000800 */
[----:B------:R-:W-:Y:S01]  /*2330*/  SHF.L.U32 R85, R85, 0x10, RZ ;  /* 0x0000001055557819 */ /* 0x000fe200000006ff */
[----:B------:R-:W-:Y:S01]  /*2340*/  ULOP3.LUT UR4, UR4, 0x1, URZ, 0x3c, !UPT ;  /* 0x0000000104047892 */ /* 0x000fe2000f8e3c3f */
        /* <DEDUP_REMOVED lines=13> */
[----:B0-----:R-:W-:Y:S01]  /*2420*/  FADD.FTZ R57, R57, UR6 ;  /* 0x0000000639397e21 */ /* 0x001fe20008010000 */
[--C-:B------:R-:W-:Y:S01]  /*2430*/  FADD.FTZ R58, R3, -R56.reuse ;  /* 0x80000038033a7221 */ /* 0x100fe20000010000 */
[----:B------:R-:W-:Y:S01]  /*2440*/  FADD.FTZ R106, -R56, R85 ;  /* 0x00000055386a7221 */ /* 0x000fe20000010100 */
[----:B------:R-:W-:Y:S01]  /*2450*/  SHF.L.U32 R85, R84, 0x10, RZ ;  /* 0x0000001054557819 */ /* 0x000fe200000006ff */
[C---:B------:R-:W-:Y:S01]  /*2460*/  FADD.FTZ R72, -R56.reuse, R59 ;  /* 0x0000003b38487221 */ /* 0x040fe20000010100 */
[--C-:B------:R-:W-:Y:S01]  /*2470*/  FADD.FTZ R74, R35, -R56.reuse ;  /* 0x80000038234a7221 */ /* 0x100fe20000010000 */
[----:B------:R-:W0:Y:S01]  /*2480*/  MUFU.RSQ R57, R57 ;  /* 0x0000003900397308 */ /* 0x000e220000001400 */
[--C-:B------:R-:W-:Y:S01]  /*2490*/  FADD.FTZ R114, R47, -R56.reuse ;  /* 0x800000382f727221 */ /* 0x100fe20000010000 */
[----:B------:R-:W-:Y:S01]  /*24a0*/  FADD.FTZ R84, -R56, R85 ;  /* 0x0000005538547221 */ /* 0x000fe20000010100 */
[----:B------:R-:W-:Y:S01]  /*24b0*/  SHF.L.U32 R85, R82, 0x10, RZ ;  /* 0x0000001052557819 */ /* 0x000fe200000006ff */
        /* <DEDUP_REMOVED lines=8> */
[----:B------:R-:W-:Y:S01]  /*2540*/  FADD.FTZ R124, -R56, R69 ;  /* 0x00000045387c7221 */ /* 0x000fe20000010100 */
[----:B------:R-:W-:Y:S01]  /*2550*/  ULDC.64 UR6, c[0x0][0x210] ;  /* 0x0000840000067ab9 */ /* 0x000fe20000000a00 */
[----:B0-----:R-:W-:Y:S01]  /*2560*/  FMUL.FTZ R3, R58, R57 ;  /* 0x000000393a037220 */ /* 0x001fe20000410000 */
[C---:B------:R-:W-:Y:S01]  /*2570*/  FMUL.FTZ R72, R57.reuse, R72 ;  /* 0x0000004839487220 */ /* 0x040fe20000410000 */
[----:B------:R-:W-:Y:S01]  /*2580*/  FMUL.FTZ R47, R57, R82 ;  /* 0x00000052392f7220 */ /* 0x000fe20000410000 */
[----:B------:R-:W-:Y:S01]  /*2590*/  FADD.FTZ R82, -R56, R83 ;  /* 0x0000005338527221 */ /* 0x000fe20000010100 */
[--C-:B------:R-:W-:Y:S01]  /*25a0*/  FFMA.FTZ R58, R3, R109, R112.reuse ;  /* 0x0000006d033a7223 */ /* 0x100fe20000010070 */
[----:B------:R-:W-:Y:S01]  /*25b0*/  SHF.L.U32 R3, R77, 0x10, RZ ;  /* 0x000000104d037819 */ /* 0x000fe200000006ff */
[----:B------:R-:W-:Y:S01]  /*25c0*/  FFMA.FTZ R47, R109, R47, R112 ;  /* 0x0000002f6d2f7223 */ /* 0x000fe20000010070 */
[----:B------:R-:W-:Y:S01]  /*25d0*/  SHF.L.U32 R77, R61, 0x10, RZ ;  /* 0x000000103d4d7819 */ /* 0x000fe200000006ff */
[----:B------:R-:W-:Y:S01]  /*25e0*/  FMUL.FTZ R61, R57, R74 ;  /* 0x0000004a393d7220 */ /* 0x000fe20000410000 */
[----:B------:R-:W-:Y:S01]  /*25f0*/  FMUL.FTZ R59, R58, -1.4426950216293334961 ;  /* 0xbfb8aa3b3a3b7820 */ /* 0x000fe20000410000 */
[----:B------:R-:W-:Y:S01]  /*2600*/  FFMA.FTZ R35, R72, R60, R3 ;  /* 0x0000003c48237223 */ /* 0x000fe20000010003 */
[----:B------:R-:W-:Y:S01]  /*2610*/  FMUL.FTZ R49, R47, -1.4426950216293334961 ;  /* 0xbfb8aa3b2f317820 */ /* 0x000fe20000410000 */
[----:B------:R-:W-:Y:S01]  /*2620*/  FADD.FTZ R74, -R56, R77 ;  /* 0x0000004d384a7221 */ /* 0x000fe20000010100 */
[----:B------:R-:W-:Y:S01]  /*2630*/  SHF.L.U32 R72, R75, 0x10, RZ ;  /* 0x000000104b487819 */ /* 0x000fe200000006ff */
[----:B------:R-:W-:Y:S01]  /*2640*/  FMUL.FTZ R63, R35, -1.4426950216293334961 ;  /* 0xbfb8aa3b233f7820 */ /* 0x000fe20000410000 */
[C---:B------:R-:W-:Y:S01]  /*2650*/  FMUL.FTZ R117, R57.reuse, R122 ;  /* 0x0000007a39757220 */ /* 0x040fe20000410000 */
[----:B------:R-:W-:Y:S01]  /*2660*/  FMUL.FTZ R77, R57, R74 ;  /* 0x0000004a394d7220 */ /* 0x000fe20000410000 */
[----:B------:R-:W-:Y:S01]  /*2670*/  FADD.FTZ R74, R37, -R56 ;  /* 0x80000038254a7221 */ /* 0x000fe20000010000 */
[----:B------:R-:W-:Y:S01]  /*2680*/  SHF.L.U32 R37, R78, 0x10, RZ ;  /* 0x000000104e257819 */ /* 0x000fe200000006ff */
[C---:B------:R-:W-:Y:S01]  /*2690*/  FMUL.FTZ R115, R57.reuse, R82 ;  /* 0x0000005239737220 */ /* 0x040fe20000410000 */
[----:B------:R-:W-:Y:S01]  /*26a0*/  SHF.L.U32 R75, R76, 0x10, RZ ;  /* 0x000000104c4b7819 */ /* 0x000fe200000006ff */
[----:B------:R0:W-:Y:S01]  /*26b0*/  MUFU.EX2 R95, R49 ;  /* 0x00000031005f7308 */ /* 0x0001e20000000800 */
[----:B------:R-:W-:Y:S01]  /*26c0*/  FMUL.FTZ R84, R57, R84 ;  /* 0x0000005439547220 */ /* 0x000fe20000410000 */
[C---:B------:R-:W-:Y:S01]  /*26d0*/  FADD.FTZ R80, -R56.reuse, R37 ;  /* 0x0000002538507221 */ /* 0x040fe20000010100 */
[----:B------:R-:W-:Y:S01]  /*26e0*/  SHF.L.U32 R37, R79, 0x10, RZ ;  /* 0x000000104f257819 */ /* 0x000fe200000006ff */
[----:B------:R-:W-:Y:S01]  /*26f0*/  FMUL.FTZ R53, R57, R118 ;  /* 0x0000007639357220 */ /* 0x000fe20000410000 */
[----:B------:R-:W-:Y:S01]  /*2700*/  FFMA.FTZ R45, R75, R84, R62 ;  /* 0x000000544b2d7223 */ /* 0x000fe2000001003e */
[----:B------:R-:W-:Y:S01]  /*2710*/  FMUL.FTZ R113, R57, R120 ;  /* 0x0000007839717220 */ /* 0x000fe20000410000 */
[----:B------:R-:W-:Y:S01]  /*2720*/  FADD.FTZ R84, -R56, R85 ;  /* 0x0000005538547221 */ /* 0x000fe20000010100 */
[----:B------:R-:W1:Y:S01]  /*2730*/  MUFU.EX2 R59, R59 ;  /* 0x0000003b003b7308 */ /* 0x000e620000000800 */
[----:B0-----:R-:W-:Y:S01]  /*2740*/  FFMA.FTZ R49, R109, R117, R112 ;  /* 0x000000756d317223 */ /* 0x001fe20000010070 */
[----:B------:R-:W-:Y:S01]  /*2750*/  SHF.L.U32 R117, R64, 0x10, RZ ;  /* 0x0000001040757819 */ /* 0x000fe200000006ff */
[----:B------:R-:W-:Y:S01]  /*2760*/  FFMA.FTZ R64, R75, R115, R62 ;  /* 0x000000734b407223 */ /* 0x000fe2000001003e */
[----:B------:R-:W-:Y:S01]  /*2770*/  SHF.L.U32 R115, R66, 0x10, RZ ;  /* 0x0000001042737819 */ /* 0x000fe200000006ff */
[C---:B------:R-:W-:Y:S01]  /*2780*/  FADD.FTZ R88, -R56.reuse, R37 ;  /* 0x0000002538587221 */ /* 0x040fe20000010100 */
[C---:B------:R-:W-:Y:S01]  /*2790*/  FADD.FTZ R120, -R56.reuse, R119 ;  /* 0x0000007738787221 */ /* 0x040fe20000010100 */
[C---:B------:R-:W-:Y:S01]  /*27a0*/  FADD.FTZ R66, -R56.reuse, R117 ;  /* 0x0000007538427221 */ /* 0x040fe20000010100 */
[----:B------:R-:W0:Y:S01]  /*27b0*/  MUFU.EX2 R63, R63 ;  /* 0x0000003f003f7308 */ /* 0x000e220000000800 */
[C---:B------:R-:W-:Y:S01]  /*27c0*/  FADD.FTZ R118, -R56.reuse, R115 ;  /* 0x0000007338767221 */ /* 0x040fe20000010100 */
[C---:B------:R-:W-:Y:S01]  /*27d0*/  FADD.FTZ R122, -R56.reuse, R121 ;  /* 0x00000079387a7221 */ /* 0x040fe20000010100 */
[C---:B------:R-:W-:Y:S01]  /*27e0*/  FMUL.FTZ R39, R57.reuse, R88 ;  /* 0x0000005839277220 */ /* 0x040fe20000410000 */
[----:B------:R-:W-:Y:S01]  /*27f0*/  FMUL.FTZ R83, R57, R116 ;  /* 0x0000007439537220 */ /* 0x000fe20000410000 */
[----:B------:R-:W-:Y:S01]  /*2800*/  FADD.FTZ R88, R41, -R56 ;  /* 0x8000003829587221 */ /* 0x000fe20000010000 */
[----:B------:R-:W-:Y:S01]  /*2810*/  FADD.FTZ R116, -R56, R65 ;  /* 0x0000004138747221 */ /* 0x000fe20000010100 */
[----:B------:R-:W-:Y:S01]  /*2820*/  FFMA.FTZ R61, R61, R73, R72 ;  /* 0x000000493d3d7223 */ /* 0x000fe20000010048 */
[C---:B------:R-:W-:Y:S01]  /*2830*/  FMUL.FTZ R80, R57.reuse, R80 ;  /* 0x0000005039507220 */ /* 0x040fe20000410000 */
[C---:B------:R-:W-:Y:S01]  /*2840*/  FMUL.FTZ R41, R57.reuse, R106 ;  /* 0x0000006a39297220 */ /* 0x040fe20000410000 */
[C---:B------:R-:W-:Y:S01]  /*2850*/  FMUL.FTZ R84, R57.reuse, R84 ;  /* 0x0000005439547220 */ /* 0x040fe20000410000 */
[C---:B------:R-:W-:Y:S01]  /*2860*/  FMUL.FTZ R66, R57.reuse, R66 ;  /* 0x0000004239427220 */ /* 0x040fe20000410000 */
[C---:B------:R-:W-:Y:S01]  /*2870*/  FMUL.FTZ R65, R57.reuse, R118 ;  /* 0x0000007639417220 */ /* 0x040fe20000410000 */
[----:B------:R-:W-:Y:S01]  /*2880*/  FMUL.FTZ R120, R57, R120 ;  /* 0x0000007839787220 */ /* 0x000fe20000410000 */
[----:B------:R-:W-:Y:S01]  /*2890*/  FFMA.FTZ R77, R77, R75, R62 ;  /* 0x0000004b4d4d7223 */ /* 0x000fe2000001003e */
[----:B------:R-:W-:Y:S01]  /*28a0*/  FMUL.FTZ R122, R57, R122 ;  /* 0x0000007a397a7220 */ /* 0x000fe20000410000 */
[----:B------:R-:W-:Y:S01]  /*28b0*/  FMUL.FTZ R76, R61, -1.4426950216293334961 ;  /* 0xbfb8aa3b3d4c7820 */ /* 0x000fe20000410000 */
[----:B------:R-:W-:Y:S01]  /*28c0*/  FMUL.FTZ R78, R57, R74 ;  /* 0x0000004a394e7220 */ /* 0x000fe20000410000 */
[C-C-:B------:R-:W-:Y:S01]  /*28d0*/  FFMA.FTZ R80, R60.reuse, R80, R3.reuse ;  /* 0x000000503c507223 */ /* 0x140fe20000010003 */
[C-C-:B------:R-:W-:Y:S01]  /*28e0*/  FFMA.FTZ R43, R60.reuse, R41, R3.reuse ;  /* 0x000000293c2b7223 */ /* 0x140fe20000010003 */
[C-C-:B------:R-:W-:Y:S01]  /*28f0*/  FFMA.FTZ R85, R60.reuse, R84, R3.reuse ;  /* 0x000000543c557223 */ /* 0x140fe20000010003 */
[C-C-:B------:R-:W-:Y:S01]  /*2900*/  FFMA.FTZ R68, R60.reuse, R66, R3.reuse ;  /* 0x000000423c447223 */ /* 0x140fe20000010003 */
[C-C-:B------:R-:W-:Y:S01]  /*2910*/  FFMA.FTZ R65, R60.reuse, R65, R3.reuse ;  /* 0x000000413c417223 */ /* 0x140fe20000010003 */
[C-C-:B------:R-:W-:Y:S01]  /*2920*/  FFMA.FTZ R51, R60.reuse, R120, R3.reuse ;  /* 0x000000783c337223 */ /* 0x140fe20000010003 */
[----:B------:R-:W-:Y:S01]  /*2930*/  FMUL.FTZ R74, R77, -1.4426950216293334961 ;  /* 0xbfb8aa3b4d4a7820 */ /* 0x000fe20000410000 */
[----:B------:R-:W-:Y:S01]  /*2940*/  FFMA.FTZ R3, R60, R122, R3 ;  /* 0x0000007a3c037223 */ /* 0x000fe20000010003 */
[----:B-1----:R-:W-:Y:S01]  /*2950*/  FADD.FTZ R59, R59, 1 ;  /* 0x3f8000003b3b7421 */ /* 0x002fe20000010000 */
[----:B0-----:R-:W-:Y:S01]  /*2960*/  FADD.FTZ R122, R63, 1 ;  /* 0x3f8000003f7a7421 */ /* 0x001fe20000010000 */
[----:B------:R-:W-:Y:S01]  /*2970*/  FMUL.FTZ R79, R80, -1.4426950216293334961 ;  /* 0xbfb8aa3b504f7820 */ /* 0x000fe20000410000 */
[----:B------:R-:W-:Y:S01]  /*2980*/  MUFU.EX2 R76, R76 ;  /* 0x0000004c004c7308 */ /* 0x000fe20000000800 */
[----:B------:R-:W-:Y:S01]  /*2990*/  FFMA.FTZ R78, R109, R78, R112 ;  /* 0x0000004e6d4e7223 */ /* 0x000fe20000010070 */
[--C-:B------:R-:W-:Y:S01]  /*29a0*/  FADD.FTZ R118, R93, -R56.reuse ;  /* 0x800000385d767221 */ /* 0x100fe20000010000 */
[----:B------:R-:W-:Y:S01]  /*29b0*/  FMUL.FTZ R66, R57, R70 ;  /* 0x0000004639427220 */ /* 0x000fe20000410000 */
[--C-:B------:R-:W-:Y:S01]  /*29c0*/  FADD.FTZ R70, R55, -R56.reuse ;  /* 0x8000003837467221 */ /* 0x100fe20000010000 */
[----:B------:R-:W-:Y:S01]  /*29d0*/  FMUL.FTZ R81, R78, -1.4426950216293334961 ;  /* 0xbfb8aa3b4e517820 */ /* 0x000fe20000410000 */
[C---:B------:R-:W-:Y:S01]  /*29e0*/  FMUL.FTZ R55, R57.reuse, R118 ;  /* 0x0000007639377220 */ /* 0x040fe20000410000 */
[----:B------:R-:W-:Y:S01]  /*29f0*/  FADD.FTZ R118, -R56, R67 ;  /* 0x0000004338767221 */ /* 0x000fe20000010100 */
[----:B------:R-:W0:Y:S01]  /*2a00*/  MUFU.RCP R117, R59 ;  /* 0x0000003b00757308 */ /* 0x000e220000001000 */
[C---:B------:R-:W-:Y:S01]  /*2a10*/  FMUL.FTZ R114, R57.reuse, R114 ;  /* 0x0000007239727220 */ /* 0x040fe20000410000 */
[----:B------:R-:W-:Y:S01]  /*2a20*/  FMUL.FTZ R41, R57, R108 ;  /* 0x0000006c39297220 */ /* 0x000fe20000410000 */
[----:B------:R-:W-:Y:S01]  /*2a30*/  FADD.FTZ R120, R97, -R56 ;  /* 0x8000003861787221 */ /* 0x000fe20000010000 */
[C---:B------:R-:W-:Y:S01]  /*2a40*/  FMUL.FTZ R67, R57.reuse, R118 ;  /* 0x0000007639437220 */ /* 0x040fe20000410000 */
[----:B------:R-:W-:Y:S01]  /*2a50*/  FMUL.FTZ R86, R57, R86 ;  /* 0x0000005639567220 */ /* 0x000fe20000410000 */
[--C-:B------:R-:W-:Y:S01]  /*2a60*/  FFMA.FTZ R84, R73, R114, R72.reuse ;  /* 0x0000007249547223 */ /* 0x100fe20000010048 */
[----:B------:R-:W-:Y:S01]  /*2a70*/  FMUL.FTZ R70, R57, R70 ;  /* 0x0000004639467220 */ /* 0x000fe20000410000 */
[----:B------:R-:W1:Y:S01]  /*2a80*/  MUFU.EX2 R74, R74 ;  /* 0x0000004a004a7308 */ /* 0x000e620000000800 */
[----:B------:R-:W-:Y:S01]  /*2a90*/  FFMA.FTZ R41, R73, R41, R72 ;  /* 0x0000002949297223 */ /* 0x000fe20000010048 */
[--C-:B------:R-:W-:Y:S01]  /*2aa0*/  FFMA.FTZ R82, R109, R53, R112.reuse ;  /* 0x000000356d527223 */ /* 0x100fe20000010070 */
[----:B------:R-:W-:Y:S01]  /*2ab0*/  FMUL.FTZ R93, R57, R120 ;  /* 0x00000078395d7220 */ /* 0x000fe20000410000 */
[----:B------:R-:W-:Y:S01]  /*2ac0*/  FFMA.FTZ R53, R109, R113, R112 ;  /* 0x000000716d357223 */ /* 0x000fe20000010070 */
[C---:B------:R-:W-:Y:S01]  /*2ad0*/  FMUL.FTZ R116, R57.reuse, R116 ;  /* 0x0000007439747220 */ /* 0x040fe20000410000 */
[----:B------:R-:W-:Y:S01]  /*2ae0*/  FMUL.FTZ R37, R57, R88 ;  /* 0x0000005839257220 */ /* 0x000fe20000410000 */
[----:B------:R-:W-:Y:S01]  /*2af0*/  FFMA.FTZ R67, R75, R67, R62 ;  /* 0x000000434b437223 */ /* 0x000fe2000001003e */
[----:B------:R-:W2:Y:S01]  /*2b00*/  MUFU.RCP R122, R122 ;  /* 0x0000007a007a7308 */ /* 0x000ea20000001000 */
[C-C-:B------:R-:W-:Y:S01]  /*2b10*/  FFMA.FTZ R86, R73.reuse, R86, R72.reuse ;  /* 0x0000005649567223 */ /* 0x140fe20000010048 */
[----:B------:R-:W-:Y:S01]  /*2b20*/  FMUL.FTZ R113, R84, -1.4426950216293334961 ;  /* 0xbfb8aa3b54717820 */ /* 0x000fe20000410000 */
[C-C-:B------:R-:W-:Y:S01]  /*2b30*/  FFMA.FTZ R66, R73.reuse, R66, R72.reuse ;  /* 0x0000004249427223 */ /* 0x140fe20000010048 */
[C-C-:B------:R-:W-:Y:S01]  /*2b40*/  FFMA.FTZ R70, R73.reuse, R70, R72.reuse ;  /* 0x0000004649467223 */ /* 0x140fe20000010048 */
[--C-:B------:R-:W-:Y:S01]  /*2b50*/  FFMA.FTZ R55, R73, R55, R72.reuse ;  /* 0x0000003749377223 */ /* 0x100fe20000010048 */
[----:B------:R-:W-:Y:S01]  /*2b60*/  FMUL.FTZ R107, R41, -1.4426950216293334961 ;  /* 0xbfb8aa3b296b7820 */ /* 0x000fe20000410000 */
[----:B------:R-:W-:Y:S01]  /*2b70*/  FFMA.FTZ R72, R73, R93, R72 ;  /* 0x0000005d49487223 */ /* 0x000fe20000010048 */
[----:B------:R-:W3:Y:S01]  /*2b80*/  MUFU.EX2 R79, R79 ;  /* 0x0000004f004f7308 */ /* 0x000ee20000000800 */
[----:B------:R-:W-:Y:S01]  /*2b90*/  FADD.FTZ R118, -R56, R71 ;  /* 0x0000004738767221 */ /* 0x000fe20000010100 */
[----:B------:R-:W-:Y:S01]  /*2ba0*/  FFMA.FTZ R60, R75, R116, R62 ;  /* 0x000000744b3c7223 */ /* 0x000fe2000001003e */
[----:B0-----:R-:W-:Y:S01]  /*2bb0*/  FMUL.FTZ R73, R58, R117 ;  /* 0x000000753a497220 */ /* 0x001fe20000410000 */
[----:B------:R-:W-:Y:S01]  /*2bc0*/  FADD.FTZ R120, R76, 1 ;  /* 0x3f8000004c787421 */ /* 0x000fe20000010000 */
[----:B------:R-:W-:Y:S01]  /*2bd0*/  FMUL.FTZ R56, R53, -1.4426950216293334961 ;  /* 0xbfb8aa3b35387820 */ /* 0x000fe20000410000 */
[C-C-:B------:R-:W-:Y:S01]  /*2be0*/  FFMA.FTZ R37, R109.reuse, R37, R112.reuse ;  /* 0x000000256d257223 */ /* 0x140fe20000010070 */
[----:B------:R-:W-:Y:S01]  /*2bf0*/  FFMA.FTZ R83, R109, R83, R112 ;  /* 0x000000536d537223 */ /* 0x000fe20000010070 */
[----:B------:R-:W0:Y:S01]  /*2c00*/  MUFU.EX2 R81, R81 ;  /* 0x0000005100517308 */ /* 0x000e220000000800 */
[----:B------:R-:W-:Y:S01]  /*2c10*/  FMUL.FTZ R58, R67, -1.4426950216293334961 ;  /* 0xbfb8aa3b433a7820 */ /* 0x000fe20000410000 */
[----:B-1----:R-:W-:Y:S01]  /*2c20*/  FADD.FTZ R76, R74, 1 ;  /* 0x3f8000004a4c7421 */ /* 0x002fe20000010000 */
[----:B------:R-:W-:Y:S01]  /*2c30*/  FMUL.FTZ R89, R43, -1.4426950216293334961 ;  /* 0xbfb8aa3b2b597820 */ /* 0x000fe20000410000 */
[----:B------:R-:W-:Y:S01]  /*2c40*/  FMUL.FTZ R91, R85, -1.4426950216293334961 ;  /* 0xbfb8aa3b555b7820 */ /* 0x000fe20000410000 */
[----:B--2---:R-:W-:Y:S01]  /*2c50*/  FMUL.FTZ R74, R35, R122 ;  /* 0x0000007a234a7220 */ /* 0x004fe20000410000 */
[C---:B------:R-:W-:Y:S01]  /*2c60*/  FMUL.FTZ R35, R57.reuse, R124 ;  /* 0x0000007c39237220 */ /* 0x040fe20000410000 */
[----:B------:R-:W-:Y:S01]  /*2c70*/  FMUL.FTZ R118, R57, R118 ;  /* 0x0000007639767220 */ /* 0x000fe20000410000 */
[----:B------:R1:W2:Y:S01]  /*2c80*/  MUFU.EX2 R109, R113 ;  /* 0x00000071006d7308 */ /* 0x0002a20000000800 */
[----:B------:R-:W-:Y:S01]  /*2c90*/  FMUL.FTZ R116, R60, -1.4426950216293334961 ;  /* 0xbfb8aa3b3c747820 */ /* 0x000fe20000410000 */
[----:B---3--:R-:W-:Y:S01]  /*2ca0*/  FADD.FTZ R57, R79, 1 ;  /* 0x3f8000004f397421 */ /* 0x008fe20000010000 */
[----:B------:R-:W-:Y:S01]  /*2cb0*/  FMUL.FTZ R59, R70, -1.4426950216293334961 ;  /* 0xbfb8aa3b463b7820 */ /* 0x000fe20000410000 */
[----:B------:R-:W-:Y:S01]  /*2cc0*/  FMUL.FTZ R114, R64, -1.4426950216293334961 ;  /* 0xbfb8aa3b40727820 */ /* 0x000fe20000410000 */
[----:B------:R-:W-:Y:S01]  /*2cd0*/  FMUL.FTZ R97, R65, -1.4426950216293334961 ;  /* 0xbfb8aa3b41617820 */ /* 0x000fe20000410000 */
[--C-:B------:R-:W-:Y:S01]  /*2ce0*/  FFMA.FTZ R39, R75, R39, R62.reuse ;  /* 0x000000274b277223 */ /* 0x100fe2000001003e */
[----:B------:R-:W-:Y:S01]  /*2cf0*/  FMUL.FTZ R87, R86, -1.4426950216293334961 ;  /* 0xbfb8aa3b56577820 */ /* 0x000fe20000410000 */
[----:B------:R-:W3:Y:S01]  /*2d00*/  MUFU.EX2 R107, R107 ;  /* 0x0000006b006b7308 */ /* 0x000ee20000000800 */
[----:B-1----:R-:W-:Y:S01]  /*2d10*/  FMUL.FTZ R113, R68, -1.4426950216293334961 ;  /* 0xbfb8aa3b44717820 */ /* 0x002fe20000410000 */
[----:B0-----:R-:W-:Y:S01]  /*2d20*/  FADD.FTZ R63, R81, 1 ;  /* 0x3f800000513f7421 */ /* 0x001fe20000010000 */
[----:B------:R-:W-:Y:S01]  /*2d30*/  FMUL.FTZ R88, R39, -1.4426950216293334961 ;  /* 0xbfb8aa3b27587820 */ /* 0x000fe20000410000 */
[--C-:B------:R-:W-:Y:S01]  /*2d40*/  FFMA.FTZ R35, R75, R35, R62.reuse ;  /* 0x000000234b237223 */ /* 0x100fe2000001003e */
[----:B------:R-:W-:Y:S01]  /*2d50*/  FMUL.FTZ R106, R37, -1.4426950216293334961 ;  /* 0xbfb8aa3b256a7820 */ /* 0x000fe20000410000 */
[----:B------:R-:W-:Y:S01]  /*2d60*/  FMUL.FTZ R108, R45, -1.4426950216293334961 ;  /* 0xbfb8aa3b2d6c7820 */ /* 0x000fe20000410000 */
[----:B------:R-:W-:Y:S01]  /*2d70*/  FMUL.FTZ R69, R3, -1.4426950216293334961 ;  /* 0xbfb8aa3b03457820 */ /* 0x000fe20000410000 */
[----:B------:R-:W0:Y:S01]  /*2d80*/  MUFU.EX2 R56, R56 ;  /* 0x0000003800387308 */ /* 0x000e220000000800 */
[----:B------:R-:W-:Y:S01]  /*2d90*/  FMUL.FTZ R81, R35, -1.4426950216293334961 ;  /* 0xbfb8aa3b23517820 */ /* 0x000fe20000410000 */
[----:B--2---:R-:W-:Y:S01]  /*2da0*/  FADD.FTZ R79, R109, 1 ;  /* 0x3f8000006d4f7421 */ /* 0x004fe20000010000 */
[----:B------:R-:W-:Y:S01]  /*2db0*/  FMUL.FTZ R112, R83, -1.4426950216293334961 ;  /* 0xbfb8aa3b53707820 */ /* 0x000fe20000410000 */
[----:B------:R-:W-:Y:S01]  /*2dc0*/  FMUL.FTZ R115, R66, -1.4426950216293334961 ;  /* 0xbfb8aa3b42737820 */ /* 0x000fe20000410000 */
[----:B------:R-:W-:Y:S01]  /*2dd0*/  FMUL.FTZ R93, R82, -1.4426950216293334961 ;  /* 0xbfb8aa3b525d7820 */ /* 0x000fe20000410000 */
[----:B------:R-:W-:Y:S01]  /*2de0*/  FFMA.FTZ R62, R75, R118, R62 ;  /* 0x000000764b3e7223 */ /* 0x000fe2000001003e */
[----:B------:R-:W-:Y:S01]  /*2df0*/  FMUL.FTZ R117, R51, -1.4426950216293334961 ;  /* 0xbfb8aa3b33757820 */ /* 0x000fe20000410000 */
[----:B------:R-:W1:Y:S01]  /*2e00*/  MUFU.EX2 R58, R58 ;  /* 0x0000003a003a7308 */ /* 0x000e620000000800 */
[----:B---3--:R-:W-:Y:S01]  /*2e10*/  FADD.FTZ R107, R107, 1 ;  /* 0x3f8000006b6b7421 */ /* 0x008fe20000010000 */
[----:B------:R-:W-:Y:S01]  /*2e20*/  FMUL.FTZ R71, R72, -1.4426950216293334961 ;  /* 0xbfb8aa3b48477820 */ /* 0x000fe20000410000 */
[----:B------:R-:W-:Y:S01]  /*2e30*/  FMUL.FTZ R75, R62, -1.4426950216293334961 ;  /* 0xbfb8aa3b3e4b7820 */ /* 0x000fe20000410000 */
[----:B------:R-:W-:Y:S01]  /*2e40*/  FADD.FTZ R95, R95, 1 ;  /* 0x3f8000005f5f7421 */ /* 0x000fe20000010000 */
[----:B------:R-:W-:-:S03]  /*2e50*/  F2FP.BF16.F32.PACK_AB R73, R74, R73 ;  /* 0x000000494a49723e */ /* 0x000fc600000010ff */
[----:B------:R-:W2:Y:S01]  /*2e60*/  MUFU.EX2 R89, R89 ;  /* 0x0000005900597308 */ /* 0x000ea20000000800 */
[----:B0-----:R-:W-:Y:S01]  /*2e70*/  FADD.FTZ R109, R56, 1 ;  /* 0x3f800000386d7421 */ /* 0x001fe20000010000 */
[----:B------:R-:W-:-:S06]  /*2e80*/  LEA R56, P1, R19, UR6, 0x1 ;  /* 0x0000000613387c11 */ /* 0x000fcc000f8208ff */
[----:B------:R-:W0:Y:S01]  /*2e90*/  MUFU.EX2 R91, R91 ;  /* 0x0000005b005b7308 */ /* 0x000e220000000800 */
[----:B-1----:R-:W-:-:S07]  /*2ea0*/  FADD.FTZ R58, R58, 1 ;  /* 0x3f8000003a3a7421 */ /* 0x002fce0000010000 */
[----:B------:R-:W1:Y:S01]  /*2eb0*/  MUFU.RCP R120, R120 ;  /* 0x0000007800787308 */ /* 0x000e620000001000 */
[----:B--2---:R-:W-:-:S07]  /*2ec0*/  FADD.FTZ R89, R89, 1 ;  /* 0x3f80000059597421 */ /* 0x004fce0000010000 */
[----:B------:R-:W2:Y:S01]  /*2ed0*/  MUFU.EX2 R113, R113 ;  /* 0x0000007100717308 */ /* 0x000ea20000000800 */
[----:B0-----:R-:W-:-:S07]  /*2ee0*/  FADD.FTZ R124, R91, 1 ;  /* 0x3f8000005b7c7421 */ /* 0x001fce0000010000 */
[----:B------:R-:W-:Y:S01]  /*2ef0*/  MUFU.EX2 R116, R116 ;  /* 0x0000007400747308 */ /* 0x000fe20000000800 */
[----:B-1----:R-:W-:-:S07]  /*2f00*/  FMUL.FTZ R61, R61, R120 ;  /* 0x000000783d3d7220 */ /* 0x002fce0000410000 */
[----:B------:R-:W0:Y:S01]  /*2f10*/  MUFU.RCP R57, R57 ;  /* 0x0000003900397308 */ /* 0x000e220000001000 */
[----:B--2---:R-:W-:-:S07]  /*2f20*/  FADD.FTZ R91, R113, 1 ;  /* 0x3f800000715b7421 */ /* 0x004fce0000010000 */
[----:B------:R-:W1:Y:S08]  /*2f30*/  MUFU.EX2 R59, R59 ;  /* 0x0000003b003b7308 */ /* 0x000e700000000800 */
[----:B------:R-:W-:Y:S01]  /*2f40*/  MUFU.EX2 R114, R114 ;  /* 0x0000007200727308 */ /* 0x000fe20000000800 */
[----:B0-----:R-:W-:Y:S01]  /*2f50*/  FMUL.FTZ R113, R80, R57 ;  /* 0x0000003950717220 */ /* 0x001fe20000410000 */
[----:B------:R-:W-:-:S02]  /*2f60*/  LEA.HI.X R57, R19, UR7, R20, 0x1, P1 ;  /* 0x0000000713397c11 */ /* 0x000fc400088f0c14 */
[----:B------:R-:W-:-:S03]  /*2f70*/  LEA R20, P1, R21, UR6, 0x1 ;  /* 0x0000000615147c11 */ /* 0x000fc6000f8208ff */
[----:B------:R-:W-:Y:S01]  /*2f80*/  STG.E.U16 desc[UR8][R56.64], R73 ;  /* 0x0000004938007986 */ /* 0x000fe2000c101508 */
[----:B------:R-:W-:Y:S01]  /*2f90*/  MUFU.EX2 R97, R97 ;  /* 0x0000006100617308 */ /* 0x000fe20000000800 */
[----:B-1----:R-:W-:Y:S01]  /*2fa0*/  FADD.FTZ R59, R59, 1 ;  /* 0x3f8000003b3b7421 */ /* 0x002fe20000010000 */
[----:B------:R-:W-:-:S06]  /*2fb0*/  LEA.HI.X R21, R21, UR7, R22, 0x1, P1 ;  /* 0x0000000715157c11 */ /* 0x000fcc00088f0c16 */
[----:B------:R-:W0:Y:S08]  /*2fc0*/  MUFU.RCP R63, R63 ;  /* 0x0000003f003f7308 */ /* 0x000e300000001000 */
[----:B------:R-:W1:Y:S08]  /*2fd0*/  MUFU.RCP R76, R76 ;  /* 0x0000004c004c7308 */ /* 0x000e700000001000 */
[----:B------:R-:W2:Y:S01]  /*2fe0*/  MUFU.EX2 R87, R87 ;  /* 0x0000005700577308 */ /* 0x000ea20000000800 */
[----:B0-----:R-:W-:Y:S01]  /*2ff0*/  FMUL.FTZ R78, R78, R63 ;  /* 0x0000003f4e4e7220 */ /* 0x001fe20000410000 */
[----:B------:R-:W-:-:S04]  /*3000*/  FMUL.FTZ R63, R49, -1.4426950216293334961 ;  /* 0xbfb8aa3b313f7820 */ /* 0x000fc80000410000 */
[----:B------:R-:W-:Y:S02]  /*3010*/  F2FP.BF16.F32.PACK_AB R78, R113, R78 ;  /* 0x0000004e714e723e */ /* 0x000fe400000010ff */
[----:B------:R-:W0:Y:S01]  /*3020*/  MUFU.EX2 R88, R88 ;  /* 0x0000005800587308 */ /* 0x000e220000000800 */
[----:B-1----:R-:W-:Y:S01]  /*3030*/  FMUL.FTZ R76, R77, R76 ;  /* 0x0000004c4d4c7220 */ /* 0x002fe20000410000 */
[----:B------:R-:W-:-:S04]  /*3040*/  FMUL.FTZ R77, R55, -1.4426950216293334961 ;  /* 0xbfb8aa3b374d7820 */ /* 0x000fc80000410000 */
[----:B------:R-:W-:Y:S02]  /*3050*/  F2FP.BF16.F32.PACK_AB R61, R76, R61 ;  /* 0x0000003d4c3d723e */ /* 0x000fe400000010ff */
[----:B------:R-:W1:Y:S01]  /*3060*/  MUFU.EX2 R106, R106 ;  /* 0x0000006a006a7308 */ /* 0x000e620000000800 */
[----:B--2---:R-:W-:Y:S02]  /*3070*/  FADD.FTZ R87, R87, 1 ;  /* 0x3f80000057577421 */ /* 0x004fe40000010000 */
[----:B------:R-:W-:Y:S05]  /*3080*/  STG.E.U16 desc[UR8][R56.64+0x4], R61 ;  /* 0x0000043d38007986 */ /* 0x000fea000c101508 */
[----:B------:R-:W2:Y:S01]  /*3090*/  MUFU.EX2 R108, R108 ;  /* 0x0000006c006c7308 */ /* 0x000ea20000000800 */
[----:B0-----:R-:W-:-:S07]  /*30a0*/  FADD.FTZ R88, R88, 1 ;  /* 0x3f80000058587421 */ /* 0x001fce0000010000 */
[----:B------:R0:W3:Y:S01]  /*30b0*/  MUFU.RCP R120, R107 ;  /* 0x0000006b00787308 */ /* 0x0000e20000001000 */
[----:B-1----:R-:W-:-:S07]  /*30c0*/  FADD.FTZ R106, R106, 1 ;  /* 0x3f8000006a6a7421 */ /* 0x002fce0000010000 */
[----:B------:R-:W-:Y:S01]  /*30d0*/  MUFU.EX2 R69, R69 ;  /* 0x0000004500457308 */ /* 0x000fe20000000800 */
[----:B0-----:R-:W-:Y:S01]  /*30e0*/  FADD.FTZ R107, R116, 1 ;  /* 0x3f800000746b7421 */ /* 0x001fe20000010000 */
[----:B--2---:R-:W-:-:S06]  /*30f0*/  FADD.FTZ R108, R108, 1 ;  /* 0x3f8000006c6c7421 */ /* 0x004fcc0000010000 */
[----:B------:R-:W0:Y:S01]  /*3100*/  MUFU.EX2 R81, R81 ;  /* 0x0000005100517308 */ /* 0x000e220000000800 */
[----:B---3--:R-:W-:-:S07]  /*3110*/  FMUL.FTZ R120, R41, R120 ;  /* 0x0000007829787220 */ /* 0x008fce0000410000 */
[----:B------:R1:W2:Y:S08]  /*3120*/  MUFU.RCP R116, R58 ;  /* 0x0000003a00747308 */ /* 0x0002b00000001000 */
[----:B------:R3:W4:Y:S01]  /*3130*/  MUFU.RCP R118, R89 ;  /* 0x0000005900767308 */ /* 0x0007220000001000 */
[----:B-1----:R-:W-:Y:S01]  /*3140*/  LEA R58, P2, R23, UR6, 0x1 ;  /* 0x00000006173a7c11 */ /* 0x002fe2000f8408ff */
[----:B0-----:R-:W-:-:S06]  /*3150*/  FADD.FTZ R19, R81, 1 ;  /* 0x3f80000051137421 */ /* 0x001fcc0000010000 */
[----:B------:R-:W0:Y:S01]  /*3160*/  MUFU.EX2 R112, R112 ;  /* 0x0000007000707308 */ /* 0x000e220000000800 */
[----:B---3--:R-:W-:Y:S01]  /*3170*/  FADD.FTZ R89, R114, 1 ;  /* 0x3f80000072597421 */ /* 0x008fe20000010000 */
[----:B------:R-:W-:Y:S01]  /*3180*/  FADD.FTZ R114, R97, 1 ;  /* 0x3f80000061727421 */ /* 0x000fe20000010000 */
[----:B--2---:R-:W-:-:S05]  /*3190*/  FMUL.FTZ R116, R67, R116 ;  /* 0x0000007443747220 */ /* 0x004fca0000410000 */
[----:B------:R-:W-:Y:S01]  /*31a0*/  MUFU.EX2 R115, R115 ;  /* 0x0000007300737308 */ /* 0x000fe20000000800 */
[----:B----4-:R-:W-:-:S07]  /*31b0*/  FMUL.FTZ R43, R43, R118 ;  /* 0x000000762b2b7220 */ /* 0x010fce0000410000 */
[----:B------:R1:W2:Y:S01]  /*31c0*/  MUFU.RCP R97, R59 ;  /* 0x0000003b00617308 */ /* 0x0002a20000001000 */
[----:B0-----:R-:W-:-:S07]  /*31d0*/  FADD.FTZ R112, R112, 1 ;  /* 0x3f80000070707421 */ /* 0x001fce0000010000 */
[----:B------:R-:W0:Y:S01]  /*31e0*/  MUFU.EX2 R93, R93 ;  /* 0x0000005d005d7308 */ /* 0x000e220000000800 */
[----:B-1----:R-:W-:Y:S02]  /*31f0*/  LEA.HI.X R59, R23, UR7, R24, 0x1, P2 ;  /* 0x00000007173b7c11 */ /* 0x002fe400090f0c18 */
[----:B------:R-:W-:Y:S02]  /*3200*/  LEA R24, P1, R25, UR6, 0x1 ;  /* 0x0000000619187c11 */ /* 0x000fe4000f8208ff */
[----:B------:R-:W-:Y:S02]  /*3210*/  LEA R22, P2, R27, UR6, 0x1 ;  /* 0x000000061b167c11 */ /* 0x000fe4000f8408ff */
[----:B------:R-:W-:Y:S01]  /*3220*/  LEA.HI.X R25, R25, UR7, R26, 0x1, P1 ;  /* 0x0000000719197c11 */ /* 0x000fe200088f0c1a */
[----:B------:R-:W1:Y:S01]  /*3230*/  MUFU.EX2 R117, R117 ;  /* 0x0000007500757308 */ /* 0x000e620000000800 */
[----:B------:R-:W-:Y:S01]  /*3240*/  LEA.HI.X R23, R27, UR7, R28, 0x1, P2 ;  /* 0x000000071b177c11 */ /* 0x000fe200090f0c1c */
[----:B--2---:R-:W-:Y:S01]  /*3250*/  FMUL.FTZ R97, R70, R97 ;  /* 0x0000006146617220 */ /* 0x004fe20000410000 */
[----:B------:R-:W-:-:S02]  /*3260*/  LEA R26, P2, R31, UR6, 0x1 ;  /* 0x000000061f1a7c11 */ /* 0x000fc4000f8408ff */
[----:B------:R-:W-:Y:S02]  /*3270*/  LEA R28, P1, R29, UR6, 0x1 ;  /* 0x000000061d1c7c11 */ /* 0x000fe4000f8208ff */
[----:B------:R-:W-:Y:S01]  /*3280*/  LEA.HI.X R27, R31, UR7, R32, 0x1, P2 ;  /* 0x000000071f1b7c11 */ /* 0x000fe200090f0c20 */
[----:B------:R-:W2:Y:S01]  /*3290*/  MUFU.EX2 R63, R63 ;  /* 0x0000003f003f7308 */ /* 0x000ea20000000800 */
[----:B------:R-:W-:Y:S01]  /*32a0*/  FADD.FTZ R32, R69, 1 ;  /* 0x3f80000045207421 */ /* 0x000fe20000010000 */
[----:B0-----:R-:W-:Y:S01]  /*32b0*/  FADD.FTZ R93, R93, 1 ;  /* 0x3f8000005d5d7421 */ /* 0x001fe20000010000 */
[----:B------:R-:W-:Y:S02]  /*32c0*/  LEA.HI.X R29, R29, UR7, R30, 0x1, P1 ;  /* 0x000000071d1d7c11 */ /* 0x000fe400088f0c1e */
[----:B------:R-:W-:Y:S02]  /*32d0*/  LEA R30, P1, R33, UR6, 0x1 ;  /* 0x00000006211e7c11 */ /* 0x000fe4000f8208ff */
[----:B------:R-:W-:Y:S01]  /*32e0*/  F2FP.BF16.F32.PACK_AB R97, R116, R97 ;  /* 0x000000617461723e */ /* 0x000fe200000010ff */
[----:B------:R-:W0:Y:S01]  /*32f0*/  MUFU.EX2 R71, R71 ;  /* 0x0000004700477308 */ /* 0x000e220000000800 */
[----:B-1----:R-:W-:Y:S01]  /*3300*/  FADD.FTZ R80, R117, 1 ;  /* 0x3f80000075507421 */ /* 0x002fe20000010000 */
[--C-:B------:R-:W-:Y:S01]  /*3310*/  LEA.HI.X R31, R33, UR7, R34.reuse, 0x1, P1 ;  /* 0x00000007211f7c11 */ /* 0x100fe200088f0c22 */
[----:B------:R-:W-:Y:S01]  /*3320*/  ULDC.64 UR6, c[0x0][0x238] ;  /* 0x00008e0000067ab9 */ /* 0x000fe20000000a00 */
[----:B------:R-:W-:-:S02]  /*3330*/  PRMT R34, R61, 0x7632, R34 ;  /* 0x000076323d227816 */ /* 0x000fc40000000022 */
[----:B------:R-:W-:Y:S02]  /*3340*/  IADD3 R16, P1, R16, 0x1, RZ ;  /* 0x0000000110107810 */ /* 0x000fe40007f3e0ff */
[----:B------:R-:W1:Y:S01]  /*3350*/  MUFU.EX2 R75, R75 ;  /* 0x0000004b004b7308 */ /* 0x000e620000000800 */
[----:B--2---:R-:W-:Y:S01]  /*3360*/  FADD.FTZ R63, R63, 1 ;  /* 0x3f8000003f3f7421 */ /* 0x004fe20000010000 */
[----:B------:R-:W-:Y:S01]  /*3370*/  STG.E.U16 desc[UR8][R56.64+0x6], R34 ;  /* 0x0000062238007986 */ /* 0x000fe2000c101508 */
[----:B------:R-:W-:Y:S02]  /*3380*/  IADD3.X R17, RZ, R17, RZ, P1, !PT ;  /* 0x00000011ff117210 */ /* 0x000fe40000ffe4ff */
[----:B------:R-:W-:-:S03]  /*3390*/  ISETP.GE.U32.AND P1, PT, R16, UR6, PT ;  /* 0x0000000610007c0c */ /* 0x000fc6000bf26070 */
[----:B------:R-:W2:Y:S01]  /*33a0*/  MUFU.EX2 R77, R77 ;  /* 0x0000004d004d7308 */ /* 0x000ea20000000800 */
[----:B0-----:R-:W-:Y:S01]  /*33b0*/  FADD.FTZ R33, R71, 1 ;  /* 0x3f80000047217421 */ /* 0x001fe20000010000 */
[----:B------:R-:W-:-:S06]  /*33c0*/  ISETP.GE.AND.EX P1, PT, R17, UR7, PT, P1 ;  /* 0x0000000711007c0c */ /* 0x000fcc000bf26310 */
[----:B------:R-:W0:Y:S01]  /*33d0*/  MUFU.RCP R87, R87 ;  /* 0x0000005700577308 */ /* 0x000e220000001000 */
[----:B-1----:R-:W-:-:S07]  /*33e0*/  FADD.FTZ R75, R75, 1 ;  /* 0x3f8000004b4b7421 */ /* 0x002fce0000010000 */
[----:B------:R-:W1:Y:S01]  /*33f0*/  MUFU.RCP R88, R88 ;  /* 0x0000005800587308 */ /* 0x000e620000001000 */
[----:B--2---:R-:W-:-:S07]  /*3400*/  FADD.FTZ R77, R77, 1 ;  /* 0x3f8000004d4d7421 */ /* 0x004fce0000010000 */
[----:B------:R2:W3:Y:S01]  /*3410*/  MUFU.RCP R122, R95 ;  /* 0x0000005f007a7308 */ /* 0x0004e20000001000 */
[----:B0-----:R-:W-:-:S07]  /*3420*/  FMUL.FTZ R87, R86, R87 ;  /* 0x0000005756577220 */ /* 0x001fce0000410000 */
[----:B------:R-:W0:Y:S01]  /*3430*/  MUFU.RCP R106, R106 ;  /* 0x0000006a006a7308 */ /* 0x000e220000001000 */
[----:B--2---:R-:W-:Y:S01]  /*3440*/  FADD.FTZ R95, R115, 1 ;  /* 0x3f800000735f7421 */ /* 0x004fe20000010000 */
[----:B-1----:R-:W-:-:S05]  /*3450*/  FMUL.FTZ R88, R39, R88 ;  /* 0x0000005827587220 */ /* 0x002fca0000410000 */
[----:B------:R-:W-:Y:S01]  /*3460*/  F2FP.BF16.F32.PACK_AB R87, R88, R87 ;  /* 0x000000575857723e */ /* 0x000fe200000010ff */
[----:B------:R-:W1:Y:S01]  /*3470*/  MUFU.RCP R108, R108 ;  /* 0x0000006c006c7308 */ /* 0x000e620000001000 */
[----:B---3--:R-:W-:-:S07]  /*3480*/  FMUL.FTZ R122, R47, R122 ;  /* 0x0000007a2f7a7220 */ /* 0x008fce0000410000 */
[----:B------:R-:W2:Y:S01]  /*3490*/  MUFU.RCP R32, R32 ;  /* 0x0000002000207308 */ /* 0x000ea20000001000 */
[----:B0-----:R-:W-:Y:S01]  /*34a0*/  FMUL.FTZ R106, R37, R106 ;  /* 0x0000006a256a7220 */ /* 0x001fe20000410000 */
[----:B------:R-:W-:-:S04]  /*34b0*/  PRMT R37, R87, 0x7632, R37 ;  /* 0x0000763257257816 */ /* 0x000fc80000000025 */
[----:B------:R-:W-:Y:S02]  /*34c0*/  F2FP.BF16.F32.PACK_AB R43, R43, R106 ;  /* 0x0000006a2b2b723e */ /* 0x000fe400000010ff */
[----:B------:R-:W0:Y:S01]  /*34d0*/  MUFU.RCP R124, R124 ;  /* 0x0000007c007c7308 */ /* 0x000e220000001000 */
[----:B-1----:R-:W-:-:S05]  /*34e0*/  FMUL.FTZ R45, R45, R108 ;  /* 0x0000006c2d2d7220 */ /* 0x002fca0000410000 */
[----:B------:R-:W-:Y:S02]  /*34f0*/  F2FP.BF16.F32.PACK_AB R45, R45, R120 ;  /* 0x000000782d2d723e */ /* 0x000fe400000010ff */
[----:B------:R-:W1:Y:S01]  /*3500*/  MUFU.RCP R19, R19 ;  /* 0x0000001300137308 */ /* 0x000e620000001000 */
[----:B--2---:R-:W-:Y:S01]  /*3510*/  FMUL.FTZ R32, R3, R32 ;  /* 0x0000002003207220 */ /* 0x004fe20000410000 */
[----:B------:R-:W-:-:S05]  /*3520*/  PRMT R3, R73, 0x7632, R3 ;  /* 0x0000763249037816 */ /* 0x000fca0000000003 */
[----:B------:R2:W-:Y:S01]  /*3530*/  STG.E.U16 desc[UR8][R56.64+0x2], R3 ;  /* 0x0000020338007986 */ /* 0x0005e2000c101508 */
[----:B------:R-:W3:Y:S01]  /*3540*/  MUFU.RCP R79, R79 ;  /* 0x0000004f004f7308 */ /* 0x000ee20000001000 */
[----:B0-----:R-:W-:Y:S02]  /*3550*/  FMUL.FTZ R85, R85, R124 ;  /* 0x0000007c55557220 */ /* 0x001fe40000410000 */
[----:B------:R-:W-:Y:S03]  /*3560*/  STG.E.U16 desc[UR8][R20.64], R78 ;  /* 0x0000004e14007986 */ /* 0x000fe6000c101508 */
[----:B------:R-:W-:Y:S01]  /*3570*/  F2FP.BF16.F32.PACK_AB R85, R85, R122 ;  /* 0x0000007a5555723e */ /* 0x000fe200000010ff */
[----:B------:R-:W-:Y:S01]  /*3580*/  STG.E.U16 desc[UR8][R20.64+0x4], R87 ;  /* 0x0000045714007986 */ /* 0x000fe2000c101508 */
[----:B------:R-:W0:Y:S01]  /*3590*/  MUFU.RCP R89, R89 ;  /* 0x0000005900597308 */ /* 0x000e220000001000 */
[----:B-1----:R-:W-:Y:S01]  /*35a0*/  FMUL.FTZ R19, R35, R19 ;  /* 0x0000001323137220 */ /* 0x002fe20000410000 */
[----:B------:R-:W-:Y:S01]  /*35b0*/  PRMT R35, R78, 0x7632, R35 ;  /* 0x000076324e237816 */ /* 0x000fe20000000023 */
[----:B------:R-:W-:Y:S01]  /*35c0*/  STG.E.U16 desc[UR8][R20.64+0x6], R37 ;  /* 0x0000062514007986 */ /* 0x000fe2000c101508 */
[----:B--2---:R-:W-:-:S03]  /*35d0*/  PRMT R3, R43, 0x7632, R3 ;  /* 0x000076322b037816 */ /* 0x004fc60000000003 */
[----:B------:R1:W-:Y:S01]  /*35e0*/  STG.E.U16 desc[UR8][R20.64+0x2], R35 ;  /* 0x0000022314007986 */ /* 0x0003e2000c101508 */
[----:B------:R-:W2:Y:S01]  /*35f0*/  MUFU.RCP R112, R112 ;  /* 0x0000007000707308 */ /* 0x000ea20000001000 */
[----:B---3--:R-:W-:Y:S02]  /*3600*/  FMUL.FTZ R79, R84, R79 ;  /* 0x0000004f544f7220 */ /* 0x008fe40000410000 */
[----:B------:R3:W-:Y:S04]  /*3610*/  STG.E.U16 desc[UR8][R58.64+0x2], R3 ;  /* 0x000002033a007986 */ /* 0x0007e8000c101508 */
[----:B------:R-:W-:Y:S01]  /*3620*/  STG.E.U16 desc[UR8][R58.64], R43 ;  /* 0x0000002b3a007986 */ /* 0x000fe2000c101508 */
[----:B------:R-:W4:Y:S01]  /*3630*/  MUFU.RCP R91, R91 ;  /* 0x0000005b005b7308 */ /* 0x000f220000001000 */
[----:B0-----:R-:W-:Y:S01]  /*3640*/  FMUL.FTZ R64, R64, R89 ;  /* 0x0000005940407220 */ /* 0x001fe20000410000 */
[----:B-1----:R-:W-:Y:S01]  /*3650*/  PRMT R21, R45, 0x7632, R21 ;  /* 0x000076322d157816 */ /* 0x002fe20000000015 */
[----:B------:R-:W-:Y:S01]  /*3660*/  STG.E.U16 desc[UR8][R58.64+0x4], R45 ;  /* 0x0000042d3a007986 */ /* 0x000fe2000c101508 */
[----:B------:R-:W-:-:S02]  /*3670*/  PRMT R20, R85, 0x7632, R20 ;  /* 0x0000763255147816 */ /* 0x000fc40000000014 */
[----:B------:R-:W-:Y:S02]  /*3680*/  F2FP.BF16.F32.PACK_AB R64, R64, R79 ;  /* 0x0000004f4040723e */ /* 0x000fe400000010ff */
[----:B------:R-:W0:Y:S01]  /*3690*/  MUFU.RCP R95, R95 ;  /* 0x0000005f005f7308 */ /* 0x000e220000001000 */
[----:B--2---:R-:W-:Y:S01]  /*36a0*/  FMUL.FTZ R112, R83, R112 ;  /* 0x0000007053707220 */ /* 0x004fe20000410000 */
[----:B------:R1:W-:Y:S01]  /*36b0*/  STG.E.U16 desc[UR8][R58.64+0x6], R21 ;  /* 0x000006153a007986 */ /* 0x0003e2000c101508 */
[----:B------:R-:W-:-:S03]  /*36c0*/  PRMT R34, R64, 0x7632, R34 ;  /* 0x0000763240227816 */ /* 0x000fc60000000022 */
[----:B------:R2:W-:Y:S02]  /*36d0*/  STG.E.U16 desc[UR8][R24.64+0x2], R20 ;  /* 0x0000021418007986 */ /* 0x0005e4000c101508 */
[----:B------:R-:W5:Y:S01]  /*36e0*/  MUFU.RCP R107, R107 ;  /* 0x0000006b006b7308 */ /* 0x000f620000001000 */
[----:B----4-:R-:W-:Y:S01]  /*36f0*/  FMUL.FTZ R91, R68, R91 ;  /* 0x0000005b445b7220 */ /* 0x010fe20000410000 */
[----:B------:R-:W-:Y:S04]  /*3700*/  STG.E.U16 desc[UR8][R24.64], R85 ;  /* 0x0000005518007986 */ /* 0x000fe8000c101508 */
[----:B------:R-:W-:Y:S01]  /*3710*/  F2FP.BF16.F32.PACK_AB R91, R91, R112 ;  /* 0x000000705b5b723e */ /* 0x000fe200000010ff */
[----:B------:R-:W-:Y:S01]  /*3720*/  STG.E.U16 desc[UR8][R24.64+0x4], R64 ;  /* 0x0000044018007986 */ /* 0x000fe2000c101508 */
[----:B------:R-:W4:Y:S01]  /*3730*/  MUFU.RCP R93, R93 ;  /* 0x0000005d005d7308 */ /* 0x000f220000001000 */
[----:B0-----:R-:W-:Y:S01]  /*3740*/  FMUL.FTZ R95, R66, R95 ;  /* 0x0000005f425f7220 */ /* 0x001fe20000410000 */
[----:B---3--:R-:W-:Y:S01]  /*3750*/  PRMT R3, R91, 0x7632, R3 ;  /* 0x000076325b037816 */ /* 0x008fe20000000003 */
[----:B------:R-:W-:Y:S04]  /*3760*/  STG.E.U16 desc[UR8][R24.64+0x6], R34 ;  /* 0x0000062218007986 */ /* 0x000fe8000c101508 */
[----:B------:R-:W-:Y:S01]  /*3770*/  STG.E.U16 desc[UR8][R22.64], R91 ;  /* 0x0000005b16007986 */ /* 0x000fe2000c101508 */
[----:B------:R-:W0:Y:S01]  /*3780*/  MUFU.RCP R114, R114 ;  /* 0x0000007200727308 */ /* 0x000e220000001000 */
[----:B-----5:R-:W-:-:S02]  /*3790*/  FMUL.FTZ R60, R60, R107 ;  /* 0x0000006b3c3c7220 */ /* 0x020fc40000410000 */
[----:B------:R-:W-:Y:S03]  /*37a0*/  STG.E.U16 desc[UR8][R22.64+0x2], R3 ;  /* 0x0000020316007986 */ /* 0x000fe6000c101508 */
[----:B------:R-:W-:Y:S02]  /*37b0*/  F2FP.BF16.F32.PACK_AB R60, R60, R95 ;  /* 0x0000005f3c3c723e */ /* 0x000fe400000010ff */
[----:B------:R-:W3:Y:S01]  /*37c0*/  MUFU.RCP R109, R109 ;  /* 0x0000006d006d7308 */ /* 0x000ee20000001000 */
[----:B----4-:R-:W-:Y:S01]  /*37d0*/  FMUL.FTZ R93, R82, R93 ;  /* 0x0000005d525d7220 */ /* 0x010fe20000410000 */
[----:B-1----:R-:W-:Y:S01]  /*37e0*/  PRMT R21, R60, 0x7632, R21 ;  /* 0x000076323c157816 */ /* 0x002fe20000000015 */
[----:B------:R-:W-:Y:S04]  /*37f0*/  STG.E.U16 desc[UR8][R22.64+0x4], R60 ;  /* 0x0000043c16007986 */ /* 0x000fe8000c101508 */
[----:B------:R1:W-:Y:S01]  /*3800*/  STG.E.U16 desc[UR8][R22.64+0x6], R21 ;  /* 0x0000061516007986 */ /* 0x0003e2000c101508 */
[----:B------:R-:W4:Y:S01]  /*3810*/  MUFU.RCP R80, R80 ;  /* 0x0000005000507308 */ /* 0x000f220000001000 */
[----:B0-----:R-:W-:-:S02]  /*3820*/  FMUL.FTZ R114, R65, R114 ;  /* 0x0000007241727220 */ /* 0x001fc40000410000 */
[----:B------:R-:W-:Y:S03]  /*3830*/  STG.E.U16 desc[UR8][R28.64+0x4], R97 ;  /* 0x000004611c007986 */ /* 0x000fe6000c101508 */
[----:B------:R-:W-:Y:S02]  /*3840*/  F2FP.BF16.F32.PACK_AB R93, R114, R93 ;  /* 0x0000005d725d723e */ /* 0x000fe400000010ff */
[----:B------:R-:W0:Y:S01]  /*3850*/  MUFU.RCP R86, R77 ;  /* 0x0000004d00567308 */ /* 0x000e220000001000 */
[----:B---3--:R-:W-:Y:S01]  /*3860*/  FMUL.FTZ R109, R53, R109 ;  /* 0x0000006d356d7220 */ /* 0x008fe20000410000 */
[----:B--2---:R-:W-:Y:S01]  /*3870*/  PRMT R20, R93, 0x7632, R20 ;  /* 0x000076325d147816 */ /* 0x004fe20000000014 */
[----:B------:R-:W-:Y:S01]  /*3880*/  STG.E.U16 desc[UR8][R28.64], R93 ;  /* 0x0000005d1c007986 */ /* 0x000fe2000c101508 */
[----:B-1----:R-:W-:-:S03]  /*3890*/  PRMT R23, R97, 0x7632, R23 ;  /* 0x0000763261177816 */ /* 0x002fc60000000017 */
[----:B------:R1:W-:Y:S01]  /*38a0*/  STG.E.U16 desc[UR8][R28.64+0x2], R20 ;  /* 0x000002141c007986 */ /* 0x0003e2000c101508 */
[----:B------:R-:W2:Y:S01]  /*38b0*/  MUFU.RCP R63, R63 ;  /* 0x0000003f003f7308 */ /* 0x000ea20000001000 */
[----:B----4-:R-:W-:Y:S02]  /*38c0*/  FMUL.FTZ R80, R51, R80 ;  /* 0x0000005033507220 */ /* 0x010fe40000410000 */
[----:B------:R3:W-:Y:S03]  /*38d0*/  STG.E.U16 desc[UR8][R28.64+0x6], R23 ;  /* 0x000006171c007986 */ /* 0x0007e6000c101508 */
[----:B------:R-:W-:Y:S02]  /*38e0*/  F2FP.BF16.F32.PACK_AB R80, R80, R109 ;  /* 0x0000006d5050723e */ /* 0x000fe400000010ff */
[----:B------:R-:W4:Y:S01]  /*38f0*/  MUFU.RCP R33, R33 ;  /* 0x0000002100217308 */ /* 0x000f220000001000 */
[----:B0-----:R-:W-:Y:S01]  /*3900*/  FMUL.FTZ R86, R55, R86 ;  /* 0x0000005637567220 */ /* 0x001fe20000410000 */
[----:B------:R-:W-:Y:S01]  /*3910*/  PRMT R3, R80, 0x7632, R3 ;  /* 0x0000763250037816 */ /* 0x000fe20000000003 */
[----:B------:R3:W-:Y:S03]  /*3920*/  STG.E.U16 desc[UR8][R26.64], R80 ;  /* 0x000000501a007986 */ /* 0x0007e6000c101508 */
[----:B------:R-:W-:Y:S01]  /*3930*/  F2FP.BF16.F32.PACK_AB R19, R19, R86 ;  /* 0x000000561313723e */ /* 0x000fe200000010ff */
[----:B------:R3:W-:Y:S01]  /*3940*/  STG.E.U16 desc[UR8][R26.64+0x2], R3 ;  /* 0x000002031a007986 */ /* 0x0007e2000c101508 */
[----:B------:R-:W0:Y:S01]  /*3950*/  MUFU.RCP R75, R75 ;  /* 0x0000004b004b7308 */ /* 0x000e220000001000 */
[----:B--2---:R-:W-:Y:S01]  /*3960*/  FMUL.FTZ R63, R49, R63 ;  /* 0x0000003f313f7220 */ /* 0x004fe20000410000 */
[----:B------:R-:W-:Y:S01]  /*3970*/  PRMT R21, R19, 0x7632, R21 ;  /* 0x0000763213157816 */ /* 0x000fe20000000015 */
[----:B------:R3:W-:Y:S03]  /*3980*/  STG.E.U16 desc[UR8][R26.64+0x4], R19 ;  /* 0x000004131a007986 */ /* 0x0007e6000c101508 */
[----:B------:R-:W-:Y:S01]  /*3990*/  F2FP.BF16.F32.PACK_AB R32, R32, R63 ;  /* 0x0000003f2020723e */ /* 0x000fe200000010ff */
[----:B------:R3:W-:Y:S01]  /*39a0*/  STG.E.U16 desc[UR8][R26.64+0x6], R21 ;  /* 0x000006151a007986 */ /* 0x0007e2000c101508 */
[----:B----4-:R-:W-:-:S02]  /*39b0*/  FMUL.FTZ R33, R72, R33 ;  /* 0x0000002148217220 */ /* 0x010fc40000410000 */
[----:B-1----:R-:W-:Y:S01]  /*39c0*/  PRMT R20, R32, 0x7632, R20 ;  /* 0x0000763220147816 */ /* 0x002fe20000000014 */
[----:B------:R3:W-:Y:S04]  /*39d0*/  STG.E.U16 desc[UR8][R30.64], R32 ;  /* 0x000000201e007986 */ /* 0x0007e8000c101508 */
[----:B------:R3:W-:Y:S01]  /*39e0*/  STG.E.U16 desc[UR8][R30.64+0x2], R20 ;  /* 0x000002141e007986 */ /* 0x0007e2000c101508 */
[----:B0-----:R-:W-:-:S05]  /*39f0*/  FMUL.FTZ R62, R62, R75 ;  /* 0x0000004b3e3e7220 */ /* 0x001fca0000410000 */
[----:B------:R-:W-:-:S04]  /*3a00*/  F2FP.BF16.F32.PACK_AB R33, R62, R33 ;  /* 0x000000213e21723e */ /* 0x000fc800000010ff */
[----:B------:R-:W-:Y:S01]  /*3a10*/  PRMT R22, R33, 0x7632, R22 ;  /* 0x0000763221167816 */ /* 0x000fe20000000016 */
[----:B------:R3:W-:Y:S04]  /*3a20*/  STG.E.U16 desc[UR8][R30.64+0x4], R33 ;  /* 0x000004211e007986 */ /* 0x0007e8000c101508 */
[----:B------:R3:W-:Y:S01]  /*3a30*/  STG.E.U16 desc[UR8][R30.64+0x6], R22 ;  /* 0x000006161e007986 */ /* 0x0007e2000c101508 */
[----:B------:R-:W-:Y:S05]  /*3a40*/  @!P1 BRA `(.L_x_1066) ;  /* 0xffffffd000109947 */ /* 0x000fea000383ffff */
[----:B------:R-:W-:Y:S05]  /*3a50*/  EXIT ;  /* 0x000000000000794d */ /* 0x000fea0003800000 */
.L_x_1067:
        /* <DEDUP_REMOVED lines=10> */
.L_x_2246:


//--------------------- .text._ZN13group_norm_v214gn_cuda_kernelI13__nv_bfloat16Li480ELi3ELi16ELi120ELi1024ELb1ELi16ELi960ELi960ELi4ELb1ELi5ELb0ELb0ENS_16CompileConditionILi900EEEEEvPT_PKS4_S7_S7_flPfS8_Pj --------------------------
	.section	.text._ZN13group_norm_v214gn_cuda_kernelI13__nv_bfloat16Li480ELi3ELi16ELi120ELi1024ELb1ELi16ELi960ELi960ELi4ELb1ELi5ELb0ELb0ENS_16CompileConditionILi900EEEEEvPT_PKS4_S7_S7_flPfS8_Pj,"ax",@progbits
	.align	128
        .global         _ZN13group_norm_v214gn_cuda_kernelI13__nv_bfloat16Li480ELi3ELi16ELi120ELi1024ELb1ELi16ELi960ELi960ELi4ELb1ELi5ELb0ELb0ENS_16CompileConditionILi900EEEEEvPT_PKS4_S7_S7_flPfS8_Pj
        .type           _ZN13group_norm_v214gn_cuda_kernelI13__nv_bfloat16Li480ELi3ELi16ELi120ELi1024ELb1ELi16ELi960ELi960ELi4ELb1ELi5ELb0ELb0ENS_16CompileConditionILi900EEEEEvPT_PKS4_S7_S7_flPfS8_Pj,@function
        .size           _ZN13group_norm_v214gn_cuda_kernelI13__nv_bfloat16Li480ELi3ELi16ELi120ELi1024ELb1ELi16ELi960ELi960ELi4ELb1ELi5ELb0ELb0ENS_16CompileConditionILi900EEEEEvPT_PKS4_S7_S7_flPfS8_Pj,(.L_x_2247 - _ZN13group_norm_v214gn_cuda_kernelI13__nv_bfloat16Li480ELi3ELi16ELi120ELi1024ELb1ELi16ELi960ELi960ELi4ELb1ELi5ELb0ELb0ENS_16CompileConditionILi900EEEEEvPT_PKS4_S7_S7_flPfS8_Pj)
        .other          _ZN13group_norm_v214gn_cuda_kernelI13__nv_bfloat16Li480ELi3ELi16ELi120ELi1024ELb1ELi16ELi960ELi960ELi4ELb1ELi5ELb0ELb0ENS_16CompileConditionILi900EEEEEvPT_PKS4_S7_S7_flPfS8_Pj,@"STO_CUDA_ENTRY STV_DEFAULT"
_ZN13group_norm_v214gn_cuda_kernelI13__nv_bfloat16Li480ELi3ELi16ELi120ELi1024ELb1ELi16ELi960ELi960ELi4ELb1ELi5ELb0ELb0ENS_16CompileConditionILi900EEEEEvPT_PKS4_S7_S7_flPfS8_Pj:
.text._ZN13group_norm_v214gn_cuda_kernelI13__nv_bfloat16Li480ELi3ELi16ELi120ELi1024ELb1ELi16ELi960ELi960ELi4ELb1ELi5ELb0ELb0ENS_16CompileConditionILi900EEEEEvPT_PKS4_S7_S7_flPfS8_Pj:
[----:B------:R-:W0:Y:S01]  /*0000*/  LDC R1, c[0x0][0x28] ;  /* 0x00000a00ff017b82 */ /* 0x000e220000000800 */
[----:B------:R-:W1:Y:S01]  /*0010*/  S2R R4, SR_CTAID.Y ;  /* 0x0000000000047919 */ /* 0x000e620000002600 */
[----:B------:R-:W-:Y:S01]  /*0020*/  ULDC.64 UR4, c[0x0][0x238] ;  /* 0x00008e0000047ab9 */ /* 0x000fe20000000a00 */
[----:B0-----:R-:W-:Y:S01]  /*0030*/  IADD3 R1, R1, -0xc0, RZ ;  /* 0xffffff4001017810 */ /* 0x001fe20007ffe0ff */
[----:B------:R-:W-:Y:S02]  /*0040*/  USHF.L.U32 UR10, UR4, 0x1, URZ ;  /* 0x00000001040a7899 */ /* 0x000fe4000800063f */
[----:B------:R-:W-:-:S06]  /*0050*/  USHF.L.U64.HI UR5, UR4, 0x1, UR5 ;  /* 0x0000000104057899 */ /* 0x000fcc0008010205 */
[----:B------:R-:W-:Y:S02]  /*0060*/  MOV R0, UR5 ;  /* 0x0000000500007c02 */ /* 0x000fe40008000f00 */
        /* <DEDUP_REMOVED lines=13> */
[----:B------:R-:W-:-:S05]  /*0140*/  IMAD R0, R0, 0x18, R3 ;  /* 0x0000001800007824 */ /* 0x000fca00078e0203 */
[----:B------:R-:W-:Y:S01]  /*0150*/  LEA R3, R7, R0, 0x3 ;  /* 0x0000000007037211 */ /* 0x000fe200078e18ff */
[----:B------:R-:W-:-:S04]  /*0160*/  HFMA2.MMA R0, -RZ, RZ, 0, 0 ;  /* 0x00000000ff007435 */ /* 0x000fc800000001ff */
[----:B------:R0:W-:Y:S07]  /*0170*/  STL [R1+0x80], R3 ;  /* 0x0000800301007387 */ /* 0x0001ee0000100800 */
.L_x_1076:
[----:B------:R-:W1:Y:S01]  /*0180*/  S2R R28, SR_TID.X ;  /* 0x00000000001c7919 */ /* 0x000e620000002100 */
[C---:B------:R-:W-:Y:S01]  /*0190*/  LOP3.LUT R7, R2.reuse, 0x1, RZ, 0xc0, !PT ;  /* 0x0000000102077812 */ /* 0x040fe200078ec0ff */
[----:B------:R-:W-:Y:S01]  /*01a0*/  ULDC.64 UR6, c[0x0][0x218] ;  /* 0x0000860000067ab9 */ /* 0x000fe20000000a00 */
[----:B------:R-:W-:Y:S01]  /*01b0*/  SHF.R.U64 R34, R2, 0x1, R0 ;  /* 0x0000000102227819 */ /* 0x000fe20000001200 */
[----:B0-----:R-:W0:Y:S01]  /*01c0*/  S2R R3, SR_CTAID.X ;  /* 0x0000000000037919 */ /* 0x001e220000002500 */
[----:B------:R-:W2:Y:S01]  /*01d0*/  LDC.64 R30, c[0x0][0x220] ;  /* 0x00008800ff1e7b82 */ /* 0x000ea20000000a00 */
[----:B------:R3:W-:Y:S01]  /*01e0*/  STL [R1+0x4], R7 ;  /* 0x0000040701007387 */ /* 0x0007e20000100800 */
[----:B-1----:R-:W-:Y:S01]  /*01f0*/  IMAD.WIDE.U32 R4, R28, -0x77777777, RZ ;  /* 0x888888891c047825 */ /* 0x002fe200078e00ff */
[----:B0-----:R-:W-:-:S04]  /*0200*/  SHF.L.U32 R3, R3, 0x4, RZ ;  /* 0x0000000403037819 */ /* 0x001fc800000006ff */
[----:B------:R-:W-:Y:S01]  /*0210*/  SHF.R.U32.HI R6, RZ, 0x7, R5 ;  /* 0x00000007ff067819 */ /* 0x000fe20000011605 */
[----:B------:R-:W-:Y:S01]  /*0220*/  IMAD R5, R7, 0x3c0, RZ ;  /* 0x000003c007057824 */ /* 0x000fe200078e02ff */
[----:B------:R-:W-:-:S03]  /*0230*/  LOP3.LUT R3, R3, 0x3f0, RZ, 0xc0, !PT ;  /* 0x000003f003037812 */ /* 0x000fc600078ec0ff */
[----:B------:R-:W-:Y:S01]  /*0240*/  IMAD R4, R6, -0xf0, R28 ;  /* 0xffffff1006047824 */ /* 0x000fe200078e021c */
[----:B------:R-:W-:-:S03]  /*0250*/  IADD3 R3, R3, R6, RZ ;  /* 0x0000000603037210 */ /* 0x000fc60007ffe0ff */
[----:B------:R-:W-:Y:S01]  /*0260*/  IMAD R8, R4, 0x4, R5 ;  /* 0x0000000404087824 */ /* 0x000fe200078e0205 */
[----:B------:R0:W-:Y:S04]  /*0270*/  STL [R1+0x18], R4 ;  /* 0x0000180401007387 */ /* 0x0001e80000100800 */
[----:B------:R-:W-:-:S03]  /*0280*/  SHF.R.S32.HI R9, RZ, 0x1f, R8 ;  /* 0x0000001fff097819 */ /* 0x000fc60000011408 */
[----:B---3--:R-:W-:Y:S01]  /*0290*/  IMAD.WIDE.U32 R6, R34, 0x1e0000, R8 ;  /* 0x001e000022067825 */ /* 0x008fe200078e0008 */
[----:B0-----:R-:W-:-:S05]  /*02a0*/  SHF.R.U32.HI R4, RZ, 0x1, R0 ;  /* 0x00000001ff047819 */ /* 0x001fca0000011600 */
[----:B------:R-:W-:Y:S02]  /*02b0*/  IMAD R10, R4, 0x1e0000, RZ ;  /* 0x001e0000040a7824 */ /* 0x000fe400078e02ff */
[----:B------:R-:W-:-:S03]  /*02c0*/  IMAD R4, R3, 0x780, RZ ;  /* 0x0000078003047824 */ /* 0x000fc600078e02ff */
[----:B------:R-:W-:Y:S01]  /*02d0*/  IADD3 R3, R7, R10, RZ ;  /* 0x0000000a07037210 */ /* 0x000fe20007ffe0ff */
[----:B------:R0:W-:Y:S01]  /*02e0*/  STL [R1+0xc], R10 ;  /* 0x00000c0a01007387 */ /* 0x0001e20000100800 */
[C---:B------:R-:W-:Y:S02]  /*02f0*/  IADD3 R7, P0, R4.reuse, R6, RZ ;  /* 0x0000000604077210 */ /* 0x040fe40007f1e0ff */
[----:B------:R-:W-:Y:S02]  /*0300*/  IADD3 R9, R4, 0xf00, RZ ;  /* 0x00000f0004097810 */ /* 0x000fe40007ffe0ff */
[----:B------:R-:W-:Y:S02]  /*0310*/  IADD3.X R12, RZ, R3, RZ, P0, !PT ;  /* 0x00000003ff0c7210 */ /* 0x000fe400007fe4ff */
[----:B0-----:R-:W-:-:S04]  /*0320*/  LEA R10, P0, R7, UR6, 0x1 ;  /* 0x00000006070a7c11 */ /* 0x001fc8000f8008ff */
[----:B------:R-:W-:Y:S02]  /*0330*/  LEA.HI.X R11, R7, UR7, R12, 0x1, P0 ;  /* 0x00000007070b7c11 */ /* 0x000fe400080f0c0c */
[----:B------:R-:W-:-:S04]  /*0340*/  IADD3 R7, P0, R9, R6, RZ ;  /* 0x0000000609077210 */ /* 0x000fc80007f1e0ff */
[----:B------:R-:W3:Y:S01]  /*0350*/  LDG.E.64.CONSTANT R10, desc[UR8][R10.64] ;  /* 0x000000080a0a7981 */ /* 0x000ee2000c1e9b00 */
        /* <DEDUP_REMOVED lines=34> */
[----:B------:R-:W-:Y:S01]  /*0580*/  IADD3 R7, P0, R9, R6, RZ ;  /* 0x0000000609077210 */ /* 0x000fe20007f1e0ff */
[----:B------:R0:W-:Y:S03]  /*0590*/  STL [R1+0x30], R9 ;  /* 0x0000300901007387 */ /* 0x0001e60000100800 */
[----:B0-----:R-:W-:Y:S02]  /*05a0*/  IADD3.X R9, RZ, R3, RZ, P0, !PT ;  /* 0x00000003ff097210 */ /* 0x001fe400007fe4ff */
[----:B------:R-:W-:-:S04]  /*05b0*/  LEA R20, P0, R7, UR6, 0x1 ;  /* 0x0000000607147c11 */ /* 0x000fc8000f8008ff */
[----:B------:R-:W-:-:S06]  /*05c0*/  LEA.HI.X R21, R7, UR7, R9, 0x1, P0 ;  /* 0x0000000707157c11 */ /* 0x000fcc00080f0c09 */
[----:B------:R-:W4:Y:S01]  /*05d0*/  LDG.E.64.CONSTANT R20, desc[UR8][R20.64] ;  /* 0x0000000814147981 */ /* 0x000f22000c1e9b00 */
[----:B------:R-:W-:-:S04]  /*05e0*/  IADD3 R24, R4, 0x6900, RZ ;  /* 0x0000690004187810 */ /* 0x000fc80007ffe0ff */
[----:B------:R-:W-:Y:S01]  /*05f0*/  IADD3 R6, P0, R24, R6, RZ ;  /* 0x0000000618067210 */ /* 0x000fe20007f1e0ff */
[----:B------:R0:W-:Y:S03]  /*0600*/  STL [R1+0x28], R24 ;  /* 0x0000281801007387 */ /* 0x0001e60000100800 */
[----:B------:R-:W-:Y:S02]  /*0610*/  IADD3.X R3, RZ, R3, RZ, P0, !PT ;  /* 0x00000003ff037210 */ /* 0x000fe400007fe4ff */
[----:B0-----:R-:W-:-:S04]  /*0620*/  LEA R24, P0, R6, UR6, 0x1 ;  /* 0x0000000606187c11 */ /* 0x001fc8000f8008ff */
[----:B------:R-:W-:Y:S02]  /*0630*/  LEA.HI.X R25, R6, UR7, R3, 0x1, P0 ;  /* 0x0000000706197c11 */ /* 0x000fe400080f0c03 */
[----:B------:R-:W0:Y:S01]  /*0640*/  LDC.64 R6, c[0x0][0x228] ;  /* 0x00008a00ff067b82 */ /* 0x000e220000000a00 */
[----:B--2---:R-:W-:-:S03]  /*0650*/  IMAD.WIDE R30, R8, 0x2, R30 ;  /* 0x00000002081e7825 */ /* 0x004fc600078e021e */
[----:B------:R-:W2:Y:S04]  /*0660*/  LDG.E.64.CONSTANT R24, desc[UR8][R24.64] ;  /* 0x0000000818187981 */ /* 0x000ea8000c1e9b00 */
[----:B------:R-:W5:Y:S01]  /*0670*/  LDG.E.64.CONSTANT R30, desc[UR8][R30.64] ;  /* 0x000000081e1e7981 */ /* 0x000f62000c1e9b00 */
[----:B0-----:R-:W-:-:S06]  /*0680*/  IMAD.WIDE R8, R8, 0x2, R6 ;  /* 0x0000000208087825 */ /* 0x001fcc00078e0206 */
[----:B------:R-:W5:Y:S01]  /*0690*/  LDG.E.64.CONSTANT R8, desc[UR8][R8.64] ;  /* 0x0000000808087981 */ /* 0x000f62000c1e9b00 */
[C---:B---3--:R-:W-:Y:S02]  /*06a0*/  PRMT R6, R10.reuse, 0x7632, R6 ;  /* 0x000076320a067816 */ /* 0x048fe40000000006 */
[----:B------:R-:W-:Y:S02]  /*06b0*/  SHF.L.U32 R3, R10, 0x10, RZ ;  /* 0x000000100a037819 */ /* 0x000fe400000006ff */
[----:B------:R-:W-:-:S03]  /*06c0*/  SHF.L.U32 R6, R6, 0x10, RZ ;  /* 0x0000001006067819 */ /* 0x000fc600000006ff */
[----:B------:R-:W-:Y:S01]  /*06d0*/  FADD.FTZ R27, RZ, R3 ;  /* 0x00000003ff1b7221 */ /* 0x000fe20000010000 */
[----:B------:R-:W-:Y:S01]  /*06e0*/  FFMA.FTZ R7, R3, R3, RZ ;  /* 0x0000000303077223 */ /* 0x000fe200000100ff */
[C---:B------:R-:W-:Y:S02]  /*06f0*/  SHF.L.U32 R32, R11.reuse, 0x10, RZ ;  /* 0x000000100b207819 */ /* 0x040fe400000006ff */
[----:B------:R-:W-:Y:S01]  /*0700*/  PRMT R26, R11, 0x7632, R26 ;  /* 0x000076320b1a7816 */ /* 0x000fe2000000001a */
[----:B------:R-:W-:Y:S01]  /*0710*/  FADD.FTZ R27, R27, R6 ;  /* 0x000000061b1b7221 */ /* 0x000fe20000010000 */
[----:B------:R-:W-:-:S03]  /*0720*/  FFMA.FTZ R6, R6, R6, R7 ;  /* 0x0000000606067223 */ /* 0x000fc60000010007 */
[----:B------:R-:W-:Y:S02]  /*0730*/  IMAD.U32 R26, R26, 0x10000, RZ ;  /* 0x000100001a1a7824 */ /* 0x000fe400078e00ff */
[----:B------:R-:W-:Y:S01]  /*0740*/  FADD.FTZ R27, R27, R32 ;  /* 0x000000201b1b7221 */ /* 0x000fe20000010000 */
[----:B------:R-:W-:Y:S01]  /*0750*/  FFMA.FTZ R6, R32, R32, R6 ;  /* 0x0000002020067223 */ /* 0x000fe20000010006 */
[C---:B----4-:R-:W-:Y:S02]  /*0760*/  SHF.L.U32 R33, R12.reuse, 0x10, RZ ;  /* 0x000000100c217819 */ /* 0x050fe400000006ff */
        /* <DEDUP_REMOVED lines=9> */
[--C-:B------:R-:W-:Y:S02]  /*0800*/  FFMA.FTZ R7, R7, R7, R26.reuse ;  /* 0x0000000707077223 */ /* 0x100fe4000001001a */
[----:B------:R-:W-:Y:S01]  /*0810*/  SHF.L.U32 R6, R6, 0x10, RZ ;  /* 0x0000001006067819 */ /* 0x000fe200000006ff */
        /* <DEDUP_REMOVED lines=38> */
[----:B------:R-:W-:Y:S01]  /*0a80*/  IMAD.U32 R7, R7, 0x10000, RZ ;  /* 0x0001000007077824 */ /* 0x000fe200078e00ff */
[----:B0-----:R-:W-:-:S05]  /*0a90*/  SHF.L.U32 R29, R16, 0x10, RZ ;  /* 0x00000010101d7819 */ /* 0x001fca00000006ff */
[----:B------:R-:W-:Y:S01]  /*0aa0*/  FADD.FTZ R27, R27, R29 ;  /* 0x0000001d1b1b7221 */ /* 0x000fe20000010000 */
[----:B------:R-:W-:Y:S01]  /*0ab0*/  FFMA.FTZ R26, R29, R29, R26 ;  /* 0x0000001d1d1a7223 */ /* 0x000fe2000001001a */
[----:B------:R0:W-:Y:S01]  /*0ac0*/  STL [R1+0x50], R29 ;  /* 0x0000501d01007387 */ /* 0x0001e20000100800 */
[----:B------:R-:W-:Y:S01]  /*0ad0*/  PRMT R6, R17, 0x7632, R6 ;  /* 0x0000763211067816 */ /* 0x000fe20000000006 */
[----:B------:R-:W-:Y:S01]  /*0ae0*/  FADD.FTZ R27, R27, R7 ;  /* 0x000000071b1b7221 */ /* 0x000fe20000010000 */
[--C-:B------:R-:W-:Y:S02]  /*0af0*/  FFMA.FTZ R7, R7, R7, R26.reuse ;  /* 0x0000000707077223 */ /* 0x100fe4000001001a */
[----:B------:R-:W-:Y:S02]  /*0b00*/  SHF.L.U32 R6, R6, 0x10, RZ ;  /* 0x0000001006067819 */ /* 0x000fe400000006ff */
[----:B0-----:R-:W-:Y:S02]  /*0b10*/  SHF.L.U32 R29, R17, 0x10, RZ ;  /* 0x00000010111d7819 */ /* 0x001fe400000006ff */
[----:B------:R-:W-:-:S03]  /*0b20*/  PRMT R26, R18, 0x7632, R26 ;  /* 0x00007632121a7816 */ /* 0x000fc6000000001a */
[----:B------:R-:W-:Y:S01]  /*0b30*/  FADD.FTZ R27, R27, R29 ;  /* 0x0000001d1b1b7221 */ /* 0x000fe20000010000 */
[----:B------:R-:W-:Y:S01]  /*0b40*/  FFMA.FTZ R7, R29, R29, R7 ;  /* 0x0000001d1d077223 */ /* 0x000fe20000010007 */
[----:B------:R0:W-:Y:S02]  /*0b50*/  STL [R1+0x54], R29 ;  /* 0x0000541d01007387 */ /* 0x0001e40000100800 */
[--C-:B------:R-:W-:Y:S01]  /*0b60*/  FADD.FTZ R27, R27, R6.reuse ;  /* 0x000000061b1b7221 */ /* 0x100fe20000010000 */
[----:B------:R-:W-:Y:S01]  /*0b70*/  FFMA.FTZ R7, R6, R6, R7 ;  /* 0x0000000606077223 */ /* 0x000fe20000010007 */
        /* <DEDUP_REMOVED lines=8> */
[----:B------:R-:W-:Y:S02]  /*0c00*/  SHF.L.U32 R6, R6, 0x10, RZ ;  /* 0x0000001006067819 */ /* 0x000fe400000006ff */
[----:B0-----:R-:W-:-:S05]  /*0c10*/  SHF.L.U32 R29, R19, 0x10, RZ ;  /* 0x00000010131d7819 */ /* 0x001fca00000006ff */
        /* <DEDUP_REMOVED lines=9> */
[----:B0-----:R-:W3:Y:S01]  /*0cb0*/  LDL R29, [R1+0x80] ;  /* 0x00008000011d7983 */ /* 0x001ee20000100800 */
[----:B------:R-:W-:-:S04]  /*0cc0*/  PRMT R7, R20, 0x7632, R7 ;  /* 0x0000763214077816 */ /* 0x000fc80000000007 */
[----:B------:R-:W-:Y:S02]  /*0cd0*/  SHF.L.U32 R7, R7, 0x10, RZ ;  /* 0x0000001007077819 */ /* 0x000fe400000006ff */
[C---:B------:R-:W-:Y:S02]  /*0ce0*/  SHF.L.U32 R35, R21.reuse, 0x10, RZ ;  /* 0x0000001015237819 */ /* 0x040fe400000006ff */
[----:B------:R-:W-:Y:S01]  /*0cf0*/  PRMT R6, R21, 0x7632, R6 ;  /* 0x0000763215067816 */ /* 0x000fe20000000006 */
[----:B------:R-:W-:Y:S01]  /*0d00*/  FADD.FTZ R27, R27, R7 ;  /* 0x000000071b1b7221 */ /* 0x000fe20000010000 */
[----:B------:R-:W-:Y:S02]  /*0d10*/  FFMA.FTZ R26, R7, R7, R26 ;  /* 0x00000007071a7223 */ /* 0x000fe4000001001a */
[----:B------:R-:W-:Y:S01]  /*0d20*/  SHF.L.U32 R6, R6, 0x10, RZ ;  /* 0x0000001006067819 */ /* 0x000fe200000006ff */
[----:B------:R-:W-:Y:S01]  /*0d30*/  FADD.FTZ R27, R27, R35 ;  /* 0x000000231b1b7221 */ /* 0x000fe20000010000 */
[----:B------:R-:W-:Y:S01]  /*0d40*/  FFMA.FTZ R26, R35, R35, R26 ;  /* 0x00000023231a7223 */ /* 0x000fe2000001001a */
[----:B--2---:R-:W-:-:S02]  /*0d50*/  SHF.L.U32 R7, R24, 0x10, RZ ;  /* 0x0000001018077819 */ /* 0x004fc400000006ff */
[----:B------:R-:W-:Y:S01]  /*0d60*/  FADD.FTZ R27, R27, R6 ;  /* 0x000000061b1b7221 */ /* 0x000fe20000010000 */
[----:B------:R-:W-:Y:S01]  /*0d70*/  FFMA.FTZ R26, R6, R6, R26 ;  /* 0x00000006061a7223 */ /* 0x000fe2000001001a */
[----:B------:R-:W-:Y:S01]  /*0d80*/  PRMT R6, R24, 0x7632, R6 ;  /* 0x0000763218067816 */ /* 0x000fe20000000006 */
[----:B------:R0:W-:Y:S01]  /*0d90*/  STL [R1+0x68], R35 ;  /* 0x0000682301007387 */ /* 0x0001e20000100800 */
[----:B------:R-:W-:Y:S01]  /*0da0*/  FADD.FTZ R27, R27, R7 ;  /* 0x000000071b1b7221 */ /* 0x000fe20000010000 */
[----:B------:R-:W-:Y:S01]  /*0db0*/  FFMA.FTZ R26, R7, R7, R26 ;  /* 0x00000007071a7223 */ /* 0x000fe2000001001a */
[----:B------:R-:W-:Y:S01]  /*0dc0*/  SHF.L.U32 R6, R6, 0x10, RZ ;  /* 0x0000001006067819 */ /* 0x000fe200000006ff */
[----:B------:R1:W-:Y:S01]  /*0dd0*/  STL [R1+0x64], R7 ;  /* 0x0000640701007387 */ /* 0x0003e20000100800 */
[----:B0-----:R-:W-:-:S03]  /*0de0*/  SHF.L.U32 R35, R25, 0x10, RZ ;  /* 0x0000001019237819 */ /* 0x001fc600000006ff */
[----:B------:R-:W-:Y:S01]  /*0df0*/  FADD.FTZ R27, R27, R6 ;  /* 0x000000061b1b7221 */ /* 0x000fe20000010000 */
[----:B-1----:R-:W-:Y:S01]  /*0e00*/  FFMA.FTZ R7, R6, R6, R26 ;  /* 0x0000000606077223 */ /* 0x002fe2000001001a */
[----:B------:R-:W-:Y:S01]  /*0e10*/  STL [R1+0x6c], R35 ;  /* 0x00006c2301007387 */ /* 0x000fe20000100800 */
[----:B------:R-:W-:Y:S02]  /*0e20*/  PRMT R6, R25, 0x7632, R6 ;  /* 0x0000763219067816 */ /* 0x000fe40000000006 */
[----:B------:R-:W-:Y:S01]  /*0e30*/  ISETP.GT.U32.AND P0, PT, R28, 0xf, PT ;  /* 0x0000000f1c00780c */ /* 0x000fe20003f04070 */
[----:B------:R-:W-:Y:S01]  /*0e40*/  FFMA.FTZ R7, R35, R35, R7 ;  /* 0x0000002323077223 */ /* 0x000fe20000010007 */
[----:B------:R-:W-:Y:S01]  /*0e50*/  FADD.FTZ R27, R27, R35 ;  /* 0x000000231b1b7221 */ /* 0x000fe20000010000 */
[----:B------:R-:W-:-:S04]  /*0e60*/  IMAD.U32 R6, R6, 0x10000, RZ ;  /* 0x0001000006067824 */ /* 0x000fc800078e00ff */
[----:B------:R-:W-:Y:S01]  /*0e70*/  FFMA.FTZ R7, R6, R6, R7 ;  /* 0x0000000606077223 */ /* 0x000fe20000010007 */
[----:B------:R-:W-:Y:S01]  /*0e80*/  FADD.FTZ R6, R27, R6 ;  /* 0x000000061b067221 */ /* 0x000fe20000010000 */
[----:B------:R-:W-:Y:S04]  /*0e90*/  BSSY B0, `(.L_x_1068) ;  /* 0x000011b000007945 */ /* 0x000fe80003800000 */
[----:B---3--:R0:W-:Y:S02]  /*0ea0*/  STS.64 [R29], R6 ;  /* 0x000000061d007388 */ /* 0x0081e40000000a00 */
[----:B0-----:R-:W-:Y:S01]  /*0eb0*/  CS2R R6, SRZ ;  /* 0x0000000000067805 */ /* 0x001fe2000001ff00 */
[----:B------:R-:W-:Y:S06]  /*0ec0*/  BAR.SYNC.DEFER_BLOCKING 0x0 ;  /* 0x0000000000007b1d */ /* 0x000fec0000010000 */
[----:B------:R-:W-:Y:S05]  /*0ed0*/  @P0 BRA `(.L_x_1069) ;  /* 0x0000001000580947 */ /* 0x000fea0003800000 */
[----:B------:R-:W0:Y:S01]  /*0ee0*/  S2R R26, SR_CgaCtaId ;  /* 0x00000000001a7919 */ /* 0x000e220000008800 */
[----:B------:R-:W-:Y:S02]  /*0ef0*/  SHF.L.U32 R6, R2, 0x3, RZ ;  /* 0x0000000302067819 */ /* 0x000fe400000006ff */
[----:B------:R-:W-:Y:S02]  /*0f00*/  SHF.L.U32 R29, R28, 0x3, RZ ;  /* 0x000000031c1d7819 */ /* 0x000fe400000006ff */
[----:B------:R-:W-:-:S04]  /*0f10*/  LOP3.LUT R6, R6, 0x8, RZ, 0xc0, !PT ;  /* 0x0000000806067812 */ /* 0x000fc800078ec0ff */
[----:B------:R-:W-:-:S05]  /*0f20*/  LEA.HI R6, R28, R6, RZ, 0x1f ;  /* 0x000000061c067211 */ /* 0x000fca00078ff8ff */
[----:B------:R-:W-:Y:S01]  /*0f30*/  IMAD R7, R6, 0x78, -R5 ;  /* 0x0000007806077824 */ /* 0x000fe200078e0a05 */
[----:B------:R-:W-:-:S04]  /*0f40*/  MOV R5, 0x400 ;  /* 0x0000040000057802 */ /* 0x000fc80000000f00 */
[----:B------:R-:W-:Y:S02]  /*0f50*/  SHF.R.S32.HI R6, RZ, 0x1f, R7 ;  /* 0x0000001fff067819 */ /* 0x000fe40000011407 */
[C---:B------:R-:W-:Y:S02]  /*0f60*/  IADD3 R37, R7.reuse, 0x64, RZ ;  /* 0x0000006407257810 */ /* 0x040fe40007ffe0ff */
[----:B------:R-:W-:Y:S02]  /*0f70*/  LEA.HI R6, R6, R7, RZ, 0x2 ;  /* 0x0000000706067211 */ /* 0x000fe400078f10ff */
[----:B------:R-:W-:Y:S02]  /*0f80*/  IADD3 R35, R7, 0x68, RZ ;  /* 0x0000006807237810 */ /* 0x000fe40007ffe0ff */
[----:B------:R-:W-:Y:S02]  /*0f90*/  SHF.R.S32.HI R6, RZ, 0x2, R6 ;  /* 0x00000002ff067819 */ /* 0x000fe40000011406 */
[----:B0-----:R-:W-:-:S02]  /*0fa0*/  LEA R5, R26, R5, 0x18 ;  /* 0x000000051a057211 */ /* 0x001fc400078ec0ff */
[----:B------:R-:W-:-:S04]  /*0fb0*/  IADD3 R26, R7, 0x4, RZ ;  /* 0x00000004071a7810 */ /* 0x000fc80007ffe0ff */
[----:B------:R-:W-:-:S04]  /*0fc0*/  SHF.R.S32.HI R27, RZ, 0x1f, R26 ;  /* 0x0000001fff1b7819 */ /* 0x000fc8000001141a */
[----:B------:R-:W-:Y:S01]  /*0fd0*/  LEA.HI R27, R27, R26, RZ, 0x2 ;  /* 0x0000001a1b1b7211 */ /* 0x000fe200078f10ff */
[----:B------:R-:W-:Y:S01]  /*0fe0*/  IMAD R26, R6, 0x18, R5 ;  /* 0x00000018061a7824 */ /* 0x000fe200078e0205 */
[----:B------:R-:W-:Y:S02]  /*0ff0*/  LOP3.LUT R6, R29, 0x8, RZ, 0xc0, !PT ;  /* 0x000000081d067812 */ /* 0x000fe400078ec0ff */
[----:B------:R-:W-:Y:S02]  /*1000*/  SHF.R.S32.HI R28, RZ, 0x2, R27 ;  /* 0x00000002ff1c7819 */ /* 0x000fe4000001141b */
[----:B------:R-:W-:-:S03]  /*1010*/  IADD3 R26, R26, R6, RZ ;  /* 0x000000061a1a7210 */ /* 0x000fc60007ffe0ff */
[----:B------:R-:W-:-:S03]  /*1020*/  IMAD R28, R28, 0x18, R5 ;  /* 0x000000181c1c7824 */ /* 0x000fc600078e0205 */
[----:B------:R-:W0:Y:S02]  /*1030*/  LDS.64 R26, [R26] ;  /* 0x000000001a1a7984 */ /* 0x000e240000000a00 */
        /* <DEDUP_REMOVED lines=212> */
[----:B------:R-:W-:Y:S01]  /*1d80*/  SHF.R.S32.HI R28, RZ, 0x1f, R37 ;  /* 0x0000001fff1c7819 */ /* 0x000fe20000011425 */
[----:B------:R-:W-:Y:S01]  /*1d90*/  FADD.FTZ R27, R29, R27 ;  /* 0x0000001b1d1b7221 */ /* 0x000fe20000010000 */
[----:B------:R-:W-:Y:S02]  /*1da0*/  IADD3 R29, R7, 0x6c, RZ ;  /* 0x0000006c071d7810 */ /* 0x000fe40007ffe0ff */
[----:B------:R-:W-:Y:S02]  /*1db0*/  LEA.HI R37, R28, R37, RZ, 0x2 ;  /* 0x000000251c257211 */ /* 0x000fe400078f10ff */
[----:B------:R-:W-:-:S04]  /*1dc0*/  SHF.R.S32.HI R28, RZ, 0x1f, R35 ;  /* 0x0000001fff1c7819 */ /* 0x000fc80000011423 */
[----:B------:R-:W-:Y:S02]  /*1dd0*/  LEA.HI R35, R28, R35, RZ, 0x2 ;  /* 0x000000231c237211 */ /* 0x000fe400078f10ff */
[----:B------:R-:W-:Y:S02]  /*1de0*/  SHF.R.S32.HI R28, RZ, 0x1f, R29 ;  /* 0x0000001fff1c7819 */ /* 0x000fe4000001141d */
[----:B------:R-:W-:Y:S02]  /*1df0*/  SHF.R.S32.HI R35, RZ, 0x2, R35 ;  /* 0x00000002ff237819 */ /* 0x000fe40000011423 */
[----:B------:R-:W-:Y:S02]  /*1e00*/  LEA.HI R29, R28, R29, RZ, 0x2 ;  /* 0x0000001d1c1d7211 */ /* 0x000fe400078f10ff */
[----:B------:R-:W-:Y:S01]  /*1e10*/  IADD3 R28, R7, 0x70, RZ ;  /* 0x00000070071c7810 */ /* 0x000fe20007ffe0ff */
[----:B------:R-:W-:Y:S01]  /*1e20*/  IMAD R35, R35, 0x18, R5 ;  /* 0x0000001823237824 */ /* 0x000fe200078e0205 */
[----:B------:R-:W-:-:S02]  /*1e30*/  IADD3 R7, R7, 0x74, RZ ;  /* 0x0000007407077810 */ /* 0x000fc40007ffe0ff */
[----:B------:R-:W-:Y:S02]  /*1e40*/  SHF.R.S32.HI R36, RZ, 0x1f, R28 ;  /* 0x0000001fff247819 */ /* 0x000fe4000001141c */
[----:B------:R-:W-:Y:S02]  /*1e50*/  SHF.R.S32.HI R29, RZ, 0x2, R29 ;  /* 0x00000002ff1d7819 */ /* 0x000fe4000001141d */
[----:B------:R-:W-:Y:S02]  /*1e60*/  LEA.HI R28, R36, R28, RZ, 0x2 ;  /* 0x0000001c241c7211 */ /* 0x000fe400078f10ff */
[----:B------:R-:W-:Y:S01]  /*1e70*/  SHF.R.S32.HI R36, RZ, 0x1f, R7 ;  /* 0x0000001fff247819 */ /* 0x000fe20000011407 */
[----:B------:R-:W-:Y:S01]  /*1e80*/  IMAD R29, R29, 0x18, R5 ;  /* 0x000000181d1d7824 */ /* 0x000fe200078e0205 */
[----:B------:R-:W-:Y:S02]  /*1e90*/  SHF.R.S32.HI R28, RZ, 0x2, R28 ;  /* 0x00000002ff1c7819 */ /* 0x000fe4000001141c */
[----:B------:R-:W-:Y:S01]  /*1ea0*/  LEA.HI R36, R36, R7, RZ, 0x2 ;  /* 0x0000000724247211 */ /* 0x000fe200078f10ff */
[----:B------:R-:W-:Y:S01]  /*1eb0*/  IMAD.IADD R29, R6, 0x1, R29 ;  /* 0x00000001061d7824 */ /* 0x000fe200078e021d */
[----:B------:R-:W-:Y:S01]  /*1ec0*/  SHF.R.S32.HI R7, RZ, 0x2, R37 ;  /* 0x00000002ff077819 */ /* 0x000fe20000011425 */
[----:B------:R-:W-:Y:S01]  /*1ed0*/  IMAD R28, R28, 0x18, R5 ;  /* 0x000000181c1c7824 */ /* 0x000fe200078e0205 */
[----:B------:R-:W-:-:S02]  /*1ee0*/  SHF.R.S32.HI R36, RZ, 0x2, R36 ;  /* 0x00000002ff247819 */ /* 0x000fc40000011424 */
[----:B------:R-:W-:Y:S01]  /*1ef0*/  IADD3 R35, R6, R35, RZ ;  /* 0x0000002306237210 */ /* 0x000fe20007ffe0ff */
[--C-:B------:R-:W-:Y:S02]  /*1f00*/  IMAD R7, R7, 0x18, R5.reuse ;  /* 0x0000001807077824 */ /* 0x100fe400078e0205 */
[----:B------:R-:W-:Y:S01]  /*1f10*/  IMAD R36, R36, 0x18, R5 ;  /* 0x0000001824247824 */ /* 0x000fe200078e0205 */
[C---:B------:R-:W-:Y:S02]  /*1f20*/  IADD3 R5, R6.reuse, R28, RZ ;  /* 0x0000001c06057210 */ /* 0x040fe40007ffe0ff */
[C---:B------:R-:W-:Y:S02]  /*1f30*/  IADD3 R7, R6.reuse, R7, RZ ;  /* 0x0000000706077210 */ /* 0x040fe40007ffe0ff */
[----:B------:R-:W-:-:S04]  /*1f40*/  IADD3 R28, R6, R36, RZ ;  /* 0x00000024061c7210 */ /* 0x000fc80007ffe0ff */
[----:B------:R-:W0:Y:S02]  /*1f50*/  LDS.64 R6, [R7] ;  /* 0x0000000007067984 */ /* 0x000e240000000a00 */
[----:B0-----:R-:W-:Y:S01]  /*1f60*/  FADD.FTZ R6, R26, R6 ;  /* 0x000000061a067221 */ /* 0x001fe20000010000 */
[----:B------:R-:W-:Y:S02]  /*1f70*/  FADD.FTZ R36, R27, R7 ;  /* 0x000000071b247221 */ /* 0x000fe40000010000 */
[----:B------:R-:W0:Y:S02]  /*1f80*/  LDS.64 R26, [R35] ;  /* 0x00000000231a7984 */ /* 0x000e240000000a00 */
[----:B0-----:R-:W-:Y:S01]  /*1f90*/  FADD.FTZ R26, R6, R26 ;  /* 0x0000001a061a7221 */ /* 0x001fe20000010000 */
[----:B------:R-:W-:Y:S01]  /*1fa0*/  FADD.FTZ R36, R36, R27 ;  /* 0x0000001b24247221 */ /* 0x000fe20000010000 */
[----:B------:R-:W0:Y:S04]  /*1fb0*/  LDS.64 R6, [R29] ;  /* 0x000000001d067984 */ /* 0x000e280000000a00 */
[----:B------:R-:W-:Y:S01]  /*1fc0*/  LDS.64 R28, [R28] ;  /* 0x000000001c1c7984 */ /* 0x000fe20000000a00 */
[----:B0-----:R-:W-:Y:S01]  /*1fd0*/  FADD.FTZ R6, R26, R6 ;  /* 0x000000061a067221 */ /* 0x001fe20000010000 */
[----:B------:R-:W-:-:S02]  /*1fe0*/  FADD.FTZ R7, R36, R7 ;  /* 0x0000000724077221 */ /* 0x000fc40000010000 */
[----:B------:R-:W0:Y:S02]  /*1ff0*/  LDS.64 R26, [R5] ;  /* 0x00000000051a7984 */ /* 0x000e240000000a00 */
[----:B0-----:R-:W-:Y:S01]  /*2000*/  FADD.FTZ R6, R6, R26 ;  /* 0x0000001a06067221 */ /* 0x001fe20000010000 */
[----:B------:R-:W-:-:S03]  /*2010*/  FADD.FTZ R7, R7, R27 ;  /* 0x0000001b07077221 */ /* 0x000fc60000010000 */
[----:B------:R-:W-:Y:S01]  /*2020*/  FADD.FTZ R6, R6, R28 ;  /* 0x0000001c06067221 */ /* 0x000fe20000010000 */
[----:B------:R-:W-:-:S07]  /*2030*/  FADD.FTZ R7, R7, R29 ;  /* 0x0000001d07077221 */ /* 0x000fce0000010000 */
.L_x_1069:
[----:B------:R-:W-:Y:S05]  /*2040*/  BSYNC B0 ;  /* 0x0000000000007941 */ /* 0x000fea0003800000 */
.L_x_1068:
        /* <DEDUP_REMOVED lines=8> */
[----:B--2---:R-:W-:-:S12]  /*20d0*/  FADD.FTZ R7, R5, R7 ;  /* 0x0000000705077221 */ /* 0x004fd80000010000 */
[----:B---34-:R-:W-:Y:S05]  /*20e0*/  @P0 BRA `(.L_x_1071) ;  /* 0x0000000000280947 */ /* 0x018fea0003800000 */
[----:B------:R-:W0:Y:S01]  /*20f0*/  LDC R5, c[0x0][0x10] ;  /* 0x00000400ff057b82 */ /* 0x000e220000000800 */
[----:B------:R-:W-:-:S04]  /*2100*/  SHF.R.U32.HI R26, RZ, 0x1, R37 ;  /* 0x00000001ff1a7819 */ /* 0x000fc80000011625 */
[----:B------:R-:W-:-:S04]  /*2110*/  SHF.L.U32 R26, R26, 0x6, RZ ;  /* 0x000000061a1a7819 */ /* 0x000fc800000006ff */
[----:B------:R-:W-:Y:S01]  /*2120*/  LOP3.LUT R26, R26, 0xffffffc0, R35, 0xe2, !PT ;  /* 0xffffffc01a1a7812 */ /* 0x000fe200078ee223 */
[----:B0-----:R-:W-:-:S05]  /*2130*/  IMAD R5, R5, UR4, R28 ;  /* 0x0000000405057c24 */ /* 0x001fca000f8e021c */
[----:B------:R-:W-:Y:S02]  /*2140*/  LEA R5, R5, R26, 0x9 ;  /* 0x0000001a05057211 */ /* 0x000fe400078e48ff */
[----:B------:R-:W0:Y:S02]  /*2150*/  LDC.64 R26, c[0x0][0x248] ;  /* 0x00009200ff1a7b82 */ /* 0x000e240000000a00 */
[----:B------:R-:W-:-:S05]  /*2160*/  SHF.L.U32 R5, R5, 0x1, RZ ;  /* 0x0000000105057819 */ /* 0x000fca00000006ff */
[----:B0-----:R-:W-:-:S05]  /*2170*/  IMAD.WIDE.U32 R26, R5, 0x4, R26 ;  /* 0x00000004051a7825 */ /* 0x001fca00078e001a */
[----:B------:R0:W-:Y:S02]  /*2180*/  STG.E.64 desc[UR8][R26.64], R6 ;  /* 0x000000061a007986 */ /* 0x0001e4000c101b08 */
.L_x_1071:
[----:B------:R-:W-:Y:S05]  /*2190*/  BSYNC B0 ;  /* 0x0000000000007941 */ /* 0x000fea0003800000 */
.L_x_1070:
[----:B------:R-:W-:Y:S01]  /*21a0*/  PRMT R23, R12, 0x7632, R23 ;  /* 0x000076320c177816 */ /* 0x000fe20000000017 */
[----:B------:R-:W-:Y:S01]  /*21b0*/  BAR.SYNC.DEFER_BLOCKING 0x0 ;  /* 0x0000000000007b1d */ /* 0x000fe20000010000 */
[----:B------:R-:W-:Y:S02]  /*21c0*/  PRMT R16, R11, 0x7632, R16 ;  /* 0x000076320b107816 */ /* 0x000fe40000000010 */
[----:B------:R-:W-:Y:S02]  /*21d0*/  PRMT R20, R23, 0x7632, R20 ;  /* 0x0000763217147816 */ /* 0x000fe40000000014 */
[----:B0-----:R-:W-:Y:S02]  /*21e0*/  PRMT R26, R13, 0x7632, R26 ;  /* 0x000076320d1a7816 */ /* 0x001fe4000000001a */
[----:B------:R-:W-:Y:S02]  /*21f0*/  PRMT R11, R17, 0x7632, R11 ;  /* 0x00007632110b7816 */ /* 0x000fe4000000000b */
[----:B------:R-:W-:Y:S01]  /*2200*/  PRMT R18, R18, 0x7632, R18 ;  /* 0x0000763212127816 */ /* 0x000fe20000000012 */
[----:B------:R0:W-:Y:S01]  /*2210*/  STL.S16 [R1], R26 ;  /* 0x0000001a01007387 */ /* 0x0001e20000100600 */
        /* <DEDUP_REMOVED lines=10> */
[C---:B------:R-:W-:Y:S01]  /*22c0*/  ISETP.NE.AND P0, PT, R37.reuse, RZ, PT ;  /* 0x000000ff2500720c */ /* 0x040fe20003f05270 */
[----:B------:R0:W-:Y:S01]  /*22d0*/  STL.S16 [R1+0x78], R14 ;  /* 0x0000780e01007387 */ /* 0x0001e20000100600 */
[----:B------:R-:W-:Y:S02]  /*22e0*/  PRMT R5, R10, 0x7632, R5 ;  /* 0x000076320a057816 */ /* 0x000fe40000000005 */
[----:B------:R-:W-:Y:S01]  /*22f0*/  PRMT R22, R22, 0x7632, R22 ;  /* 0x0000763216167816 */ /* 0x000fe20000000016 */
[----:B------:R0:W-:Y:S01]  /*2300*/  STL.S16 [R1+0x74], R13 ;  /* 0x0000740d01007387 */ /* 0x0001e20000100600 */
[----:B------:R-:W-:Y:S02]  /*2310*/  PRMT R10, R16, 0x7632, R10 ;  /* 0x00007632100a7816 */ /* 0x000fe4000000000a */
[----:B------:R-:W-:Y:S01]  /*2320*/  ISETP.GT.U32.AND P1, PT, R37, 0xff, PT ;  /* 0x000000ff2500780c */ /* 0x000fe20003f24070 */
[----:B------:R0:W-:Y:S01]  /*2330*/  STL.S16 [R1+0x7c], R12 ;  /* 0x00007c0c01007387 */ /* 0x0001e20000100600 */
[----:B-----5:R-:W-:-:S02]  /*2340*/  PRMT R29, R30, 0x7632, R29 ;  /* 0x000076321e1d7816 */ /* 0x020fc4000000001d */
[----:B------:R-:W-:Y:S01]  /*2350*/  PRMT R36, R31, 0x7632, R36 ;  /* 0x000076321f247816 */ /* 0x000fe20000000024 */
[----:B------:R-:W-:Y:S08]  /*2360*/  @P0 BRA `(.L_x_1072) ;  /* 0x00000000003c0947 */ /* 0x000ff00003800000 */
        /* <DEDUP_REMOVED lines=9> */
.L_x_1073:
[----:B------:R-:W2:Y:S04]  /*2400*/  LD.E.STRONG.GPU R15, desc[UR8][R12.64] ;  /* 0x000000080c0f7980 */ /* 0x000ea8000c10f900 */
[----:B--2---:R-:W-:Y:S01]  /*2410*/  CCTL.IVALL ;  /* 0x00000000ff00798f */ /* 0x004fe20002000000 */
[----:B------:R-:W-:Y:S05]  /*2420*/  YIELD ;  /* 0x0000000000007946 */ /* 0x000fea0003800000 */
[----:B-----5:R-:W-:-:S04]  /*2430*/  LOP3.LUT R15, R15, R14, RZ, 0x3c, !PT ;  /* 0x0000000e0f0f7212 */ /* 0x020fc800078e3cff */
[----:B------:R-:W-:-:S13]  /*2440*/  ISETP.GT.AND P0, PT, R15, -0x1, PT ;  /* 0xffffffff0f00780c */ /* 0x000fda0003f04270 */
[----:B------:R-:W-:Y:S05]  /*2450*/  @P0 BRA `(.L_x_1073) ;  /* 0xfffffffc00e80947 */ /* 0x000fea000383ffff */
.L_x_1072:
[----:B------:R-:W-:Y:S05]  /*2460*/  WARPSYNC.ALL ;  /* 0x0000000000007948 */ /* 0x000fea0003800000 */
[----:B0-----:R-:W-:Y:S02]  /*2470*/  PRMT R18, R8, 0x7632, R18 ;  /* 0x0000763208127816 */ /* 0x001fe40000000012 */
[----:B------:R-:W-:Y:S01]  /*2480*/  PRMT R27, R9, 0x7632, R27 ;  /* 0x00007632091b7816 */ /* 0x000fe2000000001b */
        /* <DEDUP_REMOVED lines=11> */
[----:B------:R-:W-:-:S04]  /*2540*/  @!P1 SHF.L.U32 R14, R14, 0x1, RZ ;  /* 0x000000010e0e9819 */ /* 0x000fc800000006ff */
[C---:B------:R-:W-:Y:S01]  /*2550*/  @!P1 IADD3 R17, R14.reuse, 0x40, RZ ;  /* 0x000000400e119810 */ /* 0x040fe20007ffe0ff */
[--C-:B--2---:R-:W-:Y:S01]  /*2560*/  @!P1 IMAD.WIDE.U32 R14, R14, 0x4, R12.reuse ;  /* 0x000000040e0e9825 */ /* 0x104fe200078e000c */
[----:B------:R-:W-:Y:S03]  /*2570*/  BAR.SYNC.DEFER_BLOCKING 0x0 ;  /* 0x0000000000007b1d */ /* 0x000fe60000010000 */
[----:B------:R-:W-:-:S03]  /*2580*/  @!P1 IMAD.WIDE.U32 R12, R17, 0x4, R12 ;  /* 0x00000004110c9825 */ /* 0x000fc600078e000c */
[----:B------:R-:W2:Y:S04]  /*2590*/  @!P1 LDG.E.64 R14, desc[UR8][R14.64] ;  /* 0x000000080e0e9981 */ /* 0x000ea8000c1e1b00 */
[----:B------:R-:W3:Y:S01]  /*25a0*/  @!P1 LDG.E.64 R12, desc[UR8][R12.64] ;  /* 0x000000080c0c9981 */ /* 0x000ee2000c1e1b00 */
[----:B------:R-:W-:Y:S01]  /*25b0*/  LOP3.LUT P0, RZ, R19, 0xffffff1f, RZ, 0xc0, !PT ;  /* 0xffffff1f13ff7812 */ /* 0x000fe2000780c0ff */
[----:B------:R-:W-:Y:S01]  /*25c0*/  BSSY B0, `(.L_x_1074) ;  /* 0x000003f000007945 */ /* 0x000fe20003800000 */
[----:B------:R-:W0:Y:S01]  /*25d0*/  S2R R21, SR_CTAID.X ;  /* 0x0000000000157919 */ /* 0x000e220000002500 */
[----:B--2---:R-:W-:Y:S01]  /*25e0*/  @!P1 FADD.FTZ R17, RZ, R14 ;  /* 0x0000000eff119221 */ /* 0x004fe20000010000 */
[----:B------:R-:W-:Y:S01]  /*25f0*/  HFMA2.MMA R14, -RZ, RZ, 0, 0 ;  /* 0x00000000ff0e7435 */ /* 0x000fe200000001ff */
[----:B------:R-:W-:-:S05]  /*2600*/  @!P1 FADD.FTZ R15, RZ, R15 ;  /* 0x0000000fff0f9221 */ /* 0x000fca0000010000 */
        /* <DEDUP_REMOVED lines=25> */
[----:B------:R-:W-:Y:S01]  /*27a0*/  @!P0 FMUL.FTZ R12, R12, 8.1380212577641941607e-06 ;  /* 0x370888890c0c8820 */ /* 0x000fe20000410000 */
[----:B------:R-:W-:Y:S01]  /*27b0*/  @!P0 IADD3 R15, R15, 0x1680, RZ ;  /* 0x000016800f0f8810 */ /* 0x000fe20007ffe0ff */
[----:B--2---:R-:W-:-:S02]  /*27c0*/  FADD.FTZ R17, R13, R17 ;  /* 0x000000110d117221 */ /* 0x004fc40000010000 */
[----:B------:R-:W-:-:S04]  /*27d0*/  @!P0 FMUL.FTZ R13, R12, R12 ;  /* 0x0000000c0c0d8220 */ /* 0x000fc80000410000 */
[----:B------:R-:W-:-:S05]  /*27e0*/  @!P0 FFMA.FTZ R13, R17, 8.1380212577641941607e-06, -R13 ;  /* 0x37088889110d8823 */ /* 0x000fca000001080d */
        /* <DEDUP_REMOVED lines=12> */
[C---:B------:R-:W-:Y:S01]  /*28b0*/  IMAD.SHL.U32 R13, R2.reuse, 0x8, RZ ;  /* 0x00000008020d7824 */ /* 0x040fe200078e00ff */
[----:B------:R-:W-:Y:S01]  /*28c0*/  SHF.L.U64.HI R12, R2, 0x3, R0 ;  /* 0x00000003020c7819 */ /* 0x000fe20000010200 */
[----:B------:R-:W-:Y:S02]  /*28d0*/  UMOV UR6, 0x400 ;  /* 0x0000040000067882 */ /* 0x000fe40000000000 */
[----:B------:R-:W-:Y:S01]  /*28e0*/  UIADD3 UR6, UR6, 0x1680, URZ ;  /* 0x0000168006067890 */ /* 0x000fe2000fffe03f */
[C---:B------:R-:W-:Y:S02]  /*28f0*/  LOP3.LUT R14, R13.reuse, 0x8, RZ, 0xc0, !PT ;  /* 0x000000080d0e7812 */ /* 0x040fe400078ec0ff */
[----:B------:R-:W-:Y:S02]  /*2900*/  LOP3.LUT R13, R13, 0xfffffff0, RZ, 0xc0, !PT ;  /* 0xfffffff00d0d7812 */ /* 0x000fe400078ec0ff */
[----:B------:R-:W-:-:S02]  /*2910*/  IADD3 R14, R14, R19, RZ ;  /* 0x000000130e0e7210 */ /* 0x000fc40007ffe0ff */
[----:B------:R-:W-:Y:S02]  /*2920*/  LOP3.LUT R12, R12, 0x1fffffff, RZ, 0xc0, !PT ;  /* 0x1fffffff0c0c7812 */ /* 0x000fe400078ec0ff */
        /* <DEDUP_REMOVED lines=8> */
.L_x_1075:
[----:B------:R-:W-:Y:S05]  /*29b0*/  BSYNC B0 ;  /* 0x0000000000007941 */ /* 0x000fea0003800000 */
.L_x_1074:
[----:B0-----:R-:W2:Y:S04]  /*29c0*/  LDL.LU R13, [R1+0x18] ;  /* 0x00001800010d7983 */ /* 0x001ea80000300800 */
[----:B------:R-:W2:Y:S04]  /*29d0*/  LDL.LU R12, [R1+0x4] ;  /* 0x00000400010c7983 */ /* 0x000ea80000300800 */
[----:B------:R0:W-:Y:S04]  /*29e0*/  STL [R1+0x84], R0 ;  /* 0x0000840001007387 */ /* 0x0001e80000100800 */
[----:B------:R-:W3:Y:S04]  /*29f0*/  LDL.LU R26, [R1+0xc] ;  /* 0x00000c00011a7983 */ /* 0x000ee80000300800 */
[----:B------:R-:W4:Y:S04]  /*2a00*/  LDL.LU R37, [R1+0x28] ;  /* 0x0000280001257983 */ /* 0x000f280000300800 */
[----:B------:R-:W5:Y:S04]  /*2a10*/  LDL.LU R35, [R1+0x30] ;  /* 0x0000300001237983 */ /* 0x000f680000300800 */
[----:B------:R-:W5:Y:S04]  /*2a20*/  LDL.LU R28, [R1+0x34] ;  /* 0x00003400011c7983 */ /* 0x000f680000300800 */
[----:B------:R-:W5:Y:S04]  /*2a30*/  LDL.LU R21, [R1+0x38] ;  /* 0x0000380001157983 */ /* 0x000f680000300800 */
[----:B------:R-:W5:Y:S04]  /*2a40*/  LDL.LU R19, [R1+0x3c] ;  /* 0x00003c0001137983 */ /* 0x000f680000300800 */
[----:B------:R-:W5:Y:S04]  /*2a50*/  LDL.LU R17, [R1+0x40] ;  /* 0x0000400001117983 */ /* 0x000f680000300800 */
[----:B0-----:R-:W5:Y:S01]  /*2a60*/  LDL.LU R0, [R1+0x44] ;  /* 0x0000440001007983 */ /* 0x001f620000300800 */
[----:B------:R-:W0:Y:S01]  /*2a70*/  S2UR UR7, SR_CgaCtaId ;  /* 0x00000000000779c3 */ /* 0x000e220000008800 */
[----:B------:R-:W-:-:S02]  /*2a80*/  UMOV UR6, 0x400 ;  /* 0x0000040000067882 */ /* 0x000fc40000000000 */
[----:B------:R-:W-:-:S04]  /*2a90*/  UIADD3 UR6, UR6, 0x1680, URZ ;  /* 0x0000168006067890 */ /* 0x000fc8000fffe03f */
[----:B0-----:R-:W-:Y:S01]  /*2aa0*/  ULEA UR6, UR7, UR6, 0x18 ;  /* 0x0000000607067291 */ /* 0x001fe2000f8ec03f */
[----:B------:R-:W-:Y:S01]  /*2ab0*/  STL [R1+0x88], R2 ;  /* 0x0000880201007387 */ /* 0x000fe20000100800 */
[----:B------:R-:W-:Y:S01]  /*2ac0*/  SHF.L.U32 R16, R16, 0x10, RZ ;  /* 0x0000001010107819 */ /* 0x000fe200000006ff */
[----:B--2---:R-:W-:Y:S01]  /*2ad0*/  IMAD R14, R12, 0xf0, R13 ;  /* 0x000000f00c0e7824 */ /* 0x004fe200078e020d */
[----:B------:R-:W-:-:S04]  /*2ae0*/  SHF.L.U32 R12, R2, 0x3, RZ ;  /* 0x00000003020c7819 */ /* 0x000fc800000006ff */
[----:B------:R-:W-:Y:S02]  /*2af0*/  LOP3.LUT R12, R12, 0x8, RZ, 0xc0, !PT ;  /* 0x000000080c0c7812 */ /* 0x000fe400078ec0ff */
[----:B------:R-:W-:Y:S02]  /*2b00*/  SHF.L.U32 R14, R14, 0x2, RZ ;  /* 0x000000020e0e7819 */ /* 0x000fe400000006ff */
[----:B------:R-:W-:-:S04]  /*2b10*/  IADD3 R12, RZ, -R12, RZ ;  /* 0x8000000cff0c7210 */ /* 0x000fc80007ffe0ff */
[----:B------:R-:W-:Y:S01]  /*2b20*/  MOV R15, R12 ;  /* 0x0000000c000f7202 */ /* 0x000fe20000000f00 */
[----:B------:R-:W-:-:S05]  /*2b30*/  IMAD.WIDE.U32 R12, R14, -0x77777777, RZ ;  /* 0x888888890e0c7825 */ /* 0x000fca00078e00ff */
[----:B------:R-:W-:-:S04]  /*2b40*/  LEA.HI R12, R13, R15, RZ, 0x1a ;  /* 0x0000000f0d0c7211 */ /* 0x000fc800078fd0ff */
[----:B------:R-:W-:Y:S01]  /*2b50*/  LEA R12, R12, UR6, 0x3 ;  /* 0x000000060c0c7c11 */ /* 0x000fe2000f8e18ff */
[----:B------:R-:W-:-:S04]  /*2b60*/  ULDC UR6, c[0x0][0x230] ;  /* 0x00008c0000067ab9 */ /* 0x000fc80000000800 */
[----:B------:R-:W0:Y:S01]  /*2b70*/  LDS.64 R24, [R12] ;  /* 0x000000000c187984 */ /* 0x000e220000000a00 */
[----:B------:R-:W-:-:S03]  /*2b80*/  SHF.R.S32.HI R15, RZ, 0x1f, R14 ;  /* 0x0000001fff0f7819 */ /* 0x000fc6000001140e */
[----:B------:R-:W-:-:S05]  /*2b90*/  IMAD.WIDE.U32 R14, R34, 0x1e0000, R14 ;  /* 0x001e0000220e7825 */ /* 0x000fca00078e000e */
[----:B---3--:R-:W-:Y:S02]  /*2ba0*/  IADD3 R26, R26, R15, RZ ;  /* 0x0000000f1a1a7210 */ /* 0x008fe40007ffe0ff */
[----:B------:R-:W-:-:S04]  /*2bb0*/  IADD3 R4, P0, R4, R14, RZ ;  /* 0x0000000e04047210 */ /* 0x000fc80007f1e0ff */
[----:B------:R-:W-:Y:S02]  /*2bc0*/  IADD3.X R13, RZ, R26, RZ, P0, !PT ;  /* 0x0000001aff0d7210 */ /* 0x000fe400007fe4ff */
[----:B----4-:R-:W-:Y:S01]  /*2bd0*/  IADD3 R34, P1, R37, R14, RZ ;  /* 0x0000000e25227210 */ /* 0x010fe20007f3e0ff */
[----:B0-----:R-:W-:Y:S01]  /*2be0*/  FADD.FTZ R25, R25, UR6 ;  /* 0x0000000619197e21 */ /* 0x001fe20008010000 */
[----:B------:R-:W-:-:S05]  /*2bf0*/  ULDC.64 UR6, c[0x0][0x210] ;  /* 0x0000840000067ab9 */ /* 0x000fca0000000a00 */
[----:B------:R-:W0:Y:S01]  /*2c00*/  MUFU.RSQ R25, R25 ;  /* 0x0000001900197308 */ /* 0x000e220000001400 */
[----:B------:R-:W-:Y:S01]  /*2c10*/  LEA R12, P0, R4, UR6, 0x1 ;  /* 0x00000006040c7c11 */ /* 0x000fe2000f8008ff */
[----:B------:R-:W-:-:S03]  /*2c20*/  FADD.FTZ R32, R32, -R24 ;  /* 0x8000001820207221 */ /* 0x000fc60000010000 */
[----:B------:R-:W-:Y:S02]  /*2c30*/  LEA.HI.X R13, R4, UR7, R13, 0x1, P0 ;  /* 0x00000007040d7c11 */ /* 0x000fe400080f0c0d */
[----:B-----5:R-:W-:Y:S01]  /*2c40*/  IADD3 R4, P2, R28, R14, RZ ;  /* 0x0000000e1c047210 */ /* 0x020fe20007f5e0ff */
[----:B------:R0:W-:Y:S01]  /*2c50*/  STL [R1+0xc], R34 ;  /* 0x00000c2201007387 */ /* 0x0001e20000100800 */
[----:B------:R-:W-:Y:S02]  /*2c60*/  SHF.L.U32 R28, R31, 0x10, RZ ;  /* 0x000000101f1c7819 */ /* 0x000fe400000006ff */
[----:B------:R-:W-:Y:S01]  /*2c70*/  SHF.L.U32 R31, R9, 0x10, RZ ;  /* 0x00000010091f7819 */ /* 0x000fe200000006ff */
[----:B0-----:R-:W-:Y:S01]  /*2c80*/  FMUL.FTZ R34, R25, R32 ;  /* 0x0000002019227220 */ /* 0x001fe20000410000 */
[----:B------:R-:W-:-:S03]  /*2c90*/  FADD.FTZ R32, -R24, R16 ;  /* 0x0000001018207221 */ /* 0x000fc60000010100 */
[----:B------:R-:W-:Y:S01]  /*2ca0*/  FFMA.FTZ R16, R34, R28, R31 ;  /* 0x0000001c22107223 */ /* 0x000fe2000001001f */
[----:B------:R-:W-:-:S03]  /*2cb0*/  IADD3 R2, P0, R35, R14, RZ ;  /* 0x0000000e23027210 */ /* 0x000fc60007f1e0ff */
[----:B------:R-:W-:-:S06]  /*2cc0*/  FMUL.FTZ R35, R16, -1.4426950216293334961 ;  /* 0xbfb8aa3b10237820 */ /* 0x000fcc0000410000 */
[----:B------:R-:W0:Y:S01]  /*2cd0*/  MUFU.EX2 R35, R35 ;  /* 0x0000002300237308 */ /* 0x000e220000000800 */
[----:B------:R-:W-:Y:S01]  /*2ce0*/  FADD.FTZ R37, R33, -R24 ;  /* 0x8000001821257221 */ /* 0x000fe20000010000 */
[----:B------:R1:W-:Y:S01]  /*2cf0*/  STL [R1+0x18], R2 ;  /* 0x0000180201007387 */ /* 0x0003e20000100800 */
[----:B------:R-:W-:-:S03]  /*2d00*/  IADD3 R15, P6, R0, R14, RZ ;  /* 0x0000000e000f7210 */ /* 0x000fc60007fde0ff */
[----:B-1----:R-:W2:Y:S04]  /*2d10*/  LDL.LU R2, [R1] ;  /* 0x0000000001027983 */ /* 0x002ea80000300800 */
[----:B------:R-:W3:Y:S01]  /*2d20*/  LDL.LU R0, [R1+0x10] ;  /* 0x0000100001007983 */ /* 0x000ee20000300800 */
[----:B0-----:R-:W-:-:S04]  /*2d30*/  FADD.FTZ R35, R35, 1 ;  /* 0x3f80000023237421 */ /* 0x001fc80000010000 */
[----:B------:R0:W-:Y:S02]  /*2d40*/  MUFU.RCP R33, R35 ;  /* 0x0000002300217308 */ /* 0x0001e40000001000 */
[----:B0-----:R-:W-:Y:S02]  /*2d50*/  FMUL.FTZ R35, R25, R37 ;  /* 0x0000002519237220 */ /* 0x001fe40000410000 */
[----:B------:R-:W4:Y:S01]  /*2d60*/  LDL.LU R37, [R1+0x8] ;  /* 0x0000080001257983 */ /* 0x000f220000300800 */
[-C--:B------:R-:W-:Y:S02]  /*2d70*/  IADD3 R21, P3, R21, R14.reuse, RZ ;  /* 0x0000000e15157210 */ /* 0x080fe40007f7e0ff */
[-C--:B------:R-:W-:Y:S02]  /*2d80*/  IADD3 R19, P4, R19, R14.reuse, RZ ;  /* 0x0000000e13137210 */ /* 0x080fe40007f9e0ff */
[----:B------:R-:W-:Y:S01]  /*2d90*/  IADD3 R17, P5, R17, R14, RZ ;  /* 0x0000000e11117210 */ /* 0x000fe20007fbe0ff */
[----:B------:R-:W-:Y:S01]  /*2da0*/  FADD.FTZ R14, R3, -R24 ;  /* 0x80000018030e7221 */ /* 0x000fe20000010000 */
[----:B------:R-:W-:Y:S01]  /*2db0*/  SHF.L.U32 R3, R5, 0x10, RZ ;  /* 0x0000001005037819 */ /* 0x000fe200000006ff */
[----:B------:R-:W-:Y:S01]  /*2dc0*/  IMAD.U32 R30, R30, 0x10000, RZ ;  /* 0x000100001e1e7824 */ /* 0x000fe200078e00ff */
[----:B------:R-:W-:Y:S01]  /*2dd0*/  SHF.L.U32 R5, R8, 0x10, RZ ;  /* 0x0000001008057819 */ /* 0x000fe200000006ff */
[----:B------:R-:W-:-:S04]  /*2de0*/  FMUL.FTZ R8, R14, R25 ;  /* 0x000000190e087220 */ /* 0x000fc80000410000 */
[----:B------:R-:W-:-:S04]  /*2df0*/  FFMA.FTZ R8, R8, R30, R5 ;  /* 0x0000001e08087223 */ /* 0x000fc80000010005 */
[----:B------:R-:W-:Y:S01]  /*2e00*/  FMUL.FTZ R14, R8, -1.4426950216293334961 ;  /* 0xbfb8aa3b080e7820 */ /* 0x000fe20000410000 */
[----:B------:R-:W-:Y:S01]  /*2e10*/  FADD.FTZ R9, -R24, R3 ;  /* 0x0000000318097221 */ /* 0x000fe20000010100 */
[----:B------:R-:W-:Y:S02]  /*2e20*/  SHF.L.U32 R29, R29, 0x10, RZ ;  /* 0x000000101d1d7819 */ /* 0x000fe400000006ff */
[----:B------:R-:W-:Y:S02]  /*2e30*/  SHF.L.U32 R3, R18, 0x10, RZ ;  /* 0x0000001012037819 */ /* 0x000fe400000006ff */
[----:B------:R-:W0:Y:S01]  /*2e40*/  MUFU.EX2 R14, R14 ;  /* 0x0000000e000e7308 */ /* 0x000e220000000800 */
[----:B------:R-:W-:Y:S01]  /*2e50*/  FMUL.FTZ R9, R25, R9 ;  /* 0x0000000919097220 */ /* 0x000fe20000410000 */
[----:B------:R-:W-:Y:S01]  /*2e60*/  SHF.L.U32 R27, R27, 0x10, RZ ;  /* 0x000000101b1b7819 */ /* 0x000fe200000006ff */
[----:B------:R-:W-:Y:S02]  /*2e70*/  IMAD.U32 R36, R36, 0x10000, RZ ;  /* 0x0001000024247824 */ /* 0x000fe400078e00ff */
[----:B------:R-:W-:Y:S01]  /*2e80*/  FMUL.FTZ R32, R25, R32 ;  /* 0x0000002019207220 */ /* 0x000fe20000410000 */
[----:B------:R-:W-:-:S03]  /*2e90*/  FFMA.FTZ R9, R9, R29, R3 ;  /* 0x0000001d09097223 */ /* 0x000fc60000010003 */
[----:B------:R-:W-:Y:S01]  /*2ea0*/  FFMA.FTZ R34, R32, R36, R27 ;  /* 0x0000002420227223 */ /* 0x000fe2000001001b */
[----:B------:R-:W-:-:S03]  /*2eb0*/  FMUL.FTZ R18, R9, -1.4426950216293334961 ;  /* 0xbfb8aa3b09127820 */ /* 0x000fc60000410000 */
[----:B------:R-:W-:-:S03]  /*2ec0*/  FMUL.FTZ R32, R34, -1.4426950216293334961 ;  /* 0xbfb8aa3b22207820 */ /* 0x000fc60000410000 */
[----:B------:R-:W1:Y:S01]  /*2ed0*/  MUFU.EX2 R18, R18 ;  /* 0x0000001200127308 */ /* 0x000e620000000800 */
[----:B0-----:R-:W-:-:S07]  /*2ee0*/  FADD.FTZ R14, R14, 1 ;  /* 0x3f8000000e0e7421 */ /* 0x001fce0000010000 */
[----:B------:R-:W0:Y:S08]  /*2ef0*/  MUFU.EX2 R32, R32 ;  /* 0x0000002000207308 */ /* 0x000e300000000800 */
[----:B------:R-:W5:Y:S01]  /*2f00*/  MUFU.RCP R14, R14 ;  /* 0x0000000e000e7308 */ /* 0x000f620000001000 */
[----:B-1----:R-:W-:Y:S01]  /*2f10*/  FADD.FTZ R18, R18, 1 ;  /* 0x3f80000012127421 */ /* 0x002fe20000010000 */
[----:B------:R-:W-:Y:S01]  /*2f20*/  FFMA.FTZ R35, R30, R35, R5 ;  /* 0x000000231e237223 */ /* 0x000fe20000010005 */
[----:B0-----:R-:W-:-:S05]  /*2f30*/  FADD.FTZ R32, R32, 1 ;  /* 0x3f80000020207421 */ /* 0x001fca0000010000 */
[----:B------:R-:W0:Y:S01]  /*2f40*/  MUFU.RCP R18, R18 ;  /* 0x0000001200127308 */ /* 0x000e220000001000 */
[----:B-----5:R-:W-:Y:S01]  /*2f50*/  FMUL.FTZ R14, R8, R14 ;  /* 0x0000000e080e7220 */ /* 0x020fe20000410000 */
[----:B------:R-:W-:-:S06]  /*2f60*/  FMUL.FTZ R8, R35, -1.4426950216293334961 ;  /* 0xbfb8aa3b23087820 */ /* 0x000fcc0000410000 */
[----:B------:R-:W1:Y:S01]  /*2f70*/  MUFU.RCP R32, R32 ;  /* 0x0000002000207308 */ /* 0x000e620000001000 */
[----:B------:R-:W-:-:S07]  /*2f80*/  SHF.L.U32 R23, R23, 0x10, RZ ;  /* 0x0000001017177819 */ /* 0x000fce00000006ff */
[----:B------:R-:W5:Y:S01]  /*2f90*/  MUFU.EX2 R8, R8 ;  /* 0x0000000800087308 */ /* 0x000f620000000800 */
[----:B0-----:R-:W-:Y:S01]  /*2fa0*/  FMUL.FTZ R18, R9, R18 ;  /* 0x0000001209127220 */ /* 0x001fe20000410000 */
[----:B------:R-:W-:Y:S01]  /*2fb0*/  FMUL.FTZ R9, R16, R33 ;  /* 0x0000002110097220 */ /* 0x000fe20000410000 */
[----:B------:R-:W-:Y:S01]  /*2fc0*/  FADD.FTZ R23, -R24, R23 ;  /* 0x0000001718177221 */ /* 0x000fe20000010100 */
[----:B-1----:R-:W-:-:S03]  /*2fd0*/  FMUL.FTZ R16, R34, R32 ;  /* 0x0000002022107220 */ /* 0x002fc60000410000 */
[----:B------:R0:W-:Y:S04]  /*2fe0*/  STL [R1+0x4c], R9 ;  /* 0x00004c0901007387 */ /* 0x0001e80000100800 */
[----:B------:R4:W-:Y:S01]  /*2ff0*/  STL [R1+0x48], R16 ;  /* 0x0000481001007387 */ /* 0x0009e20000100800 */
[----:B-----5:R-:W-:Y:S01]  /*3000*/  FADD.FTZ R8, R8, 1 ;  /* 0x3f80000008087421 */ /* 0x020fe20000010000 */
[----:B0-----:R-:W-:-:S04]  /*3010*/  FMUL.FTZ R9, R25, R23 ;  /* 0x0000001719097220 */ /* 0x001fc80000410000 */
[----:B------:R-:W-:Y:S01]  /*3020*/  FFMA.FTZ R9, R29, R9, R3 ;  /* 0x000000091d097223 */ /* 0x000fe20000010003 */
[----:B------:R-:W-:Y:S03]  /*3030*/  MUFU.RCP R8, R8 ;  /* 0x0000000800087308 */ /* 0x000fe60000001000 */
[----:B------:R-:W-:-:S06]  /*3040*/  FMUL.FTZ R23, R9, -1.4426950216293334961 ;  /* 0xbfb8aa3b09177820 */ /* 0x000fcc0000410000 */
[----:B------:R-:W0:Y:S02]  /*3050*/  MUFU.EX2 R23, R23 ;  /* 0x0000001700177308 */ /* 0x000e240000000800 */
[----:B0-----:R-:W-:-:S06]  /*3060*/  FADD.FTZ R23, R23, 1 ;  /* 0x3f80000017177421 */ /* 0x001fcc0000010000 */
[----:B------:R-:W-:Y:S01]  /*3070*/  MUFU.RCP R23, R23 ;  /* 0x0000001700177308 */ /* 0x000fe20000001000 */
[----:B--2---:R-:W-:-:S05]  /*3080*/  SHF.L.U32 R32, R2, 0x10, RZ ;  /* 0x0000001002207819 */ /* 0x004fca00000006ff */
[----:B------:R-:W-:-:S04]  /*3090*/  FADD.FTZ R32, -R24, R32 ;  /* 0x0000002018207221 */ /* 0x000fc80000010100 */
[----:B------:R-:W-:Y:S01]  /*30a0*/  FMUL.FTZ R33, R25, R32 ;  /* 0x0000002019217220 */ /* 0x000fe20000410000 */
[----:B----4-:R-:W-:-:S04]  /*30b0*/  FADD.FTZ R16, R37, -R24 ;  /* 0x8000001825107221 */ /* 0x010fc80000010000 */
[----:B------:R-:W-:-:S04]  /*30c0*/  FMUL.FTZ R16, R25, R16 ;  /* 0x0000001019107220 */ /* 0x000fc80000410000 */
[----:B------:R-:W-:-:S04]  /*30d0*/  FFMA.FTZ R16, R28, R16, R31 ;  /* 0x000000101c107223 */ /* 0x000fc8000001001f */
[----:B------:R-:W-:Y:S01]  /*30e0*/  FMUL.FTZ R32, R16, -1.4426950216293334961 ;  /* 0xbfb8aa3b10207820 */ /* 0x000fe20000410000 */
[----:B---3--:R-:W-:Y:S01]  /*30f0*/  FADD.FTZ R37, R0, -R24 ;  /* 0x8000001800257221 */ /* 0x008fe20000010000 */
[----:B------:R-:W-:Y:S02]  /*3100*/  FMUL.FTZ R0, R35, R8 ;  /* 0x0000000823007220 */ /* 0x000fe40000410000 */
[----:B------:R-:W2:Y:S02]  /*3110*/  LDL.LU R35, [R1+0x14] ;  /* 0x0000140001237983 */ /* 0x000ea40000300800 */
[----:B------:R-:W0:Y:S02]  /*3120*/  MUFU.EX2 R32, R32 ;  /* 0x0000002000207308 */ /* 0x000e240000000800 */
[----:B------:R1:W-:Y:S04]  /*3130*/  STL [R1+0x44], R0 ;  /* 0x0000440001007387 */ /* 0x0003e80000100800 */
[----:B------:R-:W3:Y:S01]  /*3140*/  LDL.LU R2, [R1+0x1c] ;  /* 0x00001c0001027983 */ /* 0x000ee20000300800 */
[----:B0-----:R-:W-:-:S06]  /*3150*/  FADD.FTZ R32, R32, 1 ;  /* 0x3f80000020207421 */ /* 0x001fcc0000010000 */
[----:B------:R-:W0:Y:S01]  /*3160*/  MUFU.RCP R32, R32 ;  /* 0x0000002000207308 */ /* 0x000e220000001000 */
[----:B-1----:R-:W-:-:S05]  /*3170*/  FMUL.FTZ R0, R9, R23 ;  /* 0x0000001709007220 */ /* 0x002fca0000410000 */
[----:B------:R0:W-:Y:S02]  /*3180*/  STL [R1+0x40], R0 ;  /* 0x0000400001007387 */ /* 0x0001e40000100800 */
[----:B0-----:R-:W-:-:S05]  /*3190*/  FMUL.FTZ R0, R16, R32 ;  /* 0x0000002010007220 */ /* 0x001fca0000410000 */
[----:B------:R0:W-:Y:S04]  /*31a0*/  STL [R1+0x3c], R0 ;  /* 0x00003c0001007387 */ /* 0x0001e80000100800 */
[----:B0-----:R-:W4:Y:S01]  /*31b0*/  LDL.LU R0, [R1+0x20] ;  /* 0x0000200001007983 */ /* 0x001f220000300800 */
[----:B------:R-:W-:Y:S01]  /*31c0*/  FFMA.FTZ R33, R36, R33, R27 ;  /* 0x0000002124217223 */ /* 0x000fe2000001001b */
[----:B------:R-:W-:Y:S01]  /*31d0*/  FMUL.FTZ R37, R25, R37 ;  /* 0x0000002519257220 */ /* 0x000fe20000410000 */
[----:B------:R-:W-:Y:S02]  /*31e0*/  SHF.L.U32 R22, R22, 0x10, RZ ;  /* 0x0000001016167819 */ /* 0x000fe400000006ff */
[----:B------:R-:W-:Y:S01]  /*31f0*/  FMUL.FTZ R34, R33, -1.4426950216293334961 ;  /* 0xbfb8aa3b21227820 */ /* 0x000fe20000410000 */
[----:B------:R-:W-:-:S02]  /*3200*/  FFMA.FTZ R37, R30, R37, R5 ;  /* 0x000000251e257223 */ /* 0x000fc40000010005 */
[----:B------:R-:W-:Y:S02]  /*3210*/  FADD.FTZ R22, -R24, R22 ;  /* 0x0000001618167221 */ /* 0x000fe40000010100 */
[----:B------:R-:W-:Y:S01]  /*3220*/  FMUL.FTZ R8, R37, -1.4426950216293334961 ;  /* 0xbfb8aa3b25087820 */ /* 0x000fe20000410000 */
[----:B------:R-:W0:Y:S01]  /*3230*/  MUFU.EX2 R34, R34 ;  /* 0x0000002200227308 */ /* 0x000e220000000800 */
[----:B------:R-:W-:-:S04]  /*3240*/  FMUL.FTZ R22, R25, R22 ;  /* 0x0000001619167220 */ /* 0x000fc80000410000 */
[----:B------:R-:W-:-:S03]  /*3250*/  FFMA.FTZ R22, R29, R22, R3 ;  /* 0x000000161d167223 */ /* 0x000fc60000010003 */
[----:B------:R-:W1:Y:S01]  /*3260*/  MUFU.EX2 R8, R8 ;  /* 0x0000000800087308 */ /* 0x000e620000000800 */
[----:B------:R-:W-:-:S07]  /*3270*/  FMUL.FTZ R9, R22, -1.4426950216293334961 ;  /* 0xbfb8aa3b16097820 */ /* 0x000fce0000410000 */
[----:B------:R-:W5:Y:S01]  /*3280*/  MUFU.EX2 R9, R9 ;  /* 0x0000000900097308 */ /* 0x000f620000000800 */
[----:B0-----:R-:W-:Y:S01]  /*3290*/  FADD.FTZ R34, R34, 1 ;  /* 0x3f80000022227421 */ /* 0x001fe20000010000 */
[----:B------:R-:W-:-:S06]  /*32a0*/  SHF.L.U32 R20, R20, 0x10, RZ ;  /* 0x0000001014147819 */ /* 0x000fcc00000006ff */
[----:B------:R-:W0:Y:S01]  /*32b0*/  MUFU.RCP R34, R34 ;  /* 0x0000002200227308 */ /* 0x000e220000001000 */
[----:B-1----:R-:W-:Y:S01]  /*32c0*/  FADD.FTZ R8, R8, 1 ;  /* 0x3f80000008087421 */ /* 0x002fe20000010000 */
[----:B------:R-:W-:-:S06]  /*32d0*/  FADD.FTZ R20, -R24, R20 ;  /* 0x0000001418147221 */ /* 0x000fcc0000010100 */
[----:B------:R-:W1:Y:S01]  /*32e0*/  MUFU.RCP R8, R8 ;  /* 0x0000000800087308 */ /* 0x000e620000001000 */
[----:B-----5:R-:W-:Y:S01]  /*32f0*/  FADD.FTZ R9, R9, 1 ;  /* 0x3f80000009097421 */ /* 0x020fe20000010000 */
[----:B------:R-:W-:-:S06]  /*3300*/  FMUL.FTZ R20, R25, R20 ;  /* 0x0000001419147220 */ /* 0x000fcc0000410000 */
[----:B------:R-:W-:Y:S01]  /*3310*/  MUFU.RCP R32, R9 ;  /* 0x0000000900207308 */ /* 0x000fe20000001000 */
[----:B0-----:R-:W-:Y:S01]  /*3320*/  FMUL.FTZ R23, R33, R34 ;  /* 0x0000002221177220 */ /* 0x001fe20000410000 */
[----:B------:R-:W-:-:S04]  /*3330*/  FFMA.FTZ R20, R36, R20, R27 ;  /* 0x0000001424147223 */ /* 0x000fc8000001001b */
[----:B------:R0:W-:Y:S01]  /*3340*/  STL [R1+0x34], R23 ;  /* 0x0000341701007387 */ /* 0x0001e20000100800 */
[----:B-1----:R-:W-:Y:S01]  /*3350*/  FMUL.FTZ R16, R37, R8 ;  /* 0x0000000825107220 */ /* 0x002fe20000410000 */
[----:B0-----:R-:W-:-:S04]  /*3360*/  FMUL.FTZ R23, R20, -1.4426950216293334961 ;  /* 0xbfb8aa3b14177820 */ /* 0x001fc80000410000 */
[----:B------:R0:W-:Y:S02]  /*3370*/  STL [R1+0x38], R16 ;  /* 0x0000381001007387 */ /* 0x0001e40000100800 */
[----:B------:R-:W1:Y:S02]  /*3380*/  MUFU.EX2 R23, R23 ;  /* 0x0000001700177308 */ /* 0x000e640000000800 */
[----:B-1----:R-:W-:Y:S01]  /*3390*/  FADD.FTZ R23, R23, 1 ;  /* 0x3f80000017177421 */ /* 0x002fe20000010000 */
[----:B---3--:R-:W-:-:S04]  /*33a0*/  FADD.FTZ R9, R2, -R24 ;  /* 0x8000001802097221 */ /* 0x008fc80000010000 */
[----:B------:R-:W-:-:S04]  /*33b0*/  FMUL.FTZ R9, R25, R9 ;  /* 0x0000000919097220 */ /* 0x000fc80000410000 */
[----:B------:R-:W-:-:S04]  /*33c0*/  FFMA.FTZ R9, R30, R9, R5 ;  /* 0x000000091e097223 */ /* 0x000fc80000010005 */
[----:B0-----:R-:W-:-:S06]  /*33d0*/  FMUL.FTZ R16, R9, -1.4426950216293334961 ;  /* 0xbfb8aa3b09107820 */ /* 0x001fcc0000410000 */
[----:B------:R-:W0:Y:S01]  /*33e0*/  MUFU.EX2 R16, R16 ;  /* 0x0000001000107308 */ /* 0x000e220000000800 */
[----:B------:R-:W-:-:S05]  /*33f0*/  FMUL.FTZ R2, R22, R32 ;  /* 0x0000002016027220 */ /* 0x000fca0000410000 */
[----:B------:R1:W-:Y:S02]  /*3400*/  STL [R1+0x30], R2 ;  /* 0x0000300201007387 */ /* 0x0003e40000100800 */
[----:B------:R0:W-:Y:S02]  /*3410*/  MUFU.RCP R32, R23 ;  /* 0x0000001700207308 */ /* 0x0001e40000001000 */
[----:B-1----:R-:W3:Y:S01]  /*3420*/  LDL.LU R2, [R1+0x50] ;  /* 0x0000500001027983 */ /* 0x002ee20000300800 */
[----:B0-----:R-:W-:Y:S01]  /*3430*/  FADD.FTZ R23, R16, 1 ;  /* 0x3f80000010177421 */ /* 0x001fe20000010000 */
[--C-:B----4-:R-:W-:Y:S02]  /*3440*/  FADD.FTZ R16, R0, -R24.reuse ;  /* 0x8000001800107221 */ /* 0x110fe40000010000 */
[----:B------:R-:W4:Y:S01]  /*3450*/  LDL.LU R0, [R1+0x54] ;  /* 0x0000540001007983 */ /* 0x000f220000300800 */
[----:B--2---:R-:W-:-:S04]  /*3460*/  FADD.FTZ R8, R35, -R24 ;  /* 0x8000001823087221 */ /* 0x004fc80000010000 */
[----:B------:R-:W-:-:S04]  /*3470*/  FMUL.FTZ R8, R25, R8 ;  /* 0x0000000819087220 */ /* 0x000fc80000410000 */
[----:B------:R-:W-:Y:S01]  /*3480*/  FFMA.FTZ R8, R28, R8, R31 ;  /* 0x000000081c087223 */ /* 0x000fe2000001001f */
[----:B------:R-:W-:-:S03]  /*3490*/  SHF.L.U32 R6, R6, 0x10, RZ ;  /* 0x0000001006067819 */ /* 0x000fc600000006ff */
[----:B------:R-:W-:Y:S02]  /*34a0*/  FMUL.FTZ R33, R8, -1.4426950216293334961 ;  /* 0xbfb8aa3b08217820 */ /* 0x000fe40000410000 */
[----:B------:R-:W-:-:S04]  /*34b0*/  FADD.FTZ R6, -R24, R6 ;  /* 0x0000000618067221 */ /* 0x000fc80000010100 */
[----:B------:R-:W0:Y:S01]  /*34c0*/  MUFU.EX2 R33, R33 ;  /* 0x0000002100217308 */ /* 0x000e220000000800 */
[----:B------:R-:W-:-:S04]  /*34d0*/  FMUL.FTZ R6, R25, R6 ;  /* 0x0000000619067220 */ /* 0x000fc80000410000 */
[----:B------:R-:W-:-:S04]  /*34e0*/  FFMA.FTZ R6, R29, R6, R3 ;  /* 0x000000061d067223 */ /* 0x000fc80000010003 */
[----:B------:R-:W-:-:S06]  /*34f0*/  FMUL.FTZ R22, R6, -1.4426950216293334961 ;  /* 0xbfb8aa3b06167820 */ /* 0x000fcc0000410000 */
[----:B------:R-:W1:Y:S01]  /*3500*/  MUFU.EX2 R22, R22 ;  /* 0x0000001600167308 */ /* 0x000e620000000800 */
[----:B0-----:R-:W-:-:S07]  /*3510*/  FADD.FTZ R33, R33, 1 ;  /* 0x3f80000021217421 */ /* 0x001fce0000010000 */
[----:B------:R-:W0:Y:S01]  /*3520*/  MUFU.RCP R33, R33 ;  /* 0x0000002100217308 */ /* 0x000e220000001000 */
[----:B------:R-:W-:Y:S01]  /*3530*/  FMUL.FTZ R16, R25, R16 ;  /* 0x0000001019107220 */ /* 0x000fe20000410000 */
[----:B-1----:R-:W-:-:S03]  /*3540*/  FADD.FTZ R34, R22, 1 ;  /* 0x3f80000016227421 */ /* 0x002fc60000010000 */
[----:B------:R-:W-:-:S03]  /*3550*/  FFMA.FTZ R22, R28, R16, R31 ;  /* 0x000000101c167223 */ /* 0x000fc6000001001f */
[----:B------:R-:W1:Y:S01]  /*3560*/  MUFU.RCP R23, R23 ;  /* 0x0000001700177308 */ /* 0x000e620000001000 */
[----:B0-----:R-:W-:Y:S01]  /*3570*/  FMUL.FTZ R33, R8, R33 ;  /* 0x0000002108217220 */ /* 0x001fe20000410000 */
[----:B------:R-:W-:-:S06]  /*3580*/  FMUL.FTZ R8, R22, -1.4426950216293334961 ;  /* 0xbfb8aa3b16087820 */ /* 0x000fcc0000410000 */
[----:B------:R-:W0:Y:S01]  /*3590*/  MUFU.RCP R16, R34 ;  /* 0x0000002200107308 */ /* 0x000e220000001000 */
[----:B------:R-:W-:-:S07]  /*35a0*/  SHF.L.U32 R7, R7, 0x10, RZ ;  /* 0x0000001007077819 */ /* 0x000fce00000006ff */
[----:B------:R-:W2:Y:S01]  /*35b0*/  MUFU.EX2 R8, R8 ;  /* 0x0000000800087308 */ /* 0x000ea20000000800 */
[----:B------:R-:W-:Y:S01]  /*35c0*/  FADD.FTZ R7, -R24, R7 ;  /* 0x0000000718077221 */ /* 0x000fe20000010100 */
[----:B------:R-:W-:Y:S01]  /*35d0*/  FMUL.FTZ R32, R20, R32 ;  /* 0x0000002014207220 */ /* 0x000fe20000410000 */
[----:B-1----:R-:W-:Y:S01]  /*35e0*/  FMUL.FTZ R20, R9, R23 ;  /* 0x0000001709147220 */ /* 0x002fe20000410000 */
[----:B0-----:R-:W-:Y:S01]  /*35f0*/  FMUL.FTZ R9, R6, R16 ;  /* 0x0000001006097220 */ /* 0x001fe20000410000 */
[----:B------:R-:W-:Y:S01]  /*3600*/  FMUL.FTZ R6, R25, R7 ;  /* 0x0000000719067220 */ /* 0x000fe20000410000 */
[----:B--2---:R-:W-:-:S06]  /*3610*/  FADD.FTZ R7, R8, 1 ;  /* 0x3f80000008077421 */ /* 0x004fcc0000010000 */
[----:B------:R-:W-:Y:S01]  /*3620*/  MUFU.RCP R7, R7 ;  /* 0x0000000700077308 */ /* 0x000fe20000001000 */
[----:B------:R-:W-:Y:S01]  /*3630*/  IMAD.U32 R8, R10, 0x10000, RZ ;  /* 0x000100000a087824 */ /* 0x000fe200078e00ff */
[----:B------:R-:W-:Y:S04]  /*3640*/  STL [R1+0x28], R33 ;  /* 0x0000282101007387 */ /* 0x000fe80000100800 */
[----:B------:R-:W-:Y:S04]  /*3650*/  STL [R1+0x14], R32 ;  /* 0x0000142001007387 */ /* 0x000fe80000100800 */
[----:B------:R-:W-:Y:S04]  /*3660*/  STL [R1+0x20], R20 ;  /* 0x0000201401007387 */ /* 0x000fe80000100800 */
[----:B------:R0:W-:Y:S04]  /*3670*/  STL [R1+0x1c], R9 ;  /* 0x00001c0901007387 */ /* 0x0001e80000100800 */
[----:B------:R-:W2:Y:S04]  /*3680*/  LDL.LU R35, [R1+0x58] ;  /* 0x0000580001237983 */ /* 0x000ea80000300800 */
[----:B------:R-:W5:Y:S01]  /*3690*/  LDL.LU R34, [R1+0x24] ;  /* 0x0000240001227983 */ /* 0x000f620000300800 */
[----:B------:R-:W-:Y:S01]  /*36a0*/  FADD.FTZ R8, -R24, R8 ;  /* 0x0000000818087221 */ /* 0x000fe20000010100 */
[----:B------:R-:W-:-:S03]  /*36b0*/  FFMA.FTZ R6, R36, R6, R27 ;  /* 0x0000000624067223 */ /* 0x000fc6000001001b */
[----:B------:R-:W-:Y:S01]  /*36c0*/  FMUL.FTZ R8, R25, R8 ;  /* 0x0000000819087220 */ /* 0x000fe20000410000 */
[----:B------:R-:W-:-:S03]  /*36d0*/  FMUL.FTZ R23, R6, -1.4426950216293334961 ;  /* 0xbfb8aa3b06177820 */ /* 0x000fc60000410000 */
[----:B------:R-:W-:-:S04]  /*36e0*/  FFMA.FTZ R8, R29, R8, R3 ;  /* 0x000000081d087223 */ /* 0x000fc80000010003 */
[----:B0-----:R-:W-:Y:S01]  /*36f0*/  FMUL.FTZ R9, R8, -1.4426950216293334961 ;  /* 0xbfb8aa3b08097820 */ /* 0x001fe20000410000 */
[----:B------:R-:W-:Y:S08]  /*3700*/  MUFU.EX2 R23, R23 ;  /* 0x0000001700177308 */ /* 0x000ff00000000800 */
[----:B------:R-:W0:Y:S01]  /*3710*/  MUFU.EX2 R9, R9 ;  /* 0x0000000900097308 */ /* 0x000e220000000800 */
[----:B------:R-:W-:Y:S01]  /*3720*/  SHF.L.U32 R11, R11, 0x10, RZ ;  /* 0x000000100b0b7819 */ /* 0x000fe200000006ff */
[----:B0-----:R-:W-:Y:S01]  /*3730*/  FADD.FTZ R9, R9, 1 ;  /* 0x3f80000009097421 */ /* 0x001fe20000010000 */
[----:B----4-:R-:W-:Y:S01]  /*3740*/  FADD.FTZ R10, R0, -R24 ;  /* 0x80000018000a7221 */ /* 0x010fe20000010000 */
[----:B------:R-:W-:-:S05]  /*3750*/  FMUL.FTZ R0, R22, R7 ;  /* 0x0000000716007220 */ /* 0x000fca0000410000 */
[----:B------:R0:W-:Y:S04]  /*3760*/  STL [R1+0x10], R0 ;  /* 0x0000100001007387 */ /* 0x0001e80000100800 */
[----:B------:R-:W4:Y:S04]  /*3770*/  LDL.LU R33, [R1+0x2c] ;  /* 0x00002c0001217983 */ /* 0x000f280000300800 */
[----:B------:R-:W4:Y:S01]  /*3780*/  LDL.LU R32, [R1+0x5c] ;  /* 0x00005c0001207983 */ /* 0x000f220000300800 */
[----:B---3--:R-:W-:Y:S01]  /*3790*/  FADD.FTZ R16, R2, -R24 ;  /* 0x8000001802107221 */ /* 0x008fe20000010000 */
[----:B------:R-:W-:-:S03]  /*37a0*/  FMUL.FTZ R10, R25, R10 ;  /* 0x0000000a190a7220 */ /* 0x000fc60000410000 */
[----:B------:R-:W-:Y:S01]  /*37b0*/  FMUL.FTZ R16, R25, R16 ;  /* 0x0000001019107220 */ /* 0x000fe20000410000 */
[----:B------:R-:W-:-:S03]  /*37c0*/  FFMA.FTZ R10, R28, R10, R31 ;  /* 0x0000000a1c0a7223 */ /* 0x000fc6000001001f */
[----:B------:R-:W-:Y:S01]  /*37d0*/  FFMA.FTZ R16, R30, R16, R5 ;  /* 0x000000101e107223 */ /* 0x000fe20000010005 */
[----:B------:R-:W-:-:S03]  /*37e0*/  FMUL.FTZ R7, R10, -1.4426950216293334961 ;  /* 0xbfb8aa3b0a077820 */ /* 0x000fc60000410000 */
[----:B------:R-:W-:-:S03]  /*37f0*/  FMUL.FTZ R20, R16, -1.4426950216293334961 ;  /* 0xbfb8aa3b10147820 */ /* 0x000fc60000410000 */
[----:B------:R-:W-:Y:S08]  /*3800*/  MUFU.EX2 R7, R7 ;  /* 0x0000000700077308 */ /* 0x000ff00000000800 */
[----:B------:R-:W1:Y:S01]  /*3810*/  MUFU.EX2 R20, R20 ;  /* 0x0000001400147308 */ /* 0x000e620000000800 */
[----:B------:R-:W-:Y:S01]  /*3820*/  FADD.FTZ R22, R23, 1 ;  /* 0x3f80000017167421 */ /* 0x000fe20000010000 */
[----:B------:R-:W-:-:S06]  /*3830*/  FADD.FTZ R23, -R24, R11 ;  /* 0x0000000b18177221 */ /* 0x000fcc0000010100 */
[----:B------:R-:W0:Y:S08]  /*3840*/  MUFU.RCP R22, R22 ;  /* 0x0000001600167308 */ /* 0x000e300000001000 */
[----:B------:R3:W0:Y:S01]  /*3850*/  MUFU.RCP R11, R9 ;  /* 0x00000009000b7308 */ /* 0x0006220000001000 */
[----:B-1----:R-:W-:Y:S01]  /*3860*/  FADD.FTZ R20, R20, 1 ;  /* 0x3f80000014147421 */ /* 0x002fe20000010000 */
[----:B---3--:R-:W-:-:S06]  /*3870*/  FADD.FTZ R9, R7, 1 ;  /* 0x3f80000007097421 */ /* 0x008fcc0000010000 */
[----:B------:R-:W1:Y:S08]  /*3880*/  MUFU.RCP R20, R20 ;  /* 0x0000001400147308 */ /* 0x000e700000001000 */
[----:B------:R-:W3:Y:S01]  /*3890*/  MUFU.RCP R9, R9 ;  /* 0x0000000900097308 */ /* 0x000ee20000001000 */
[----:B0-----:R-:W-:Y:S01]  /*38a0*/  FMUL.FTZ R0, R6, R22 ;  /* 0x0000001606007220 */ /* 0x001fe20000410000 */
[----:B------:R-:W-:-:S04]  /*38b0*/  FMUL.FTZ R2, R8, R11 ;  /* 0x0000000b08027220 */ /* 0x000fc80000410000 */
[----:B------:R1:W-:Y:S02]  /*38c0*/  STL [R1+0x8], R0 ;  /* 0x0000080001007387 */ /* 0x0003e40000100800 */
[----:B-1----:R-:W-:Y:S01]  /*38d0*/  FMUL.FTZ R0, R16, R20 ;  /* 0x0000001410007220 */ /* 0x002fe20000410000 */
[----:B---3--:R-:W-:-:S04]  /*38e0*/  FMUL.FTZ R10, R10, R9 ;  /* 0x000000090a0a7220 */ /* 0x008fc80000410000 */
[----:B------:R-:W-:Y:S04]  /*38f0*/  STL [R1+0x8c], R0 ;  /* 0x00008c0001007387 */ /* 0x000fe80000100800 */
[----:B------:R0:W-:Y:S04]  /*3900*/  STL [R1+0x90], R2 ;  /* 0x0000900201007387 */ /* 0x0001e80000100800 */
[----:B------:R1:W-:Y:S04]  /*3910*/  STL [R1+0x94], R10 ;  /* 0x0000940a01007387 */ /* 0x0003e80000100800 */
[----:B0-----:R-:W3:Y:S04]  /*3920*/  LDL.LU R2, [R1+0x60] ;  /* 0x0000600001027983 */ /* 0x001ee80000300800 */
[----:B------:R-:W3:Y:S01]  /*3930*/  LDL.LU R0, [R1+0x70] ;  /* 0x0000700001007983 */ /* 0x000ee20000300800 */
[----:B------:R-:W-:Y:S01]  /*3940*/  FMUL.FTZ R23, R25, R23 ;  /* 0x0000001719177220 */ /* 0x000fe20000410000 */
[----:B-----5:R-:W-:Y:S01]  /*3950*/  SHF.L.U32 R9, R34, 0x10, RZ ;  /* 0x0000001022097819 */ /* 0x020fe200000006ff */
[----:B--2---:R-:W-:-:S02]  /*3960*/  FADD.FTZ R8, R35, -R24 ;  /* 0x8000001823087221 */ /* 0x004fc40000010000 */
[----:B------:R-:W-:Y:S01]  /*3970*/  FFMA.FTZ R7, R36, R23, R27 ;  /* 0x0000001724077223 */ /* 0x000fe2000001001b */
[----:B------:R-:W-:Y:S01]  /*3980*/  F2FP.BF16.F32.PACK_AB R14, R18, R14 ;  /* 0x0000000e120e723e */ /* 0x000fe200000010ff */
[----:B-1----:R-:W2:Y:S02]  /*3990*/  LDL.LU R10, [R1+0x64] ;  /* 0x00006400010a7983 */ /* 0x002ea40000300800 */
[----:B------:R-:W-:-:S06]  /*39a0*/  FMUL.FTZ R6, R7, -1.4426950216293334961 ;  /* 0xbfb8aa3b07067820 */ /* 0x000fcc0000410000 */
[----:B------:R-:W0:Y:S01]  /*39b0*/  MUFU.EX2 R6, R6 ;  /* 0x0000000600067308 */ /* 0x000e220000000800 */
[----:B------:R-:W-:Y:S01]  /*39c0*/  FADD.FTZ R9, -R24, R9 ;  /* 0x0000000918097221 */ /* 0x000fe20000010100 */
[----:B------:R-:W-:Y:S01]  /*39d0*/  FMUL.FTZ R8, R25, R8 ;  /* 0x0000000819087220 */ /* 0x000fe20000410000 */
[----:B0-----:R-:W-:-:S05]  /*39e0*/  FADD.FTZ R6, R6, 1 ;  /* 0x3f80000006067421 */ /* 0x001fca0000010000 */
[----:B------:R-:W0:Y:S01]  /*39f0*/  MUFU.RCP R11, R6 ;  /* 0x00000006000b7308 */ /* 0x000e220000001000 */
[----:B------:R-:W-:Y:S01]  /*3a00*/  FMUL.FTZ R9, R25, R9 ;  /* 0x0000000919097220 */ /* 0x000fe20000410000 */
[----:B------:R-:W-:-:S03]  /*3a10*/  FFMA.FTZ R8, R30, R8, R5 ;  /* 0x000000081e087223 */ /* 0x000fc60000010005 */
[----:B------:R-:W-:Y:S01]  /*3a20*/  FFMA.FTZ R9, R29, R9, R3 ;  /* 0x000000091d097223 */ /* 0x000fe20000010003 */
[----:B------:R-:W-:-:S03]  /*3a30*/  FMUL.FTZ R23, R8, -1.4426950216293334961 ;  /* 0xbfb8aa3b08177820 */ /* 0x000fc60000410000 */
[----:B------:R-:W-:Y:S01]  /*3a40*/  FMUL.FTZ R22, R9, -1.4426950216293334961 ;  /* 0xbfb8aa3b09167820 */ /* 0x000fe20000410000 */
[----:B0-----:R-:W-:Y:S02]  /*3a50*/  FMUL.FTZ R11, R7, R11 ;  /* 0x0000000b070b7220 */ /* 0x001fe40000410000 */
[----:B------:R-:W0:Y:S08]  /*3a60*/  MUFU.EX2 R23, R23 ;  /* 0x0000001700177308 */ /* 0x000e300000000800 */
[----:B------:R-:W1:Y:S01]  /*3a70*/  MUFU.EX2 R22, R22 ;  /* 0x0000001600167308 */ /* 0x000e620000000800 */
[----:B0-----:R-:W-:Y:S01]  /*3a80*/  FADD.FTZ R23, R23, 1 ;  /* 0x3f80000017177421 */ /* 0x001fe20000010000 */
[----:B-1----:R-:W-:-:S06]  /*3a90*/  FADD.FTZ R22, R22, 1 ;  /* 0x3f80000016167421 */ /* 0x002fcc0000010000 */
[----:B------:R-:W0:Y:S08]  /*3aa0*/  MUFU.RCP R23, R23 ;  /* 0x0000001700177308 */ /* 0x000e300000001000 */
[----:B------:R-:W1:Y:S01]  /*3ab0*/  MUFU.RCP R22, R22 ;  /* 0x0000001600167308 */ /* 0x000e620000001000 */
[----:B------:R-:W-:Y:S01]  /*3ac0*/  PRMT R18, R14, 0x7632, R18 ;  /* 0x000076320e127816 */ /* 0x000fe20000000012 */
[----:B------:R5:W-:Y:S01]  /*3ad0*/  STG.E.U16 desc[UR8][R12.64], R14 ;  /* 0x0000000e0c007986 */ /* 0x000be2000c101508 */
[----:B0-----:R-:W-:-:S03]  /*3ae0*/  FMUL.FTZ R8, R8, R23 ;  /* 0x0000001708087220 */ /* 0x001fc60000410000 */
[----:B------:R-:W-:Y:S01]  /*3af0*/  STL [R1+0x98], R11 ;  /* 0x0000980b01007387 */ /* 0x000fe20000100800 */
[----:B-1----:R-:W-:-:S03]  /*3b00*/  FMUL.FTZ R9, R9, R22 ;  /* 0x0000001609097220 */ /* 0x002fc60000410000 */
[----:B------:R0:W-:Y:S04]  /*3b10*/  STL [R1+0x9c], R8 ;  /* 0x00009c0801007387 */ /* 0x0001e80000100800 */
[----:B------:R-:W-:Y:S01]  /*3b20*/  STL [R1+0xa0], R9 ;  /* 0x0000a00901007387 */ /* 0x000fe20000100800 */
[----:B----4-:R-:W-:Y:S01]  /*3b30*/  SHF.L.U32 R16, R33, 0x10, RZ ;  /* 0x0000001021107819 */ /* 0x010fe200000006ff */
[----:B------:R-:W-:-:S04]  /*3b40*/  FADD.FTZ R6, R32, -R24 ;  /* 0x8000001820067221 */ /* 0x000fc80000010000 */
[----:B------:R-:W-:Y:S01]  /*3b50*/  FADD.FTZ R16, -R24, R16 ;  /* 0x0000001018107221 */ /* 0x000fe20000010100 */
[----:B------:R-:W-:-:S03]  /*3b60*/  FMUL.FTZ R6, R25, R6 ;  /* 0x0000000619067220 */ /* 0x000fc60000410000 */
[----:B------:R-:W-:Y:S01]  /*3b70*/  FMUL.FTZ R16, R25, R16 ;  /* 0x0000001019107220 */ /* 0x000fe20000410000 */
[----:B------:R-:W-:-:S03]  /*3b80*/  FFMA.FTZ R6, R28, R6, R31 ;  /* 0x000000061c067223 */ /* 0x000fc6000001001f */
[----:B------:R-:W-:Y:S01]  /*3b90*/  FFMA.FTZ R16, R36, R16, R27 ;  /* 0x0000001024107223 */ /* 0x000fe2000001001b */
[----:B------:R-:W-:-:S03]  /*3ba0*/  FMUL.FTZ R20, R6, -1.4426950216293334961 ;  /* 0xbfb8aa3b06147820 */ /* 0x000fc60000410000 */
[----:B------:R-:W-:-:S03]  /*3bb0*/  FMUL.FTZ R7, R16, -1.4426950216293334961 ;  /* 0xbfb8aa3b10077820 */ /* 0x000fc60000410000 */
[----:B------:R-:W1:Y:S08]  /*3bc0*/  MUFU.EX2 R20, R20 ;  /* 0x0000001400147308 */ /* 0x000e700000000800 */
[----:B------:R-:W4:Y:S01]  /*3bd0*/  MUFU.EX2 R7, R7 ;  /* 0x0000000700077308 */ /* 0x000f220000000800 */
[----:B-1----:R-:W-:Y:S01]  /*3be0*/  FADD.FTZ R20, R20, 1 ;  /* 0x3f80000014147421 */ /* 0x002fe20000010000 */
[----:B----4-:R-:W-:-:S06]  /*3bf0*/  FADD.FTZ R7, R7, 1 ;  /* 0x3f80000007077421 */ /* 0x010fcc0000010000 */
[----:B------:R-:W1:Y:S08]  /*3c00*/  MUFU.RCP R20, R20 ;  /* 0x0000001400147308 */ /* 0x000e700000001000 */
[----:B------:R-:W4:Y:S01]  /*3c10*/  MUFU.RCP R7, R7 ;  /* 0x0000000700077308 */ /* 0x000f220000001000 */
[----:B-1----:R-:W-:Y:S01]  /*3c20*/  FMUL.FTZ R6, R6, R20 ;  /* 0x0000001406067220 */ /* 0x002fe20000410000 */
[----:B----4-:R-:W-:Y:S01]  /*3c30*/  FMUL.FTZ R7, R16, R7 ;  /* 0x0000000710077220 */ /* 0x010fe20000410000 */
[----:B------:R-:W-:-:S02]  /*3c40*/  IADD3.X R16, RZ, R26, RZ, P6, !PT ;  /* 0x0000001aff107210 */ /* 0x000fc400037fe4ff */
[C---:B-----5:R-:W-:Y:S01]  /*3c50*/  LEA R14, P6, R15.reuse, UR6, 0x1 ;  /* 0x000000060f0e7c11 */ /* 0x060fe2000f8c08ff */
[----:B------:R-:W-:Y:S03]  /*3c60*/  STL [R1+0xa4], R6 ;  /* 0x0000a40601007387 */ /* 0x000fe60000100800 */
[----:B------:R-:W-:Y:S01]  /*3c70*/  LEA.HI.X R15, R15, UR7, R16, 0x1, P6 ;  /* 0x000000070f0f7c11 */ /* 0x000fe2000b0f0c10 */
[----:B------:R1:W-:Y:S04]  /*3c80*/  STL [R1+0xa8], R7 ;  /* 0x0000a80701007387 */ /* 0x0003e80000100800 */
[----:B------:R-:W-:Y:S04]  /*3c90*/  STL [R1+0xb0], R12 ;  /* 0x0000b00c01007387 */ /* 0x000fe80000100800 */
[----:B------:R-:W-:Y:S04]  /*3ca0*/  STL [R1+0xac], R13 ;  /* 0x0000ac0d01007387 */ /* 0x000fe80000100800 */
[----:B------:R-:W-:Y:S04]  /*3cb0*/  STL [R1+0xb8], R14 ;  /* 0x0000b80e01007387 */ /* 0x000fe80000100800 */
[----:B------:R-:W-:Y:S04]  /*3cc0*/  STL [R1+0xb4], R15 ;  /* 0x0000b40f01007387 */ /* 0x000fe80000100800 */
[----:B0-----:R-:W4:Y:S04]  /*3cd0*/  LDL.LU R8, [R1+0x68] ;  /* 0x0000680001087983 */ /* 0x001f280000300800 */
[----:B-1----:R-:W5:Y:S04]  /*3ce0*/  LDL.LU R7, [R1+0x74] ;  /* 0x0000740001077983 */ /* 0x002f680000300800 */
[----:B------:R-:W5:Y:S01]  /*3cf0*/  LDL.LU R6, [R1+0x78] ;  /* 0x0000780001067983 */ /* 0x000f620000300800 */
[----:B---3--:R-:W-:-:S03]  /*3d00*/  FADD.FTZ R32, R2, -R24 ;  /* 0x8000001802207221 */ /* 0x008fc60000010000 */
[----:B------:R-:W3:Y:S01]  /*3d10*/  LDL.LU R2, [R1+0x6c] ;  /* 0x00006c0001027983 */ /* 0x000ee20000300800 */
[----:B------:R-:W-:-:S03]  /*3d20*/  SHF.L.U32 R33, R0, 0x10, RZ ;  /* 0x0000001000217819 */ /* 0x000fc600000006ff */
[----:B------:R-:W3:Y:S04]  /*3d30*/  LDL.LU R0, [R1+0x7c] ;  /* 0x00007c0001007983 */ /* 0x000ee80000300800 */
[----:B------:R0:W-:Y:S01]  /*3d40*/  STG.E.U16 desc[UR8][R12.64+0x2], R18 ;  /* 0x000002120c007986 */ /* 0x0001e2000c101508 */
[-C--:B------:R-:W-:Y:S02]  /*3d50*/  IADD3.X R20, RZ, R26.reuse, RZ, P4, !PT ;  /* 0x0000001aff147210 */ /* 0x080fe400027fe4ff */
[----:B0-----:R-:W-:Y:S02]  /*3d60*/  IADD3.X R18, RZ, R26, RZ, P5, !PT ;  /* 0x0000001aff127210 */ /* 0x001fe40002ffe4ff */
[----:B------:R-:W-:-:S04]  /*3d70*/  LEA R16, P5, R17, UR6, 0x1 ;  /* 0x0000000611107c11 */ /* 0x000fc8000f8a08ff */
[----:B------:R-:W-:Y:S02]  /*3d80*/  LEA.HI.X R17, R17, UR7, R18, 0x1, P5 ;  /* 0x0000000711117c11 */ /* 0x000fe4000a8f0c12 */
[C---:B------:R-:W-:Y:S02]  /*3d90*/  LEA R18, P4, R19.reuse, UR6, 0x1 ;  /* 0x0000000613127c11 */ /* 0x040fe4000f8808ff */
[----:B------:R-:W-:Y:S02]  /*3da0*/  IADD3.X R22, RZ, R26, RZ, P3, !PT ;  /* 0x0000001aff167210 */ /* 0x000fe40001ffe4ff */
[----:B------:R-:W-:Y:S02]  /*3db0*/  LEA.HI.X R19, R19, UR7, R20, 0x1, P4 ;  /* 0x0000000713137c11 */ /* 0x000fe4000a0f0c14 */
[----:B------:R-:W-:Y:S01]  /*3dc0*/  LEA R20, P3, R21, UR6, 0x1 ;  /* 0x0000000615147c11 */ /* 0x000fe2000f8608ff */
[----:B------:R-:W-:Y:S01]  /*3dd0*/  FMUL.FTZ R32, R25, R32 ;  /* 0x0000002019207220 */ /* 0x000fe20000410000 */
[----:B------:R-:W-:-:S02]  /*3de0*/  IMAD.X R23, RZ, RZ, R26, P2 ;  /* 0x000000ffff177224 */ /* 0x000fc400010e061a */
[----:B------:R-:W-:Y:S01]  /*3df0*/  LEA.HI.X R21, R21, UR7, R22, 0x1, P3 ;  /* 0x0000000715157c11 */ /* 0x000fe200098f0c16 */
[----:B------:R-:W-:Y:S01]  /*3e00*/  FFMA.FTZ R32, R30, R32, R5 ;  /* 0x000000201e207223 */ /* 0x000fe20000010005 */
[----:B------:R-:W-:-:S04]  /*3e10*/  LEA R22, P2, R4, UR6, 0x1 ;  /* 0x0000000604167c11 */ /* 0x000fc8000f8408ff */
[----:B------:R-:W-:Y:S01]  /*3e20*/  LEA.HI.X R23, R4, UR7, R23, 0x1, P2 ;  /* 0x0000000704177c11 */ /* 0x000fe200090f0c17 */
[----:B------:R-:W-:-:S06]  /*3e30*/  FMUL.FTZ R4, R32, -1.4426950216293334961 ;  /* 0xbfb8aa3b20047820 */ /* 0x000fcc0000410000 */
[----:B------:R-:W0:Y:S01]  /*3e40*/  MUFU.EX2 R4, R4 ;  /* 0x0000000400047308 */ /* 0x000e220000000800 */
[----:B------:R-:W-:Y:S01]  /*3e50*/  FADD.FTZ R33, -R24, R33 ;  /* 0x0000002118217221 */ /* 0x000fe20000010100 */
[----:B0-----:R-:W-:-:S06]  /*3e60*/  FADD.FTZ R4, R4, 1 ;  /* 0x3f80000004047421 */ /* 0x001fcc0000010000 */
[----:B------:R-:W0:Y:S01]  /*3e70*/  MUFU.RCP R4, R4 ;  /* 0x0000000400047308 */ /* 0x000e220000001000 */
[----:B------:R-:W-:-:S04]  /*3e80*/  FMUL.FTZ R33, R25, R33 ;  /* 0x0000002119217220 */ /* 0x000fc80000410000 */
[----:B------:R-:W-:Y:S01]  /*3e90*/  FFMA.FTZ R33, R29, R33, R3 ;  /* 0x000000211d217223 */ /* 0x000fe20000010003 */
[----:B0-----:R-:W-:-:S03]  /*3ea0*/  FMUL.FTZ R4, R32, R4 ;  /* 0x0000000420047220 */ /* 0x001fc60000410000 */
[----:B------:R-:W-:-:S06]  /*3eb0*/  FMUL.FTZ R32, R33, -1.4426950216293334961 ;  /* 0xbfb8aa3b21207820 */ /* 0x000fcc0000410000 */
[----:B------:R-:W0:Y:S02]  /*3ec0*/  MUFU.EX2 R32, R32 ;  /* 0x0000002000207308 */ /* 0x000e240000000800 */
[----:B0-----:R-:W-:Y:S01]  /*3ed0*/  FADD.FTZ R34, R32, 1 ;  /* 0x3f80000020227421 */ /* 0x001fe20000010000 */
[----:B--2---:R-:W-:-:S04]  /*3ee0*/  FADD.FTZ R32, R10, -R24 ;  /* 0x800000180a207221 */ /* 0x004fc80000010000 */
[----:B------:R-:W-:Y:S01]  /*3ef0*/  FMUL.FTZ R32, R25, R32 ;  /* 0x0000002019207220 */ /* 0x000fe20000410000 */
[----:B------:R-:W0:Y:S03]  /*3f00*/  MUFU.RCP R34, R34 ;  /* 0x0000002200227308 */ /* 0x000e260000001000 */
[----:B------:R-:W-:Y:S01]  /*3f10*/  FFMA.FTZ R30, R30, R32, R5 ;  /* 0x000000201e1e7223 */ /* 0x000fe20000010005 */
[----:B----4-:R-:W-:-:S04]  /*3f20*/  FADD.FTZ R5, R8, -R24 ;  /* 0x8000001808057221 */ /* 0x010fc80000010000 */
[----:B------:R-:W-:-:S04]  /*3f30*/  FMUL.FTZ R5, R25, R5 ;  /* 0x0000000519057220 */ /* 0x000fc80000410000 */
[----:B------:R-:W-:Y:S01]  /*3f40*/  FFMA.FTZ R32, R28, R5, R31 ;  /* 0x000000051c207223 */ /* 0x000fe2000001001f */
[----:B0-----:R-:W-:-:S03]  /*3f50*/  FMUL.FTZ R5, R33, R34 ;  /* 0x0000002221057220 */ /* 0x001fc60000410000 */
[----:B------:R-:W-:Y:S01]  /*3f60*/  FMUL.FTZ R33, R32, -1.4426950216293334961 ;  /* 0xbfb8aa3b20217820 */ /* 0x000fe20000410000 */
[----:B-----5:R-:W-:-:S05]  /*3f70*/  SHF.L.U32 R34, R7, 0x10, RZ ;  /* 0x0000001007227819 */ /* 0x020fca00000006ff */
[----:B------:R-:W0:Y:S01]  /*3f80*/  MUFU.EX2 R33, R33 ;  /* 0x0000002100217308 */ /* 0x000e220000000800 */
[----:B------:R-:W-:-:S04]  /*3f90*/  FADD.FTZ R34, -R24, R34 ;  /* 0x0000002218227221 */ /* 0x000fc80000010100 */
[----:B------:R-:W-:-:S04]  /*3fa0*/  FMUL.FTZ R34, R25, R34 ;  /* 0x0000002219227220 */ /* 0x000fc80000410000 */
[----:B------:R-:W-:Y:S01]  /*3fb0*/  FFMA.FTZ R29, R29, R34, R3 ;  /* 0x000000221d1d7223 */ /* 0x000fe20000010003 */
[----:B0-----:R-:W-:Y:S01]  /*3fc0*/  FADD.FTZ R3, R33, 1 ;  /* 0x3f80000021037421 */ /* 0x001fe20000010000 */
[----:B------:R-:W-:-:S05]  /*3fd0*/  SHF.L.U32 R33, R6, 0x10, RZ ;  /* 0x0000001006217819 */ /* 0x000fca00000006ff */
[----:B------:R-:W-:-:S04]  /*3fe0*/  FADD.FTZ R33, -R24, R33 ;  /* 0x0000002118217221 */ /* 0x000fc80000010100 */
[----:B------:R-:W-:-:S04]  /*3ff0*/  FMUL.FTZ R33, R25, R33 ;  /* 0x0000002119217220 */ /* 0x000fc80000410000 */
[----:B------:R-:W-:Y:S01]  /*4000*/  FFMA.FTZ R35, R36, R33, R27 ;  /* 0x0000002124237223 */ /* 0x000fe2000001001b */
[----:B---3--:R-:W-:Y:S02]  /*4010*/  FADD.FTZ R33, R2, -R24 ;  /* 0x8000001802217221 */ /* 0x008fe40000010000 */
[----:B------:R-:W2:Y:S02]  /*4020*/  LDL.LU R2, [R1+0x48] ;  /* 0x0000480001027983 */ /* 0x000ea40000300800 */
[----:B------:R-:W-:-:S04]  /*4030*/  FMUL.FTZ R33, R25, R33 ;  /* 0x0000002119217220 */ /* 0x000fc80000410000 */
[----:B------:R-:W-:Y:S01]  /*4040*/  FFMA.FTZ R28, R28, R33, R31 ;  /* 0x000000211c1c7223 */ /* 0x000fe2000001001f */
[----:B------:R-:W-:Y:S02]  /*4050*/  SHF.L.U32 R33, R0, 0x10, RZ ;  /* 0x0000001000217819 */ /* 0x000fe400000006ff */
[----:B------:R-:W2:Y:S04]  /*4060*/  LDL.LU R0, [R1+0x4c] ;  /* 0x00004c0001007983 */ /* 0x000ea80000300800 */
[----:B------:R-:W3:Y:S04]  /*4070*/  LDL.LU R14, [R1+0x18] ;  /* 0x00001800010e7983 */ /* 0x000ee80000300800 */
[----:B------:R-:W4:Y:S04]  /*4080*/  LDL.LU R15, [R1+0xc] ;  /* 0x00000c00010f7983 */ /* 0x000f280000300800 */
[----:B------:R-:W5:Y:S04]  /*4090*/  LDL.LU R12, [R1+0x40] ;  /* 0x00004000010c7983 */ /* 0x000f680000300800 */
[----:B------:R-:W5:Y:S01]  /*40a0*/  LDL.LU R13, [R1+0x44] ;  /* 0x00004400010d7983 */ /* 0x000f620000300800 */
[----:B------:R-:W0:Y:S01]  /*40b0*/  MUFU.RCP R3, R3 ;  /* 0x0000000300037308 */ /* 0x000e220000001000 */
[----:B------:R-:W-:Y:S01]  /*40c0*/  FMUL.FTZ R31, R30, -1.4426950216293334961 ;  /* 0xbfb8aa3b1e1f7820 */ /* 0x000fe20000410000 */
[----:B------:R-:W-:Y:S01]  /*40d0*/  FADD.FTZ R33, -R24, R33 ;  /* 0x0000002118217221 */ /* 0x000fe20000010100 */
[----:B------:R-:W-:Y:S01]  /*40e0*/  FMUL.FTZ R34, R28, -1.4426950216293334961 ;  /* 0xbfb8aa3b1c227820 */ /* 0x000fe20000410000 */
[----:B------:R-:W5:Y:S04]  /*40f0*/  LDL.LU R7, [R1+0x34] ;  /* 0x0000340001077983 */ /* 0x000f680000300800 */
[----:B------:R-:W1:Y:S01]  /*4100*/  MUFU.EX2 R31, R31 ;  /* 0x0000001f001f7308 */ /* 0x000e620000000800 */
[----:B0-----:R-:W-:Y:S01]  /*4110*/  FMUL.FTZ R3, R32, R3 ;  /* 0x0000000320037220 */ /* 0x001fe20000410000 */
[----:B------:R-:W-:Y:S01]  /*4120*/  FMUL.FTZ R32, R35, -1.4426950216293334961 ;  /* 0xbfb8aa3b23207820 */ /* 0x000fe20000410000 */
[----:B------:R-:W-:-:S05]  /*4130*/  FMUL.FTZ R33, R25, R33 ;  /* 0x0000002119217220 */ /* 0x000fca0000410000 */
[----:B------:R-:W-:Y:S01]  /*4140*/  MUFU.EX2 R34, R34 ;  /* 0x0000002200227308 */ /* 0x000fe20000000800 */
[----:B------:R-:W-:Y:S01]  /*4150*/  FMUL.FTZ R24, R29, -1.4426950216293334961 ;  /* 0xbfb8aa3b1d187820 */ /* 0x000fe20000410000 */
[----:B------:R-:W5:Y:S06]  /*4160*/  LDL.LU R6, [R1+0x3c] ;  /* 0x00003c0001067983 */ /* 0x000f6c0000300800 */
[----:B------:R-:W0:Y:S01]  /*4170*/  MUFU.EX2 R32, R32 ;  /* 0x0000002000207308 */ /* 0x000e220000000800 */
[----:B------:R-:W-:Y:S01]  /*4180*/  FFMA.FTZ R36, R36, R33, R27 ;  /* 0x0000002124247223 */ /* 0x000fe2000001001b */
[----:B-1----:R-:W-:Y:S01]  /*4190*/  FADD.FTZ R31, R31, 1 ;  /* 0x3f8000001f1f7421 */ /* 0x002fe20000010000 */
[----:B------:R-:W5:Y:S02]  /*41a0*/  LDL.LU R9, [R1+0x30] ;  /* 0x0000300001097983 */ /* 0x000f640000300800 */
[----:B------:R-:W-:-:S02]  /*41b0*/  FMUL.FTZ R25, R36, -1.4426950216293334961 ;  /* 0xbfb8aa3b24197820 */ /* 0x000fc40000410000 */
[----:B------:R-:W5:Y:S01]  /*41c0*/  LDL.LU R8, [R1+0x38] ;  /* 0x0000380001087983 */ /* 0x000f620000300800 */
[----:B------:R-:W-:Y:S03]  /*41d0*/  MUFU.EX2 R24, R24 ;  /* 0x0000001800187308 */ /* 0x000fe60000000800 */
[----:B------:R-:W5:Y:S04]  /*41e0*/  LDL.LU R11, [R1+0x14] ;  /* 0x00001400010b7983 */ /* 0x000f680000300800 */
[----:B------:R-:W5:Y:S01]  /*41f0*/  LDL.LU R10, [R1+0x28] ;  /* 0x00002800010a7983 */ /* 0x000f620000300800 */
[----:B------:R-:W1:Y:S01]  /*4200*/  MUFU.EX2 R25, R25 ;  /* 0x0000001900197308 */ /* 0x000e620000000800 */
[----:B0-----:R-:W-:-:S07]  /*4210*/  FADD.FTZ R27, R32, 1 ;  /* 0x3f800000201b7421 */ /* 0x001fce0000010000 */
[----:B------:R0:W-:Y:S08]  /*4220*/  MUFU.RCP R37, R31 ;  /* 0x0000001f00257308 */ /* 0x0001f00000001000 */
[----:B------:R-:W1:Y:S01]  /*4230*/  MUFU.RCP R27, R27 ;  /* 0x0000001b001b7308 */ /* 0x000e620000001000 */
[----:B0-----:R-:W-:Y:S01]  /*4240*/  FADD.FTZ R31, R34, 1 ;  /* 0x3f800000221f7421 */ /* 0x001fe20000010000 */
[----:B-1----:R-:W-:-:S06]  /*4250*/  FADD.FTZ R25, R25, 1 ;  /* 0x3f80000019197421 */ /* 0x002fcc0000010000 */
[----:B------:R-:W0:Y:S01]  /*4260*/  MUFU.RCP R31, R31 ;  /* 0x0000001f001f7308 */ /* 0x000e220000001000 */
[----:B------:R-:W-:-:S07]  /*4270*/  FADD.FTZ R24, R24, 1 ;  /* 0x3f80000018187421 */ /* 0x000fce0000010000 */
[----:B------:R1:W-:Y:S01]  /*4280*/  MUFU.RCP R32, R25 ;  /* 0x0000001900207308 */ /* 0x0003e20000001000 */
[----:B------:R-:W-:Y:S01]  /*4290*/  FMUL.FTZ R35, R35, R27 ;  /* 0x0000001b23237220 */ /* 0x000fe20000410000 */
[----:B------:R-:W-:-:S06]  /*42a0*/  IADD3.X R27, RZ, R26, RZ, P1, !PT ;  /* 0x0000001aff1b7210 */ /* 0x000fcc0000ffe4ff */
[----:B------:R3:W5:Y:S01]  /*42b0*/  MUFU.RCP R33, R24 ;  /* 0x0000001800217308 */ /* 0x0007620000001000 */
[----:B-1----:R-:W-:Y:S01]  /*42c0*/  IADD3.X R25, RZ, R26, RZ, P0, !PT ;  /* 0x0000001aff197210 */ /* 0x002fe200007fe4ff */
[----:B0-----:R-:W-:Y:S01]  /*42d0*/  FMUL.FTZ R31, R28, R31 ;  /* 0x0000001f1c1f7220 */ /* 0x001fe20000410000 */
[----:B--2---:R-:W-:Y:S02]  /*42e0*/  F2FP.BF16.F32.PACK_AB R34, R2, R0 ;  /* 0x000000000222723e */ /* 0x004fe400000010ff */
[----:B------:R-:W2:Y:S01]  /*42f0*/  LDL.LU R2, [R1+0x1c] ;  /* 0x00001c0001027983 */ /* 0x000ea20000300800 */
[----:B---3--:R-:W-:-:S03]  /*4300*/  LEA R24, P0, R14, UR6, 0x1 ;  /* 0x000000060e187c11 */ /* 0x008fc6000f8008ff */
[----:B------:R-:W2:Y:S01]  /*4310*/  LDL.LU R0, [R1+0x20] ;  /* 0x0000200001007983 */ /* 0x000ea20000300800 */
[C---:B----4-:R-:W-:Y:S02]  /*4320*/  LEA R26, P1, R15.reuse, UR6, 0x1 ;  /* 0x000000060f1a7c11 */ /* 0x050fe4000f8208ff */
[----:B------:R-:W-:Y:S02]  /*4330*/  LEA.HI.X R25, R14, UR7, R25, 0x1, P0 ;  /* 0x000000070e197c11 */ /* 0x000fe400080f0c19 */
[----:B------:R-:W3:Y:S01]  /*4340*/  LDL.LU R14, [R1+0xb8] ;  /* 0x0000b800010e7983 */ /* 0x000ee20000300800 */
[----:B------:R-:W-:-:S03]  /*4350*/  LEA.HI.X R27, R15, UR7, R27, 0x1, P1 ;  /* 0x000000070f1b7c11 */ /* 0x000fc600088f0c1b */
[----:B------:R-:W3:Y:S01]  /*4360*/  LDL.LU R15, [R1+0xb4] ;  /* 0x0000b400010f7983 */ /* 0x000ee20000300800 */
[----:B-----5:R-:W-:-:S03]  /*4370*/  F2FP.BF16.F32.PACK_AB R28, R12, R13 ;  /* 0x0000000d0c1c723e */ /* 0x020fc600000010ff */
[----:B------:R-:W4:Y:S04]  /*4380*/  LDL.LU R12, [R1+0xb0] ;  /* 0x0000b000010c7983 */ /* 0x000f280000300800 */
[----:B------:R-:W4:Y:S01]  /*4390*/  LDL.LU R13, [R1+0xac] ;  /* 0x0000ac00010d7983 */ /* 0x000f220000300800 */
[----:B------:R-:W-:Y:S01]  /*43a0*/  FMUL.FTZ R37, R30, R37 ;  /* 0x000000251e257220 */ /* 0x000fe20000410000 */
[----:B------:R-:W-:Y:S01]  /*43b0*/  PRMT R30, R34, 0x7632, R30 ;  /* 0x00007632221e7816 */ /* 0x000fe2000000001e */
[----:B------:R-:W-:Y:S01]  /*43c0*/  FMUL.FTZ R33, R29, R33 ;  /* 0x000000211d217220 */ /* 0x000fe20000410000 */
[----:B------:R-:W-:Y:S02]  /*43d0*/  FMUL.FTZ R32, R36, R32 ;  /* 0x0000002024207220 */ /* 0x000fe40000410000 */
[----:B------:R-:W5:Y:S01]  /*43e0*/  LDL.LU R36, [R1+0x10] ;  /* 0x0000100001247983 */ /* 0x000f620000300800 */
[----:B------:R-:W-:-:S03]  /*43f0*/  F2FP.BF16.F32.PACK_AB R29, R7, R6 ;  /* 0x00000006071d723e */ /* 0x000fc600000010ff */
[----:B----4-:R0:W-:Y:S04]  /*4400*/  STG.E.U16 desc[UR8][R12.64+0x4], R34 ;  /* 0x000004220c007986 */ /* 0x0101e8000c101508 */
[----:B------:R1:W-:Y:S04]  /*4410*/  STG.E.U16 desc[UR8][R12.64+0x6], R30 ;  /* 0x0000061e0c007986 */ /* 0x0003e8000c101508 */
[----:B---3--:R3:W-:Y:S04]  /*4420*/  STG.E.U16 desc[UR8][R14.64], R28 ;  /* 0x0000001c0e007986 */ /* 0x0087e8000c101508 */
[----:B0-----:R-:W5:Y:S01]  /*4430*/  LDL.LU R34, [R1+0x8] ;  /* 0x0000080001227983 */ /* 0x001f620000300800 */
[----:B-1----:R-:W-:-:S03]  /*4440*/  PRMT R12, R28, 0x7632, R12 ;  /* 0x000076321c0c7816 */ /* 0x002fc6000000000c */
[----:B------:R-:W4:Y:S01]  /*4450*/  LDL.LU R7, [R1+0xa8] ;  /* 0x0000a80001077983 */ /* 0x000f220000300800 */
[----:B------:R-:W-:Y:S02]  /*4460*/  F2FP.BF16.F32.PACK_AB R13, R9, R8 ;  /* 0x00000008090d723e */ /* 0x000fe400000010ff */
[----:B---3--:R-:W-:Y:S01]  /*4470*/  PRMT R28, R29, 0x7632, R28 ;  /* 0x000076321d1c7816 */ /* 0x008fe2000000001c */
[----:B------:R-:W4:Y:S04]  /*4480*/  LDL.LU R6, [R1+0xa4] ;  /* 0x0000a40001067983 */ /* 0x000f280000300800 */
[----:B------:R-:W3:Y:S04]  /*4490*/  LDL.LU R9, [R1+0xa0] ;  /* 0x0000a00001097983 */ /* 0x000ee80000300800 */
[----:B------:R0:W-:Y:S04]  /*44a0*/  STG.E.U16 desc[UR8][R14.64+0x2], R12 ;  /* 0x0000020c0e007986 */ /* 0x0001e8000c101508 */
[----:B------:R-:W3:Y:S04]  /*44b0*/  LDL.LU R8, [R1+0x9c] ;  /* 0x00009c0001087983 */ /* 0x000ee80000300800 */
[----:B------:R-:W-:Y:S01]  /*44c0*/  STG.E.U16 desc[UR8][R14.64+0x4], R29 ;  /* 0x0000041d0e007986 */ /* 0x000fe2000c101508 */
[----:B0-----:R-:W-:-:S03]  /*44d0*/  F2FP.BF16.F32.PACK_AB R12, R11, R10 ;  /* 0x0000000a0b0c723e */ /* 0x001fc600000010ff */
[----:B------:R0:W-:Y:S04]  /*44e0*/  STG.E.U16 desc[UR8][R14.64+0x6], R28 ;  /* 0x0000061c0e007986 */ /* 0x0001e8000c101508 */
[----:B------:R-:W4:Y:S04]  /*44f0*/  LDL.LU R11, [R1+0x98] ;  /* 0x00009800010b7983 */ /* 0x000f280000300800 */
[----:B------:R2:W-:Y:S01]  /*4500*/  STG.E.U16 desc[UR8][R16.64], R13 ;  /* 0x0000000d10007986 */ /* 0x0005e2000c101508 */
[----:B0-----:R-:W-:-:S03]  /*4510*/  PRMT R14, R13, 0x7632, R14 ;  /* 0x000076320d0e7816 */ /* 0x001fc6000000000e */
[----:B------:R-:W4:Y:S01]  /*4520*/  LDL.LU R10, [R1+0x94] ;  /* 0x00009400010a7983 */ /* 0x000f220000300800 */
[----:B--2---:R-:W-:-:S03]  /*4530*/  F2FP.BF16.F32.PACK_AB R13, R2, R0 ;  /* 0x00000000020d723e */ /* 0x004fc600000010ff */
[----:B------:R-:W2:Y:S04]  /*4540*/  LDL.LU R2, [R1+0x90] ;  /* 0x0000900001027983 */ /* 0x000ea80000300800 */
[----:B------:R-:W2:Y:S01]  /*4550*/  LDL.LU R0, [R1+0x8c] ;  /* 0x00008c0001007983 */ /* 0x000ea20000300800 */
[----:B------:R-:W-:Y:S02]  /*4560*/  PRMT R15, R12, 0x7632, R15 ;  /* 0x000076320c0f7816 */ /* 0x000fe4000000000f */
[C---:B------:R-:W-:Y:S01]  /*4570*/  PRMT R30, R13.reuse, 0x7610, R30 ;  /* 0x000076100d1e7816 */ /* 0x040fe2000000001e */
[----:B------:R-:W-:Y:S04]  /*4580*/  STG.E.U16 desc[UR8][R16.64+0x2], R14 ;  /* 0x0000020e10007986 */ /* 0x000fe8000c101508 */
[----:B------:R-:W-:Y:S04]  /*4590*/  STG.E.U16 desc[UR8][R16.64+0x4], R12 ;  /* 0x0000040c10007986 */ /* 0x000fe8000c101508 */
[----:B------:R0:W-:Y:S02]  /*45a0*/  STG.E.U16 desc[UR8][R16.64+0x6], R15 ;  /* 0x0000060f10007986 */ /* 0x0001e4000c101508 */
[----:B0-----:R-:W-:-:S02]  /*45b0*/  PRMT R17, R13, 0x7632, R17 ;  /* 0x000076320d117816 */ /* 0x001fc40000000011 */
[----:B--2---:R-:W-:Y:S02]  /*45c0*/  F2FP.BF16.F32.PACK_AB R13, R2, R0 ;  /* 0x00000000020d723e */ /* 0x004fe400000010ff */
[----:B------:R-:W2:Y:S04]  /*45d0*/  LDL.LU R2, [R1+0x88] ;  /* 0x0000880001027983 */ /* 0x000ea80000300800 */
[----:B------:R-:W2:Y:S01]  /*45e0*/  LDL.LU R0, [R1+0x84] ;  /* 0x0000840001007983 */ /* 0x000ea20000300800 */
[----:B-----5:R-:W-:Y:S02]  /*45f0*/  F2FP.BF16.F32.PACK_AB R29, R34, R36 ;  /* 0x00000024221d723e */ /* 0x020fe400000010ff */
[----:B----4-:R-:W-:Y:S02]  /*4600*/  F2FP.BF16.F32.PACK_AB R10, R11, R10 ;  /* 0x0000000a0b0a723e */ /* 0x010fe400000010ff */
[----:B------:R-:W-:-:S02]  /*4610*/  F2FP.BF16.F32.PACK_AB R6, R7, R6 ;  /* 0x000000060706723e */ /* 0x000fc400000010ff */
[----:B------:R-:W-:Y:S02]  /*4620*/  PRMT R28, R29, 0x7632, R28 ;  /* 0x000076321d1c7816 */ /* 0x000fe4000000001c */
[----:B---3--:R-:W-:Y:S02]  /*4630*/  F2FP.BF16.F32.PACK_AB R8, R9, R8 ;  /* 0x000000080908723e */ /* 0x008fe400000010ff */
[----:B------:R-:W-:Y:S02]  /*4640*/  PRMT R11, R13, 0x7632, R11 ;  /* 0x000076320d0b7816 */ /* 0x000fe4000000000b */
[----:B------:R-:W-:Y:S02]  /*4650*/  PRMT R9, R10, 0x7632, R9 ;  /* 0x000076320a097816 */ /* 0x000fe40000000009 */
[----:B------:R-:W-:Y:S02]  /*4660*/  F2FP.BF16.F32.PACK_AB R4, R5, R4 ;  /* 0x000000040504723e */ /* 0x000fe400000010ff */
[----:B------:R-:W-:Y:S01]  /*4670*/  PRMT R5, R6, 0x7632, R5 ;  /* 0x0000763206057816 */ /* 0x000fe20000000005 */
[----:B------:R-:W-:Y:S01]  /*4680*/  STG.E.U16 desc[UR8][R18.64], R30 ;  /* 0x0000001e12007986 */ /* 0x000fe2000c101508 */
[----:B------:R-:W-:-:S02]  /*4690*/  F2FP.BF16.F32.PACK_AB R3, R35, R3 ;  /* 0x000000032303723e */ /* 0x000fc400000010ff */
[----:B------:R-:W-:Y:S01]  /*46a0*/  F2FP.BF16.F32.PACK_AB R33, R33, R37 ;  /* 0x000000252121723e */ /* 0x000fe200000010ff */
[----:B------:R-:W-:Y:S01]  /*46b0*/  STG.E.U16 desc[UR8][R18.64+0x2], R17 ;  /* 0x0000021112007986 */ /* 0x000fe2000c101508 */
[----:B------:R-:W-:-:S03]  /*46c0*/  F2FP.BF16.F32.PACK_AB R31, R32, R31 ;  /* 0x0000001f201f723e */ /* 0x000fc600000010ff */
[----:B------:R-:W-:Y:S01]  /*46d0*/  STG.E.U16 desc[UR8][R18.64+0x4], R29 ;  /* 0x0000041d12007986 */ /* 0x000fe2000c101508 */
[----:B------:R-:W-:-:S03]  /*46e0*/  PRMT R7, R8, 0x7632, R7 ;  /* 0x0000763208077816 */ /* 0x000fc60000000007 */
[----:B------:R-:W-:Y:S01]  /*46f0*/  STG.E.U16 desc[UR8][R18.64+0x6], R28 ;  /* 0x0000061c12007986 */ /* 0x000fe2000c101508 */
[----:B------:R-:W-:-:S03]  /*4700*/  PRMT R12, R4, 0x7632, R12 ;  /* 0x00007632040c7816 */ /* 0x000fc6000000000c */
[----:B------:R0:W-:Y:S04]  /*4710*/  STG.E.U16 desc[UR8][R20.64], R13 ;  /* 0x0000000d14007986 */ /* 0x0001e8000c101508 */
[----:B------:R-:W-:Y:S04]  /*4720*/  STG.E.U16 desc[UR8][R20.64+0x2], R11 ;  /* 0x0000020b14007986 */ /* 0x000fe8000c101508 */
[----:B------:R-:W-:Y:S04]  /*4730*/  STG.E.U16 desc[UR8][R20.64+0x4], R10 ;  /* 0x0000040a14007986 */ /* 0x000fe8000c101508 */
[----:B------:R-:W-:Y:S01]  /*4740*/  STG.E.U16 desc[UR8][R20.64+0x6], R9 ;  /* 0x0000060914007986 */ /* 0x000fe2000c101508 */
[----:B0-----:R-:W-:-:S03]  /*4750*/  PRMT R13, R33, 0x7632, R13 ;  /* 0x00007632210d7816 */ /* 0x001fc6000000000d */
        /* <DEDUP_REMOVED lines=16> */
[----:B------:R-:W-:Y:S02]  /*4860*/  IADD3.X R0, RZ, R0, RZ, P0, !PT ;  /* 0x00000000ff007210 */ /* 0x000fe400007fe4ff */
[----:B------:R-:W-:-:S04]  /*4870*/  ISETP.GE.U32.AND P0, PT, R2, UR10, PT ;  /* 0x0000000a02007c0c */ /* 0x000fc8000bf06070 */
[----:B------:R-:W-:-:S13]  /*4880*/  ISETP.GE.AND.EX P0, PT, R0, UR5, PT, P0 ;  /* 0x0000000500007c0c */ /* 0x000fda000bf06300 */
[----:B---3--:R-:W-:Y:S05]  /*4890*/  @!P0 BRA `(.L_x_1076) ;  /* 0xffffffb800388947 */ /* 0x008fea000383ffff */
[----:B------:R-:W-:Y:S05]  /*48a0*/  EXIT ;  /* 0x000000000000794d */ /* 0x000fea0003800000 */
.L_x_1077:
        /* <DEDUP_REMOVED lines=13> */
.L_x_2247:


//--------------------- .text._ZN13group_norm_v214gn_cuda_kernelI13__nv_bfloat16Li480ELi1ELi16ELi120ELi1024ELb1ELi32ELi960ELi960ELi4ELb1ELi4ELb0ELb0ENS_16CompileConditionILi900EEEEEvPT_PKS4_S7_S7_flPfS8_Pj --------------------------
	.section	.text._ZN13group_norm_v214gn_cuda_kernelI13__nv_bfloat16Li480ELi1ELi16ELi120ELi1024ELb1ELi32ELi960ELi960ELi4ELb1ELi4ELb0ELb0ENS_16CompileConditionILi900EEEEEvPT_PKS4_S7_S7_flPfS8_Pj,"ax",@progbits
	.align	128
        .global         _ZN13group_norm_v214gn_cuda_kernelI13__nv_bfloat16Li480ELi1ELi16ELi120ELi1024ELb1ELi32ELi960ELi960ELi4ELb1ELi4ELb0ELb0ENS_16CompileConditionILi900EEEEEvPT_PKS4_S7_S7_flPfS8_Pj
        .type           _ZN13group_norm_v214gn_cuda_kernelI13__nv_bfloat16Li480ELi1ELi16ELi120ELi1024ELb1ELi32ELi960ELi960ELi4ELb1ELi4ELb0ELb0ENS_16CompileConditionILi900EEEEEvPT_PKS4_S7_S7_flPfS8_Pj,@function
        .size           _ZN13group_norm_v214gn_cuda_kernelI13__nv_bfloat16Li480ELi1ELi16ELi120ELi1024ELb1ELi32ELi960ELi960ELi4ELb1ELi4ELb0ELb0ENS_16CompileConditionILi900EEEEEvPT_PKS4_S7_S7_flPfS8_Pj,(.L_x_2248 - _ZN13group_norm_v214gn_cuda_kernelI13__nv_bfloat16Li480ELi1ELi16ELi120ELi1024ELb1ELi32ELi960ELi960ELi4ELb1ELi4ELb0ELb0ENS_16CompileConditionILi900EEEEEvPT_PKS4_S7_S7_flPfS8_Pj)
        .other          _ZN13group_norm_v214gn_cuda_kernelI13__nv_bfloat16Li480ELi1ELi16ELi120ELi1024ELb1ELi32ELi960ELi960ELi4ELb1ELi4ELb0ELb0ENS_16CompileConditionILi900EEEEEvPT_PKS4_S7_S7_flPfS8_Pj,@"STO_CUDA_ENTRY STV_DEFAULT"
_ZN13group_norm_v214gn_cuda_kernelI13__nv_bfloat16Li480ELi1ELi16ELi120ELi1024ELb1ELi32ELi960ELi960ELi4ELb1ELi4ELb0ELb0ENS_16CompileConditionILi900EEEEEvPT_PKS4_S7_S7_flPfS8_Pj:
.text._ZN13group_norm_v214gn_cuda_kernelI13__nv_bfloat16Li480ELi1ELi16ELi120ELi1024ELb1ELi32ELi960ELi960ELi4ELb1ELi4ELb0ELb0ENS_16CompileConditionILi900EEEEEvPT_PKS4_S7_S7_flPfS8_Pj:
        /* <DEDUP_REMOVED lines=11> */
[----:B------:R-:W-:Y:S01]  /*00b0*/  USHF.L.U32 UR6, UR14, 0x3, URZ ;  /* 0x000000030e067899 */ /* 0x000fe2000800063f */
[----:B------:R-:W-:Y:S01]  /*00c0*/  UMOV UR8, 0x400 ;  /* 0x0000040000087882 */ /* 0x000fe20000000000 */
[----:B------:R-:W-:Y:S02]  /*00d0*/  ULOP3.LUT UR5, UR14, 0x1, URZ, 0xc0, !UPT ;  /* 0x000000010e057892 */ /* 0x000fe4000f8ec03f */
[----:B------:R-:W-:-:S03]  /*00e0*/  ULOP3.LUT UR9, UR6, 0x8, URZ, 0xc0, !UPT ;  /* 0x0000000806097892 */ /* 0x000fc6000f8ec03f */
[----:B------:R-:W2:Y:S01]  /*00f0*/  S2UR UR15, SR_CTAID.X ;  /* 0x00000000000f79c3 */ /* 0x000ea20000002500 */
[----:B------:R-:W-:Y:S01]  /*0100*/  UIMAD UR5, UR5, 0x3c0, URZ ;  /* 0x000003c0050578a4 */ /* 0x000fe2000f8e023f */
[----:B------:R-:W-:Y:S01]  /*0110*/  ULDC.64 UR16, c[0x0][0x240] ;  /* 0x0000900000107ab9 */ /* 0x000fe20000000a00 */
[----:B------:R-:W-:Y:S01]  /*0120*/  UMOV UR11, 0x7fffffe1 ;  /* 0x7fffffe1000b7882 */ /* 0x000fe20000000000 */
[----:B------:R-:W-:Y:S01]  /*0130*/  ISETP.EQ.U32.AND P1, PT, RZ, UR16, PT ;  /* 0x00000010ff007c0c */ /* 0x000fe2000bf22070 */
[----:B------:R-:W-:Y:S02]  /*0140*/  ULDC.64 UR12, c[0x0][0x208] ;  /* 0x00008200000c7ab9 */ /* 0x000fe40000000a00 */
[----:B------:R-:W-:Y:S01]  /*0150*/  MOV R5, UR5 ;  /* 0x0000000500057c02 */ /* 0x000fe20008000f00 */
[----:B-1----:R-:W-:-:S06]  /*0160*/  ULEA UR7, UR10, UR8, 0x18 ;  /* 0x000000080a077291 */ /* 0x002fcc000f8ec03f */
[----:B------:R-:W-:Y:S01]  /*0170*/  MOV R108, UR7 ;  /* 0x00000007006c7c02 */ /* 0x000fe20008000f00 */
[C---:B0-----:R-:W-:Y:S01]  /*0180*/  IMAD.WIDE.U32 R2, R50.reuse, -0x77777777, RZ ;  /* 0x8888888932027825 */ /* 0x041fe200078e00ff */
[----:B--2---:R-:W-:Y:S01]  /*0190*/  ULOP3.LUT UR6, UR15, 0x1f, URZ, 0xc0, !UPT ;  /* 0x0000001f0f067892 */ /* 0x004fe2000f8ec03f */
[--C-:B------:R-:W-:Y:S01]  /*01a0*/  SHF.R.U32.HI R0, RZ, 0x1, R50.reuse ;  /* 0x00000001ff007819 */ /* 0x100fe20000011632 */
[----:B------:R-:W-:Y:S01]  /*01b0*/  ULOP3.LUT UP0, URZ, UR15, 0x1f, URZ, 0xc0, !UPT ;  /* 0x0000001f0f3f7892 */ /* 0x000fe2000f80c03f */
[----:B------:R-:W-:Y:S02]  /*01c0*/  SHF.L.U32 R51, R50, 0x3, RZ ;  /* 0x0000000332337819 */ /* 0x000fe400000006ff */
[----:B------:R-:W-:Y:S02]  /*01d0*/  SHF.R.U32.HI R6, RZ, 0x7, R3 ;  /* 0x00000007ff067819 */ /* 0x000fe40000011603 */
[C---:B------:R-:W-:Y:S02]  /*01e0*/  IADD3 R4, R0.reuse, UR9, RZ ;  /* 0x0000000900047c10 */ /* 0x040fe4000fffe0ff */
[----:B------:R-:W-:Y:S01]  /*01f0*/  SHF.L.U32 R7, R0, 0x5, RZ ;  /* 0x0000000500077819 */ /* 0x000fe200000006ff */
[----:B------:R-:W-:Y:S01]  /*0200*/  IMAD R0, R6, -0xf0, R50 ;  /* 0xffffff1006007824 */ /* 0x000fe200078e0232 */
[----:B------:R-:W-:Y:S01]  /*0210*/  MOV R2, UR6 ;  /* 0x0000000600027c02 */ /* 0x000fe20008000f00 */
[----:B------:R-:W-:Y:S01]  /*0220*/  IMAD R4, R4, 0x78, -R5 ;  /* 0x0000007804047824 */ /* 0x000fe200078e0a05 */
[----:B------:R-:W-:Y:S01]  /*0230*/  PLOP3.LUT P0, PT, PT, PT, UP0, 0x80, 0x0 ;  /* 0x000000000000781c */ /* 0x000fe20003f0f008 */
[C---:B------:R-:W-:Y:S01]  /*0240*/  IMAD R3, R0.reuse, 0x18, R108 ;  /* 0x0000001800037824 */ /* 0x040fe200078e026c */
[----:B------:R-:W-:Y:S01]  /*0250*/  LOP3.LUT R7, R7, 0xffffffe0, R2, 0xe2, !PT ;  /* 0xffffffe007077812 */ /* 0x000fe200078ee202 */
[----:B------:R-:W-:Y:S01]  /*0260*/  UISETP.NE.AND UP0, UPT, UR15, URZ, UPT ;  /* 0x0000003f0f00728c */ /* 0x000fe2000bf05270 */
[----:B------:R-:W-:Y:S01]  /*0270*/  LEA R2, R0, UR5, 0x2 ;  /* 0x0000000500027c11 */ /* 0x000fe2000f8e10ff */
[----:B------:R-:W-:Y:S01]  /*0280*/  UIADD3 UR5, UR8, 0x1680, URZ ;  /* 0x0000168008057890 */ /* 0x000fe2000fffe03f */
[----:B------:R-:W-:Y:S01]  /*0290*/  IADD3 R0, RZ, -UR9, RZ ;  /* 0x80000009ff007c10 */ /* 0x000fe2000fffe0ff */
[----:B------:R-:W-:Y:S01]  /*02a0*/  ULDC.64 UR6, c[0x0][0x250] ;  /* 0x0000940000067ab9 */ /* 0x000fe20000000a00 */
[----:B------:R-:W-:Y:S01]  /*02b0*/  LEA R5, R6, R3, 0x3 ;  /* 0x0000000306057211 */ /* 0x000fe200078e18ff */
[----:B------:R-:W-:Y:S01]  /*02c0*/  IMAD.WIDE.U32 R2, R2, -0x77777777, RZ ;  /* 0x8888888902027825 */ /* 0x000fe200078e00ff */
[----:B------:R-:W-:Y:S01]  /*02d0*/  MOV R2, R0 ;  /* 0x0000000000027202 */ /* 0x000fe20000000f00 */
[----:B------:R-:W-:Y:S01]  /*02e0*/  ULEA UR10, UR10, UR5, 0x18 ;  /* 0x000000050a0a7291 */ /* 0x000fe2000f8ec03f */
[C---:B------:R-:W-:Y:S01]  /*02f0*/  IADD3 R6, R4.reuse, 0xc, RZ ;  /* 0x0000000c04067810 */ /* 0x040fe20007ffe0ff */
[----:B------:R0:W-:Y:S01]  /*0300*/  STL [R1+0x44], R5 ;  /* 0x0000440501007387 */ /* 0x0001e20000100800 */
[----:B------:R-:W-:Y:S01]  /*0310*/  LEA.HI R0, R3, R2, RZ, 0x1a ;  /* 0x0000000203007211 */ /* 0x000fe200078fd0ff */
[----:B------:R-:W-:Y:S01]  /*0320*/  USEL UR8, UR11, 0x1, !UP0 ;  /* 0x000000010b087887 */ /* 0x000fe2000c000000 */
[C---:B------:R-:W-:Y:S01]  /*0330*/  LOP3.LUT R3, R4.reuse, 0x4, RZ, 0xfc, !PT ;  /* 0x0000000404037812 */ /* 0x040fe200078efcff */
[----:B------:R-:W-:Y:S01]  /*0340*/  UIMAD.WIDE.U32 UR6, UR14, 0x4, UR6 ;  /* 0x000000040e0678a5 */ /* 0x000fe2000f8e0006 */
[C---:B------:R-:W-:Y:S01]  /*0350*/  IADD3 R8, R4.reuse, 0x10, RZ ;  /* 0x0000001004087810 */ /* 0x040fe20007ffe0ff */
[----:B------:R-:W-:Y:S01]  /*0360*/  UMOV UR11, UR4 ;  /* 0x00000004000b7c82 */ /* 0x000fe20008000000 */
[C---:B------:R-:W-:Y:S01]  /*0370*/  IADD3 R10, R4.reuse, 0x14, RZ ;  /* 0x00000014040a7810 */ /* 0x040fe20007ffe0ff */
[----:B------:R-:W-:Y:S01]  /*0380*/  UMOV UR5, URZ ;  /* 0x0000003f00057c82 */ /* 0x000fe20008000000 */
[C---:B------:R-:W-:Y:S01]  /*0390*/  IADD3 R12, R4.reuse, 0x18, RZ ;  /* 0x00000018040c7810 */ /* 0x040fe20007ffe0ff */
[----:B------:R-:W-:Y:S01]  /*03a0*/  ULDC UR15, c[0x0][0x10] ;  /* 0x00000400000f7ab9 */ /* 0x000fe20000000800 */
[C---:B0-----:R-:W-:Y:S01]  /*03b0*/  IADD3 R5, R4.reuse, 0x8, RZ ;  /* 0x0000000804057810 */ /* 0x041fe20007ffe0ff */
[----:B------:R-:W-:Y:S01]  /*03c0*/  UMOV UR4, URZ ;  /* 0x0000003f00047c82 */ /* 0x000fe20008000000 */
        /* <DEDUP_REMOVED lines=22> */
[----:B------:R-:W-:Y:S02]  /*0530*/  SHF.R.S32.HI R2, RZ, 0x2, R4 ;  /* 0x00000002ff027819 */ /* 0x000fe40000011404 */
[----:B------:R-:W-:Y:S02]  /*0540*/  IADD3 R4, R4, 0x74, RZ ;  /* 0x0000007404047810 */ /* 0x000fe40007ffe0ff */
[----:B------:R-:W-:Y:S01]  /*0550*/  SHF.R.S32.HI R3, RZ, 0x2, R3 ;  /* 0x00000002ff037819 */ /* 0x000fe20000011403 */
[----:B------:R-:W-:Y:S01]  /*0560*/  IMAD R2, R2, 0x18, R108 ;  /* 0x0000001802027824 */ /* 0x000fe200078e026c */
[----:B------:R-:W-:-:S02]  /*0570*/  SHF.R.S32.HI R49, RZ, 0x2, R4 ;  /* 0x00000002ff317819 */ /* 0x000fc40000011404 */
[----:B------:R-:W-:Y:S01]  /*0580*/  SHF.R.S32.HI R5, RZ, 0x2, R5 ;  /* 0x00000002ff057819 */ /* 0x000fe20000011405 */
[----:B------:R-:W-:Y:S01]  /*0590*/  IMAD R4, R3, 0x18, R108 ;  /* 0x0000001803047824 */ /* 0x000fe200078e026c */
[----:B------:R-:W-:Y:S02]  /*05a0*/  SHF.R.S32.HI R7, RZ, 0x2, R6 ;  /* 0x00000002ff077819 */ /* 0x000fe40000011406 */
[----:B------:R-:W-:Y:S01]  /*05b0*/  LOP3.LUT R3, R51, 0x8, RZ, 0xc0, !PT ;  /* 0x0000000833037812 */ /* 0x000fe200078ec0ff */
[----:B------:R-:W-:Y:S01]  /*05c0*/  IMAD R6, R5, 0x18, R108 ;  /* 0x0000001805067824 */ /* 0x000fe200078e026c */
[----:B------:R-:W-:Y:S01]  /*05d0*/  SHF.R.S32.HI R9, RZ, 0x2, R8 ;  /* 0x00000002ff097819 */ /* 0x000fe20000011408 */
[----:B------:R-:W-:Y:S01]  /*05e0*/  IMAD R8, R7, 0x18, R108 ;  /* 0x0000001807087824 */ /* 0x000fe200078e026c */
[----:B------:R-:W-:Y:S02]  /*05f0*/  IADD3 R2, R2, R3, RZ ;  /* 0x0000000302027210 */ /* 0x000fe40007ffe0ff */
[----:B------:R-:W-:Y:S01]  /*0600*/  SHF.R.S32.HI R11, RZ, 0x2, R10 ;  /* 0x00000002ff0b7819 */ /* 0x000fe2000001140a */
[----:B------:R-:W-:Y:S01]  /*0610*/  IMAD R10, R9, 0x18, R108 ;  /* 0x00000018090a7824 */ /* 0x000fe200078e026c */
[----:B------:R-:W-:Y:S01]  /*0620*/  SHF.R.S32.HI R13, RZ, 0x2, R12 ;  /* 0x00000002ff0d7819 */ /* 0x000fe2000001140c */
[----:B------:R0:W-:Y:S01]  /*0630*/  STL [R1+0x3c], R2 ;  /* 0x00003c0201007387 */ /* 0x0001e20000100800 */
[----:B------:R-:W-:Y:S01]  /*0640*/  IADD3 R5, R3, R4, RZ ;  /* 0x0000000403057210 */ /* 0x000fe20007ffe0ff */
[----:B------:R-:W-:Y:S01]  /*0650*/  IMAD R12, R11, 0x18, R108 ;  /* 0x000000180b0c7824 */ /* 0x000fe200078e026c */
[----:B------:R-:W-:-:S02]  /*0660*/  IADD3 R4, R3, R6, RZ ;  /* 0x0000000603047210 */ /* 0x000fc40007ffe0ff */
[----:B------:R-:W-:Y:S01]  /*0670*/  SHF.R.S32.HI R15, RZ, 0x2, R14 ;  /* 0x00000002ff0f7819 */ /* 0x000fe2000001140e */
[----:B------:R-:W-:Y:S01]  /*0680*/  IMAD R14, R13, 0x18, R108 ;  /* 0x000000180d0e7824 */ /* 0x000fe200078e026c */
[----:B------:R-:W-:Y:S01]  /*0690*/  SHF.R.S32.HI R17, RZ, 0x2, R16 ;  /* 0x00000002ff117819 */ /* 0x000fe20000011410 */
[----:B------:R1:W-:Y:S01]  /*06a0*/  STL [R1+0x38], R5 ;  /* 0x0000380501007387 */ /* 0x0003e20000100800 */
[----:B------:R-:W-:Y:S01]  /*06b0*/  SHF.R.S32.HI R19, RZ, 0x2, R18 ;  /* 0x00000002ff137819 */ /* 0x000fe20000011412 */
[----:B------:R-:W-:Y:S01]  /*06c0*/  IMAD R16, R15, 0x18, R108 ;  /* 0x000000180f107824 */ /* 0x000fe200078e026c */
[----:B0-----:R-:W-:Y:S01]  /*06d0*/  IADD3 R2, R3, R8, RZ ;  /* 0x0000000803027210 */ /* 0x001fe20007ffe0ff */
[----:B------:R0:W-:Y:S01]  /*06e0*/  STL [R1+0x34], R4 ;  /* 0x0000340401007387 */ /* 0x0001e20000100800 */
[----:B------:R-:W-:Y:S01]  /*06f0*/  SHF.R.S32.HI R21, RZ, 0x2, R20 ;  /* 0x00000002ff157819 */ /* 0x000fe20000011414 */
[----:B------:R-:W-:Y:S01]  /*0700*/  IMAD R18, R17, 0x18, R108 ;  /* 0x0000001811127824 */ /* 0x000fe200078e026c */
[----:B------:R-:W-:Y:S01]  /*0710*/  SHF.R.S32.HI R23, RZ, 0x2, R22 ;  /* 0x00000002ff177819 */ /* 0x000fe20000011416 */
[----:B------:R2:W-:Y:S01]  /*0720*/  STL [R1+0x30], R2 ;  /* 0x0000300201007387 */ /* 0x0005e20000100800 */
[--C-:B------:R-:W-:Y:S01]  /*0730*/  IMAD R20, R19, 0x18, R108.reuse ;  /* 0x0000001813147824 */ /* 0x100fe200078e026c */
[----:B-1----:R-:W-:Y:S01]  /*0740*/  IADD3 R5, R3, R10, RZ ;  /* 0x0000000a03057210 */ /* 0x002fe20007ffe0ff */
[----:B------:R-:W-:Y:S01]  /*0750*/  IMAD R22, R21, 0x18, R108 ;  /* 0x0000001815167824 */ /* 0x000fe200078e026c */
[----:B------:R-:W-:Y:S01]  /*0760*/  SHF.R.S32.HI R25, RZ, 0x2, R24 ;  /* 0x00000002ff197819 */ /* 0x000fe20000011418 */
[----:B------:R-:W-:Y:S01]  /*0770*/  IMAD R24, R23, 0x18, R108 ;  /* 0x0000001817187824 */ /* 0x000fe200078e026c */
[----:B0-----:R-:W-:Y:S01]  /*0780*/  IADD3 R4, R3, R12, RZ ;  /* 0x0000000c03047210 */ /* 0x001fe20007ffe0ff */
[----:B------:R0:W-:Y:S01]  /*0790*/  STL [R1+0x2c], R5 ;  /* 0x00002c0501007387 */ /* 0x0001e20000100800 */
[----:B------:R-:W-:Y:S01]  /*07a0*/  SHF.R.S32.HI R27, RZ, 0x2, R26 ;  /* 0x00000002ff1b7819 */ /* 0x000fe2000001141a */
[----:B------:R-:W-:Y:S01]  /*07b0*/  IMAD R26, R25, 0x18, R108 ;  /* 0x00000018191a7824 */ /* 0x000fe200078e026c */
[----:B--2---:R-:W-:Y:S01]  /*07c0*/  IADD3 R2, R3, R14, RZ ;  /* 0x0000000e03027210 */ /* 0x004fe20007ffe0ff */
[----:B------:R1:W-:Y:S01]  /*07d0*/  STL [R1+0x28], R4 ;  /* 0x0000280401007387 */ /* 0x0003e20000100800 */
[----:B------:R-:W-:Y:S01]  /*07e0*/  SHF.R.S32.HI R29, RZ, 0x2, R28 ;  /* 0x00000002ff1d7819 */ /* 0x000fe2000001141c */
[----:B------:R-:W-:Y:S01]  /*07f0*/  IMAD R28, R27, 0x18, R108 ;  /* 0x000000181b1c7824 */ /* 0x000fe200078e026c */
[----:B------:R-:W-:Y:S01]  /*0800*/  SHF.R.S32.HI R31, RZ, 0x2, R30 ;  /* 0x00000002ff1f7819 */ /* 0x000fe2000001141e */
[----:B------:R2:W-:Y:S01]  /*0810*/  STL [R1+0x24], R2 ;  /* 0x0000240201007387 */ /* 0x0005e20000100800 */
[----:B------:R-:W-:Y:S01]  /*0820*/  SHF.R.S32.HI R33, RZ, 0x2, R32 ;  /* 0x00000002ff217819 */ /* 0x000fe20000011420 */
[--C-:B------:R-:W-:Y:S01]  /*0830*/  IMAD R30, R29, 0x18, R108.reuse ;  /* 0x000000181d1e7824 */ /* 0x100fe200078e026c */
[----:B0-----:R-:W-:Y:S01]  /*0840*/  IADD3 R5, R3, R16, RZ ;  /* 0x0000001003057210 */ /* 0x001fe20007ffe0ff */
[----:B------:R-:W-:Y:S01]  /*0850*/  IMAD R32, R31, 0x18, R108 ;  /* 0x000000181f207824 */ /* 0x000fe200078e026c */
[----:B------:R-:W-:-:S02]  /*0860*/  LEA R0, R0, UR10, 0x3 ;  /* 0x0000000a00007c11 */ /* 0x000fc4000f8e18ff */
[----:B-1----:R-:W-:Y:S01]  /*0870*/  IADD3 R4, R3, R18, RZ ;  /* 0x0000001203047210 */ /* 0x002fe20007ffe0ff */
        /* <DEDUP_REMOVED lines=12> */
[--C-:B------:R-:W-:Y:S01]  /*0940*/  IMAD R122, R37, 0x18, R108.reuse ;  /* 0x00000018257a7824 */ /* 0x100fe200078e026c */
[----:B------:R-:W-:Y:S01]  /*0950*/  SHF.R.S32.HI R39, RZ, 0x2, R39 ;  /* 0x00000002ff277819 */ /* 0x000fe20000011427 */
[----:B------:R-:W-:Y:S01]  /*0960*/  IMAD R38, R38, 0x18, R108 ;  /* 0x0000001826267824 */ /* 0x000fe200078e026c */
[----:B-1----:R-:W-:Y:S01]  /*0970*/  IADD3 R4, R3, R24, RZ ;  /* 0x0000001803047210 */ /* 0x002fe20007ffe0ff */
[----:B------:R0:W-:Y:S01]  /*0980*/  STL [R1+0x14], R5 ;  /* 0x0000140501007387 */ /* 0x0001e20000100800 */
[----:B------:R-:W-:Y:S01]  /*0990*/  SHF.R.S32.HI R40, RZ, 0x2, R40 ;  /* 0x00000002ff287819 */ /* 0x000fe20000011428 */
[--C-:B------:R-:W-:Y:S01]  /*09a0*/  IMAD R120, R39, 0x18, R108.reuse ;  /* 0x0000001827787824 */ /* 0x100fe200078e026c */
        /* <DEDUP_REMOVED lines=10> */
[----:B------:R-:W-:Y:S01]  /*0a50*/  SHF.R.S32.HI R45, RZ, 0x2, R44 ;  /* 0x00000002ff2d7819 */ /* 0x000fe2000001142c */
[----:B------:R-:W-:Y:S01]  /*0a60*/  IMAD R44, R43, 0x18, R108 ;  /* 0x000000182b2c7824 */ /* 0x000fe200078e026c */
[----:B-1----:R-:W-:Y:S01]  /*0a70*/  IADD3 R4, R3, R30, RZ ;  /* 0x0000001e03047210 */ /* 0x002fe20007ffe0ff */
[----:B------:R-:W-:Y:S01]  /*0a80*/  STL [R1+0x8], R5 ;  /* 0x0000080501007387 */ /* 0x000fe20000100800 */
[----:B------:R-:W-:Y:S01]  /*0a90*/  SHF.R.S32.HI R46, RZ, 0x2, R46 ;  /* 0x00000002ff2e7819 */ /* 0x000fe2000001142e */
[--C-:B------:R-:W-:Y:S01]  /*0aa0*/  IMAD R114, R45, 0x18, R108.reuse ;  /* 0x000000182d727824 */ /* 0x100fe200078e026c */
[----:B--2---:R-:W-:Y:S01]  /*0ab0*/  IADD3 R2, R3, R32, RZ ;  /* 0x0000002003027210 */ /* 0x004fe20007ffe0ff */
[----:B------:R-:W-:Y:S01]  /*0ac0*/  STL [R1+0x4], R4 ;  /* 0x0000040401007387 */ /* 0x000fe20000100800 */
[----:B------:R-:W-:Y:S01]  /*0ad0*/  SHF.R.S32.HI R47, RZ, 0x2, R47 ;  /* 0x00000002ff2f7819 */ /* 0x000fe2000001142f */
[--C-:B------:R-:W-:Y:S01]  /*0ae0*/  IMAD R46, R46, 0x18, R108.reuse ;  /* 0x000000182e2e7824 */ /* 0x100fe200078e026c */
[C---:B------:R-:W-:Y:S01]  /*0af0*/  ISETP.GT.U32.OR P0, PT, R50.reuse, 0x7, P0 ;  /* 0x000000073200780c */ /* 0x040fe20000704470 */
[----:B------:R0:W-:Y:S01]  /*0b00*/  STL [R1], R2 ;  /* 0x0000000201007387 */ /* 0x0001e20000100800 */
[----:B------:R-:W-:Y:S01]  /*0b10*/  IADD3 R107, R50, UR9, RZ ;  /* 0x00000009326b7c10 */ /* 0x000fe2000fffe0ff */
[--C-:B------:R-:W-:Y:S01]  /*0b20*/  IMAD R48, R47, 0x18, R108.reuse ;  /* 0x000000182f307824 */ /* 0x100fe200078e026c */
[----:B------:R-:W-:Y:S01]  /*0b30*/  IADD3 R125, R3, R34, RZ ;  /* 0x00000022037d7210 */ /* 0x000fe20007ffe0ff */
[----:B------:R1:W-:Y:S01]  /*0b40*/  STL [R1+0x40], R0 ;  /* 0x0000400001007387 */ /* 0x0003e20000100800 */
[----:B------:R-:W-:Y:S01]  /*0b50*/  IMAD R108, R49, 0x18, R108 ;  /* 0x00000018316c7824 */ /* 0x000fe200078e026c */
        /* <DEDUP_REMOVED lines=13> */
[----:B------:R-:W-:Y:S02]  /*0c30*/  ISETP.EQ.OR.EX P0, PT, RZ, UR17, P0, P1 ;  /* 0x00000011ff007c0c */ /* 0x000fe40008702710 */
[----:B01----:R-:W-:-:S11]  /*0c40*/  SHF.R.S32.HI R2, RZ, 0x1f, R107 ;  /* 0x0000001fff027819 */ /* 0x003fd6000001146b */
.L_x_1084:
[----:B------:R-:W0:Y:S01]  /*0c50*/  S2R R110, SR_TID.X ;  /* 0x00000000006e7919 */ /* 0x000e220000002100 */
[----:B------:R-:W1:Y:S01]  /*0c60*/  S2UR UR9, SR_CTAID.X ;  /* 0x00000000000979c3 */ /* 0x000e620000002500 */
[----:B------:R-:W-:Y:S01]  /*0c70*/  ULOP3.LUT UR16, UR14, 0x1, URZ, 0xc0, !UPT ;  /* 0x000000010e107892 */ /* 0x000fe2000f8ec03f */
[----:B------:R-:W-:Y:S01]  /*0c80*/  HFMA2.MMA R19, -RZ, RZ, 0, 0 ;  /* 0x00000000ff137435 */ /* 0x000fe200000001ff */
[----:B------:R-:W-:Y:S01]  /*0c90*/  MOV R21, UR11 ;  /* 0x0000000b00157c02 */ /* 0x000fe20008000f00 */
[----:B------:R-:W-:Y:S01]  /*0ca0*/  ULDC.64 UR18, c[0x0][0x228] ;  /* 0x00008a0000127ab9 */ /* 0x000fe20000000a00 */
[----:B------:R-:W2:Y:S01]  /*0cb0*/  LDL R83, [R1+0x44] ;  /* 0x0000440001537983 */ /* 0x000ea20000100800 */
[----:B-1----:R-:W-:-:S04]  /*0cc0*/  USHF.L.U32 UR9, UR9, 0x5, URZ ;  /* 0x0000000509097899 */ /* 0x002fc8000800063f */
[----:B------:R-:W-:Y:S01]  /*0cd0*/  ULOP3.LUT UR9, UR9, 0x3e0, URZ, 0xc0, !UPT ;  /* 0x000003e009097892 */ /* 0x000fe2000f8ec03f */
[----:B0-----:R-:W-:-:S05]  /*0ce0*/  IMAD.WIDE.U32 R2, R110, -0x77777777, RZ ;  /* 0x888888896e027825 */ /* 0x001fca00078e00ff */
[----:B------:R-:W-:Y:S02]  /*0cf0*/  SHF.R.U32.HI R2, RZ, 0x7, R3 ;  /* 0x00000007ff027819 */ /* 0x000fe40000011603 */
[----:B------:R-:W-:Y:S01]  /*0d00*/  MOV R3, UR16 ;  /* 0x0000001000037c02 */ /* 0x000fe20008000f00 */
[----:B------:R-:W-:Y:S01]  /*0d10*/  ULDC.64 UR16, c[0x0][0x218] ;  /* 0x0000860000107ab9 */ /* 0x000fe20000000a00 */
[C---:B------:R-:W-:Y:S01]  /*0d20*/  IADD3 R17, R2.reuse, UR9, RZ ;  /* 0x0000000902117c10 */ /* 0x040fe2000fffe0ff */
[----:B------:R-:W-:Y:S01]  /*0d30*/  IMAD R18, R2, -0xf0, R110 ;  /* 0xffffff1002127824 */ /* 0x000fe200078e026e */
[----:B------:R-:W-:-:S03]  /*0d40*/  UIMAD UR9, UR5, 0x1e0000, URZ ;  /* 0x001e0000050978a4 */ /* 0x000fc6000f8e023f */
[----:B------:R-:W-:Y:S02]  /*0d50*/  IMAD R18, R3, 0xf0, R18 ;  /* 0x000000f003127824 */ /* 0x000fe400078e0212 */
[----:B------:R-:W-:-:S03]  /*0d60*/  IMAD R17, R17, 0x780, RZ ;  /* 0x0000078011117824 */ /* 0x000fc600078e02ff */
[----:B------:R-:W-:Y:S02]  /*0d70*/  SHF.L.U32 R18, R18, 0x2, RZ ;  /* 0x0000000212127819 */ /* 0x000fe400000006ff */
[----:B------:R-:W-:-:S03]  /*0d80*/  IADD3 R3, R17, 0xf00, RZ ;  /* 0x00000f0011037810 */ /* 0x000fc60007ffe0ff */
[----:B------:R-:W-:-:S05]  /*0d90*/  IMAD.WIDE.U32 R20, R21, 0x1e0000, R18 ;  /* 0x001e000015147825 */ /* 0x000fca00078e0012 */
[----:B------:R-:W-:Y:S02]  /*0da0*/  IADD3 R106, R21, UR9, RZ ;  /* 0x00000009156a7c10 */ /* 0x000fe4000fffe0ff */
[----:B------:R-:W-:-:S04]  /*0db0*/  IADD3 R2, P1, R17, R20, RZ ;  /* 0x0000001411027210 */ /* 0x000fc80007f3e0ff */
        /* <DEDUP_REMOVED lines=78> */
[----:B------:R-:W-:-:S04]  /*12a0*/  LEA R48, P1, R15, UR16, 0x1 ;  /* 0x000000100f307c11 */ /* 0x000fc8000f8208ff */
[----:B------:R-:W-:Y:S02]  /*12b0*/  LEA.HI.X R49, R15, UR17, R102, 0x1, P1 ;  /* 0x000000110f317c11 */ /* 0x000fe400088f0c66 */
[----:B------:R-:W-:-:S04]  /*12c0*/  IADD3 R19, R17, 0xd200, RZ ;  /* 0x0000d20011137810 */ /* 0x000fc80007ffe0ff */
[----:B------:R-:W2:Y:S01]  /*12d0*/  LDG.E.64.CONSTANT R48, desc[UR12][R48.64] ;  /* 0x0000000c30307981 */ /* 0x000ea2000c1e9b00 */
[----:B------:R-:W-:-:S04]  /*12e0*/  IADD3 R16, P1, R19, R20, RZ ;  /* 0x0000001413107210 */ /* 0x000fc80007f3e0ff */
        /* <DEDUP_REMOVED lines=8> */
[----:B------:R-:W-:Y:S01]  /*1370*/  LEA.HI.X R53, R17, UR17, R106, 0x1, P1 ;  /* 0x0000001111357c11 */ /* 0x000fe200088f0c6a */
[----:B------:R-:W-:-:S05]  /*1380*/  ULDC.64 UR16, c[0x0][0x220] ;  /* 0x0000880000107ab9 */ /* 0x000fca0000000a00 */
[----:B------:R-:W2:Y:S01]  /*1390*/  LDG.E.64.CONSTANT R52, desc[UR12][R52.64] ;  /* 0x0000000c34347981 */ /* 0x000ea2000c1e9b00 */
        /* <DEDUP_REMOVED lines=8> */
[C---:B------:R-:W-:Y:S01]  /*1420*/  ISETP.GT.U32.AND P2, PT, R110.reuse, 0xf, PT ;  /* 0x0000000f6e00780c */ /* 0x040fe20003f44070 */
[----:B------:R-:W-:Y:S01]  /*1430*/  BSSY B0, `(.L_x_1078) ;  /* 0x0000150000007945 */ /* 0x000fe20003800000 */
[----:B------:R-:W-:Y:S02]  /*1440*/  LOP3.LUT P1, RZ, R110, 0xfffffff1, RZ, 0xc0, !PT ;  /* 0xfffffff16eff7812 */ /* 0x000fe4000782c0ff */
[C---:B---3--:R-:W-:Y:S02]  /*1450*/  PRMT R18, R78.reuse, 0x7632, R18 ;  /* 0x000076324e127816 */ /* 0x048fe40000000012 */
[----:B------:R-:W-:-:S02]  /*1460*/  SHF.L.U32 R0, R78, 0x10, RZ ;  /* 0x000000104e007819 */ /* 0x000fc400000006ff */
[----:B------:R-:W-:Y:S02]  /*1470*/  SHF.L.U32 R21, R18, 0x10, RZ ;  /* 0x0000001012157819 */ /* 0x000fe400000006ff */
        /* <DEDUP_REMOVED lines=23> */
[C---:B--2---:R-:W-:Y:S02]  /*15f0*/  SHF.L.U32 R85, R60.reuse, 0x10, RZ ;  /* 0x000000103c557819 */ /* 0x044fe400000006ff */
        /* <DEDUP_REMOVED lines=12> */
[--C-:B------:R-:W-:Y:S01]  /*16c0*/  FFMA.FTZ R20, R84, R84, R19.reuse ;  /* 0x0000005454147223 */ /* 0x100fe20000010013 */
        /* <DEDUP_REMOVED lines=38> */
[----:B------:R-:W-:Y:S02]  /*1930*/  FFMA.FTZ R24, R29, R29, R24 ;  /* 0x0000001d1d187223 */ /* 0x000fe40000010018 */
[----:B------:R-:W-:Y:S01]  /*1940*/  SHF.L.U32 R25, R25, 0x10, RZ ;  /* 0x0000001019197819 */ /* 0x000fe200000006ff */
[----:B------:R-:W-:Y:S01]  /*1950*/  FADD.FTZ R28, R26, R23 ;  /* 0x000000171a1c7221 */ /* 0x000fe20000010000 */
[----:B------:R-:W-:Y:S01]  /*1960*/  FFMA.FTZ R30, R23, R23, R24 ;  /* 0x00000017171e7223 */ /* 0x000fe20000010018 */
[C---:B------:R-:W-:Y:S02]  /*1970*/  SHF.L.U32 R24, R68.reuse, 0x10, RZ ;  /* 0x0000001044187819 */ /* 0x040fe400000006ff */
[----:B------:R-:W-:Y:S01]  /*1980*/  PRMT R26, R68, 0x7632, R26 ;  /* 0x00007632441a7816 */ /* 0x000fe2000000001a */
[----:B------:R-:W-:Y:S01]  /*1990*/  FADD.FTZ R27, R28, R25 ;  /* 0x000000191c1b7221 */ /* 0x000fe20000010000 */
[----:B------:R-:W-:Y:S01]  /*19a0*/  FFMA.FTZ R25, R25, R25, R30 ;  /* 0x0000001919197223 */ /* 0x000fe2000001001e */
[----:B------:R-:W-:-:S02]  /*19b0*/  PRMT R32, R73, 0x7632, R32 ;  /* 0x0000763249207816 */ /* 0x000fc40000000020 */
[----:B------:R-:W-:Y:S01]  /*19c0*/  SHF.L.U32 R26, R26, 0x10, RZ ;  /* 0x000000101a1a7819 */ /* 0x000fe200000006ff */
[----:B------:R-:W-:Y:S01]  /*19d0*/  FADD.FTZ R29, R27, R24 ;  /* 0x000000181b1d7221 */ /* 0x000fe20000010000 */
[----:B------:R-:W-:Y:S01]  /*19e0*/  FFMA.FTZ R31, R24, R24, R25 ;  /* 0x00000018181f7223 */ /* 0x000fe20000010019 */
[C---:B------:R-:W-:Y:S02]  /*19f0*/  SHF.L.U32 R25, R69.reuse, 0x10, RZ ;  /* 0x0000001045197819 */ /* 0x040fe400000006ff */
[----:B------:R-:W-:Y:S01]  /*1a00*/  PRMT R27, R69, 0x7632, R27 ;  /* 0x00007632451b7816 */ /* 0x000fe2000000001b */
[----:B------:R-:W-:Y:S01]  /*1a10*/  FADD.FTZ R28, R29, R26 ;  /* 0x0000001a1d1c7221 */ /* 0x000fe20000010000 */
        /* <DEDUP_REMOVED lines=14> */
[----:B------:R-:W-:Y:S01]  /*1b00*/  FFMA.FTZ R29, R29, R29, R28 ;  /* 0x0000001d1d1d7223 */ /* 0x000fe2000001001c */
[----:B------:R-:W-:-:S02]  /*1b10*/  SHF.L.U32 R28, R72, 0x10, RZ ;  /* 0x00000010481c7819 */ /* 0x000fc400000006ff */
        /* <DEDUP_REMOVED lines=81> */
[----:B------:R-:W-:Y:S01]  /*2030*/  SHF.L.U32 R39, R49, 0x10, RZ ;  /* 0x0000001031277819 */ /* 0x000fe200000006ff */
[--C-:B------:R-:W-:Y:S01]  /*2040*/  FFMA.FTZ R40, R40, R40, R42.reuse ;  /* 0x0000002828287223 */ /* 0x100fe2000001002a */
[----:B------:R-:W-:-:S02]  /*2050*/  PRMT R42, R50, 0x7632, R42 ;  /* 0x00007632322a7816 */ /* 0x000fc4000000002a */
[----:B------:R-:W-:Y:S01]  /*2060*/  PRMT R43, R51, 0x7632, R43 ;  /* 0x00007632332b7816 */ /* 0x000fe2000000002b */
[----:B------:R-:W-:Y:S01]  /*2070*/  FADD.FTZ R82, R82, R39 ;  /* 0x0000002752527221 */ /* 0x000fe20000010000 */
[----:B------:R-:W-:Y:S01]  /*2080*/  FFMA.FTZ R40, R39, R39, R40 ;  /* 0x0000002727287223 */ /* 0x000fe20000010028 */
[----:B------:R-:W-:Y:S02]  /*2090*/  SHF.L.U32 R42, R42, 0x10, RZ ;  /* 0x000000102a2a7819 */ /* 0x000fe400000006ff */
[----:B------:R-:W-:Y:S01]  /*20a0*/  FADD.FTZ R82, R82, R41 ;  /* 0x0000002952527221 */ /* 0x000fe20000010000 */
[----:B------:R-:W-:Y:S01]  /*20b0*/  FFMA.FTZ R41, R41, R41, R40 ;  /* 0x0000002929297223 */ /* 0x000fe20000010028 */
[----:B------:R-:W-:Y:S02]  /*20c0*/  SHF.L.U32 R40, R50, 0x10, RZ ;  /* 0x0000001032287819 */ /* 0x000fe400000006ff */
[----:B------:R-:W-:Y:S02]  /*20d0*/  SHF.L.U32 R43, R43, 0x10, RZ ;  /* 0x000000102b2b7819 */ /* 0x000fe400000006ff */
[----:B------:R-:W-:Y:S01]  /*20e0*/  PRMT R81, R52, 0x7632, R81 ;  /* 0x0000763234517816 */ /* 0x000fe20000000051 */
[----:B------:R-:W-:Y:S01]  /*20f0*/  FADD.FTZ R82, R82, R40 ;  /* 0x0000002852527221 */ /* 0x000fe20000010000 */
[----:B------:R-:W-:Y:S01]  /*2100*/  FFMA.FTZ R41, R40, R40, R41 ;  /* 0x0000002828297223 */ /* 0x000fe20000010029 */
[----:B------:R-:W-:-:S02]  /*2110*/  PRMT R80, R53, 0x7632, R80 ;  /* 0x0000763235507816 */ /* 0x000fc40000000050 */
[----:B------:R-:W-:Y:S01]  /*2120*/  FADD.FTZ R82, R82, R42 ;  /* 0x0000002a52527221 */ /* 0x000fe20000010000 */
[----:B------:R-:W-:Y:S01]  /*2130*/  FFMA.FTZ R42, R42, R42, R41 ;  /* 0x0000002a2a2a7223 */ /* 0x000fe20000010029 */
[----:B------:R-:W-:Y:S02]  /*2140*/  SHF.L.U32 R41, R51, 0x10, RZ ;  /* 0x0000001033297819 */ /* 0x000fe400000006ff */
[----:B------:R-:W-:Y:S02]  /*2150*/  SHF.L.U32 R81, R81, 0x10, RZ ;  /* 0x0000001051517819 */ /* 0x000fe400000006ff */
[----:B------:R-:W-:Y:S01]  /*2160*/  SHF.L.U32 R80, R80, 0x10, RZ ;  /* 0x0000001050507819 */ /* 0x000fe200000006ff */
[----:B------:R-:W-:Y:S01]  /*2170*/  FADD.FTZ R82, R82, R41 ;  /* 0x0000002952527221 */ /* 0x000fe20000010000 */
[----:B------:R-:W-:-:S03]  /*2180*/  FFMA.FTZ R42, R41, R41, R42 ;  /* 0x00000029292a7223 */ /* 0x000fc6000001002a */
[----:B------:R-:W-:Y:S01]  /*2190*/  FADD.FTZ R82, R82, R43 ;  /* 0x0000002b52527221 */ /* 0x000fe20000010000 */
[----:B------:R-:W-:Y:S01]  /*21a0*/  FFMA.FTZ R43, R43, R43, R42 ;  /* 0x0000002b2b2b7223 */ /* 0x000fe2000001002a */
[----:B------:R-:W-:-:S05]  /*21b0*/  SHF.L.U32 R42, R52, 0x10, RZ ;  /* 0x00000010342a7819 */ /* 0x000fca00000006ff */
[----:B------:R-:W-:Y:S01]  /*21c0*/  FADD.FTZ R82, R82, R42 ;  /* 0x0000002a52527221 */ /* 0x000fe20000010000 */
[----:B------:R-:W-:-:S03]  /*21d0*/  FFMA.FTZ R43, R42, R42, R43 ;  /* 0x0000002a2a2b7223 */ /* 0x000fc6000001002b */
[----:B------:R-:W-:Y:S01]  /*21e0*/  FADD.FTZ R82, R82, R81 ;  /* 0x0000005152527221 */ /* 0x000fe20000010000 */
[----:B------:R-:W-:Y:S01]  /*21f0*/  FFMA.FTZ R81, R81, R81, R43 ;  /* 0x0000005151517223 */ /* 0x000fe2000001002b */
[----:B------:R-:W-:-:S05]  /*2200*/  SHF.L.U32 R43, R53, 0x10, RZ ;  /* 0x00000010352b7819 */ /* 0x000fca00000006ff */
[----:B------:R-:W-:Y:S01]  /*2210*/  FFMA.FTZ R81, R43, R43, R81 ;  /* 0x0000002b2b517223 */ /* 0x000fe20000010051 */
[----:B------:R-:W-:-:S03]  /*2220*/  FADD.FTZ R82, R82, R43 ;  /* 0x0000002b52527221 */ /* 0x000fc60000010000 */
        /* <DEDUP_REMOVED lines=9> */
[----:B------:R-:W4:Y:S04]  /*22c0*/  LDL R105, [R1+0x30] ;  /* 0x0000300001697983 */ /* 0x000f280000100800 */
[----:B------:R-:W4:Y:S04]  /*22d0*/  LDL R104, [R1+0x2c] ;  /* 0x00002c0001687983 */ /* 0x000f280000100800 */
        /* <DEDUP_REMOVED lines=14> */
[----:B-1----:R-:W-:Y:S01]  /*23c0*/  FADD.FTZ R82, R82, R80 ;  /* 0x0000005052527221 */ /* 0x002fe20000010000 */
[----:B------:R-:W-:-:S02]  /*23d0*/  FADD.FTZ R83, R83, R81 ;  /* 0x0000005153537221 */ /* 0x000fc40000010000 */
[----:B------:R0:W1:Y:S04]  /*23e0*/  LDS.64 R80, [R104] ;  /* 0x0000000068507984 */ /* 0x0000680000000a00 */
[----:B0-----:R-:W4:Y:S01]  /*23f0*/  LDL R104, [R1+0x18] ;  /* 0x0000180001687983 */ /* 0x001f220000100800 */
[----:B-1----:R-:W-:Y:S01]  /*2400*/  FADD.FTZ R82, R82, R80 ;  /* 0x0000005052527221 */ /* 0x002fe20000010000 */
[----:B------:R-:W-:Y:S02]  /*2410*/  FADD.FTZ R83, R83, R81 ;  /* 0x0000005153537221 */ /* 0x000fe40000010000 */
[----:B------:R0:W1:Y:S04]  /*2420*/  LDS.64 R80, [R116] ;  /* 0x0000000074507984 */ /* 0x0000680000000a00 */
[----:B0-----:R-:W4:Y:S01]  /*2430*/  LDL R116, [R1+0x10] ;  /* 0x0000100001747983 */ /* 0x001f220000100800 */
[----:B-1----:R-:W-:Y:S01]  /*2440*/  FADD.FTZ R82, R82, R80 ;  /* 0x0000005052527221 */ /* 0x002fe20000010000 */
[----:B------:R-:W-:-:S02]  /*2450*/  FADD.FTZ R83, R83, R81 ;  /* 0x0000005153537221 */ /* 0x000fc40000010000 */
[----:B--2---:R0:W1:Y:S04]  /*2460*/  LDS.64 R80, [R113] ;  /* 0x0000000071507984 */ /* 0x0040680000000a00 */
        /* <DEDUP_REMOVED lines=9> */
[----:B-1----:R-:W-:Y:S01]  /*2500*/  FADD.FTZ R82, R82, R80 ;  /* 0x0000005052527221 */ /* 0x002fe20000010000 */
[----:B------:R-:W-:Y:S02]  /*2510*/  FADD.FTZ R83, R83, R81 ;  /* 0x0000005153537221 */ /* 0x000fe40000010000 */
[----:B------:R0:W1:Y:S04]  /*2520*/  LDS.64 R80, [R104] ;  /* 0x0000000068507984 */ /* 0x0000680000000a00 */
[----:B0-----:R-:W4:Y:S01]  /*2530*/  LDL R104, [R1] ;  /* 0x0000000001687983 */ /* 0x001f220000100800 */
[----:B-1----:R-:W-:-:S03]  /*2540*/  FADD.FTZ R82, R82, R80 ;  /* 0x0000005052527221 */ /* 0x002fc60000010000 */
        /* <DEDUP_REMOVED lines=62> */
.L_x_1079:
[----:B------:R-:W-:Y:S05]  /*2930*/  BSYNC B0 ;  /* 0x0000000000007941 */ /* 0x000fea0003800000 */
.L_x_1078:
[----:B------:R-:W0:Y:S01]  /*2940*/  S2R R80, SR_TID.X ;  /* 0x0000000000507919 */ /* 0x000e220000002100 */
[----:B------:R-:W1:Y:S01]  /*2950*/  S2UR UR17, SR_CTAID.X ;  /* 0x00000000001179c3 */ /* 0x000e620000002500 */
[----:B------:R-:W-:Y:S01]  /*2960*/  VOTEU.ALL UP0, P1 ;  /* 0x00000000003f7886 */ /* 0x000fe20000800000 */
[----:B------:R-:W-:Y:S01]  /*2970*/  PRMT R60, R60, 0x7632, R60 ;  /* 0x000076323c3c7816 */ /* 0x000fe2000000003c */
[----:B------:R-:W2:Y:S01]  /*2980*/  SHFL.BFLY PT, R105, R82, 0x1, 0x1f ;  /* 0x0c201f0052697f89 */ /* 0x000ea200000e0000 */
[----:B------:R-:W-:Y:S02]  /*2990*/  PRMT R61, R61, 0x7632, R61 ;  /* 0x000076323d3d7816 */ /* 0x000fe4000000003d */
[----:B------:R-:W-:Y:S01]  /*29a0*/  @!UP0 UIMAD UR9, UR15, UR4, UR14 ;  /* 0x000000040f0982a4 */ /* 0x000fe2000f8e020e */
[----:B------:R-:W3:Y:S01]  /*29b0*/  SHFL.BFLY PT, R104, R83, 0x1, 0x1f ;  /* 0x0c201f0053687f89 */ /* 0x000ee200000e0000 */
[----:B------:R-:W4:Y:S01]  /*29c0*/  @!P1 LDC.64 R112, c[0x0][0x248] ;  /* 0x00009200ff709b82 */ /* 0x000f220000000a00 */
        /* <DEDUP_REMOVED lines=8> */
[----:B-1----:R-:W-:Y:S01]  /*2a50*/  ULOP3.LUT UR16, UR17, 0x1f, URZ, 0xc0, !UPT ;  /* 0x0000001f11107892 */ /* 0x002fe2000f8ec03f */
[----:B------:R-:W-:Y:S01]  /*2a60*/  PRMT R70, R70, 0x7632, R70 ;  /* 0x0000763246467816 */ /* 0x000fe20000000046 */
[----:B--2---:R-:W-:Y:S01]  /*2a70*/  @!P1 FADD.FTZ R82, R105, R82 ;  /* 0x0000005269529221 */ /* 0x004fe20000010000 */
[----:B------:R-:W-:-:S03]  /*2a80*/  PRMT R105, R79, 0x7632, R105 ;  /* 0x000076324f697816 */ /* 0x000fc60000000069 */
[----:B------:R-:W-:Y:S01]  /*2a90*/  MOV R116, UR16 ;  /* 0x0000001000747c02 */ /* 0x000fe20008000f00 */
[----:B---3--:R-:W-:Y:S01]  /*2aa0*/  @!P1 FADD.FTZ R83, R104, R83 ;  /* 0x0000005368539221 */ /* 0x008fe20000010000 */
[----:B0-----:R-:W-:Y:S02]  /*2ab0*/  SHF.R.U32.HI R81, RZ, 0x1, R80 ;  /* 0x00000001ff517819 */ /* 0x001fe40000011650 */
[----:B------:R-:W-:Y:S02]  /*2ac0*/  MOV R80, UR9 ;  /* 0x0000000900507c02 */ /* 0x000fe40008000f00 */
[----:B------:R-:W-:Y:S02]  /*2ad0*/  SHF.L.U32 R81, R81, 0x5, RZ ;  /* 0x0000000551517819 */ /* 0x000fe400000006ff */
[----:B------:R-:W-:Y:S02]  /*2ae0*/  PRMT R104, R78, 0x7632, R104 ;  /* 0x000076324e687816 */ /* 0x000fe40000000068 */
[----:B------:R-:W-:-:S02]  /*2af0*/  LOP3.LUT R81, R81, 0xffffffe0, R116, 0xe2, !PT ;  /* 0xffffffe051517812 */ /* 0x000fc400078ee274 */
[----:B------:R-:W-:Y:S02]  /*2b00*/  PRMT R78, R58, 0x7632, R78 ;  /* 0x000076323a4e7816 */ /* 0x000fe4000000004e */
[----:B------:R-:W-:Y:S02]  /*2b10*/  @!P1 LEA R80, R80, R81, 0x8 ;  /* 0x0000005150509211 */ /* 0x000fe400078e40ff */
[----:B------:R-:W-:Y:S02]  /*2b20*/  PRMT R79, R59, 0x7632, R79 ;  /* 0x000076323b4f7816 */ /* 0x000fe4000000004f */
[----:B------:R-:W-:Y:S02]  /*2b30*/  @!P1 SHF.L.U32 R80, R80, 0x1, RZ ;  /* 0x0000000150509819 */ /* 0x000fe400000006ff */
[----:B------:R-:W-:Y:S02]  /*2b40*/  PRMT R71, R71, 0x7632, R71 ;  /* 0x0000763247477816 */ /* 0x000fe40000000047 */
[----:B------:R-:W-:Y:S01]  /*2b50*/  PRMT R72, R72, 0x7632, R72 ;  /* 0x0000763248487816 */ /* 0x000fe20000000048 */
[----:B----4-:R-:W-:Y:S01]  /*2b60*/  @!P1 IMAD.WIDE.U32 R80, R80, 0x4, R112 ;  /* 0x0000000450509825 */ /* 0x010fe200078e0070 */
[----:B------:R-:W-:-:S02]  /*2b70*/  PRMT R73, R73, 0x7632, R73 ;  /* 0x0000763249497816 */ /* 0x000fc40000000049 */
[----:B------:R-:W-:Y:S02]  /*2b80*/  PRMT R74, R74, 0x7632, R74 ;  /* 0x000076324a4a7816 */ /* 0x000fe4000000004a */
[----:B------:R0:W-:Y:S01]  /*2b90*/  @!P1 STG.E.64 desc[UR12][R80.64], R82 ;  /* 0x0000005250009986 */ /* 0x0001e2000c101b0c */
[----:B------:R-:W-:Y:S01]  /*2ba0*/  BAR.SYNC.DEFER_BLOCKING 0x0 ;  /* 0x0000000000007b1d */ /* 0x000fe20000010000 */
[----:B------:R-:W-:Y:S02]  /*2bb0*/  ISETP.NE.AND P1, PT, R110, RZ, PT ;  /* 0x000000ff6e00720c */ /* 0x000fe40003f25270 */
[----:B------:R-:W-:Y:S02]  /*2bc0*/  PRMT R75, R75, 0x7632, R75 ;  /* 0x000076324b4b7816 */ /* 0x000fe4000000004b */
[----:B------:R-:W-:Y:S02]  /*2bd0*/  PRMT R76, R76, 0x7632, R76 ;  /* 0x000076324c4c7816 */ /* 0x000fe4000000004c */
[----:B------:R-:W-:-:S07]  /*2be0*/  PRMT R77, R77, 0x7632, R77 ;  /* 0x000076324d4d7816 */ /* 0x000fce000000004d */
[----:B0-----:R-:W-:Y:S05]  /*2bf0*/  @P1 BRA `(.L_x_1080) ;  /* 0x00000000003c1947 */ /* 0x001fea0003800000 */
[----:B------:R-:W-:Y:S02]  /*2c00*/  MOV R80, UR8 ;  /* 0x0000000800507c02 */ /* 0x000fe40008000f00 */
[----:B------:R-:W-:Y:S02]  /*2c10*/  MOV R58, UR6 ;  /* 0x00000006003a7c02 */ /* 0x000fe40008000f00 */
[----:B------:R-:W-:Y:S01]  /*2c20*/  MOV R59, UR7 ;  /* 0x00000007003b7c02 */ /* 0x000fe20008000f00 */
[----:B------:R-:W-:Y:S06]  /*2c30*/  MEMBAR.ALL.GPU ;  /* 0x0000000000007992 */ /* 0x000fec000000a000 */
[----:B------:R-:W-:-:S00]  /*2c40*/  ERRBAR ;  /* 0x00000000000079ab */ /* 0x000fc00000000000 */
[----:B------:R-:W-:Y:S06]  /*2c50*/  CGAERRBAR ;  /* 0x00000000000075ab */ /* 0x000fec0000000000 */
[----:B------:R0:W5:Y:S02]  /*2c60*/  ATOM.E.ADD.STRONG.GPU PT, R80, desc[UR12][R58.64], R80 ;  /* 0x000000503a50798a */ /* 0x00016400081ee1cc */
.L_x_1081:
        /* <DEDUP_REMOVED lines=8> */
.L_x_1080:
[----:B------:R-:W0:Y:S01]  /*2cf0*/  S2R R116, SR_TID.X ;  /* 0x0000000000747919 */ /* 0x000e220000002100 */
[----:B------:R-:W-:Y:S05]  /*2d00*/  WARPSYNC.ALL ;  /* 0x0000000000007948 */ /* 0x000fea0003800000 */
[----:B------:R-:W-:Y:S01]  /*2d10*/  PRMT R53, R46, 0x7632, R53 ;  /* 0x000076322e357816 */ /* 0x000fe20000000035 */
[----:B------:R-:W-:Y:S01]  /*2d20*/  BAR.SYNC.DEFER_BLOCKING 0x0 ;  /* 0x0000000000007b1d */ /* 0x000fe20000010000 */
[----:B------:R-:W-:Y:S02]  /*2d30*/  PRMT R52, R47, 0x7632, R52 ;  /* 0x000076322f347816 */ /* 0x000fe40000000034 */
[----:B------:R-:W-:-:S02]  /*2d40*/  PRMT R51, R48, 0x7632, R51 ;  /* 0x0000763230337816 */ /* 0x000fc40000000033 */
[----:B------:R-:W-:Y:S01]  /*2d50*/  PRMT R50, R49, 0x7632, R50 ;  /* 0x0000763231327816 */ /* 0x000fe20000000032 */
[----:B------:R-:W-:Y:S01]  /*2d60*/  BSSY B0, `(.L_x_1082) ;  /* 0x000001a000007945 */ /* 0x000fe20003800000 */
[----:B------:R-:W-:Y:S02]  /*2d70*/  PRMT R59, R44, 0x7632, R59 ;  /* 0x000076322c3b7816 */ /* 0x000fe4000000003b */
[----:B------:R-:W-:Y:S02]  /*2d80*/  PRMT R58, R45, 0x7632, R58 ;  /* 0x000076322d3a7816 */ /* 0x000fe4000000003a */
[----:B------:R-:W-:Y:S02]  /*2d90*/  CS2R R44, SRZ ;  /* 0x00000000002c7805 */ /* 0x000fe4000001ff00 */
[----:B------:R-:W-:Y:S02]  /*2da0*/  PRMT R83, R50, 0x7632, R83 ;  /* 0x0000763232537816 */ /* 0x000fe40000000053 */
[----:B------:R-:W-:-:S02]  /*2db0*/  PRMT R80, R51, 0x7632, R80 ;  /* 0x0000763233507816 */ /* 0x000fc40000000050 */
[----:B------:R-:W-:Y:S02]  /*2dc0*/  PRMT R81, R52, 0x7632, R81 ;  /* 0x0000763234517816 */ /* 0x000fe40000000051 */
[----:B------:R-:W-:Y:S02]  /*2dd0*/  PRMT R82, R53, 0x7632, R82 ;  /* 0x0000763235527816 */ /* 0x000fe40000000052 */
[----:B-----5:R-:W-:Y:S02]  /*2de0*/  PRMT R112, R54, 0x7632, R112 ;  /* 0x0000763236707816 */ /* 0x020fe40000000070 */
[----:B------:R-:W-:Y:S02]  /*2df0*/  PRMT R48, R55, 0x7632, R48 ;  /* 0x0000763237307816 */ /* 0x000fe40000000030 */
[----:B------:R-:W-:Y:S02]  /*2e00*/  PRMT R110, R56, 0x7632, R110 ;  /* 0x00007632386e7816 */ /* 0x000fe4000000006e */
[----:B0-----:R-:W-:-:S02]  /*2e10*/  ISETP.GT.U32.AND P1, PT, R116, 0xff, PT ;  /* 0x000000ff7400780c */ /* 0x001fc40003f24070 */
[----:B------:R-:W-:-:S11]  /*2e20*/  PRMT R49, R57, 0x7632, R49 ;  /* 0x0000763239317816 */ /* 0x000fd60000000031 */
[----:B------:R-:W-:Y:S05]  /*2e30*/  @P1 BRA `(.L_x_1083) ;  /* 0x0000000000301947 */ /* 0x000fea0003800000 */
[----:B------:R-:W-:Y:S01]  /*2e40*/  UIMAD UR9, UR15, UR4, UR14 ;  /* 0x000000040f0972a4 */ /* 0x000fe2000f8e020e */
[----:B------:R-:W0:Y:S01]  /*2e50*/  LDC.64 R46, c[0x0][0x248] ;  /* 0x00009200ff2e7b82 */ /* 0x000e220000000a00 */
[----:B------:R-:W-:-:S04]  /*2e60*/  LOP3.LUT R45, R116, 0x7fffffe0, RZ, 0xc0, !PT ;  /* 0x7fffffe0742d7812 */ /* 0x000fc800078ec0ff */
[----:B------:R-:W-:-:S04]  /*2e70*/  MOV R44, UR9 ;  /* 0x00000009002c7c02 */ /* 0x000fc80008000f00 */
[----:B------:R-:W-:Y:S02]  /*2e80*/  LEA R44, R44, R45, 0x8 ;  /* 0x0000002d2c2c7211 */ /* 0x000fe400078e40ff */
[----:B------:R-:W-:-:S04]  /*2e90*/  LOP3.LUT R45, R116, 0x1f, RZ, 0xc0, !PT ;  /* 0x0000001f742d7812 */ /* 0x000fc800078ec0ff */
[----:B------:R-:W-:-:S04]  /*2ea0*/  IADD3 R44, R45, R44, RZ ;  /* 0x0000002c2d2c7210 */ /* 0x000fc80007ffe0ff */
[----:B------:R-:W-:-:S05]  /*2eb0*/  SHF.L.U32 R44, R44, 0x1, RZ ;  /* 0x000000012c2c7819 */ /* 0x000fca00000006ff */
[----:B0-----:R-:W-:-:S06]  /*2ec0*/  IMAD.WIDE.U32 R44, R44, 0x4, R46 ;  /* 0x000000042c2c7825 */ /* 0x001fcc00078e002e */
[----:B------:R-:W2:Y:S02]  /*2ed0*/  LDG.E.64 R44, desc[UR12][R44.64] ;  /* 0x0000000c2c2c7981 */ /* 0x000ea4000c1e1b00 */
[----:B--2---:R-:W-:Y:S01]  /*2ee0*/  FADD.FTZ R44, RZ, R44 ;  /* 0x0000002cff2c7221 */ /* 0x004fe20000010000 */
[----:B------:R-:W-:-:S07]  /*2ef0*/  FADD.FTZ R45, RZ, R45 ;  /* 0x0000002dff2d7221 */ /* 0x000fce0000010000 */
.L_x_1083:
[----:B------:R-:W-:Y:S05]  /*2f00*/  BSYNC B0 ;  /* 0x0000000000007941 */ /* 0x000fea0003800000 */
.L_x_1082:
[----:B------:R-:W0:Y:S01]  /*2f10*/  SHFL.BFLY PT, R46, R44, 0x10, 0x1f ;  /* 0x0e001f002c2e7f89 */ /* 0x000e2200000e0000 */
[----:B------:R-:W-:Y:S01]  /*2f20*/  LOP3.LUT P1, RZ, R116, 0xffffff1f, RZ, 0xc0, !PT ;  /* 0xffffff1f74ff7812 */ /* 0x000fe2000782c0ff */
[----:B------:R-:W-:Y:S02]  /*2f30*/  ULDC UR9, c[0x0][0x230] ;  /* 0x00008c0000097ab9 */ /* 0x000fe40000000800 */
[----:B------:R-:W2:Y:S01]  /*2f40*/  LDL R113, [R1+0x40] ;  /* 0x0000400001717983 */ /* 0x000ea20000100800 */
[----:B------:R-:W1:Y:S01]  /*2f50*/  S2R R47, SR_TID.X ;  /* 0x00000000002f7919 */ /* 0x000e620000002100 */
[----:B------:R-:W-:Y:S01]  /*2f60*/  SHF.L.U32 R54, R54, 0x10, RZ ;  /* 0x0000001036367819 */ /* 0x000fe200000006ff */
[----:B------:R-:W-:Y:S01]  /*2f70*/  ULDC.64 UR16, c[0x0][0x210] ;  /* 0x0000840000107ab9 */ /* 0x000fe20000000a00 */
        /* <DEDUP_REMOVED lines=16> */
[----:B0-----:R-:W-:Y:S02]  /*3080*/  @!P1 FADD.FTZ R44, R44, R46 ;  /* 0x0000002e2c2c9221 */ /* 0x001fe40000010000 */
[----:B------:R-:W0:Y:S02]  /*3090*/  SHFL.BFLY PT, R46, R45, 0x1, 0x1f ;  /* 0x0c201f002d2e7f89 */ /* 0x000e2400000e0000 */
[----:B------:R-:W-:Y:S01]  /*30a0*/  @!P1 FMUL.FTZ R44, R44, 8.1380212577641941607e-06 ;  /* 0x370888892c2c9820 */ /* 0x000fe20000410000 */
[----:B-1----:R-:W-:-:S04]  /*30b0*/  SHF.R.U32.HI R47, RZ, 0x2, R47 ;  /* 0x00000002ff2f7819 */ /* 0x002fc8000001162f */
[----:B------:R-:W-:Y:S01]  /*30c0*/  LOP3.LUT R47, R47, 0x3ffffff8, RZ, 0xc0, !PT ;  /* 0x3ffffff82f2f7812 */ /* 0x000fe200078ec0ff */
[----:B0-----:R-:W-:Y:S01]  /*30d0*/  @!P1 FADD.FTZ R46, R45, R46 ;  /* 0x0000002e2d2e9221 */ /* 0x001fe20000010000 */
[----:B------:R-:W-:-:S04]  /*30e0*/  @!P1 FMUL.FTZ R45, R44, R44 ;  /* 0x0000002c2c2d9220 */ /* 0x000fc80000410000 */
[----:B------:R-:W-:Y:S01]  /*30f0*/  @!P1 FFMA.FTZ R45, R46, 8.1380212577641941607e-06, -R45 ;  /* 0x370888892e2d9823 */ /* 0x000fe2000001082d */
[----:B------:R-:W-:-:S04]  /*3100*/  MOV R46, UR11 ;  /* 0x0000000b002e7c02 */ /* 0x000fc80008000f00 */
[----:B------:R-:W-:-:S05]  /*3110*/  @!P1 FMNMX.FTZ R45, RZ, R45, !PT ;  /* 0x0000002dff2d9209 */ /* 0x000fca0007810000 */
[----:B------:R0:W-:Y:S01]  /*3120*/  @!P1 STS.64 [R47+UR10], R44 ;  /* 0x0000002c2f009988 */ /* 0x0001e20008000a0a */
[----:B------:R-:W-:Y:S02]  /*3130*/  @!P0 LEA R46, P1, R46, R107, 0x4 ;  /* 0x0000006b2e2e8211 */ /* 0x000fe400078220ff */
[----:B0-----:R-:W-:Y:S02]  /*3140*/  SHF.R.S32.HI R45, RZ, 0x1f, R107 ;  /* 0x0000001fff2d7819 */ /* 0x001fe4000001146b */
[----:B------:R-:W-:Y:S02]  /*3150*/  MOV R44, UR5 ;  /* 0x00000005002c7c02 */ /* 0x000fe40008000f00 */
[----:B------:R-:W-:-:S04]  /*3160*/  MOV R47, UR11 ;  /* 0x0000000b002f7c02 */ /* 0x000fc80008000f00 */
[----:B------:R-:W-:Y:S02]  /*3170*/  @!P0 LEA.HI.X R47, R47, R45, R44, 0x4, P1 ;  /* 0x0000002d2f2f8211 */ /* 0x000fe400008f242c */
[----:B------:R-:W0:Y:S01]  /*3180*/  @!P0 LDC.64 R44, c[0x0][0x240] ;  /* 0x00009000ff2c8b82 */ /* 0x000e220000000a00 */
[----:B------:R-:W-:Y:S02]  /*3190*/  SHF.L.U32 R116, R116, 0x3, RZ ;  /* 0x0000000374747819 */ /* 0x000fe400000006ff */
[----:B0-----:R-:W-:-:S04]  /*31a0*/  @!P0 LEA R44, P1, R46, R44, 0x3 ;  /* 0x0000002c2e2c8211 */ /* 0x001fc800078218ff */
[----:B------:R-:W-:Y:S01]  /*31b0*/  @!P0 LEA.HI.X R45, R46, R45, R47, 0x3, P1 ;  /* 0x0000002d2e2d8211 */ /* 0x000fe200008f1c2f */
[----:B------:R-:W-:Y:S06]  /*31c0*/  BAR.SYNC.DEFER_BLOCKING 0x0 ;  /* 0x0000000000007b1d */ /* 0x000fec0000010000 */
[----:B------:R-:W0:Y:S04]  /*31d0*/  @!P0 LDS.64 R46, [R116+UR10] ;  /* 0x0000000a742e8984 */ /* 0x000e280008000a00 */
[----:B0-----:R-:W-:Y:S04]  /*31e0*/  @!P0 STG.E.64 desc[UR12][R44.64], R46 ;  /* 0x0000002e2c008986 */ /* 0x001fe8000c101b0c */
[----:B--2---:R-:W0:Y:S01]  /*31f0*/  LDS.64 R44, [R113] ;  /* 0x00000000712c7984 */ /* 0x004e220000000a00 */
[----:B------:R-:W-:Y:S01]  /*3200*/  SHF.L.U32 R56, R56, 0x10, RZ ;  /* 0x0000001038387819 */ /* 0x000fe200000006ff */
[----:B0-----:R-:W-:-:S06]  /*3210*/  FADD.FTZ R45, R45, UR9 ;  /* 0x000000092d2d7e21 */ /* 0x001fcc0008010000 */
[----:B------:R-:W0:Y:S01]  /*3220*/  MUFU.RSQ R45, R45 ;  /* 0x0000002d002d7308 */ /* 0x000e220000001400 */
[----:B------:R-:W-:-:S04]  /*3230*/  FADD.FTZ R0, R0, -R44 ;  /* 0x8000002c00007221 */ /* 0x000fc80000010000 */
[----:B0-----:R-:W-:-:S04]  /*3240*/  FMUL.FTZ R0, R0, R45 ;  /* 0x0000002d00007220 */ /* 0x001fc80000410000 */
[----:B------:R-:W-:-:S04]  /*3250*/  FFMA.FTZ R47, R0, R54, R56 ;  /* 0x00000036002f7223 */ /* 0x000fc80000010038 */
[----:B------:R-:W-:-:S06]  /*3260*/  FMUL.FTZ R0, R47, -1.4426950216293334961 ;  /* 0xbfb8aa3b2f007820 */ /* 0x000fcc0000410000 */
[----:B------:R-:W0:Y:S01]  /*3270*/  MUFU.EX2 R0, R0 ;  /* 0x0000000000007308 */ /* 0x000e220000000800 */
[----:B------:R-:W-:-:S05]  /*3280*/  SHF.L.U32 R104, R104, 0x10, RZ ;  /* 0x0000001068687819 */ /* 0x000fca00000006ff */
[----:B------:R-:W-:Y:S01]  /*3290*/  FADD.FTZ R113, -R44, R104 ;  /* 0x000000682c717221 */ /* 0x000fe20000010100 */
[----:B0-----:R-:W-:-:S04]  /*32a0*/  FADD.FTZ R0, R0, 1 ;  /* 0x3f80000000007421 */ /* 0x001fc80000010000 */
[----:B------:R0:W1:Y:S01]  /*32b0*/  MUFU.RCP R46, R0 ;  /* 0x00000000002e7308 */ /* 0x0000620000001000 */
[----:B------:R-:W-:Y:S02]  /*32c0*/  SHF.L.U32 R104, R112, 0x10, RZ ;  /* 0x0000001070687819 */ /* 0x000fe400000006ff */
[----:B0-----:R-:W-:Y:S01]  /*32d0*/  SHF.L.U32 R0, R110, 0x10, RZ ;  /* 0x000000106e007819 */ /* 0x001fe200000006ff */
[----:B------:R-:W-:-:S04]  /*32e0*/  FMUL.FTZ R110, R45, R113 ;  /* 0x000000712d6e7220 */ /* 0x000fc80000410000 */
[----:B------:R-:W-:Y:S01]  /*32f0*/  FFMA.FTZ R110, R110, R104, R0 ;  /* 0x000000686e6e7223 */ /* 0x000fe20000010000 */
[----:B-1----:R-:W-:-:S03]  /*3300*/  FMUL.FTZ R46, R47, R46 ;  /* 0x0000002e2f2e7220 */ /* 0x002fc60000410000 */
[----:B------:R-:W-:-:S06]  /*3310*/  FMUL.FTZ R47, R110, -1.4426950216293334961 ;  /* 0xbfb8aa3b6e2f7820 */ /* 0x000fcc0000410000 */
[----:B------:R-:W0:Y:S02]  /*3320*/  MUFU.EX2 R47, R47 ;  /* 0x0000002f002f7308 */ /* 0x000e240000000800 */
[----:B0-----:R-:W-:-:S06]  /*3330*/  FADD.FTZ R47, R47, 1 ;  /* 0x3f8000002f2f7421 */ /* 0x001fcc0000010000 */
[----:B------:R-:W0:Y:S01]  /*3340*/  MUFU.RCP R47, R47 ;  /* 0x0000002f002f7308 */ /* 0x000e220000001000 */
[----:B------:R-:W-:Y:S01]  /*3350*/  SHF.L.U32 R55, R55, 0x10, RZ ;  /* 0x0000001037377819 */ /* 0x000fe200000006ff */
[----:B0-----:R-:W-:Y:S01]  /*3360*/  FMUL.FTZ R47, R110, R47 ;  /* 0x0000002f6e2f7220 */ /* 0x001fe20000410000 */
[----:B------:R-:W-:Y:S01]  /*3370*/  FADD.FTZ R110, R88, -R44 ;  /* 0x8000002c586e7221 */ /* 0x000fe20000010000 */
[----:B------:R-:W-:-:S03]  /*3380*/  SHF.L.U32 R88, R57, 0x10, RZ ;  /* 0x0000001039587819 */ /* 0x000fc600000006ff */
[----:B------:R-:W-:Y:S02]  /*3390*/  F2FP.BF16.F32.PACK_AB R57, R47, R46 ;  /* 0x0000002e2f39723e */ /* 0x000fe400000010ff */
[----:B------:R-:W-:Y:S01]  /*33a0*/  SHF.L.U32 R47, R105, 0x10, RZ ;  /* 0x00000010692f7819 */ /* 0x000fe200000006ff */
[----:B------:R-:W-:Y:S01]  /*33b0*/  FMUL.FTZ R110, R45, R110 ;  /* 0x0000006e2d6e7220 */ /* 0x000fe20000410000 */
[----:B------:R-:W-:-:S03]  /*33c0*/  SHF.L.U32 R105, R48, 0x10, RZ ;  /* 0x0000001030697819 */ /* 0x000fc600000006ff */
[----:B------:R-:W-:Y:S01]  /*33d0*/  FADD.FTZ R47, -R44, R47 ;  /* 0x0000002f2c2f7221 */ /* 0x000fe20000010100 */
[----:B------:R-:W-:Y:S01]  /*33e0*/  FFMA.FTZ R112, R110, R55, R88 ;  /* 0x000000376e707223 */ /* 0x000fe20000010058 */
[----:B------:R-:W-:Y:S02]  /*33f0*/  SHF.L.U32 R110, R49, 0x10, RZ ;  /* 0x00000010316e7819 */ /* 0x000fe400000006ff */
[----:B------:R-:W-:-:S04]  /*3400*/  FMUL.FTZ R47, R45, R47 ;  /* 0x0000002f2d2f7220 */ /* 0x000fc80000410000 */
[----:B------:R-:W-:Y:S01]  /*3410*/  FFMA.FTZ R47, R47, R105, R110 ;  /* 0x000000692f2f7223 */ /* 0x000fe2000001006e */
[----:B------:R-:W-:-:S03]  /*3420*/  FMUL.FTZ R46, R112, -1.4426950216293334961 ;  /* 0xbfb8aa3b702e7820 */ /* 0x000fc60000410000 */
[----:B------:R-:W-:-:S03]  /*3430*/  FMUL.FTZ R48, R47, -1.4426950216293334961 ;  /* 0xbfb8aa3b2f307820 */ /* 0x000fc60000410000 */
[----:B------:R-:W0:Y:S08]  /*3440*/  MUFU.EX2 R46, R46 ;  /* 0x0000002e002e7308 */ /* 0x000e300000000800 */
[----:B------:R-:W1:Y:S01]  /*3450*/  MUFU.EX2 R48, R48 ;  /* 0x0000003000307308 */ /* 0x000e620000000800 */
[----:B0-----:R-:W-:Y:S01]  /*3460*/  FADD.FTZ R46, R46, 1 ;  /* 0x3f8000002e2e7421 */ /* 0x001fe20000010000 */
[----:B-1----:R-:W-:-:S06]  /*3470*/  FADD.FTZ R48, R48, 1 ;  /* 0x3f80000030307421 */ /* 0x002fcc0000010000 */
[----:B------:R-:W0:Y:S08]  /*3480*/  MUFU.RCP R46, R46 ;  /* 0x0000002e002e7308 */ /* 0x000e300000001000 */
[----:B------:R-:W1:Y:S01]  /*3490*/  MUFU.RCP R48, R48 ;  /* 0x0000003000307308 */ /* 0x000e620000001000 */
[----:B0-----:R-:W-:Y:S01]  /*34a0*/  FMUL.FTZ R46, R112, R46 ;  /* 0x0000002e702e7220 */ /* 0x001fe20000410000 */
[----:B-1----:R-:W-:Y:S01]  /*34b0*/  FMUL.FTZ R48, R47, R48 ;  /* 0x000000302f307220 */ /* 0x002fe20000410000 */
[----:B------:R-:W-:-:S04]  /*34c0*/  FADD.FTZ R47, R87, -R44 ;  /* 0x8000002c572f7221 */ /* 0x000fc80000010000 */
[----:B------:R-:W-:Y:S01]  /*34d0*/  FMUL.FTZ R47, R45, R47 ;  /* 0x0000002f2d2f7220 */ /* 0x000fe20000410000 */
[----:B------:R-:W-:Y:S02]  /*34e0*/  F2FP.BF16.F32.PACK_AB R87, R48, R46 ;  /* 0x0000002e3057723e */ /* 0x000fe400000010ff */
[----:B------:R-:W-:Y:S01]  /*34f0*/  LEA R46, P1, R2, UR16, 0x1 ;  /* 0x00000010022e7c11 */ /* 0x000fe2000f8208ff */
[----:B------:R-:W-:-:S03]  /*3500*/  FFMA.FTZ R48, R54, R47, R56 ;  /* 0x0000002f36307223 */ /* 0x000fc60000010038 */
[----:B------:R-:W-:Y:S01]  /*3510*/  LEA.HI.X R47, R2, UR17, R89, 0x1, P1 ;  /* 0x00000011022f7c11 */ /* 0x000fe200088f0c59 */
[----:B------:R-:W-:-:S06]  /*3520*/  FMUL.FTZ R2, R48, -1.4426950216293334961 ;  /* 0xbfb8aa3b30027820 */ /* 0x000fcc0000410000 */
[----:B------:R-:W0:Y:S01]  /*3530*/  MUFU.EX2 R2, R2 ;  /* 0x0000000200027308 */ /* 0x000e220000000800 */
[----:B------:R-:W-:-:S05]  /*3540*/  SHF.L.U32 R78, R78, 0x10, RZ ;  /* 0x000000104e4e7819 */ /* 0x000fca00000006ff */
[----:B------:R-:W-:Y:S01]  /*3550*/  FADD.FTZ R78, -R44, R78 ;  /* 0x0000004e2c4e7221 */ /* 0x000fe20000010100 */
[----:B0-----:R-:W-:-:S04]  /*3560*/  FADD.FTZ R2, R2, 1 ;  /* 0x3f80000002027421 */ /* 0x001fc80000010000 */
[----:B------:R0:W1:Y:S02]  /*3570*/  MUFU.RCP R49, R2 ;  /* 0x0000000200317308 */ /* 0x0000640000001000 */
[----:B0-----:R-:W-:-:S04]  /*3580*/  FMUL.FTZ R2, R45, R78 ;  /* 0x0000004e2d027220 */ /* 0x001fc80000410000 */
[----:B------:R-:W-:Y:S01]  /*3590*/  FFMA.FTZ R2, R104, R2, R0 ;  /* 0x0000000268027223 */ /* 0x000fe20000010000 */
[----:B-1----:R-:W-:-:S03]  /*35a0*/  FMUL.FTZ R78, R48, R49 ;  /* 0x00000031304e7220 */ /* 0x002fc60000410000 */
[----:B------:R-:W-:-:S06]  /*35b0*/  FMUL.FTZ R48, R2, -1.4426950216293334961 ;  /* 0xbfb8aa3b02307820 */ /* 0x000fcc0000410000 */
[----:B------:R-:W0:Y:S01]  /*35c0*/  MUFU.EX2 R48, R48 ;  /* 0x0000003000307308 */ /* 0x000e220000000800 */
[----:B------:R-:W-:Y:S01]  /*35d0*/  FADD.FTZ R86, R86, -R44 ;  /* 0x8000002c56567221 */ /* 0x000fe20000010000 */
[----:B0-----:R-:W-:-:S06]  /*35e0*/  FADD.FTZ R48, R48, 1 ;  /* 0x3f80000030307421 */ /* 0x001fcc0000010000 */
[----:B------:R0:W1:Y:S02]  /*35f0*/  MUFU.RCP R49, R48 ;  /* 0x0000003000317308 */ /* 0x0000640000001000 */
[----:B0-----:R-:W-:-:S04]  /*3600*/  FMUL.FTZ R48, R45, R86 ;  /* 0x000000562d307220 */ /* 0x001fc80000410000 */
[----:B------:R-:W-:Y:S01]  /*3610*/  FFMA.FTZ R48, R55, R48, R88 ;  /* 0x0000003037307223 */ /* 0x000fe20000010058 */
[----:B-1----:R-:W-:-:S03]  /*3620*/  FMUL.FTZ R86, R2, R49 ;  /* 0x0000003102567220 */ /* 0x002fc60000410000 */
        /* <DEDUP_REMOVED lines=13> */
[----:B------:R-:W0:Y:S01]  /*3700*/  MUFU.RCP R48, R48 ;  /* 0x0000003000307308 */ /* 0x000e220000001000 */
[----:B------:R-:W-:Y:S01]  /*3710*/  FMUL.FTZ R49, R45, R49 ;  /* 0x000000312d317220 */ /* 0x000fe20000410000 */
[----:B0-----:R-:W-:-:S03]  /*3720*/  FMUL.FTZ R85, R2, R48 ;  /* 0x0000003002557220 */ /* 0x001fc60000410000 */
[----:B------:R-:W-:-:S04]  /*3730*/  FFMA.FTZ R48, R54, R49, R56 ;  /* 0x0000003136307223 */ /* 0x000fc80000010038 */
        /* <DEDUP_REMOVED lines=19> */
[----:B------:R-:W-:Y:S01]  /*3870*/  SHF.L.U32 R61, R61, 0x10, RZ ;  /* 0x000000103d3d7819 */ /* 0x000fe200000006ff */
[----:B0-----:R-:W-:-:S06]  /*3880*/  FADD.FTZ R49, R49, 1 ;  /* 0x3f80000031317421 */ /* 0x001fcc0000010000 */
[----:B------:R-:W0:Y:S01]  /*3890*/  MUFU.RCP R49, R49 ;  /* 0x0000003100317308 */ /* 0x000e220000001000 */
[----:B------:R-:W-:-:S04]  /*38a0*/  FADD.FTZ R61, -R44, R61 ;  /* 0x0000003d2c3d7221 */ /* 0x000fc80000010100 */
[----:B------:R-:W-:-:S04]  /*38b0*/  FMUL.FTZ R61, R45, R61 ;  /* 0x0000003d2d3d7220 */ /* 0x000fc80000410000 */
[----:B------:R-:W-:Y:S01]  /*38c0*/  FFMA.FTZ R89, R105, R61, R110 ;  /* 0x0000003d69597223 */ /* 0x000fe2000001006e */
[----:B0-----:R-:W-:-:S03]  /*38d0*/  FMUL.FTZ R61, R48, R49 ;  /* 0x00000031303d7220 */ /* 0x001fc60000410000 */
[----:B------:R-:W-:-:S06]  /*38e0*/  FMUL.FTZ R48, R89, -1.4426950216293334961 ;  /* 0xbfb8aa3b59307820 */ /* 0x000fcc0000410000 */
[----:B------:R-:W0:Y:S02]  /*38f0*/  MUFU.EX2 R48, R48 ;  /* 0x0000003000307308 */ /* 0x000e240000000800 */
[----:B0-----:R-:W-:-:S06]  /*3900*/  FADD.FTZ R48, R48, 1 ;  /* 0x3f80000030307421 */ /* 0x001fcc0000010000 */
[----:B------:R-:W0:Y:S01]  /*3910*/  MUFU.RCP R48, R48 ;  /* 0x0000003000307308 */ /* 0x000e220000001000 */
[----:B------:R-:W-:Y:S01]  /*3920*/  FADD.FTZ R18, R18, -R44 ;  /* 0x8000002c12127221 */ /* 0x000fe20000010000 */
[----:B------:R-:W-:-:S03]  /*3930*/  LEA R2, P1, R3, UR16, 0x1 ;  /* 0x0000001003027c11 */ /* 0x000fc6000f8208ff */
[----:B------:R-:W-:Y:S01]  /*3940*/  FMUL.FTZ R18, R45, R18 ;  /* 0x000000122d127220 */ /* 0x000fe20000410000 */
[----:B------:R-:W-:-:S03]  /*3950*/  LEA.HI.X R3, R3, UR17, R90, 0x1, P1 ;  /* 0x0000001103037c11 */ /* 0x000fc600088f0c5a */
[----:B------:R-:W-:Y:S01]  /*3960*/  FFMA.FTZ R18, R54, R18, R56 ;  /* 0x0000001236127223 */ /* 0x000fe20000010038 */
[----:B0-----:R-:W-:Y:S01]  /*3970*/  FMUL.FTZ R89, R89, R48 ;  /* 0x0000003059597220 */ /* 0x001fe20000410000 */
[----:B------:R-:W-:-:S04]  /*3980*/  LEA R48, P1, R4, UR16, 0x1 ;  /* 0x0000001004307c11 */ /* 0x000fc8000f8208ff */
[----:B------:R-:W-:Y:S01]  /*3990*/  LEA.HI.X R49, R4, UR17, R91, 0x1, P1 ;  /* 0x0000001104317c11 */ /* 0x000fe200088f0c5b */
        /* <DEDUP_REMOVED lines=25> */
[----:B0-----:R-:W-:Y:S01]  /*3b30*/  FMUL.FTZ R63, R4, R18 ;  /* 0x00000012043f7220 */ /* 0x001fe20000410000 */
[----:B------:R-:W-:Y:S02]  /*3b40*/  FADD.FTZ R18, R20, -R44 ;  /* 0x8000002c14127221 */ /* 0x000fe40000010000 */
[----:B------:R-:W-:Y:S02]  /*3b50*/  FMUL.FTZ R4, R91, -1.4426950216293334961 ;  /* 0xbfb8aa3b5b047820 */ /* 0x000fe40000410000 */
[----:B------:R-:W-:-:S04]  /*3b60*/  FMUL.FTZ R18, R45, R18 ;  /* 0x000000122d127220 */ /* 0x000fc80000410000 */
[----:B------:R-:W0:Y:S01]  /*3b70*/  MUFU.EX2 R4, R4 ;  /* 0x0000000400047308 */ /* 0x000e220000000800 */
[----:B------:R-:W-:-:S04]  /*3b80*/  FFMA.FTZ R18, R54, R18, R56 ;  /* 0x0000001236127223 */ /* 0x000fc80000010038 */
[----:B------:R-:W-:-:S06]  /*3b90*/  FMUL.FTZ R19, R18, -1.4426950216293334961 ;  /* 0xbfb8aa3b12137820 */ /* 0x000fcc0000410000 */
[----:B------:R-:W1:Y:S01]  /*3ba0*/  MUFU.EX2 R19, R19 ;  /* 0x0000001300137308 */ /* 0x000e620000000800 */
[----:B0-----:R-:W-:-:S07]  /*3bb0*/  FADD.FTZ R4, R4, 1 ;  /* 0x3f80000004047421 */ /* 0x001fce0000010000 */
[----:B------:R-:W0:Y:S01]  /*3bc0*/  MUFU.RCP R4, R4 ;  /* 0x0000000400047308 */ /* 0x000e220000001000 */
[----:B-1----:R-:W-:Y:S01]  /*3bd0*/  FADD.FTZ R19, R19, 1 ;  /* 0x3f80000013137421 */ /* 0x002fe20000010000 */
[----:B------:R-:W-:-:S06]  /*3be0*/  SHF.L.U32 R64, R64, 0x10, RZ ;  /* 0x0000001040407819 */ /* 0x000fcc00000006ff */
[----:B------:R-:W1:Y:S01]  /*3bf0*/  MUFU.RCP R19, R19 ;  /* 0x0000001300137308 */ /* 0x000e620000001000 */
[----:B------:R-:W-:Y:S01]  /*3c00*/  FADD.FTZ R64, -R44, R64 ;  /* 0x000000402c407221 */ /* 0x000fe20000010100 */
[----:B0-----:R-:W-:Y:S01]  /*3c10*/  FMUL.FTZ R91, R91, R4 ;  /* 0x000000045b5b7220 */ /* 0x001fe20000410000 */
[----:B------:R-:W-:Y:S02]  /*3c20*/  LEA R4, P1, R5, UR16, 0x1 ;  /* 0x0000001005047c11 */ /* 0x000fe4000f8208ff */
[----:B------:R-:W-:Y:S02]  /*3c30*/  FMUL.FTZ R64, R45, R64 ;  /* 0x000000402d407220 */ /* 0x000fe40000410000 */
[----:B------:R-:W-:Y:S02]  /*3c40*/  LEA.HI.X R5, R5, UR17, R92, 0x1, P1 ;  /* 0x0000001105057c11 */ /* 0x000fe400088f0c5c */
        /* <DEDUP_REMOVED lines=23> */
[----:B------:R-:W-:-:S04]  /*3dc0*/  FADD.FTZ R20, R22, -R44 ;  /* 0x8000002c16147221 */ /* 0x000fc80000010000 */
[----:B------:R-:W-:-:S04]  /*3dd0*/  FMUL.FTZ R20, R45, R20 ;  /* 0x000000142d147220 */ /* 0x000fc80000410000 */
        /* <DEDUP_REMOVED lines=174> */
[----:B------:R-:W-:-:S04]  /*48c0*/  FADD.FTZ R24, R32, -R44 ;  /* 0x8000002c20187221 */ /* 0x000fc80000010000 */
[----:B------:R-:W-:-:S04]  /*48d0*/  FMUL.FTZ R24, R45, R24 ;  /* 0x000000182d187220 */ /* 0x000fc80000410000 */
[----:B------:R-:W-:-:S04]  /*48e0*/  FFMA.FTZ R24, R54, R24, R56 ;  /* 0x0000001836187223 */ /* 0x000fc80000010038 */
        /* <DEDUP_REMOVED lines=12> */
[----:B------:R-:W-:Y:S01]  /*49b0*/  FMUL.FTZ R10, R96, -1.4426950216293334961 ;  /* 0xbfb8aa3b600a7820 */ /* 0x000fe20000410000 */
[----:B0-----:R-:W-:-:S05]  /*49c0*/  FADD.FTZ R24, R24, 1 ;  /* 0x3f80000018187421 */ /* 0x001fca0000010000 */
[----:B------:R0:W1:Y:S02]  /*49d0*/  MUFU.RCP R25, R24 ;  /* 0x0000001800197308 */ /* 0x0000640000001000 */
[----:B0-----:R-:W-:-:S06]  /*49e0*/  FMUL.FTZ R24, R45, R33 ;  /* 0x000000212d187220 */ /* 0x001fcc0000410000 */
[----:B------:R-:W0:Y:S01]  /*49f0*/  MUFU.EX2 R10, R10 ;  /* 0x0000000a000a7308 */ /* 0x000e220000000800 */
[----:B------:R-:W-:Y:S01]  /*4a00*/  FFMA.FTZ R24, R55, R24, R88 ;  /* 0x0000001837187223 */ /* 0x000fe20000010058 */
[----:B-1----:R-:W-:-:S03]  /*4a10*/  FMUL.FTZ R97, R97, R25 ;  /* 0x0000001961617220 */ /* 0x002fc60000410000 */
[----:B------:R-:W-:-:S06]  /*4a20*/  FMUL.FTZ R25, R24, -1.4426950216293334961 ;  /* 0xbfb8aa3b18197820 */ /* 0x000fcc0000410000 */
[----:B------:R-:W1:Y:S01]  /*4a30*/  MUFU.EX2 R25, R25 ;  /* 0x0000001900197308 */ /* 0x000e620000000800 */
[----:B0-----:R-:W-:-:S07]  /*4a40*/  FADD.FTZ R10, R10, 1 ;  /* 0x3f8000000a0a7421 */ /* 0x001fce0000010000 */
[----:B------:R-:W0:Y:S01]  /*4a50*/  MUFU.RCP R10, R10 ;  /* 0x0000000a000a7308 */ /* 0x000e220000001000 */
[----:B------:R-:W-:Y:S01]  /*4a60*/  SHF.L.U32 R77, R77, 0x10, RZ ;  /* 0x000000104d4d7819 */ /* 0x000fe200000006ff */
[----:B-1----:R-:W-:-:S06]  /*4a70*/  FADD.FTZ R25, R25, 1 ;  /* 0x3f80000019197421 */ /* 0x002fcc0000010000 */
        /* <DEDUP_REMOVED lines=137> */
[----:B------:R-:W0:Y:S01]  /*5310*/  MUFU.RCP R32, R32 ;  /* 0x0000002000207308 */ /* 0x000e220000001000 */
[----:B------:R-:W-:-:S04]  /*5320*/  FMUL.FTZ R33, R45, R33 ;  /* 0x000000212d217220 */ /* 0x000fc80000410000 */
[----:B------:R-:W-:Y:S01]  /*5330*/  FFMA.FTZ R33, R55, R33, R88 ;  /* 0x0000002137217223 */ /* 0x000fe20000010058 */
[----:B0-----:R-:W-:-:S03]  /*5340*/  FMUL.FTZ R41, R34, R32 ;  /* 0x0000002022297220 */ /* 0x001fc60000410000 */
[----:B------:R-:W-:Y:S01]  /*5350*/  FMUL.FTZ R34, R33, -1.4426950216293334961 ;  /* 0xbfb8aa3b21227820 */ /* 0x000fe20000410000 */
[----:B------:R-:W-:-:S05]  /*5360*/  SHF.L.U32 R32, R81, 0x10, RZ ;  /* 0x0000001051207819 */ /* 0x000fca00000006ff */
[----:B------:R-:W0:Y:S01]  /*5370*/  MUFU.EX2 R34, R34 ;  /* 0x0000002200227308 */ /* 0x000e220000000800 */
[----:B------:R-:W-:-:S04]  /*5380*/  FADD.FTZ R32, -R44, R32 ;  /* 0x000000202c207221 */ /* 0x000fc80000010100 */
[----:B------:R-:W-:-:S04]  /*5390*/  FMUL.FTZ R32, R45, R32 ;  /* 0x000000202d207220 */ /* 0x000fc80000410000 */
[----:B------:R-:W-:Y:S01]  /*53a0*/  FFMA.FTZ R32, R104, R32, R0 ;  /* 0x0000002068207223 */ /* 0x000fe20000010000 */
[----:B------:R-:W-:Y:S01]  /*53b0*/  SHF.L.U32 R80, R80, 0x10, RZ ;  /* 0x0000001050507819 */ /* 0x000fe200000006ff */
[----:B0-----:R-:W-:Y:S01]  /*53c0*/  FADD.FTZ R0, R34, 1 ;  /* 0x3f80000022007421 */ /* 0x001fe20000010000 */
[----:B------:R-:W-:Y:S01]  /*53d0*/  FADD.FTZ R42, R42, -R44 ;  /* 0x8000002c2a2a7221 */ /* 0x000fe20000010000 */
[----:B------:R-:W-:-:S04]  /*53e0*/  SHF.L.U32 R82, R82, 0x10, RZ ;  /* 0x0000001052527819 */ /* 0x000fc800000006ff */
[----:B------:R-:W0:Y:S01]  /*53f0*/  MUFU.RCP R0, R0 ;  /* 0x0000000000007308 */ /* 0x000e220000001000 */
[----:B------:R-:W-:Y:S01]  /*5400*/  FMUL.FTZ R42, R45, R42 ;  /* 0x0000002a2d2a7220 */ /* 0x000fe20000410000 */
[----:B------:R-:W-:Y:S01]  /*5410*/  FADD.FTZ R43, R43, -R44 ;  /* 0x8000002c2b2b7221 */ /* 0x000fe20000010000 */
[C---:B------:R-:W-:Y:S01]  /*5420*/  FADD.FTZ R80, -R44.reuse, R80 ;  /* 0x000000502c507221 */ /* 0x040fe20000010100 */
[----:B------:R-:W-:Y:S01]  /*5430*/  FADD.FTZ R82, -R44, R82 ;  /* 0x000000522c527221 */ /* 0x000fe20000010100 */
[----:B------:R-:W-:Y:S01]  /*5440*/  FFMA.FTZ R42, R54, R42, R56 ;  /* 0x0000002a362a7223 */ /* 0x000fe20000010038 */
[C---:B------:R-:W-:Y:S01]  /*5450*/  FMUL.FTZ R43, R45.reuse, R43 ;  /* 0x0000002b2d2b7220 */ /* 0x040fe20000410000 */
[----:B------:R-:W-:Y:S01]  /*5460*/  FMUL.FTZ R44, R45, R80 ;  /* 0x000000502d2c7220 */ /* 0x000fe20000410000 */
[----:B------:R-:W-:Y:S01]  /*5470*/  FMUL.FTZ R54, R32, -1.4426950216293334961 ;  /* 0xbfb8aa3b20367820 */ /* 0x000fe20000410000 */
[----:B------:R-:W-:Y:S01]  /*5480*/  FMUL.FTZ R34, R42, -1.4426950216293334961 ;  /* 0xbfb8aa3b2a227820 */ /* 0x000fe20000410000 */
[----:B------:R-:W-:Y:S01]  /*5490*/  FFMA.FTZ R43, R55, R43, R88 ;  /* 0x0000002b372b7223 */ /* 0x000fe20000010058 */
[----:B------:R-:W-:-:S04]  /*54a0*/  FFMA.FTZ R44, R105, R44, R110 ;  /* 0x0000002c692c7223 */ /* 0x000fc8000001006e */
[----:B------:R-:W-:Y:S01]  /*54b0*/  FMUL.FTZ R35, R44, -1.4426950216293334961 ;  /* 0xbfb8aa3b2c237820 */ /* 0x000fe20000410000 */
[----:B0-----:R-:W-:Y:S01]  /*54c0*/  FMUL.FTZ R0, R33, R0 ;  /* 0x0000000021007220 */ /* 0x001fe20000410000 */
[----:B------:R-:W-:Y:S01]  /*54d0*/  FMUL.FTZ R33, R43, -1.4426950216293334961 ;  /* 0xbfb8aa3b2b217820 */ /* 0x000fe20000410000 */
[----:B------:R-:W0:Y:S08]  /*54e0*/  MUFU.EX2 R34, R34 ;  /* 0x0000002200227308 */ /* 0x000e300000000800 */
[----:B------:R-:W1:Y:S08]  /*54f0*/  MUFU.EX2 R54, R54 ;  /* 0x0000003600367308 */ /* 0x000e700000000800 */
[----:B------:R-:W2:Y:S08]  /*5500*/  MUFU.EX2 R35, R35 ;  /* 0x0000002300237308 */ /* 0x000eb00000000800 */
[----:B------:R-:W3:Y:S01]  /*5510*/  MUFU.EX2 R33, R33 ;  /* 0x0000002100217308 */ /* 0x000ee20000000800 */
[----:B0-----:R-:W-:Y:S01]  /*5520*/  FADD.FTZ R34, R34, 1 ;  /* 0x3f80000022227421 */ /* 0x001fe20000010000 */
[----:B-1----:R-:W-:Y:S01]  /*5530*/  FADD.FTZ R54, R54, 1 ;  /* 0x3f80000036367421 */ /* 0x002fe20000010000 */
[----:B--2---:R-:W-:-:S05]  /*5540*/  FADD.FTZ R35, R35, 1 ;  /* 0x3f80000023237421 */ /* 0x004fca0000010000 */
[----:B------:R-:W0:Y:S01]  /*5550*/  MUFU.RCP R34, R34 ;  /* 0x0000002200227308 */ /* 0x000e220000001000 */
[----:B---3--:R-:W-:-:S07]  /*5560*/  FADD.FTZ R33, R33, 1 ;  /* 0x3f80000021217421 */ /* 0x008fce0000010000 */
[----:B------:R-:W1:Y:S01]  /*5570*/  MUFU.RCP R54, R54 ;  /* 0x0000003600367308 */ /* 0x000e620000001000 */
[----:B------:R-:W-:-:S07]  /*5580*/  FMUL.FTZ R82, R45, R82 ;  /* 0x000000522d527220 */ /* 0x000fce0000410000 */
[----:B------:R-:W2:Y:S08]  /*5590*/  MUFU.RCP R35, R35 ;  /* 0x0000002300237308 */ /* 0x000eb00000001000 */
[----:B------:R-:W3:Y:S01]  /*55a0*/  MUFU.RCP R33, R33 ;  /* 0x0000002100217308 */ /* 0x000ee20000001000 */
[----:B------:R-:W-:Y:S01]  /*55b0*/  LEA R14, P1, R15, UR16, 0x1 ;  /* 0x000000100f0e7c11 */ /* 0x000fe2000f8208ff */
[----:B------:R-:W-:Y:S01]  /*55c0*/  FFMA.FTZ R105, R105, R82, R110 ;  /* 0x0000005269697223 */ /* 0x000fe2000001006e */
[----:B0-----:R-:W-:Y:S01]  /*55d0*/  FMUL.FTZ R42, R42, R34 ;  /* 0x000000222a2a7220 */ /* 0x001fe20000410000 */
[----:B-1----:R-:W-:Y:S01]  /*55e0*/  FMUL.FTZ R54, R32, R54 ;  /* 0x0000003620367220 */ /* 0x002fe20000410000 */
[----:B------:R-:W-:Y:S01]  /*55f0*/  LEA.HI.X R15, R15, UR17, R102, 0x1, P1 ;  /* 0x000000110f0f7c11 */ /* 0x000fe200088f0c66 */
[----:B------:R-:W-:Y:S01]  /*5600*/  FMUL.FTZ R45, R105, -1.4426950216293334961 ;  /* 0xbfb8aa3b692d7820 */ /* 0x000fe20000410000 */
[----:B------:R-:W-:-:S02]  /*5610*/  LEA R32, P1, R16, UR16, 0x1 ;  /* 0x0000001010207c11 */ /* 0x000fc4000f8208ff */
[----:B------:R-:W-:Y:S01]  /*5620*/  LEA R34, P2, R17, UR16, 0x1 ;  /* 0x0000001011227c11 */ /* 0x000fe2000f8408ff */
[----:B--2---:R-:W-:-:S03]  /*5630*/  FMUL.FTZ R44, R44, R35 ;  /* 0x000000232c2c7220 */ /* 0x004fc60000410000 */
[----:B------:R-:W-:Y:S02]  /*5640*/  LEA.HI.X R35, R17, UR17, R106, 0x1, P2 ;  /* 0x0000001111237c11 */ /* 0x000fe400090f0c6a */
[----:B------:R-:W-:Y:S01]  /*5650*/  PRMT R17, R87, 0x7632, R17 ;  /* 0x0000763257117816 */ /* 0x000fe20000000011 */
[----:B---3--:R-:W-:Y:S01]  /*5660*/  FMUL.FTZ R43, R43, R33 ;  /* 0x000000212b2b7220 */ /* 0x008fe20000410000 */
[----:B------:R-:W-:Y:S01]  /*5670*/  LEA.HI.X R33, R16, UR17, R103, 0x1, P1 ;  /* 0x0000001110217c11 */ /* 0x000fe200088f0c67 */
[----:B------:R-:W0:Y:S01]  /*5680*/  MUFU.EX2 R45, R45 ;  /* 0x0000002d002d7308 */ /* 0x000e220000000800 */
[----:B------:R-:W-:Y:S02]  /*5690*/  PRMT R16, R57, 0x7632, R16 ;  /* 0x0000763239107816 */ /* 0x000fe40000000010 */
[----:B------:R-:W-:Y:S02]  /*56a0*/  F2FP.BF16.F32.PACK_AB R78, R86, R78 ;  /* 0x0000004e564e723e */ /* 0x000fe400000010ff */
[----:B------:R-:W-:Y:S01]  /*56b0*/  F2FP.BF16.F32.PACK_AB R79, R85, R79 ;  /* 0x0000004f554f723e */ /* 0x000fe200000010ff */
[----:B------:R1:W-:Y:S01]  /*56c0*/  STG.E.U16 desc[UR12][R46.64+0x2], R16 ;  /* 0x000002102e007986 */ /* 0x0003e2000c10150c */
[----:B------:R-:W-:Y:S01]  /*56d0*/  F2FP.BF16.F32.PACK_AB R60, R84, R60 ;  /* 0x0000003c543c723e */ /* 0x000fe200000010ff */
[----:B------:R-:W-:-:S02]  /*56e0*/  UIADD3 UR11, UP0, UR11, 0x2, URZ ;  /* 0x000000020b0b7890 */ /* 0x000fc4000ff1e03f */
[----:B------:R2:W-:Y:S01]  /*56f0*/  STG.E.U16 desc[UR12][R46.64+0x6], R17 ;  /* 0x000006112e007986 */ /* 0x0005e2000c10150c */
[----:B------:R-:W-:Y:S01]  /*5700*/  F2FP.BF16.F32.PACK_AB R61, R89, R61 ;  /* 0x0000003d593d723e */ /* 0x000fe200000010ff */
[----:B------:R-:W-:Y:S01]  /*5710*/  ULDC.64 UR16, c[0x0][0x238] ;  /* 0x00008e0000107ab9 */ /* 0x000fe20000000a00 */
[----:B------:R-:W-:Y:S01]  /*5720*/  F2FP.BF16.F32.PACK_AB R62, R90, R62 ;  /* 0x0000003e5a3e723e */ /* 0x000fe200000010ff */
[----:B------:R-:W-:Y:S01]  /*5730*/  STG.E.U16 desc[UR12][R46.64], R57 ;  /* 0x000000392e007986 */ /* 0x000fe2000c10150c */
[----:B------:R-:W-:Y:S02]  /*5740*/  F2FP.BF16.F32.PACK_AB R63, R91, R63 ;  /* 0x0000003f5b3f723e */ /* 0x000fe400000010ff */
[----:B-1----:R-:W-:Y:S02]  /*5750*/  PRMT R16, R78, 0x7632, R16 ;  /* 0x000076324e107816 */ /* 0x002fe40000000010 */
[----:B--2---:R-:W-:Y:S01]  /*5760*/  PRMT R17, R79, 0x7632, R17 ;  /* 0x000076324f117816 */ /* 0x004fe20000000011 */
[----:B------:R1:W-:Y:S04]  /*5770*/  STG.E.U16 desc[UR12][R46.64+0x4], R87 ;  /* 0x000004572e007986 */ /* 0x0003e8000c10150c */
[----:B------:R-:W-:Y:S04]  /*5780*/  STG.E.U16 desc[UR12][R2.64], R78 ;  /* 0x0000004e02007986 */ /* 0x000fe8000c10150c */
[----:B------:R2:W-:Y:S04]  /*5790*/  STG.E.U16 desc[UR12][R2.64+0x2], R16 ;  /* 0x0000021002007986 */ /* 0x0005e8000c10150c */
[----:B------:R-:W-:Y:S01]  /*57a0*/  STG.E.U16 desc[UR12][R2.64+0x4], R79 ;  /* 0x0000044f02007986 */ /* 0x000fe2000c10150c */
[----:B-1----:R-:W-:-:S03]  /*57b0*/  PRMT R46, R61, 0x7632, R46 ;  /* 0x000076323d2e7816 */ /* 0x002fc6000000002e */
[----:B------:R1:W-:Y:S01]  /*57c0*/  STG.E.U16 desc[UR12][R2.64+0x6], R17 ;  /* 0x0000061102007986 */ /* 0x0003e2000c10150c */
[----:B------:R-:W-:Y:S02]  /*57d0*/  F2FP.BF16.F32.PACK_AB R64, R92, R64 ;  /* 0x000000405c40723e */ /* 0x000fe400000010ff */
[----:B--2---:R-:W-:Y:S02]  /*57e0*/  PRMT R16, R63, 0x7632, R16 ;  /* 0x000076323f107816 */ /* 0x004fe40000000010 */
[----:B------:R-:W-:Y:S01]  /*57f0*/  F2FP.BF16.F32.PACK_AB R65, R112, R65 ;  /* 0x000000417041723e */ /* 0x000fe200000010ff */
[----:B------:R-:W-:Y:S01]  /*5800*/  STG.E.U16 desc[UR12][R48.64], R60 ;  /* 0x0000003c30007986 */ /* 0x000fe2000c10150c */
[----:B------:R-:W-:Y:S02]  /*5810*/  F2FP.BF16.F32.PACK_AB R66, R93, R66 ;  /* 0x000000425d42723e */ /* 0x000fe400000010ff */
[----:B-1----:R-:W-:Y:S02]  /*5820*/  PRMT R3, R60, 0x7632, R3 ;  /* 0x000076323c037816 */ /* 0x002fe40000000003 */
[----:B------:R-:W-:Y:S01]  /*5830*/  PRMT R2, R62, 0x7632, R2 ;  /* 0x000076323e027816 */ /* 0x000fe20000000002 */
[----:B------:R-:W-:Y:S01]  /*5840*/  STG.E.U16 desc[UR12][R48.64+0x4], R61 ;  /* 0x0000043d30007986 */ /* 0x000fe2000c10150c */
[----:B0-----:R-:W-:-:S03]  /*5850*/  FADD.FTZ R45, R45, 1 ;  /* 0x3f8000002d2d7421 */ /* 0x001fc60000010000 */
[----:B------:R0:W-:Y:S01]  /*5860*/  STG.E.U16 desc[UR12][R48.64+0x2], R3 ;  /* 0x0000020330007986 */ /* 0x0001e2000c10150c */
[----:B------:R-:W-:-:S03]  /*5870*/  F2FP.BF16.F32.PACK_AB R67, R113, R67 ;  /* 0x000000437143723e */ /* 0x000fc600000010ff */
[----:B------:R-:W-:Y:S01]  /*5880*/  STG.E.U16 desc[UR12][R48.64+0x6], R46 ;  /* 0x0000062e30007986 */ /* 0x000fe2000c10150c */
[----:B------:R-:W-:-:S03]  /*5890*/  F2FP.BF16.F32.PACK_AB R68, R94, R68 ;  /* 0x000000445e44723e */ /* 0x000fc600000010ff */
[----:B------:R-:W-:Y:S01]  /*58a0*/  STG.E.U16 desc[UR12][R4.64], R62 ;  /* 0x0000003e04007986 */ /* 0x000fe2000c10150c */
[----:B------:R-:W-:-:S03]  /*58b0*/  F2FP.BF16.F32.PACK_AB R69, R116, R69 ;  /* 0x000000457445723e */ /* 0x000fc600000010ff */
[----:B------:R1:W-:Y:S01]  /*58c0*/  STG.E.U16 desc[UR12][R4.64+0x2], R2 ;  /* 0x0000020204007986 */ /* 0x0003e2000c10150c */
[----:B0-----:R-:W-:-:S03]  /*58d0*/  PRMT R3, R64, 0x7632, R3 ;  /* 0x0000763240037816 */ /* 0x001fc60000000003 */
[----:B------:R-:W-:Y:S04]  /*58e0*/  STG.E.U16 desc[UR12][R4.64+0x4], R63 ;  /* 0x0000043f04007986 */ /* 0x000fe8000c10150c */
[----:B------:R0:W-:Y:S01]  /*58f0*/  STG.E.U16 desc[UR12][R4.64+0x6], R16 ;  /* 0x0000061004007986 */ /* 0x0001e2000c10150c */
[----:B------:R-:W-:Y:S02]  /*5900*/  F2FP.BF16.F32.PACK_AB R28, R28, R71 ;  /* 0x000000471c1c723e */ /* 0x000fe400000010ff */
[----:B-1----:R-:W-:Y:S01]  /*5910*/  PRMT R2, R66, 0x7632, R2 ;  /* 0x0000763242027816 */ /* 0x002fe20000000002 */
[----:B------:R-:W-:Y:S01]  /*5920*/  STG.E.U16 desc[UR12][R18.64], R64 ;  /* 0x0000004012007986 */ /* 0x000fe2000c10150c */
[----:B------:R-:W1:Y:S01]  /*5930*/  MUFU.RCP R45, R45 ;  /* 0x0000002d002d7308 */ /* 0x000e620000001000 */
[----:B0-----:R-:W-:-:S02]  /*5940*/  PRMT R5, R65, 0x7632, R5 ;  /* 0x0000763241057816 */ /* 0x001fc40000000005 */
[----:B------:R0:W-:Y:S01]  /*5950*/  STG.E.U16 desc[UR12][R18.64+0x2], R3 ;  /* 0x0000020312007986 */ /* 0x0001e2000c10150c */
[----:B------:R-:W-:-:S03]  /*5960*/  PRMT R4, R67, 0x7632, R4 ;  /* 0x0000763243047816 */ /* 0x000fc60000000004 */
[----:B------:R-:W-:Y:S01]  /*5970*/  STG.E.U16 desc[UR12][R18.64+0x4], R65 ;  /* 0x0000044112007986 */ /* 0x000fe2000c10150c */
[----:B------:R-:W-:-:S03]  /*5980*/  F2FP.BF16.F32.PACK_AB R70, R95, R70 ;  /* 0x000000465f46723e */ /* 0x000fc600000010ff */
[----:B------:R2:W-:Y:S01]  /*5990*/  STG.E.U16 desc[UR12][R18.64+0x6], R5 ;  /* 0x0000060512007986 */ /* 0x0005e2000c10150c */
[----:B------:R-:W-:-:S03]  /*59a0*/  F2FP.BF16.F32.PACK_AB R29, R29, R72 ;  /* 0x000000481d1d723e */ /* 0x000fc600000010ff */
[----:B------:R3:W-:Y:S01]  /*59b0*/  STG.E.U16 desc[UR12][R6.64+0x2], R2 ;  /* 0x0000020206007986 */ /* 0x0007e2000c10150c */
[----:B0-----:R-:W-:Y:S02]  /*59c0*/  PRMT R3, R68, 0x7632, R3 ;  /* 0x0000763244037816 */ /* 0x001fe40000000003 */
[----:B------:R-:W-:Y:S01]  /*59d0*/  F2FP.BF16.F32.PACK_AB R30, R30, R73 ;  /* 0x000000491e1e723e */ /* 0x000fe200000010ff */
[----:B------:R-:W-:Y:S01]  /*59e0*/  STG.E.U16 desc[UR12][R6.64], R66 ;  /* 0x0000004206007986 */ /* 0x000fe2000c10150c */
[----:B------:R-:W-:Y:S02]  /*59f0*/  F2FP.BF16.F32.PACK_AB R31, R31, R74 ;  /* 0x0000004a1f1f723e */ /* 0x000fe400000010ff */
[----:B--2---:R-:W-:Y:S01]  /*5a00*/  PRMT R5, R69, 0x7632, R5 ;  /* 0x0000763245057816 */ /* 0x004fe20000000005 */
[----:B------:R-:W-:Y:S01]  /*5a10*/  STG.E.U16 desc[UR12][R6.64+0x4], R67 ;  /* 0x0000044306007986 */ /* 0x000fe2000c10150c */
[----:B---3--:R-:W-:-:S03]  /*5a20*/  PRMT R2, R28, 0x7632, R2 ;  /* 0x000076321c027816 */ /* 0x008fc60000000002 */
[----:B------:R0:W-:Y:S01]  /*5a30*/  STG.E.U16 desc[UR12][R6.64+0x6], R4 ;  /* 0x0000060406007986 */ /* 0x0001e2000c10150c */
[----:B------:R-:W-:-:S03]  /*5a40*/  F2FP.BF16.F32.PACK_AB R75, R96, R75 ;  /* 0x0000004b604b723e */ /* 0x000fc600000010ff */
[----:B------:R-:W-:Y:S01]  /*5a50*/  STG.E.U16 desc[UR12][R20.64], R68 ;  /* 0x0000004414007986 */ /* 0x000fe2000c10150c */
[----:B------:R-:W-:-:S03]  /*5a60*/  F2FP.BF16.F32.PACK_AB R76, R97, R76 ;  /* 0x0000004c614c723e */ /* 0x000fc600000010ff */
[----:B------:R2:W-:Y:S01]  /*5a70*/  STG.E.U16 desc[UR12][R20.64+0x2], R3 ;  /* 0x0000020314007986 */ /* 0x0005e2000c10150c */
[----:B------:R-:W-:-:S03]  /*5a80*/  F2FP.BF16.F32.PACK_AB R77, R98, R77 ;  /* 0x0000004d624d723e */ /* 0x000fc600000010ff */
[----:B------:R-:W-:Y:S01]  /*5a90*/  STG.E.U16 desc[UR12][R20.64+0x4], R69 ;  /* 0x0000044514007986 */ /* 0x000fe2000c10150c */
[----:B0-----:R-:W-:-:S03]  /*5aa0*/  PRMT R4, R70, 0x7632, R4 ;  /* 0x0000763246047816 */ /* 0x001fc60000000004 */
[----:B------:R0:W-:Y:S01]  /*5ab0*/  STG.E.U16 desc[UR12][R20.64+0x6], R5 ;  /* 0x0000060514007986 */ /* 0x0001e2000c10150c */
[----:B------:R-:W-:-:S03]  /*5ac0*/  F2FP.BF16.F32.PACK_AB R59, R99, R59 ;  /* 0x0000003b633b723e */ /* 0x000fc600000010ff */
[----:B------:R3:W-:Y:S01]  /*5ad0*/  STG.E.U16 desc[UR12][R8.64+0x6], R2 ;  /* 0x0000060208007986 */ /* 0x0007e2000c10150c */
[----:B--2---:R-:W-:Y:S02]  /*5ae0*/  PRMT R3, R29, 0x7632, R3 ;  /* 0x000076321d037816 */ /* 0x004fe40000000003 */
[----:B------:R-:W-:Y:S01]  /*5af0*/  F2FP.BF16.F32.PACK_AB R36, R36, R58 ;  /* 0x0000003a2424723e */ /* 0x000fe200000010ff */
[----:B------:R-:W-:Y:S01]  /*5b00*/  STG.E.U16 desc[UR12][R8.64], R70 ;  /* 0x0000004608007986 */ /* 0x000fe2000c10150c */
[----:B0-----:R-:W-:-:S03]  /*5b10*/  PRMT R5, R30, 0x7632, R5 ;  /* 0x000076321e057816 */ /* 0x001fc60000000005 */
[----:B------:R0:W-:Y:S01]  /*5b20*/  STG.E.U16 desc[UR12][R8.64+0x2], R4 ;  /* 0x0000020408007986 */ /* 0x0001e2000c10150c */
[----:B---3--:R-:W-:-:S03]  /*5b30*/  PRMT R2, R31, 0x7632, R2 ;  /* 0x000076321f027816 */ /* 0x008fc60000000002 */
[----:B------:R-:W-:Y:S01]  /*5b40*/  STG.E.U16 desc[UR12][R8.64+0x4], R28 ;  /* 0x0000041c08007986 */ /* 0x000fe2000c10150c */
[----:B------:R-:W-:-:S03]  /*5b50*/  PRMT R6, R59, 0x7632, R6 ;  /* 0x000076323b067816 */ /* 0x000fc60000000006 */
[----:B------:R-:W-:Y:S04]  /*5b60*/  STG.E.U16 desc[UR12][R22.64], R29 ;  /* 0x0000001d16007986 */ /* 0x000fe8000c10150c */
[----:B------:R2:W-:Y:S01]  /*5b70*/  STG.E.U16 desc[UR12][R22.64+0x2], R3 ;  /* 0x0000020316007986 */ /* 0x0005e2000c10150c */
[----:B0-----:R-:W-:-:S03]  /*5b80*/  PRMT R4, R75, 0x7632, R4 ;  /* 0x000076324b047816 */ /* 0x001fc60000000004 */
[----:B------:R-:W-:Y:S04]  /*5b90*/  STG.E.U16 desc[UR12][R22.64+0x4], R30 ;  /* 0x0000041e16007986 */ /* 0x000fe8000c10150c */
[----:B------:R0:W-:Y:S01]  /*5ba0*/  STG.E.U16 desc[UR12][R22.64+0x6], R5 ;  /* 0x0000060516007986 */ /* 0x0001e2000c10150c */
[----:B------:R-:W-:-:S03]  /*5bb0*/  F2FP.BF16.F32.PACK_AB R37, R37, R53 ;  /* 0x000000352525723e */ /* 0x000fc600000010ff */
[----:B------:R3:W-:Y:S01]  /*5bc0*/  STG.E.U16 desc[UR12][R10.64+0x2], R2 ;  /* 0x000002020a007986 */ /* 0x0007e2000c10150c */
[----:B--2---:R-:W-:Y:S02]  /*5bd0*/  PRMT R3, R76, 0x7632, R3 ;  /* 0x000076324c037816 */ /* 0x004fe40000000003 */
[----:B------:R-:W-:Y:S01]  /*5be0*/  F2FP.BF16.F32.PACK_AB R38, R38, R52 ;  /* 0x000000342626723e */ /* 0x000fe200000010ff */
[----:B------:R-:W-:Y:S01]  /*5bf0*/  STG.E.U16 desc[UR12][R10.64], R31 ;  /* 0x0000001f0a007986 */ /* 0x000fe2000c10150c */
[----:B0-----:R-:W-:-:S03]  /*5c00*/  PRMT R5, R77, 0x7632, R5 ;  /* 0x000076324d057816 */ /* 0x001fc60000000005 */
[----:B------:R-:W-:Y:S01]  /*5c10*/  STG.E.U16 desc[UR12][R10.64+0x4], R75 ;  /* 0x0000044b0a007986 */ /* 0x000fe2000c10150c */
[----:B---3--:R-:W-:-:S03]  /*5c20*/  PRMT R2, R36, 0x7632, R2 ;  /* 0x0000763224027816 */ /* 0x008fc60000000002 */
[----:B------:R-:W-:Y:S01]  /*5c30*/  STG.E.U16 desc[UR12][R10.64+0x6], R4 ;  /* 0x000006040a007986 */ /* 0x000fe2000c10150c */
[----:B------:R-:W-:Y:S01]  /*5c40*/  F2FP.BF16.F32.PACK_AB R40, R40, R50 ;  /* 0x000000322828723e */ /* 0x000fe200000010ff */
[----:B-1----:R-:W-:Y:S02]  /*5c50*/  FMUL.FTZ R45, R105, R45 ;  /* 0x0000002d692d7220 */ /* 0x002fe40000410000 */
[----:B------:R-:W-:Y:S01]  /*5c60*/  STG.E.U16 desc[UR12][R24.64], R76 ;  /* 0x0000004c18007986 */ /* 0x000fe2000c10150c */
[----:B------:R-:W-:-:S03]  /*5c70*/  F2FP.BF16.F32.PACK_AB R39, R39, R51 ;  /* 0x000000332727723e */ /* 0x000fc600000010ff */
[----:B------:R0:W-:Y:S04]  /*5c80*/  STG.E.U16 desc[UR12][R24.64+0x2], R3 ;  /* 0x0000020318007986 */ /* 0x0001e8000c10150c */
[----:B------:R-:W-:Y:S04]  /*5c90*/  STG.E.U16 desc[UR12][R24.64+0x4], R77 ;  /* 0x0000044d18007986 */ /* 0x000fe8000c10150c */
[----:B------:R-:W-:Y:S01]  /*5ca0*/  STG.E.U16 desc[UR12][R24.64+0x6], R5 ;  /* 0x0000060518007986 */ /* 0x000fe2000c10150c */
[----:B------:R-:W-:-:S03]  /*5cb0*/  F2FP.BF16.F32.PACK_AB R41, R41, R83 ;  /* 0x000000532929723e */ /* 0x000fc600000010ff */
[----:B------:R-:W-:Y:S01]  /*5cc0*/  STG.E.U16 desc[UR12][R12.64], R59 ;  /* 0x0000003b0c007986 */ /* 0x000fe2000c10150c */
[----:B0-----:R-:W-:-:S03]  /*5cd0*/  PRMT R3, R38, 0x7632, R3 ;  /* 0x0000763226037816 */ /* 0x001fc60000000003 */
[----:B------:R-:W-:Y:S01]  /*5ce0*/  STG.E.U16 desc[UR12][R12.64+0x2], R6 ;  /* 0x000002060c007986 */ /* 0x000fe2000c10150c */
[----:B------:R-:W-:-:S03]  /*5cf0*/  F2FP.BF16.F32.PACK_AB R0, R44, R0 ;  /* 0x000000002c00723e */ /* 0x000fc600000010ff */
[----:B------:R-:W-:Y:S04]  /*5d00*/  STG.E.U16 desc[UR12][R12.64+0x4], R36 ;  /* 0x000004240c007986 */ /* 0x000fe8000c10150c */
[----:B------:R0:W-:Y:S01]  /*5d10*/  STG.E.U16 desc[UR12][R12.64+0x6], R2 ;  /* 0x000006020c007986 */ /* 0x0001e2000c10150c */
[----:B------:R-:W-:Y:S02]  /*5d20*/  F2FP.BF16.F32.PACK_AB R42, R54, R42 ;  /* 0x0000002a362a723e */ /* 0x000fe400000010ff */
[----:B------:R-:W-:Y:S01]  /*5d30*/  F2FP.BF16.F32.PACK_AB R43, R45, R43 ;  /* 0x0000002b2d2b723e */ /* 0x000fe200000010ff */
[----:B------:R-:W-:Y:S01]  /*5d40*/  STG.E.U16 desc[UR12][R26.64], R37 ;  /* 0x000000251a007986 */ /* 0x000fe2000c10150c */
[----:B------:R-:W-:Y:S01]  /*5d50*/  PRMT R7, R39, 0x7632, R7 ;  /* 0x0000763227077816 */ /* 0x000fe20000000007 */
[----:B------:R-:W-:Y:S01]  /*5d60*/  UIADD3.X UR5, URZ, UR5, URZ, UP0, !UPT ;  /* 0x000000053f057290 */ /* 0x000fe200087fe43f */
[----:B0-----:R-:W-:-:S02]  /*5d70*/  PRMT R13, R37, 0x7632, R13 ;  /* 0x00007632250d7816 */ /* 0x001fc4000000000d */
[----:B------:R-:W-:Y:S01]  /*5d80*/  PRMT R2, R40, 0x7632, R2 ;  /* 0x0000763228027816 */ /* 0x000fe20000000002 */
[----:B------:R-:W-:Y:S01]  /*5d90*/  STG.E.U16 desc[UR12][R26.64+0x4], R38 ;  /* 0x000004261a007986 */ /* 0x000fe2000c10150c */
[----:B------:R-:W-:Y:S01]  /*5da0*/  PRMT R16, R41, 0x7632, R16 ;  /* 0x0000763229107816 */ /* 0x000fe20000000010 */
[----:B------:R-:W-:Y:S02]  /*5db0*/  UISETP.GE.U32.AND UP0, UPT, UR11, UR16, UPT ;  /* 0x000000100b00728c */ /* 0x000fe4000bf06070 */
[----:B------:R-:W-:Y:S01]  /*5dc0*/  STG.E.U16 desc[UR12][R26.64+0x2], R13 ;  /* 0x0000020d1a007986 */ /* 0x000fe2000c10150c */
[----:B------:R-:W-:-:S03]  /*5dd0*/  PRMT R17, R42, 0x7632, R17 ;  /* 0x000076322a117816 */ /* 0x000fc60000000011 */
[----:B------:R0:W-:Y:S04]  /*5de0*/  STG.E.U16 desc[UR12][R26.64+0x6], R3 ;  /* 0x000006031a007986 */ /* 0x0001e8000c10150c */
[----:B------:R1:W-:Y:S01]  /*5df0*/  STG.E.U16 desc[UR12][R14.64+0x6], R2 ;  /* 0x000006020e007986 */ /* 0x0003e2000c10150c */
[----:B------:R-:W-:-:S03]  /*5e00*/  UISETP.GE.AND.EX UP0, UPT, UR5, UR17, UPT, UP0 ;  /* 0x000000110500728c */ /* 0x000fc6000bf06300 */
        /* <DEDUP_REMOVED lines=15> */
[----:B--2---:R-:W-:Y:S05]  /*5f00*/  @!P1 BRA `(.L_x_1084) ;  /* 0xffffffac00509947 */ /* 0x004fea000383ffff */
[----:B------:R-:W-:Y:S05]  /*5f10*/  EXIT ;  /* 0x000000000000794d */ /* 0x000fea0003800000 */
.L_x_1085:
        /* <DEDUP_REMOVED lines=14> */
.L_x_2248:


//--------------------- .text._ZN13group_norm_v214gn_cuda_kernelI13__nv_bfloat16Li480ELi1ELi16ELi120ELi1024ELb1ELi64ELi960ELi960ELi4ELb1ELi9ELb0ELb0ENS_16CompileConditionILi900EEEEEvPT_PKS4_S7_S7_flPfS8_Pj --------------------------
	.section	.text._ZN13group_norm_v214gn_cuda_kernelI13__nv_bfloat16Li480ELi1ELi16ELi120ELi1024ELb1ELi64ELi960ELi960ELi4ELb1ELi9ELb0ELb0ENS_16CompileConditionILi900EEEEEvPT_PKS4_S7_S7_flPfS8_Pj,"ax",@progbits
	.align	128
        .global         _ZN13group_norm_v214gn_cuda_kernelI13__nv_bfloat16Li480ELi1ELi16ELi120ELi1024ELb1ELi64ELi960ELi960ELi4ELb1ELi9ELb0ELb0ENS_16CompileConditionILi900EEEEEvPT_PKS4_S7_S7_flPfS8_Pj
        .type           _ZN13group_norm_v214gn_cuda_kernelI13__nv_bfloat16Li480ELi1ELi16ELi120ELi1024ELb1ELi64ELi960ELi960ELi4ELb1ELi9ELb0ELb0ENS_16CompileConditionILi900EEEEEvPT_PKS4_S7_S7_flPfS8_Pj,@function
        .size           _ZN13group_norm_v214gn_cuda_kernelI13__nv_bfloat16Li480ELi1ELi16ELi120ELi1024ELb1ELi64ELi960ELi960ELi4ELb1ELi9ELb0ELb0ENS_16CompileConditionILi900EEEEEvPT_PKS4_S7_S7_flPfS8_Pj,(.L_x_2249 - _ZN13group_norm_v214gn_cuda_kernelI13__nv_bfloat16Li480ELi1ELi16ELi120ELi1024ELb1ELi64ELi960ELi960ELi4ELb1ELi9ELb0ELb0ENS_16CompileConditionILi900EEEEEvPT_PKS4_S7_S7_flPfS8_Pj)
        .other          _ZN13group_norm_v214gn_cuda_kernelI13__nv_bfloat16Li480ELi1ELi16ELi120ELi1024ELb1ELi64ELi960ELi960ELi4ELb1ELi9ELb0ELb0ENS_16CompileConditionILi900EEEEEvPT_PKS4_S7_S7_flPfS8_Pj,@"STO_CUDA_ENTRY STV_DEFAULT"
_ZN13group_norm_v214gn_cuda_kernelI13__nv_bfloat16Li480ELi1ELi16ELi120ELi1024ELb1ELi64ELi960ELi960ELi4ELb1ELi9ELb0ELb0ENS_16CompileConditionILi900EEEEEvPT_PKS4_S7_S7_flPfS8_Pj:
.text._ZN13group_norm_v214gn_cuda_kernelI13__nv_bfloat16Li480ELi1ELi16ELi120ELi1024ELb1ELi64ELi960ELi960ELi4ELb1ELi9ELb0ELb0ENS_16CompileConditionILi900EEEEEvPT_PKS4_S7_S7_flPfS8_Pj:
        /* <DEDUP_REMOVED lines=13> */
[----:B------:R-:W-:Y:S01]  /*00d0*/  UMOV UR10, UR4 ;  /* 0x00000004000a7c82 */ /* 0x000fe20008000000 */
[----:B------:R-:W1:Y:S01]  /*00e0*/  S2R R5, SR_CgaCtaId ;  /* 0x0000000000057919 */ /* 0x000e620000008800 */
[----:B------:R-:W-:Y:S01]  /*00f0*/  ISETP.EQ.U32.AND P1, PT, RZ, UR8, PT ;  /* 0x00000008ff007c0c */ /* 0x000fe2000bf22070 */
[----:B------:R-:W-:Y:S01]  /*0100*/  ULDC.64 UR6, c[0x0][0x250] ;  /* 0x0000940000067ab9 */ /* 0x000fe20000000a00 */
[----:B------:R-:W-:Y:S01]  /*0110*/  UMOV UR5, URZ ;  /* 0x0000003f00057c82 */ /* 0x000fe20008000000 */
[----:B------:R-:W2:Y:S01]  /*0120*/  S2R R4, SR_CTAID.X ;  /* 0x0000000000047919 */ /* 0x000ea20000002500 */
[----:B------:R-:W-:Y:S01]  /*0130*/  ULEA UR6, UP0, UR10, UR6, 0x2 ;  /* 0x000000060a067291 */ /* 0x000fe2000f80103f */
[----:B------:R-:W-:Y:S01]  /*0140*/  UMOV UR4, URZ ;  /* 0x0000003f00047c82 */ /* 0x000fe20008000000 */
[----:B------:R-:W-:-:S02]  /*0150*/  ULDC.64 UR14, c[0x0][0x208] ;  /* 0x00008200000e7ab9 */ /* 0x000fc40000000a00 */
[----:B------:R-:W-:Y:S01]  /*0160*/  ULEA.HI.X UR7, UR10, UR7, UR5, 0x2, UP0 ;  /* 0x000000070a077291 */ /* 0x000fe200080f1405 */
        /* <DEDUP_REMOVED lines=10> */
[----:B------:R-:W-:Y:S02]  /*0210*/  LOP3.LUT R4, R5, 0xfffffff0, R0, 0xe2, !PT ;  /* 0xfffffff005047812 */ /* 0x000fe400078ee200 */
[----:B------:R-:W-:-:S03]  /*0220*/  LEA R0, R3, R2, 0x3 ;  /* 0x0000000203007211 */ /* 0x000fc600078e18ff */
[----:B------:R0:W-:Y:S04]  /*0230*/  STL [R1+0x238], R4 ;  /* 0x0002380401007387 */ /* 0x0001e80000100800 */
[----:B------:R0:W-:Y:S02]  /*0240*/  STL [R1+0x23c], R0 ;  /* 0x00023c0001007387 */ /* 0x0001e40000100800 */
.L_x_1092:
[----:B------:R-:W1:Y:S01]  /*0250*/  S2R R123, SR_TID.X ;  /* 0x00000000007b7919 */ /* 0x000e620000002100 */
[----:B--2---:R-:W2:Y:S01]  /*0260*/  S2UR UR22, SR_CTAID.X ;  /* 0x00000000001679c3 */ /* 0x004ea20000002500 */
[----:B------:R-:W-:Y:S02]  /*0270*/  ULOP3.LUT UR16, UR10, 0x1, URZ, 0xc0, !UPT ;  /* 0x000000010a107892 */ /* 0x000fe4000f8ec03f */
[----:B------:R-:W-:Y:S02]  /*0280*/  USHF.R.U64 UR19, UR10, 0x1, UR5 ;  /* 0x000000010a137899 */ /* 0x000fe40008001205 */
[----:B------:R-:W-:Y:S02]  /*0290*/  UIMAD UR18, UR16, 0x3c0, URZ ;  /* 0x000003c0101278a4 */ /* 0x000fe4000f8e023f */
[----:B------:R-:W-:Y:S02]  /*02a0*/  USHF.R.U32.HI UR9, URZ, 0x1, UR5 ;  /* 0x000000013f097899 */ /* 0x000fe40008011605 */
[----:B------:R-:W-:Y:S01]  /*02b0*/  MOV R5, UR19 ;  /* 0x0000001300057c02 */ /* 0x000fe20008000f00 */
[----:B------:R-:W-:Y:S01]  /*02c0*/  ULDC.64 UR12, c[0x0][0x218] ;  /* 0x00008600000c7ab9 */ /* 0x000fe20000000a00 */
[----:B------:R-:W-:-:S02]  /*02d0*/  UIMAD UR9, UR9, 0x1e0000, URZ ;  /* 0x001e0000090978a4 */ /* 0x000fc4000f8e023f */
[----:B--2---:R-:W-:-:S04]  /*02e0*/  USHF.L.U32 UR8, UR22, 0x6, URZ ;  /* 0x0000000616087899 */ /* 0x004fc8000800063f */
[----:B------:R-:W-:Y:S01]  /*02f0*/  ULOP3.LUT UR8, UR8, 0x3c0, URZ, 0xc0, !UPT ;  /* 0x000003c008087892 */ /* 0x000fe2000f8ec03f */
[----:B-1----:R-:W-:-:S05]  /*0300*/  IMAD.WIDE.U32 R2, R123, -0x77777777, RZ ;  /* 0x888888897b027825 */ /* 0x002fca00078e00ff */
[----:B------:R-:W-:-:S05]  /*0310*/  SHF.R.U32.HI R2, RZ, 0x7, R3 ;  /* 0x00000007ff027819 */ /* 0x000fca0000011603 */
[C---:B0-----:R-:W-:Y:S01]  /*0320*/  IMAD R0, R2.reuse, -0xf0, R123 ;  /* 0xffffff1002007824 */ /* 0x041fe200078e027b */
[----:B------:R-:W-:-:S04]  /*0330*/  IADD3 R2, R2, UR8, RZ ;  /* 0x0000000802027c10 */ /* 0x000fc8000fffe0ff */
[----:B------:R-:W-:Y:S01]  /*0340*/  LEA R92, R0, UR18, 0x2 ;  /* 0x00000012005c7c11 */ /* 0x000fe2000f8e10ff */
[----:B------:R-:W-:Y:S01]  /*0350*/  IMAD R2, R2, 0x780, RZ ;  /* 0x0000078002027824 */ /* 0x000fe200078e02ff */
[----:B------:R0:W-:Y:S02]  /*0360*/  STL [R1+0x60], R0 ;  /* 0x0000600001007387 */ /* 0x0001e40000100800 */
[----:B------:R-:W-:-:S03]  /*0370*/  SHF.R.S32.HI R93, RZ, 0x1f, R92 ;  /* 0x0000001fff5d7819 */ /* 0x000fc6000001145c */
[----:B------:R-:W-:-:S05]  /*0380*/  IMAD.WIDE.U32 R4, R5, 0x1e0000, R92 ;  /* 0x001e000005047825 */ /* 0x000fca00078e005c */
[----:B------:R-:W-:Y:S02]  /*0390*/  IADD3 R3, R5, UR9, RZ ;  /* 0x0000000905037c10 */ /* 0x000fe4000fffe0ff */
[----:B0-----:R-:W-:-:S04]  /*03a0*/  IADD3 R0, P1, R2, R4, RZ ;  /* 0x0000000402007210 */ /* 0x001fc80007f3e0ff */
[----:B------:R-:W-:Y:S02]  /*03b0*/  IADD3.X R5, RZ, R3, RZ, P1, !PT ;  /* 0x00000003ff057210 */ /* 0x000fe40000ffe4ff */
[----:B------:R-:W-:-:S04]  /*03c0*/  LEA R28, P1, R0, UR12, 0x1 ;  /* 0x0000000c001c7c11 */ /* 0x000fc8000f8208ff */
[----:B------:R-:W-:-:S06]  /*03d0*/  LEA.HI.X R29, R0, UR13, R5, 0x1, P1 ;  /* 0x0000000d001d7c11 */ /* 0x000fcc00088f0c05 */
[----:B------:R-:W2:Y:S01]  /*03e0*/  LDG.E.64.CONSTANT R28, desc[UR14][R28.64] ;  /* 0x0000000e1c1c7981 */ /* 0x000ea2000c1e9b00 */
[----:B------:R-:W-:-:S04]  /*03f0*/  IADD3 R6, R2, 0xf00, RZ ;  /* 0x00000f0002067810 */ /* 0x000fc80007ffe0ff */
[----:B------:R-:W-:-:S04]  /*0400*/  IADD3 R0, P1, R6, R4, RZ ;  /* 0x0000000406007210 */ /* 0x000fc80007f3e0ff */
[----:B------:R-:W-:Y:S02]  /*0410*/  IADD3.X R5, RZ, R3, RZ, P1, !PT ;  /* 0x00000003ff057210 */ /* 0x000fe40000ffe4ff */
[----:B------:R-:W-:-:S04]  /*0420*/  LEA R30, P1, R0, UR12, 0x1 ;  /* 0x0000000c001e7c11 */ /* 0x000fc8000f8208ff */
[----:B------:R-:W-:Y:S02]  /*0430*/  LEA.HI.X R31, R0, UR13, R5, 0x1, P1 ;  /* 0x0000000d001f7c11 */ /* 0x000fe400088f0c05 */
[----:B------:R-:W-:-:S04]  /*0440*/  IADD3 R6, R2, 0x1e00, RZ ;  /* 0x00001e0002067810 */ /* 0x000fc80007ffe0ff */
[----:B------:R-:W3:Y:S01]  /*0450*/  LDG.E.64.CONSTANT R30, desc[UR14][R30.64] ;  /* 0x0000000e1e1e7981 */ /* 0x000ee2000c1e9b00 */
[----:B------:R-:W-:-:S04]  /*0460*/  IADD3 R0, P1, R6, R4, RZ ;  /* 0x0000000406007210 */ /* 0x000fc80007f3e0ff */
[----:B------:R-:W-:Y:S02]  /*0470*/  IADD3.X R5, RZ, R3, RZ, P1, !PT ;  /* 0x00000003ff057210 */ /* 0x000fe40000ffe4ff */
[----:B------:R-:W-:-:S04]  /*0480*/  LEA R32, P1, R0, UR12, 0x1 ;  /* 0x0000000c00207c11 */ /* 0x000fc8000f8208ff */
[----:B------:R-:W-:-:S06]  /*0490*/  LEA.HI.X R33, R0, UR13, R5, 0x1, P1 ;  /* 0x0000000d00217c11 */ /* 0x000fcc00088f0c05 */
[----:B------:R-:W4:Y:S01]  /*04a0*/  LDG.E.64.CONSTANT R32, desc[UR14][R32.64] ;  /* 0x0000000e20207981 */ /* 0x000f22000c1e9b00 */
[----:B------:R-:W-:-:S04]  /*04b0*/  IADD3 R6, R2, 0x2d00, RZ ;  /* 0x00002d0002067810 */ /* 0x000fc80007ffe0ff */
[----:B------:R-:W-:-:S04]  /*04c0*/  IADD3 R0, P1, R6, R4, RZ ;  /* 0x0000000406007210 */ /* 0x000fc80007f3e0ff */
[----:B------:R-:W-:Y:S02]  /*04d0*/  IADD3.X R5, RZ, R3, RZ, P1, !PT ;  /* 0x00000003ff057210 */ /* 0x000fe40000ffe4ff */
[----:B------:R-:W-:-:S04]  /*04e0*/  LEA R34, P1, R0, UR12, 0x1 ;  /* 0x0000000c00227c11 */ /* 0x000fc8000f8208ff */
[----:B------:R-:W-:Y:S02]  /*04f0*/  LEA.HI.X R35, R0, UR13, R5, 0x1, P1 ;  /* 0x0000000d00237c11 */ /* 0x000fe400088f0c05 */
[----:B------:R-:W-:-:S04]  /*0500*/  IADD3 R6, R2, 0x3c00, RZ ;  /* 0x00003c0002067810 */ /* 0x000fc80007ffe0ff */
[----:B------:R-:W5:Y:S01]  /*0510*/  LDG.E.64.CONSTANT R34, desc[UR14][R34.64] ;  /* 0x0000000e22227981 */ /* 0x000f62000c1e9b00 */
        /* <DEDUP_REMOVED lines=9> */
[----:B------:R-:W-:-:S06]  /*05b0*/  LEA.HI.X R39, R0, UR13, R5, 0x1, P1 ;  /* 0x0000000d00277c11 */ /* 0x000fcc00088f0c05 */
[----:B------:R-:W5:Y:S01]  /*05c0*/  LDG.E.64.CONSTANT R38, desc[UR14][R38.64] ;  /* 0x0000000e26267981 */ /* 0x000f62000c1e9b00 */
        /* <DEDUP_REMOVED lines=25> */
[----:B------:R-:W-:Y:S02]  /*0760*/  IADD3 R0, P1, R6, R4, RZ ;  /* 0x0000000406007210 */ /* 0x000fe40007f3e0ff */
[----:B------:R-:W-:Y:S02]  /*0770*/  IADD3 R6, R2, 0xa500, RZ ;  /* 0x0000a50002067810 */ /* 0x000fe40007ffe0ff */
[----:B------:R-:W-:Y:S02]  /*0780*/  IADD3.X R5, RZ, R3, RZ, P1, !PT ;  /* 0x00000003ff057210 */ /* 0x000fe40000ffe4ff */
[----:B------:R-:W-:-:S04]  /*0790*/  LEA R48, P1, R0, UR12, 0x1 ;  /* 0x0000000c00307c11 */ /* 0x000fc8000f8208ff */
        /* <DEDUP_REMOVED lines=13> */
[----:B------:R-:W-:Y:S02]  /*0870*/  IADD3 R0, P1, R7, R4, RZ ;  /* 0x0000000407007210 */ /* 0x000fe40007f3e0ff */
[----:B------:R-:W-:-:S02]  /*0880*/  IADD3 R6, R2, 0xd200, RZ ;  /* 0x0000d20002067810 */ /* 0x000fc40007ffe0ff */
[----:B------:R-:W5:Y:S01]  /*0890*/  LDG.E.64.CONSTANT R52, desc[UR14][R52.64] ;  /* 0x0000000e34347981 */ /* 0x000f62000c1e9b00 */
[-C--:B------:R-:W-:Y:S02]  /*08a0*/  IADD3.X R5, RZ, R3.reuse, RZ, P1, !PT ;  /* 0x00000003ff057210 */ /* 0x080fe40000ffe4ff */
[----:B------:R-:W-:Y:S02]  /*08b0*/  LEA R54, P1, R0, UR12, 0x1 ;  /* 0x0000000c00367c11 */ /* 0x000fe4000f8208ff */
[----:B------:R-:W-:Y:S02]  /*08c0*/  IADD3 R9, P2, R6, R4, RZ ;  /* 0x0000000406097210 */ /* 0x000fe40007f5e0ff */
[----:B------:R-:W-:Y:S02]  /*08d0*/  LEA.HI.X R55, R0, UR13, R5, 0x1, P1 ;  /* 0x0000000d00377c11 */ /* 0x000fe400088f0c05 */
[----:B------:R-:W-:Y:S02]  /*08e0*/  IADD3.X R10, RZ, R3, RZ, P2, !PT ;  /* 0x00000003ff0a7210 */ /* 0x000fe400017fe4ff */
[----:B------:R-:W-:-:S02]  /*08f0*/  LEA R56, P1, R9, UR12, 0x1 ;  /* 0x0000000c09387c11 */ /* 0x000fc4000f8208ff */
[----:B------:R-:W5:Y:S02]  /*0900*/  LDG.E.64.CONSTANT R54, desc[UR14][R54.64] ;  /* 0x0000000e36367981 */ /* 0x000f64000c1e9b00 */
        /* <DEDUP_REMOVED lines=8> */
[C---:B--2---:R-:W-:Y:S02]  /*0990*/  PRMT R5, R28.reuse, 0x7632, R5 ;  /* 0x000076321c057816 */ /* 0x044fe40000000005 */
[----:B------:R-:W-:Y:S02]  /*09a0*/  SHF.L.U32 R0, R28, 0x10, RZ ;  /* 0x000000101c007819 */ /* 0x000fe400000006ff */
[----:B------:R-:W-:-:S03]  /*09b0*/  SHF.L.U32 R8, R5, 0x10, RZ ;  /* 0x0000001005087819 */ /* 0x000fc600000006ff */
[----:B------:R-:W-:Y:S01]  /*09c0*/  FADD.FTZ R6, RZ, R0 ;  /* 0x00000000ff067221 */ /* 0x000fe20000010000 */
[----:B------:R-:W-:Y:S01]  /*09d0*/  FFMA.FTZ R7, R0, R0, RZ ;  /* 0x0000000000077223 */ /* 0x000fe200000100ff */
[----:B------:R-:W-:Y:S02]  /*09e0*/  SHF.L.U32 R11, R29, 0x10, RZ ;  /* 0x000000101d0b7819 */ /* 0x000fe400000006ff */
[----:B------:R-:W-:Y:S01]  /*09f0*/  FADD.FTZ R6, R6, R8 ;  /* 0x0000000806067221 */ /* 0x000fe20000010000 */
[----:B------:R-:W-:Y:S02]  /*0a00*/  FFMA.FTZ R7, R8, R8, R7 ;  /* 0x0000000808077223 */ /* 0x000fe40000010007 */
[----:B------:R0:W-:Y:S01]  /*0a10*/  STL [R1+0x44], R11 ;  /* 0x0000440b01007387 */ /* 0x0001e20000100800 */
[----:B------:R-:W-:Y:S01]  /*0a20*/  FADD.FTZ R6, R6, R11 ;  /* 0x0000000b06067221 */ /* 0x000fe20000010000 */
[----:B------:R-:W-:Y:S01]  /*0a30*/  FFMA.FTZ R7, R11, R11, R7 ;  /* 0x0000000b0b077223 */ /* 0x000fe20000010007 */
[----:B0-----:R-:W-:-:S04]  /*0a40*/  IADD3 R11, R2, 0xf000, RZ ;  /* 0x0000f000020b7810 */ /* 0x001fc80007ffe0ff */
[----:B------:R-:W-:Y:S02]  /*0a50*/  IADD3 R9, P1, R11, R4, RZ ;  /* 0x000000040b097210 */ /* 0x000fe40007f3e0ff */
[----:B------:R-:W-:Y:S02]  /*0a60*/  PRMT R5, R29, 0x7632, R5 ;  /* 0x000076321d057816 */ /* 0x000fe40000000005 */
[----:B------:R-:W-:Y:S02]  /*0a70*/  IADD3.X R10, RZ, R3, RZ, P1, !PT ;  /* 0x00000003ff0a7210 */ /* 0x000fe40000ffe4ff */
[----:B------:R-:W-:Y:S02]  /*0a80*/  LEA R60, P1, R9, UR12, 0x1 ;  /* 0x0000000c093c7c11 */ /* 0x000fe4000f8208ff */
[----:B------:R-:W-:Y:S02]  /*0a90*/  SHF.L.U32 R8, R5, 0x10, RZ ;  /* 0x0000001005087819 */ /* 0x000fe400000006ff */
[----:B------:R-:W-:-:S02]  /*0aa0*/  LEA.HI.X R61, R9, UR13, R10, 0x1, P1 ;  /* 0x0000000d093d7c11 */ /* 0x000fc400088f0c0a */
[----:B------:R-:W-:Y:S01]  /*0ab0*/  IADD3 R11, R2, 0xff00, RZ ;  /* 0x0000ff00020b7810 */ /* 0x000fe20007ffe0ff */
[----:B------:R-:W-:Y:S01]  /*0ac0*/  FADD.FTZ R6, R6, R8 ;  /* 0x0000000806067221 */ /* 0x000fe20000010000 */
[C---:B---3--:R-:W-:Y:S02]  /*0ad0*/  SHF.L.U32 R13, R30.reuse, 0x10, RZ ;  /* 0x000000101e0d7819 */ /* 0x048fe400000006ff */
[----:B------:R-:W-:Y:S01]  /*0ae0*/  PRMT R5, R30, 0x7632, R5 ;  /* 0x000076321e057816 */ /* 0x000fe20000000005 */
[----:B------:R-:W-:Y:S01]  /*0af0*/  FFMA.FTZ R7, R8, R8, R7 ;  /* 0x0000000808077223 */ /* 0x000fe20000010007 */
[----:B------:R-:W2:Y:S01]  /*0b00*/  LDG.E.64.CONSTANT R60, desc[UR14][R60.64] ;  /* 0x0000000e3c3c7981 */ /* 0x000ea2000c1e9b00 */
[----:B------:R-:W-:Y:S01]  /*0b10*/  IADD3 R10, P1, R11, R4, RZ ;  /* 0x000000040b0a7210 */ /* 0x000fe20007f3e0ff */
[----:B------:R-:W-:Y:S01]  /*0b20*/  FADD.FTZ R6, R6, R13 ;  /* 0x0000000d06067221 */ /* 0x000fe20000010000 */
[----:B------:R-:W-:Y:S01]  /*0b30*/  SHF.L.U32 R8, R5, 0x10, RZ ;  /* 0x0000001005087819 */ /* 0x000fe200000006ff */
[----:B------:R-:W-:Y:S01]  /*0b40*/  FFMA.FTZ R7, R13, R13, R7 ;  /* 0x0000000d0d077223 */ /* 0x000fe20000010007 */
[----:B------:R0:W-:Y:S01]  /*0b50*/  STL [R1+0x4], R13 ;  /* 0x0000040d01007387 */ /* 0x0001e20000100800 */
[----:B------:R-:W-:-:S02]  /*0b60*/  IADD3.X R11, RZ, R3, RZ, P1, !PT ;  /* 0x00000003ff0b7210 */ /* 0x000fc40000ffe4ff */
[C---:B------:R-:W-:Y:S01]  /*0b70*/  PRMT R5, R31.reuse, 0x7632, R5 ;  /* 0x000076321f057816 */ /* 0x040fe20000000005 */
[----:B------:R-:W-:Y:S01]  /*0b80*/  FADD.FTZ R6, R6, R8 ;  /* 0x0000000806067221 */ /* 0x000fe20000010000 */
[----:B------:R-:W-:Y:S01]  /*0b90*/  LEA R62, P1, R10, UR12, 0x1 ;  /* 0x0000000c0a3e7c11 */ /* 0x000fe2000f8208ff */
[----:B------:R-:W-:Y:S01]  /*0ba0*/  FFMA.FTZ R7, R8, R8, R7 ;  /* 0x0000000808077223 */ /* 0x000fe20000010007 */
[----:B0-----:R-:W-:Y:S02]  /*0bb0*/  SHF.L.U32 R13, R31, 0x10, RZ ;  /* 0x000000101f0d7819 */ /* 0x001fe400000006ff */
[----:B------:R-:W-:Y:S02]  /*0bc0*/  SHF.L.U32 R8, R5, 0x10, RZ ;  /* 0x0000001005087819 */ /* 0x000fe400000006ff */
[----:B------:R-:W-:Y:S01]  /*0bd0*/  LEA.HI.X R63, R10, UR13, R11, 0x1, P1 ;  /* 0x0000000d0a3f7c11 */ /* 0x000fe200088f0c0b */
[----:B------:R-:W-:Y:S01]  /*0be0*/  FADD.FTZ R6, R6, R13 ;  /* 0x0000000d06067221 */ /* 0x000fe20000010000 */
[----:B------:R-:W-:Y:S01]  /*0bf0*/  FFMA.FTZ R7, R13, R13, R7 ;  /* 0x0000000d0d077223 */ /* 0x000fe20000010007 */
[----:B------:R0:W-:Y:S01]  /*0c00*/  STL [R1+0x40], R13 ;  /* 0x0000400d01007387 */ /* 0x0001e20000100800 */
[----:B------:R-:W-:Y:S01]  /*0c10*/  IADD3 R9, R2, 0x10e00, RZ ;  /* 0x00010e0002097810 */ /* 0x000fe20007ffe0ff */
[----:B------:R-:W-:Y:S01]  /*0c20*/  FADD.FTZ R6, R6, R8 ;  /* 0x0000000806067221 */ /* 0x000fe20000010000 */
[----:B----4-:R-:W-:Y:S01]  /*0c30*/  PRMT R5, R32, 0x7632, R5 ;  /* 0x0000763220057816 */ /* 0x010fe20000000005 */
[----:B------:R-:W-:Y:S01]  /*0c40*/  FFMA.FTZ R7, R8, R8, R7 ;  /* 0x0000000808077223 */ /* 0x000fe20000010007 */
[----:B------:R-:W3:Y:S01]  /*0c50*/  LDG.E.64.CONSTANT R62, desc[UR14][R62.64] ;  /* 0x0000000e3e3e7981 */ /* 0x000ee2000c1e9b00 */
[----:B------:R-:W-:-:S02]  /*0c60*/  IADD3 R9, P2, R9, R4, RZ ;  /* 0x0000000409097210 */ /* 0x000fc40007f5e0ff */
[----:B0-----:R-:W-:Y:S02]  /*0c70*/  SHF.L.U32 R13, R32, 0x10, RZ ;  /* 0x00000010200d7819 */ /* 0x001fe400000006ff */
[----:B------:R-:W-:-:S03]  /*0c80*/  SHF.L.U32 R8, R5, 0x10, RZ ;  /* 0x0000001005087819 */ /* 0x000fc600000006ff */
[----:B------:R-:W-:Y:S01]  /*0c90*/  FADD.FTZ R6, R6, R13 ;  /* 0x0000000d06067221 */ /* 0x000fe20000010000 */
[----:B------:R-:W-:Y:S01]  /*0ca0*/  FFMA.FTZ R7, R13, R13, R7 ;  /* 0x0000000d0d077223 */ /* 0x000fe20000010007 */
[----:B------:R0:W-:Y:S01]  /*0cb0*/  STL [R1], R13 ;  /* 0x0000000d01007387 */ /* 0x0001e20000100800 */
[----:B------:R-:W-:Y:S01]  /*0cc0*/  IADD3.X R10, RZ, R3, RZ, P2, !PT ;  /* 0x00000003ff0a7210 */ /* 0x000fe200017fe4ff */
[----:B------:R-:W-:Y:S01]  /*0cd0*/  FADD.FTZ R6, R6, R8 ;  /* 0x0000000806067221 */ /* 0x000fe20000010000 */
[----:B------:R-:W-:Y:S02]  /*0ce0*/  PRMT R5, R33, 0x7632, R5 ;  /* 0x0000763221057816 */ /* 0x000fe40000000005 */
[----:B------:R-:W-:Y:S01]  /*0cf0*/  LEA R64, P1, R9, UR12, 0x1 ;  /* 0x0000000c09407c11 */ /* 0x000fe2000f8208ff */
[----:B------:R-:W-:Y:S01]  /*0d00*/  FFMA.FTZ R7, R8, R8, R7 ;  /* 0x0000000808077223 */ /* 0x000fe20000010007 */
[----:B0-----:R-:W-:Y:S02]  /*0d10*/  SHF.L.U32 R13, R33, 0x10, RZ ;  /* 0x00000010210d7819 */ /* 0x001fe400000006ff */
[----:B------:R-:W-:-:S02]  /*0d20*/  SHF.L.U32 R8, R5, 0x10, RZ ;  /* 0x0000001005087819 */ /* 0x000fc400000006ff */
[----:B------:R-:W-:Y:S01]  /*0d30*/  LEA.HI.X R65, R9, UR13, R10, 0x1, P1 ;  /* 0x0000000d09417c11 */ /* 0x000fe200088f0c0a */
[----:B------:R-:W-:Y:S01]  /*0d40*/  FADD.FTZ R6, R6, R13 ;  /* 0x0000000d06067221 */ /* 0x000fe20000010000 */
[----:B------:R-:W-:Y:S01]  /*0d50*/  FFMA.FTZ R7, R13, R13, R7 ;  /* 0x0000000d0d077223 */ /* 0x000fe20000010007 */
[----:B------:R-:W-:Y:S02]  /*0d60*/  IADD3 R11, R2, 0x11d00, RZ ;  /* 0x00011d00020b7810 */ /* 0x000fe40007ffe0ff */
[----:B------:R-:W-:Y:S01]  /*0d70*/  FADD.FTZ R6, R6, R8 ;  /* 0x0000000806067221 */ /* 0x000fe20000010000 */
[----:B------:R-:W-:Y:S01]  /*0d80*/  FFMA.FTZ R8, R8, R8, R7 ;  /* 0x0000000808087223 */ /* 0x000fe20000010007 */
[----:B------:R-:W4:Y:S01]  /*0d90*/  LDG.E.64.CONSTANT R64, desc[UR14][R64.64] ;  /* 0x0000000e40407981 */ /* 0x000f22000c1e9b00 */
[----:B------:R-:W-:-:S04]  /*0da0*/  IADD3 R7, P1, R11, R4, RZ ;  /* 0x000000040b077210 */ /* 0x000fc80007f3e0ff */
[----:B------:R-:W-:Y:S02]  /*0db0*/  IADD3.X R10, RZ, R3, RZ, P1, !PT ;  /* 0x00000003ff0a7210 */ /* 0x000fe40000ffe4ff */
[C---:B------:R-:W-:Y:S02]  /*0dc0*/  LEA R66, P1, R7.reuse, UR12, 0x1 ;  /* 0x0000000c07427c11 */ /* 0x040fe4000f8208ff */
[C---:B-----5:R-:W-:Y:S02]  /*0dd0*/  SHF.L.U32 R125, R34.reuse, 0x10, RZ ;  /* 0x00000010227d7819 */ /* 0x060fe400000006ff */
[----:B------:R-:W-:Y:S02]  /*0de0*/  LEA.HI.X R67, R7, UR13, R10, 0x1, P1 ;  /* 0x0000000d07437c11 */ /* 0x000fe400088f0c0a */
[----:B------:R-:W-:Y:S02]  /*0df0*/  PRMT R5, R34, 0x7632, R5 ;  /* 0x0000763222057816 */ /* 0x000fe40000000005 */
[----:B------:R-:W-:Y:S01]  /*0e00*/  IADD3 R9, R2, 0x12c00, RZ ;  /* 0x00012c0002097810 */ /* 0x000fe20007ffe0ff */
[----:B------:R-:W-:Y:S01]  /*0e10*/  FADD.FTZ R6, R6, R125 ;  /* 0x0000007d06067221 */ /* 0x000fe20000010000 */
[----:B------:R-:W-:Y:S01]  /*0e20*/  SHF.L.U32 R5, R5, 0x10, RZ ;  /* 0x0000001005057819 */ /* 0x000fe200000006ff */
[----:B------:R-:W-:Y:S01]  /*0e30*/  FFMA.FTZ R8, R125, R125, R8 ;  /* 0x0000007d7d087223 */ /* 0x000fe20000010008 */
[----:B------:R-:W5:Y:S01]  /*0e40*/  LDG.E.64.CONSTANT R66, desc[UR14][R66.64] ;  /* 0x0000000e42427981 */ /* 0x000f62000c1e9b00 */
[----:B------:R-:W-:-:S02]  /*0e50*/  IADD3 R10, P1, R9, R4, RZ ;  /* 0x00000004090a7210 */ /* 0x000fc40007f3e0ff */
[--C-:B------:R-:W-:Y:S01]  /*0e60*/  FADD.FTZ R6, R6, R5.reuse ;  /* 0x0000000506067221 */ /* 0x100fe20000010000 */
[----:B------:R0:W-:Y:S01]  /*0e70*/  STL [R1+0x2c], R13 ;  /* 0x00002c0d01007387 */ /* 0x0001e20000100800 */
[----:B------:R-:W-:Y:S01]  /*0e80*/  FFMA.FTZ R8, R5, R5, R8 ;  /* 0x0000000505087223 */ /* 0x000fe20000010008 */
[C---:B------:R-:W-:Y:S02]  /*0e90*/  SHF.L.U32 R11, R35.reuse, 0x10, RZ ;  /* 0x00000010230b7819 */ /* 0x040fe400000006ff */
[----:B------:R-:W-:Y:S02]  /*0ea0*/  PRMT R5, R35, 0x7632, R5 ;  /* 0x0000763223057816 */ /* 0x000fe40000000005 */
[----:B0-----:R-:W-:Y:S02]  /*0eb0*/  IADD3.X R13, RZ, R3, RZ, P1, !PT ;  /* 0x00000003ff0d7210 */ /* 0x001fe40000ffe4ff */
[----:B------:R-:W-:Y:S01]  /*0ec0*/  LEA R68, P1, R10, UR12, 0x1 ;  /* 0x0000000c0a447c11 */ /* 0x000fe2000f8208ff */
[----:B------:R-:W-:Y:S01]  /*0ed0*/  FADD.FTZ R6, R6, R11 ;  /* 0x0000000b06067221 */ /* 0x000fe20000010000 */
[----:B------:R-:W-:Y:S01]  /*0ee0*/  SHF.L.U32 R5, R5, 0x10, RZ ;  /* 0x0000001005057819 */ /* 0x000fe200000006ff */
[----:B------:R-:W-:Y:S01]  /*0ef0*/  FFMA.FTZ R8, R11, R11, R8 ;  /* 0x0000000b0b087223 */ /* 0x000fe20000010008 */
[----:B------:R-:W-:Y:S01]  /*0f00*/  LEA.HI.X R69, R10, UR13, R13, 0x1, P1 ;  /* 0x0000000d0a457c11 */ /* 0x000fe200088f0c0d */
[----:B------:R0:W-:Y:S01]  /*0f10*/  STL [R1+0x28], R11 ;  /* 0x0000280b01007387 */ /* 0x0001e20000100800 */
[----:B------:R-:W-:Y:S01]  /*0f20*/  IADD3 R7, R2, 0x13b00, RZ ;  /* 0x00013b0002077810 */ /* 0x000fe20007ffe0ff */
[----:B------:R-:W-:Y:S01]  /*0f30*/  FADD.FTZ R9, R6, R5 ;  /* 0x0000000506097221 */ /* 0x000fe20000010000 */
[----:B------:R-:W-:-:S02]  /*0f40*/  SHF.L.U32 R122, R36, 0x10, RZ ;  /* 0x00000010247a7819 */ /* 0x000fc400000006ff */
[----:B------:R-:W5:Y:S01]  /*0f50*/  LDG.E.64.CONSTANT R68, desc[UR14][R68.64] ;  /* 0x0000000e44447981 */ /* 0x000f62000c1e9b00 */
[----:B------:R-:W-:Y:S01]  /*0f60*/  IADD3 R23, P2, R7, R4, RZ ;  /* 0x0000000407177210 */ /* 0x000fe20007f5e0ff */
[----:B0-----:R-:W-:Y:S01]  /*0f70*/  FFMA.FTZ R11, R5, R5, R8 ;  /* 0x00000005050b7223 */ /* 0x001fe20000010008 */
[----:B------:R-:W-:Y:S01]  /*0f80*/  PRMT R5, R36, 0x7632, R5 ;  /* 0x0000763224057816 */ /* 0x000fe20000000005 */
[----:B------:R-:W-:-:S03]  /*0f90*/  FADD.FTZ R9, R9, R122 ;  /* 0x0000007a09097221 */ /* 0x000fc60000010000 */
[----:B------:R-:W-:Y:S01]  /*0fa0*/  SHF.L.U32 R6, R5, 0x10, RZ ;  /* 0x0000001005067819 */ /* 0x000fe200000006ff */
[----:B------:R-:W-:Y:S01]  /*0fb0*/  FFMA.FTZ R11, R122, R122, R11 ;  /* 0x0000007a7a0b7223 */ /* 0x000fe2000001000b */
[----:B------:R-:W-:Y:S02]  /*0fc0*/  IADD3.X R27, RZ, R3, RZ, P2, !PT ;  /* 0x00000003ff1b7210 */ /* 0x000fe400017fe4ff */
[----:B------:R-:W-:Y:S01]  /*0fd0*/  LEA R70, P1, R23, UR12, 0x1 ;  /* 0x0000000c17467c11 */ /* 0x000fe2000f8208ff */
[----:B------:R-:W-:Y:S01]  /*0fe0*/  FADD.FTZ R9, R9, R6 ;  /* 0x0000000609097221 */ /* 0x000fe20000010000 */
[C---:B------:R-:W-:Y:S02]  /*0ff0*/  SHF.L.U32 R72, R37.reuse, 0x10, RZ ;  /* 0x0000001025487819 */ /* 0x040fe400000006ff */
[----:B------:R-:W-:Y:S01]  /*1000*/  PRMT R5, R37, 0x7632, R5 ;  /* 0x0000763225057816 */ /* 0x000fe20000000005 */
[----:B------:R-:W-:Y:S01]  /*1010*/  FFMA.FTZ R11, R6, R6, R11 ;  /* 0x00000006060b7223 */ /* 0x000fe2000001000b */
[----:B------:R-:W-:Y:S01]  /*1020*/  LEA.HI.X R71, R23, UR13, R27, 0x1, P1 ;  /* 0x0000000d17477c11 */ /* 0x000fe200088f0c1b */
[----:B------:R-:W-:Y:S01]  /*1030*/  FADD.FTZ R9, R9, R72 ;  /* 0x0000004809097221 */ /* 0x000fe20000010000 */
[----:B------:R-:W-:-:S02]  /*1040*/  SHF.L.U32 R6, R5, 0x10, RZ ;  /* 0x0000001005067819 */ /* 0x000fc400000006ff */
[----:B------:R-:W-:Y:S01]  /*1050*/  IADD3 R7, R2, 0x14a00, RZ ;  /* 0x00014a0002077810 */ /* 0x000fe20007ffe0ff */
[----:B------:R0:W-:Y:S01]  /*1060*/  STL [R1+0x104], R23 ;  /* 0x0001041701007387 */ /* 0x0001e20000100800 */
[----:B------:R-:W-:Y:S01]  /*1070*/  SHF.L.U32 R121, R38, 0x10, RZ ;  /* 0x0000001026797819 */ /* 0x000fe200000006ff */
[----:B------:R-:W-:Y:S01]  /*1080*/  FFMA.FTZ R11, R72, R72, R11 ;  /* 0x00000048480b7223 */ /* 0x000fe2000001000b */
[----:B------:R-:W-:Y:S01]  /*1090*/  PRMT R5, R38, 0x7632, R5 ;  /* 0x0000763226057816 */ /* 0x000fe20000000005 */
[----:B------:R-:W-:Y:S01]  /*10a0*/  FADD.FTZ R8, R9, R6 ;  /* 0x0000000609087221 */ /* 0x000fe20000010000 */
[----:B------:R-:W5:Y:S01]  /*10b0*/  LDG.E.64.CONSTANT R70, desc[UR14][R70.64] ;  /* 0x0000000e46467981 */ /* 0x000f62000c1e9b00 */
[----:B------:R-:W-:Y:S01]  /*10c0*/  FFMA.FTZ R6, R6, R6, R11 ;  /* 0x0000000606067223 */ /* 0x000fe2000001000b */
[----:B0-----:R-:W-:Y:S02]  /*10d0*/  IADD3 R23, P1, R7, R4, RZ ;  /* 0x0000000407177210 */ /* 0x001fe40007f3e0ff */
[----:B------:R0:W-:Y:S01]  /*10e0*/  STL [R1+0x1d0], R27 ;  /* 0x0001d01b01007387 */ /* 0x0001e20000100800 */
[----:B------:R-:W-:Y:S01]  /*10f0*/  SHF.L.U32 R7, R5, 0x10, RZ ;  /* 0x0000001005077819 */ /* 0x000fe200000006ff */
[----:B------:R-:W-:-:S02]  /*1100*/  FADD.FTZ R8, R8, R121 ;  /* 0x0000007908087221 */ /* 0x000fc40000010000 */
[----:B------:R1:W-:Y:S01]  /*1110*/  STL [R1+0x24], R72 ;  /* 0x0000244801007387 */ /* 0x0003e20000100800 */
[----:B------:R-:W-:Y:S01]  /*1120*/  SHF.L.U32 R13, R39, 0x10, RZ ;  /* 0x00000010270d7819 */ /* 0x000fe200000006ff */
[----:B------:R-:W-:Y:S01]  /*1130*/  FFMA.FTZ R6, R121, R121, R6 ;  /* 0x0000007979067223 */ /* 0x000fe20000010006 */
[----:B------:R-:W-:Y:S02]  /*1140*/  PRMT R5, R39, 0x7632, R5 ;  /* 0x0000763227057816 */ /* 0x000fe40000000005 */
[----:B0-----:R-:W-:Y:S01]  /*1150*/  IADD3.X R27, RZ, R3, RZ, P1, !PT ;  /* 0x00000003ff1b7210 */ /* 0x001fe20000ffe4ff */
[----:B------:R-:W-:Y:S01]  /*1160*/  FADD.FTZ R8, R8, R7 ;  /* 0x0000000708087221 */ /* 0x000fe20000010000 */
[----:B-1----:R-:W-:Y:S01]  /*1170*/  LEA R72, P1, R23, UR12, 0x1 ;  /* 0x0000000c17487c11 */ /* 0x002fe2000f8208ff */
[----:B------:R-:W-:Y:S01]  /*1180*/  FFMA.FTZ R6, R7, R7, R6 ;  /* 0x0000000707067223 */ /* 0x000fe20000010006 */
[----:B------:R-:W-:Y:S02]  /*1190*/  SHF.L.U32 R5, R5, 0x10, RZ ;  /* 0x0000001005057819 */ /* 0x000fe400000006ff */
[----:B------:R-:W-:Y:S01]  /*11a0*/  LEA.HI.X R73, R23, UR13, R27, 0x1, P1 ;  /* 0x0000000d17497c11 */ /* 0x000fe200088f0c1b */
[----:B------:R-:W-:Y:S01]  /*11b0*/  FADD.FTZ R8, R8, R13 ;  /* 0x0000000d08087221 */ /* 0x000fe20000010000 */
[----:B------:R-:W-:Y:S01]  /*11c0*/  IADD3 R7, R2, 0x15900, RZ ;  /* 0x0001590002077810 */ /* 0x000fe20007ffe0ff */
[----:B------:R-:W-:Y:S02]  /*11d0*/  STL [R1+0x108], R23 ;  /* 0x0001081701007387 */ /* 0x000fe40000100800 */
[----:B------:R-:W-:Y:S01]  /*11e0*/  FADD.FTZ R11, R8, R5 ;  /* 0x00000005080b7221 */ /* 0x000fe20000010000 */
[----:B------:R-:W-:Y:S01]  /*11f0*/  IADD3 R8, P1, R7, R4, RZ ;  /* 0x0000000407087210 */ /* 0x000fe20007f3e0ff */
[----:B------:R-:W5:Y:S04]  /*1200*/  LDG.E.64.CONSTANT R72, desc[UR14][R72.64] ;  /* 0x0000000e48487981 */ /* 0x000f68000c1e9b00 */
[----:B------:R-:W-:Y:S04]  /*1210*/  STL [R1+0x20], R13 ;  /* 0x0000200d01007387 */ /* 0x000fe80000100800 */
[----:B------:R0:W-:Y:S01]  /*1220*/  STL [R1+0x1d4], R27 ;  /* 0x0001d41b01007387 */ /* 0x0001e20000100800 */
[----:B------:R-:W-:Y:S01]  /*1230*/  FFMA.FTZ R6, R13, R13, R6 ;  /* 0x0000000d0d067223 */ /* 0x000fe20000010006 */
[----:B0-----:R-:W-:-:S02]  /*1240*/  IADD3.X R27, RZ, R3, RZ, P1, !PT ;  /* 0x00000003ff1b7210 */ /* 0x001fc40000ffe4ff */
[----:B------:R-:W-:-:S04]  /*1250*/  LEA R74, P1, R8, UR12, 0x1 ;  /* 0x0000000c084a7c11 */ /* 0x000fc8000f8208ff */
[----:B------:R-:W-:Y:S02]  /*1260*/  LEA.HI.X R75, R8, UR13, R27, 0x1, P1 ;  /* 0x0000000d084b7c11 */ /* 0x000fe400088f0c1b */
[----:B------:R-:W-:Y:S01]  /*1270*/  IADD3 R9, R2, 0x16800, RZ ;  /* 0x0001680002097810 */ /* 0x000fe20007ffe0ff */
[----:B------:R-:W-:-:S03]  /*1280*/  FFMA.FTZ R13, R5, R5, R6 ;  /* 0x00000005050d7223 */ /* 0x000fc60000010006 */
[----:B------:R-:W5:Y:S01]  /*1290*/  LDG.E.64.CONSTANT R74, desc[UR14][R74.64] ;  /* 0x0000000e4a4a7981 */ /* 0x000f62000c1e9b00 */
[----:B------:R-:W-:Y:S02]  /*12a0*/  IADD3 R23, P2, R9, R4, RZ ;  /* 0x0000000409177210 */ /* 0x000fe40007f5e0ff */
[C---:B------:R-:W-:Y:S01]  /*12b0*/  SHF.L.U32 R120, R40.reuse, 0x10, RZ ;  /* 0x0000001028787819 */ /* 0x040fe200000006ff */
[----:B------:R-:W-:Y:S01]  /*12c0*/  STL [R1+0x10c], R8 ;  /* 0x00010c0801007387 */ /* 0x000fe20000100800 */
[----:B------:R-:W-:Y:S02]  /*12d0*/  PRMT R5, R40, 0x7632, R5 ;  /* 0x0000763228057816 */ /* 0x000fe40000000005 */
[----:B------:R-:W-:Y:S01]  /*12e0*/  LEA R76, P1, R23, UR12, 0x1 ;  /* 0x0000000c174c7c11 */ /* 0x000fe2000f8208ff */
[----:B------:R0:W-:Y:S01]  /*12f0*/  STL [R1+0x1d8], R27 ;  /* 0x0001d81b01007387 */ /* 0x0001e20000100800 */
[----:B------:R-:W-:Y:S01]  /*1300*/  SHF.L.U32 R6, R5, 0x10, RZ ;  /* 0x0000001005067819 */ /* 0x000fe200000006ff */
[----:B------:R-:W-:Y:S01]  /*1310*/  FADD.FTZ R11, R11, R120 ;  /* 0x000000780b0b7221 */ /* 0x000fe20000010000 */
[----:B------:R-:W-:Y:S01]  /*1320*/  FFMA.FTZ R13, R120, R120, R13 ;  /* 0x00000078780d7223 */ /* 0x000fe2000001000d */
[----:B------:R-:W-:-:S02]  /*1330*/  PRMT R5, R41, 0x7632, R5 ;  /* 0x0000763229057816 */ /* 0x000fc40000000005 */
[----:B0-----:R-:W-:Y:S01]  /*1340*/  IADD3.X R27, RZ, R3, RZ, P2, !PT ;  /* 0x00000003ff1b7210 */ /* 0x001fe200017fe4ff */
[----:B------:R-:W-:Y:S01]  /*1350*/  FADD.FTZ R11, R11, R6 ;  /* 0x000000060b0b7221 */ /* 0x000fe20000010000 */
[----:B------:R-:W-:Y:S02]  /*1360*/  SHF.L.U32 R8, R41, 0x10, RZ ;  /* 0x0000001029087819 */ /* 0x000fe400000006ff */
[----:B------:R-:W-:Y:S01]  /*1370*/  LEA.HI.X R77, R23, UR13, R27, 0x1, P1 ;  /* 0x0000000d174d7c11 */ /* 0x000fe200088f0c1b */
[----:B------:R-:W-:Y:S01]  /*1380*/  FFMA.FTZ R13, R6, R6, R13 ;  /* 0x00000006060d7223 */ /* 0x000fe2000001000d */
[----:B------:R-:W-:Y:S01]  /*1390*/  IADD3 R7, R2, 0x17700, RZ ;  /* 0x0001770002077810 */ /* 0x000fe20007ffe0ff */
[----:B------:R-:W-:Y:S01]  /*13a0*/  FADD.FTZ R11, R11, R8 ;  /* 0x000000080b0b7221 */ /* 0x000fe20000010000 */
[----:B------:R-:W-:Y:S01]  /*13b0*/  SHF.L.U32 R6, R5, 0x10, RZ ;  /* 0x0000001005067819 */ /* 0x000fe200000006ff */
[----:B------:R-:W-:Y:S01]  /*13c0*/  FFMA.FTZ R13, R8, R8, R13 ;  /* 0x00000008080d7223 */ /* 0x000fe2000001000d */
[----:B------:R-:W5:Y:S01]  /*13d0*/  LDG.E.64.CONSTANT R76, desc[UR14][R76.64] ;  /* 0x0000000e4c4c7981 */ /* 0x000f62000c1e9b00 */
[----:B------:R-:W-:-:S03]  /*13e0*/  IADD3 R9, P2, R7, R4, RZ ;  /* 0x0000000407097210 */ /* 0x000fc60007f5e0ff */
[----:B------:R-:W-:Y:S01]  /*13f0*/  STL [R1+0x110], R23 ;  /* 0x0001101701007387 */ /* 0x000fe20000100800 */
[C---:B------:R-:W-:Y:S02]  /*1400*/  SHF.L.U32 R119, R42.reuse, 0x10, RZ ;  /* 0x000000102a777819 */ /* 0x040fe400000006ff */
[----:B------:R-:W-:Y:S01]  /*1410*/  PRMT R5, R42, 0x7632, R5 ;  /* 0x000076322a057816 */ /* 0x000fe20000000005 */
[----:B------:R0:W-:Y:S01]  /*1420*/  STL [R1+0x1c], R8 ;  /* 0x00001c0801007387 */ /* 0x0001e20000100800 */
[----:B------:R-:W-:Y:S02]  /*1430*/  LEA R78, P1, R9, UR12, 0x1 ;  /* 0x0000000c094e7c11 */ /* 0x000fe4000f8208ff */
[----:B------:R-:W-:Y:S01]  /*1440*/  SHF.L.U32 R5, R5, 0x10, RZ ;  /* 0x0000001005057819 */ /* 0x000fe200000006ff */
[----:B0-----:R-:W-:Y:S01]  /*1450*/  FADD.FTZ R8, R11, R6 ;  /* 0x000000060b087221 */ /* 0x001fe20000010000 */
[----:B------:R-:W-:Y:S01]  /*1460*/  FFMA.FTZ R6, R6, R6, R13 ;  /* 0x0000000606067223 */ /* 0x000fe2000001000d */
[----:B------:R-:W-:-:S02]  /*1470*/  IADD3.X R11, RZ, R3, RZ, P2, !PT ;  /* 0x00000003ff0b7210 */ /* 0x000fc400017fe4ff */
[----:B------:R-:W-:Y:S01]  /*1480*/  FADD.FTZ R8, R8, R119 ;  /* 0x0000007708087221 */ /* 0x000fe20000010000 */
[----:B------:R-:W-:Y:S01]  /*1490*/  FFMA.FTZ R6, R119, R119, R6 ;  /* 0x0000007777067223 */ /* 0x000fe20000010006 */
[----:B------:R-:W-:Y:S01]  /*14a0*/  LEA.HI.X R79, R9, UR13, R11, 0x1, P1 ;  /* 0x0000000d094f7c11 */ /* 0x000fe200088f0c0b */
[----:B------:R-:W-:Y:S01]  /*14b0*/  STL [R1+0x1dc], R27 ;  /* 0x0001dc1b01007387 */ /* 0x000fe20000100800 */
[----:B------:R-:W-:Y:S01]  /*14c0*/  IADD3 R7, R2, 0x18600, RZ ;  /* 0x0001860002077810 */ /* 0x000fe20007ffe0ff */
[--C-:B------:R-:W-:Y:S01]  /*14d0*/  FADD.FTZ R8, R8, R5.reuse ;  /* 0x0000000508087221 */ /* 0x100fe20000010000 */
[----:B------:R-:W-:Y:S01]  /*14e0*/  FFMA.FTZ R6, R5, R5, R6 ;  /* 0x0000000505067223 */ /* 0x000fe20000010006 */
[----:B------:R0:W-:Y:S01]  /*14f0*/  STL [R1+0x114], R9 ;  /* 0x0001140901007387 */ /* 0x0001e20000100800 */
[----:B------:R-:W-:-:S03]  /*1500*/  PRMT R5, R43, 0x7632, R5 ;  /* 0x000076322b057816 */ /* 0x000fc60000000005 */
[----:B------:R1:W-:Y:S04]  /*1510*/  STL [R1+0x1e0], R11 ;  /* 0x0001e00b01007387 */ /* 0x0003e80000100800 */
[----:B------:R-:W5:Y:S01]  /*1520*/  LDG.E.64.CONSTANT R78, desc[UR14][R78.64] ;  /* 0x0000000e4e4e7981 */ /* 0x000f62000c1e9b00 */
[----:B0-----:R-:W-:Y:S02]  /*1530*/  SHF.L.U32 R9, R43, 0x10, RZ ;  /* 0x000000102b097819 */ /* 0x001fe400000006ff */
[----:B-1----:R-:W-:-:S03]  /*1540*/  IADD3 R11, P1, R7, R4, RZ ;  /* 0x00000004070b7210 */ /* 0x002fc60007f3e0ff */
[----:B------:R-:W-:Y:S01]  /*1550*/  FADD.FTZ R8, R8, R9 ;  /* 0x0000000908087221 */ /* 0x000fe20000010000 */
[----:B------:R-:W-:Y:S01]  /*1560*/  SHF.L.U32 R7, R5, 0x10, RZ ;  /* 0x0000001005077819 */ /* 0x000fe200000006ff */
[----:B------:R-:W-:Y:S01]  /*1570*/  FFMA.FTZ R6, R9, R9, R6 ;  /* 0x0000000909067223 */ /* 0x000fe20000010006 */
[----:B------:R-:W-:Y:S01]  /*1580*/  IADD3.X R23, RZ, R3, RZ, P1, !PT ;  /* 0x00000003ff177210 */ /* 0x000fe20000ffe4ff */
[----:B------:R0:W-:Y:S01]  /*1590*/  STL [R1+0x18], R9 ;  /* 0x0000180901007387 */ /* 0x0001e20000100800 */
[C---:B------:R-:W-:Y:S02]  /*15a0*/  LEA R80, P1, R11.reuse, UR12, 0x1 ;  /* 0x0000000c0b507c11 */ /* 0x040fe4000f8208ff */
[C---:B------:R-:W-:Y:S02]  /*15b0*/  SHF.L.U32 R118, R44.reuse, 0x10, RZ ;  /* 0x000000102c767819 */ /* 0x040fe400000006ff */
[----:B------:R-:W-:Y:S02]  /*15c0*/  PRMT R5, R44, 0x7632, R5 ;  /* 0x000076322c057816 */ /* 0x000fe40000000005 */
[----:B------:R-:W-:Y:S01]  /*15d0*/  LEA.HI.X R81, R11, UR13, R23, 0x1, P1 ;  /* 0x0000000d0b517c11 */ /* 0x000fe200088f0c17 */
[----:B0-----:R-:W-:Y:S01]  /*15e0*/  FADD.FTZ R9, R8, R7 ;  /* 0x0000000708097221 */ /* 0x001fe20000010000 */
[----:B------:R-:W-:Y:S01]  /*15f0*/  FFMA.FTZ R7, R7, R7, R6 ;  /* 0x0000000707077223 */ /* 0x000fe20000010006 */
[----:B------:R-:W-:Y:S01]  /*1600*/  SHF.L.U32 R6, R5, 0x10, RZ ;  /* 0x0000001005067819 */ /* 0x000fe200000006ff */
[----:B------:R-:W-:Y:S02]  /*1610*/  STL [R1+0x118], R11 ;  /* 0x0001180b01007387 */ /* 0x000fe40000100800 */
[----:B------:R-:W-:Y:S01]  /*1620*/  FFMA.FTZ R5, R118, R118, R7 ;  /* 0x0000007676057223 */ /* 0x000fe20000010007 */
[----:B------:R-:W-:Y:S01]  /*1630*/  IADD3 R7, R2, 0x19500, RZ ;  /* 0x0001950002077810 */ /* 0x000fe20007ffe0ff */
[----:B------:R0:W-:Y:S04]  /*1640*/  STL [R1+0x1e4], R23 ;  /* 0x0001e41701007387 */ /* 0x0001e80000100800 */
[----:B------:R-:W5:Y:S01]  /*1650*/  LDG.E.64.CONSTANT R80, desc[UR14][R80.64] ;  /* 0x0000000e50507981 */ /* 0x000f62000c1e9b00 */
[----:B0-----:R-:W-:Y:S01]  /*1660*/  IADD3 R23, P1, R7, R4, RZ ;  /* 0x0000000407177210 */ /* 0x001fe20007f3e0ff */
[----:B------:R-:W-:-:S03]  /*1670*/  FADD.FTZ R9, R9, R118 ;  /* 0x0000007609097221 */ /* 0x000fc60000010000 */
[----:B------:R-:W-:Y:S02]  /*1680*/  IADD3.X R27, RZ, R3, RZ, P1, !PT ;  /* 0x00000003ff1b7210 */ /* 0x000fe40000ffe4ff */
[----:B------:R-:W-:Y:S01]  /*1690*/  LEA R82, P1, R23, UR12, 0x1 ;  /* 0x0000000c17527c11 */ /* 0x000fe2000f8208ff */
[--C-:B------:R-:W-:Y:S01]  /*16a0*/  FADD.FTZ R11, R9, R6.reuse ;  /* 0x00000006090b7221 */ /* 0x100fe20000010000 */
[----:B------:R-:W-:Y:S02]  /*16b0*/  SHF.L.U32 R8, R45, 0x10, RZ ;  /* 0x000000102d087819 */ /* 0x000fe400000006ff */
[----:B------:R-:W-:Y:S01]  /*16c0*/  LEA.HI.X R83, R23, UR13, R27, 0x1, P1 ;  /* 0x0000000d17537c11 */ /* 0x000fe200088f0c1b */
[----:B------:R-:W-:Y:S01]  /*16d0*/  FFMA.FTZ R9, R6, R6, R5 ;  /* 0x0000000606097223 */ /* 0x000fe20000010005 */
[----:B------:R-:W-:Y:S01]  /*16e0*/  IADD3 R5, R2, 0x1a400, RZ ;  /* 0x0001a40002057810 */ /* 0x000fe20007ffe0ff */
[----:B------:R-:W-:Y:S01]  /*16f0*/  STL [R1+0x11c], R23 ;  /* 0x00011c1701007387 */ /* 0x000fe20000100800 */
[----:B------:R-:W-:-:S03]  /*1700*/  PRMT R6, R45, 0x7632, R6 ;  /* 0x000076322d067816 */ /* 0x000fc60000000006 */
[----:B------:R-:W-:Y:S04]  /*1710*/  STL [R1+0x14], R8 ;  /* 0x0000140801007387 */ /* 0x000fe80000100800 */
[----:B------:R0:W-:Y:S04]  /*1720*/  STL [R1+0x1e8], R27 ;  /* 0x0001e81b01007387 */ /* 0x0001e80000100800 */
[----:B------:R-:W5:Y:S01]  /*1730*/  LDG.E.64.CONSTANT R82, desc[UR14][R82.64] ;  /* 0x0000000e52527981 */ /* 0x000f62000c1e9b00 */
[----:B------:R-:W-:Y:S01]  /*1740*/  SHF.L.U32 R6, R6, 0x10, RZ ;  /* 0x0000001006067819 */ /* 0x000fe200000006ff */
[----:B------:R-:W-:Y:S01]  /*1750*/  FADD.FTZ R11, R11, R8 ;  /* 0x000000080b0b7221 */ /* 0x000fe20000010000 */
[----:B0-----:R-:W-:Y:S01]  /*1760*/  IADD3 R27, P1, R5, R4, RZ ;  /* 0x00000004051b7210 */ /* 0x001fe20007f3e0ff */
[----:B------:R-:W-:-:S03]  /*1770*/  FFMA.FTZ R9, R8, R8, R9 ;  /* 0x0000000808097223 */ /* 0x000fc60000010009 */
[----:B------:R-:W-:Y:S02]  /*1780*/  IADD3.X R86, RZ, R3, RZ, P1, !PT ;  /* 0x00000003ff567210 */ /* 0x000fe40000ffe4ff */
[----:B------:R-:W-:Y:S01]  /*1790*/  LEA R84, P1, R27, UR12, 0x1 ;  /* 0x0000000c1b547c11 */ /* 0x000fe2000f8208ff */
[----:B------:R-:W-:Y:S01]  /*17a0*/  FADD.FTZ R8, R11, R6 ;  /* 0x000000060b087221 */ /* 0x000fe20000010000 */
[----:B------:R-:W-:Y:S01]  /*17b0*/  SHF.L.U32 R117, R46, 0x10, RZ ;  /* 0x000000102e757819 */ /* 0x000fe200000006ff */
[----:B------:R-:W-:Y:S01]  /*17c0*/  FFMA.FTZ R6, R6, R6, R9 ;  /* 0x0000000606067223 */ /* 0x000fe20000010009 */
[----:B------:R-:W-:Y:S02]  /*17d0*/  LEA.HI.X R85, R27, UR13, R86, 0x1, P1 ;  /* 0x0000000d1b557c11 */ /* 0x000fe400088f0c56 */
[----:B------:R-:W-:Y:S01]  /*17e0*/  PRMT R7, R46, 0x7632, R7 ;  /* 0x000076322e077816 */ /* 0x000fe20000000007 */
[----:B------:R-:W-:Y:S01]  /*17f0*/  FADD.FTZ R23, R8, R117 ;  /* 0x0000007508177221 */ /* 0x000fe20000010000 */
[----:B------:R-:W-:Y:S01]  /*1800*/  FFMA.FTZ R5, R117, R117, R6 ;  /* 0x0000007575057223 */ /* 0x000fe20000010006 */
[C---:B------:R-:W-:Y:S01]  /*1810*/  IADD3 R8, R2.reuse, 0x1b300, RZ ;  /* 0x0001b30002087810 */ /* 0x040fe20007ffe0ff */
[----:B------:R-:W5:Y:S01]  /*1820*/  LDG.E.64.CONSTANT R84, desc[UR14][R84.64] ;  /* 0x0000000e54547981 */ /* 0x000f62000c1e9b00 */
[----:B------:R-:W-:-:S02]  /*1830*/  IADD3 R6, R2, 0x1c200, RZ ;  /* 0x0001c20002067810 */ /* 0x000fc40007ffe0ff */
[----:B------:R-:W-:Y:S01]  /*1840*/  SHF.L.U32 R7, R7, 0x10, RZ ;  /* 0x0000001007077819 */ /* 0x000fe200000006ff */
[----:B------:R0:W-:Y:S01]  /*1850*/  STL [R1+0x120], R27 ;  /* 0x0001201b01007387 */ /* 0x0001e20000100800 */
[-C--:B------:R-:W-:Y:S02]  /*1860*/  IADD3 R88, P2, R8, R4.reuse, RZ ;  /* 0x0000000408587210 */ /* 0x080fe40007f5e0ff */
[----:B------:R-:W-:Y:S01]  /*1870*/  IADD3 R91, P3, R6, R4, RZ ;  /* 0x00000004065b7210 */ /* 0x000fe20007f7e0ff */
[----:B------:R-:W-:Y:S01]  /*1880*/  FADD.FTZ R23, R23, R7 ;  /* 0x0000000717177221 */ /* 0x000fe20000010000 */
[----:B------:R-:W-:Y:S01]  /*1890*/  PRMT R6, R47, 0x7632, R6 ;  /* 0x000076322f067816 */ /* 0x000fe20000000006 */
[----:B------:R1:W-:Y:S01]  /*18a0*/  STL [R1+0x1ec], R86 ;  /* 0x0001ec5601007387 */ /* 0x0003e20000100800 */
[----:B------:R-:W-:Y:S01]  /*18b0*/  FFMA.FTZ R7, R7, R7, R5 ;  /* 0x0000000707077223 */ /* 0x000fe20000010005 */
[----:B------:R-:W-:Y:S02]  /*18c0*/  IADD3.X R89, RZ, R3, RZ, P2, !PT ;  /* 0x00000003ff597210 */ /* 0x000fe400017fe4ff */
[----:B0-----:R-:W-:-:S02]  /*18d0*/  SHF.L.U32 R27, R47, 0x10, RZ ;  /* 0x000000102f1b7819 */ /* 0x001fc400000006ff */
[----:B------:R-:W-:Y:S01]  /*18e0*/  IADD3 R5, R2, 0x1d100, RZ ;  /* 0x0001d10002057810 */ /* 0x000fe20007ffe0ff */
[----:B------:R-:W-:Y:S01]  /*18f0*/  STL [R1+0x124], R88 ;  /* 0x0001245801007387 */ /* 0x000fe20000100800 */
[----:B------:R-:W-:Y:S02]  /*1900*/  SHF.L.U32 R6, R6, 0x10, RZ ;  /* 0x0000001006067819 */ /* 0x000fe400000006ff */
[C---:B-1----:R-:W-:Y:S01]  /*1910*/  LEA R86, P1, R88.reuse, UR12, 0x1 ;  /* 0x0000000c58567c11 */ /* 0x042fe2000f8208ff */
[----:B------:R-:W-:Y:S01]  /*1920*/  FADD.FTZ R23, R23, R27 ;  /* 0x0000001b17177221 */ /* 0x000fe20000010000 */
[----:B------:R0:W-:Y:S01]  /*1930*/  STL [R1+0x10], R27 ;  /* 0x0000101b01007387 */ /* 0x0001e20000100800 */
[----:B------:R-:W-:Y:S01]  /*1940*/  FFMA.FTZ R7, R27, R27, R7 ;  /* 0x0000001b1b077223 */ /* 0x000fe20000010007 */
[----:B------:R-:W-:Y:S01]  /*1950*/  LEA.HI.X R87, R88, UR13, R89, 0x1, P1 ;  /* 0x0000000d58577c11 */ /* 0x000fe200088f0c59 */
[----:B------:R-:W-:Y:S01]  /*1960*/  FADD.FTZ R23, R23, R6 ;  /* 0x0000000617177221 */ /* 0x000fe20000010000 */
[----:B------:R-:W-:-:S04]  /*1970*/  SHF.L.U32 R116, R48, 0x10, RZ ;  /* 0x0000001030747819 */ /* 0x000fc800000006ff */
[----:B------:R-:W5:Y:S01]  /*1980*/  LDG.E.64.CONSTANT R86, desc[UR14][R86.64] ;  /* 0x0000000e56567981 */ /* 0x000f62000c1e9b00 */
[----:B0-----:R-:W-:Y:S02]  /*1990*/  IADD3 R27, P2, R5, R4, RZ ;  /* 0x00000004051b7210 */ /* 0x001fe40007f5e0ff */
[----:B------:R-:W-:Y:S01]  /*19a0*/  PRMT R4, R48, 0x7632, R4 ;  /* 0x0000763230047816 */ /* 0x000fe20000000004 */
[----:B------:R-:W-:Y:S01]  /*19b0*/  FFMA.FTZ R5, R6, R6, R7 ;  /* 0x0000000606057223 */ /* 0x000fe20000010007 */
[----:B------:R-:W-:Y:S02]  /*19c0*/  FADD.FTZ R23, R23, R116 ;  /* 0x0000007417177221 */ /* 0x000fe40000010000 */
[----:B------:R-:W-:Y:S01]  /*19d0*/  SHF.L.U32 R4, R4, 0x10, RZ ;  /* 0x0000001004047819 */ /* 0x000fe200000006ff */
[----:B------:R-:W-:Y:S01]  /*19e0*/  FFMA.FTZ R5, R116, R116, R5 ;  /* 0x0000007474057223 */ /* 0x000fe20000010005 */
[C---:B------:R-:W-:Y:S02]  /*19f0*/  SHF.L.U32 R90, R49.reuse, 0x10, RZ ;  /* 0x00000010315a7819 */ /* 0x040fe400000006ff */
[----:B------:R-:W-:Y:S01]  /*1a00*/  PRMT R6, R49, 0x7632, R6 ;  /* 0x0000763231067816 */ /* 0x000fe20000000006 */
[----:B------:R-:W-:Y:S01]  /*1a10*/  FADD.FTZ R23, R23, R4 ;  /* 0x0000000417177221 */ /* 0x000fe20000010000 */
[----:B------:R-:W-:Y:S01]  /*1a20*/  FFMA.FTZ R4, R4, R4, R5 ;  /* 0x0000000404047223 */ /* 0x000fe20000010005 */
[----:B------:R-:W-:-:S02]  /*1a30*/  IADD3.X R96, RZ, R3, RZ, P3, !PT ;  /* 0x00000003ff607210 */ /* 0x000fc40001ffe4ff */
[----:B------:R-:W-:Y:S01]  /*1a40*/  LEA R88, P1, R91, UR12, 0x1 ;  /* 0x0000000c5b587c11 */ /* 0x000fe2000f8208ff */
[----:B------:R-:W-:Y:S01]  /*1a50*/  FADD.FTZ R23, R23, R90 ;  /* 0x0000005a17177221 */ /* 0x000fe20000010000 */
[----:B------:R-:W-:Y:S01]  /*1a60*/  SHF.L.U32 R6, R6, 0x10, RZ ;  /* 0x0000001006067819 */ /* 0x000fe200000006ff */
[----:B------:R-:W-:Y:S01]  /*1a70*/  STL [R1+0x128], R91 ;  /* 0x0001285b01007387 */ /* 0x000fe20000100800 */
[----:B------:R-:W-:Y:S01]  /*1a80*/  FFMA.FTZ R4, R90, R90, R4 ;  /* 0x0000005a5a047223 */ /* 0x000fe20000010004 */
[C---:B------:R-:W-:Y:S02]  /*1a90*/  SHF.L.U32 R115, R50.reuse, 0x10, RZ ;  /* 0x0000001032737819 */ /* 0x040fe400000006ff */
[----:B------:R0:W-:Y:S01]  /*1aa0*/  STL [R1+0x1f8], R89 ;  /* 0x0001f85901007387 */ /* 0x0001e20000100800 */
[----:B------:R-:W-:Y:S01]  /*1ab0*/  PRMT R5, R50, 0x7632, R5 ;  /* 0x0000763232057816 */ /* 0x000fe20000000005 */
[----:B------:R-:W-:Y:S01]  /*1ac0*/  FADD.FTZ R23, R23, R6 ;  /* 0x0000000617177221 */ /* 0x000fe20000010000 */
[----:B------:R-:W-:-:S02]  /*1ad0*/  FFMA.FTZ R6, R6, R6, R4 ;  /* 0x0000000606067223 */ /* 0x000fc40000010004 */
[----:B------:R-:W-:Y:S02]  /*1ae0*/  SHF.L.U32 R5, R5, 0x10, RZ ;  /* 0x0000001005057819 */ /* 0x000fe400000006ff */
[----:B0-----:R-:W-:Y:S01]  /*1af0*/  LEA.HI.X R89, R91, UR13, R96, 0x1, P1 ;  /* 0x0000000d5b597c11 */ /* 0x001fe200088f0c60 */
[----:B------:R-:W-:Y:S01]  /*1b00*/  FADD.FTZ R23, R23, R115 ;  /* 0x0000007317177221 */ /* 0x000fe20000010000 */
[----:B------:R-:W-:Y:S01]  /*1b10*/  FFMA.FTZ R6, R115, R115, R6 ;  /* 0x0000007373067223 */ /* 0x000fe20000010006 */
[----:B------:R-:W-:-:S03]  /*1b20*/  SHF.L.U32 R97, R51, 0x10, RZ ;  /* 0x0000001033617819 */ /* 0x000fc600000006ff */
[----:B------:R-:W5:Y:S01]  /*1b30*/  LDG.E.64.CONSTANT R88, desc[UR14][R88.64] ;  /* 0x0000000e58587981 */ /* 0x000f62000c1e9b00 */
[----:B------:R-:W-:Y:S01]  /*1b40*/  PRMT R4, R51, 0x7632, R4 ;  /* 0x0000763233047816 */ /* 0x000fe20000000004 */
[----:B------:R-:W-:Y:S01]  /*1b50*/  FADD.FTZ R23, R23, R5 ;  /* 0x0000000517177221 */ /* 0x000fe20000010000 */
[----:B------:R-:W-:Y:S01]  /*1b60*/  FFMA.FTZ R5, R5, R5, R6 ;  /* 0x0000000505057223 */ /* 0x000fe20000010006 */
[----:B------:R-:W-:Y:S01]  /*1b70*/  STL [R1+0x12c], R27 ;  /* 0x00012c1b01007387 */ /* 0x000fe20000100800 */
[----:B------:R-:W-:Y:S01]  /*1b80*/  SHF.L.U32 R4, R4, 0x10, RZ ;  /* 0x0000001004047819 */ /* 0x000fe200000006ff */
[----:B------:R-:W-:Y:S02]  /*1b90*/  FADD.FTZ R23, R23, R97 ;  /* 0x0000006117177221 */ /* 0x000fe40000010000 */
[----:B------:R0:W-:Y:S01]  /*1ba0*/  STL [R1+0x1f0], R96 ;  /* 0x0001f06001007387 */ /* 0x0001e20000100800 */
[----:B------:R-:W-:Y:S01]  /*1bb0*/  SHF.L.U32 R114, R52, 0x10, RZ ;  /* 0x0000001034727819 */ /* 0x000fe200000006ff */
[----:B------:R-:W-:-:S02]  /*1bc0*/  FADD.FTZ R23, R23, R4 ;  /* 0x0000000417177221 */ /* 0x000fc40000010000 */
[----:B------:R1:W-:Y:S01]  /*1bd0*/  STL [R1+0xc], R90 ;  /* 0x00000c5a01007387 */ /* 0x0003e20000100800 */
[----:B0-----:R-:W-:Y:S01]  /*1be0*/  IADD3.X R96, RZ, R3, RZ, P2, !PT ;  /* 0x00000003ff607210 */ /* 0x001fe200017fe4ff */
[--C-:B------:R-:W-:Y:S01]  /*1bf0*/  FFMA.FTZ R3, R97, R97, R5.reuse ;  /* 0x0000006161037223 */ /* 0x100fe20000010005 */
[----:B------:R-:W-:Y:S02]  /*1c00*/  PRMT R5, R52, 0x7632, R5 ;  /* 0x0000763234057816 */ /* 0x000fe40000000005 */
[----:B-1----:R-:W-:Y:S01]  /*1c10*/  LEA R90, P1, R27, UR12, 0x1 ;  /* 0x0000000c1b5a7c11 */ /* 0x002fe2000f8208ff */
[----:B------:R-:W-:Y:S01]  /*1c20*/  FFMA.FTZ R4, R4, R4, R3 ;  /* 0x0000000404047223 */ /* 0x000fe20000010003 */
[----:B------:R-:W-:Y:S01]  /*1c30*/  SHF.L.U32 R5, R5, 0x10, RZ ;  /* 0x0000001005057819 */ /* 0x000fe200000006ff */
[----:B------:R-:W-:Y:S01]  /*1c40*/  FADD.FTZ R23, R23, R114 ;  /* 0x0000007217177221 */ /* 0x000fe20000010000 */
[----:B------:R-:W-:Y:S01]  /*1c50*/  LEA.HI.X R91, R27, UR13, R96, 0x1, P1 ;  /* 0x0000000d1b5b7c11 */ /* 0x000fe200088f0c60 */
[----:B------:R-:W-:Y:S01]  /*1c60*/  FFMA.FTZ R4, R114, R114, R4 ;  /* 0x0000007272047223 */ /* 0x000fe20000010004 */
[----:B------:R-:W-:Y:S01]  /*1c70*/  SHF.L.U32 R113, R53, 0x10, RZ ;  /* 0x0000001035717819 */ /* 0x000fe200000006ff */
[----:B------:R-:W-:Y:S01]  /*1c80*/  FADD.FTZ R23, R23, R5 ;  /* 0x0000000517177221 */ /* 0x000fe20000010000 */
[----:B------:R-:W-:Y:S01]  /*1c90*/  PRMT R3, R53, 0x7632, R3 ;  /* 0x0000763235037816 */ /* 0x000fe20000000003 */
[----:B------:R-:W-:Y:S01]  /*1ca0*/  FFMA.FTZ R5, R5, R5, R4 ;  /* 0x0000000505057223 */ /* 0x000fe20000010004 */
[----:B------:R-:W5:Y:S01]  /*1cb0*/  LDG.E.64.CONSTANT R90, desc[UR14][R90.64] ;  /* 0x0000000e5a5a7981 */ /* 0x000f62000c1e9b00 */
[----:B------:R-:W-:Y:S01]  /*1cc0*/  FADD.FTZ R23, R23, R113 ;  /* 0x0000007117177221 */ /* 0x000fe20000010000 */
[----:B------:R-:W-:Y:S01]  /*1cd0*/  SHF.L.U32 R3, R3, 0x10, RZ ;  /* 0x0000001003037819 */ /* 0x000fe200000006ff */
        /* <DEDUP_REMOVED lines=15> */
[C---:B------:R-:W-:Y:S02]  /*1dd0*/  SHF.L.U32 R110, R56.reuse, 0x10, RZ ;  /* 0x00000010386e7819 */ /* 0x040fe400000006ff */
[----:B------:R-:W-:Y:S01]  /*1de0*/  PRMT R3, R56, 0x7632, R3 ;  /* 0x0000763238037816 */ /* 0x000fe20000000003 */
[----:B------:R-:W-:Y:S01]  /*1df0*/  FADD.FTZ R23, R23, R5 ;  /* 0x0000000517177221 */ /* 0x000fe20000010000 */
[----:B------:R-:W-:Y:S01]  /*1e00*/  STL [R1+0x8], R97 ;  /* 0x0000086101007387 */ /* 0x000fe20000100800 */
[----:B------:R-:W-:Y:S01]  /*1e10*/  FFMA.FTZ R5, R5, R5, R4 ;  /* 0x0000000505057223 */ /* 0x000fe20000010004 */
[----:B------:R-:W-:Y:S01]  /*1e20*/  SHF.L.U32 R3, R3, 0x10, RZ ;  /* 0x0000001003037819 */ /* 0x000fe200000006ff */
[----:B------:R-:W-:Y:S01]  /*1e30*/  FADD.FTZ R23, R23, R110 ;  /* 0x0000006e17177221 */ /* 0x000fe20000010000 */
[----:B------:R0:W-:Y:S01]  /*1e40*/  STL [R1+0x1f4], R96 ;  /* 0x0001f46001007387 */ /* 0x0001e20000100800 */
[----:B------:R-:W-:Y:S01]  /*1e50*/  FFMA.FTZ R5, R110, R110, R5 ;  /* 0x0000006e6e057223 */ /* 0x000fe20000010005 */
[----:B------:R-:W-:-:S02]  /*1e60*/  SHF.L.U32 R109, R57, 0x10, RZ ;  /* 0x00000010396d7819 */ /* 0x000fc400000006ff */
[----:B------:R-:W5:Y:S01]  /*1e70*/  LDL R98, [R1+0x23c] ;  /* 0x00023c0001627983 */ /* 0x000f620000100800 */
[----:B------:R-:W-:Y:S01]  /*1e80*/  PRMT R4, R57, 0x7632, R4 ;  /* 0x0000763239047816 */ /* 0x000fe20000000004 */
[----:B------:R-:W-:Y:S01]  /*1e90*/  FADD.FTZ R23, R23, R3 ;  /* 0x0000000317177221 */ /* 0x000fe20000010000 */
[----:B------:R-:W-:Y:S02]  /*1ea0*/  FFMA.FTZ R3, R3, R3, R5 ;  /* 0x0000000303037223 */ /* 0x000fe40000010005 */
[----:B------:R-:W-:Y:S01]  /*1eb0*/  SHF.L.U32 R4, R4, 0x10, RZ ;  /* 0x0000001004047819 */ /* 0x000fe200000006ff */
[----:B------:R-:W-:Y:S01]  /*1ec0*/  FADD.FTZ R23, R23, R109 ;  /* 0x0000006d17177221 */ /* 0x000fe20000010000 */
[----:B------:R-:W-:Y:S01]  /*1ed0*/  FFMA.FTZ R3, R109, R109, R3 ;  /* 0x0000006d6d037223 */ /* 0x000fe20000010003 */
[C---:B------:R-:W-:Y:S01]  /*1ee0*/  SHF.L.U32 R108, R58.reuse, 0x10, RZ ;  /* 0x000000103a6c7819 */ /* 0x040fe200000006ff */
[----:B0-----:R-:W0:Y:S01]  /*1ef0*/  LDC.64 R96, c[0x0][0x220] ;  /* 0x00008800ff607b82 */ /* 0x001e220000000a00 */
        /* <DEDUP_REMOVED lines=27> */
[C---:B---3--:R-:W-:Y:S02]  /*20b0*/  SHF.L.U32 R104, R62.reuse, 0x10, RZ ;  /* 0x000000103e687819 */ /* 0x048fe400000006ff */
        /* <DEDUP_REMOVED lines=13> */
[C---:B----4-:R-:W-:Y:S02]  /*2190*/  SHF.L.U32 R102, R64.reuse, 0x10, RZ ;  /* 0x0000001040667819 */ /* 0x050fe400000006ff */
        /* <DEDUP_REMOVED lines=13> */
[----:B-----5:R-:W-:-:S02]  /*2270*/  SHF.L.U32 R100, R66, 0x10, RZ ;  /* 0x0000001042647819 */ /* 0x020fc400000006ff */
        /* <DEDUP_REMOVED lines=148> */
[--C-:B------:R-:W-:Y:S01]  /*2bc0*/  FADD.FTZ R23, R23, R25.reuse ;  /* 0x0000001917177221 */ /* 0x100fe20000010000 */
[----:B------:R-:W-:Y:S02]  /*2bd0*/  FFMA.FTZ R26, R25, R25, R26 ;  /* 0x00000019191a7223 */ /* 0x000fe4000001001a */
[----:B------:R-:W-:Y:S01]  /*2be0*/  SHF.L.U32 R24, R24, 0x10, RZ ;  /* 0x0000001018187819 */ /* 0x000fe200000006ff */
[----:B------:R-:W-:Y:S01]  /*2bf0*/  FADD.FTZ R23, R23, R22 ;  /* 0x0000001617177221 */ /* 0x000fe20000010000 */
[----:B------:R-:W-:Y:S01]  /*2c00*/  FFMA.FTZ R26, R22, R22, R26 ;  /* 0x00000016161a7223 */ /* 0x000fe2000001001a */
[C---:B------:R-:W-:Y:S02]  /*2c10*/  PRMT R25, R88.reuse, 0x7632, R25 ;  /* 0x0000763258197816 */ /* 0x040fe40000000019 */
[----:B------:R-:W-:Y:S01]  /*2c20*/  FADD.FTZ R27, R23, R24 ;  /* 0x00000018171b7221 */ /* 0x000fe20000010000 */
[----:B------:R-:W-:Y:S01]  /*2c30*/  SHF.L.U32 R23, R88, 0x10, RZ ;  /* 0x0000001058177819 */ /* 0x000fe200000006ff */
[----:B------:R-:W-:Y:S01]  /*2c40*/  FFMA.FTZ R24, R24, R24, R26 ;  /* 0x0000001818187223 */ /* 0x000fe2000001001a */
[----:B------:R-:W-:-:S03]  /*2c50*/  SHF.L.U32 R25, R25, 0x10, RZ ;  /* 0x0000001019197819 */ /* 0x000fc600000006ff */
[----:B------:R-:W-:Y:S01]  /*2c60*/  FADD.FTZ R27, R27, R23 ;  /* 0x000000171b1b7221 */ /* 0x000fe20000010000 */
[----:B------:R-:W-:Y:S01]  /*2c70*/  FFMA.FTZ R24, R23, R23, R24 ;  /* 0x0000001717187223 */ /* 0x000fe20000010018 */
[----:B------:R-:W-:Y:S02]  /*2c80*/  PRMT R26, R89, 0x7632, R26 ;  /* 0x00007632591a7816 */ /* 0x000fe4000000001a */
[----:B------:R-:W-:Y:S01]  /*2c90*/  FADD.FTZ R27, R27, R25 ;  /* 0x000000191b1b7221 */ /* 0x000fe20000010000 */
[----:B------:R-:W-:Y:S01]  /*2ca0*/  FFMA.FTZ R25, R25, R25, R24 ;  /* 0x0000001919197223 */ /* 0x000fe20000010018 */
[----:B------:R-:W-:Y:S02]  /*2cb0*/  SHF.L.U32 R24, R89, 0x10, RZ ;  /* 0x0000001059187819 */ /* 0x000fe400000006ff */
        /* <DEDUP_REMOVED lines=15> */
[----:B------:R-:W-:Y:S01]  /*2db0*/  FFMA.FTZ R95, R26, R26, R95 ;  /* 0x0000001a1a5f7223 */ /* 0x000fe2000001005f */
[----:B------:R-:W-:-:S03]  /*2dc0*/  FADD.FTZ R27, R27, R26 ;  /* 0x0000001a1b1b7221 */ /* 0x000fc60000010000 */
[----:B------:R-:W-:Y:S01]  /*2dd0*/  FFMA.FTZ R95, R94, R94, R95 ;  /* 0x0000005e5e5f7223 */ /* 0x000fe2000001005f */
[----:B------:R-:W-:-:S05]  /*2de0*/  FADD.FTZ R94, R27, R94 ;  /* 0x0000005e1b5e7221 */ /* 0x000fca0000010000 */
[----:B------:R1:W-:Y:S02]  /*2df0*/  STS.64 [R98], R94 ;  /* 0x0000005e62007388 */ /* 0x0003e40000000a00 */
[----:B-1----:R-:W1:Y:S01]  /*2e00*/  LDC.64 R94, c[0x0][0x228] ;  /* 0x00008a00ff5e7b82 */ /* 0x002e620000000a00 */
[----:B0-----:R-:W-:-:S05]  /*2e10*/  IMAD.WIDE R96, R92, 0x2, R96 ;  /* 0x000000025c607825 */ /* 0x001fca00078e0260 */
[----:B------:R0:W-:Y:S02]  /*2e20*/  STL.64 [R1+0x38], R96 ;  /* 0x0000386001007387 */ /* 0x0001e40000100a00 */
[----:B------:R-:W-:Y:S01]  /*2e30*/  BAR.SYNC.DEFER_BLOCKING 0x0 ;  /* 0x0000000000007b1d */ /* 0x000fe20000010000 */
[----:B------:R-:W-:Y:S01]  /*2e40*/  ISETP.GT.U32.AND P2, PT, R123, 0xf, PT ;  /* 0x0000000f7b00780c */ /* 0x000fe20003f44070 */
[----:B-1----:R-:W-:-:S05]  /*2e50*/  IMAD.WIDE R92, R92, 0x2, R94 ;  /* 0x000000025c5c7825 */ /* 0x002fca00078e025e */
[----:B------:R0:W-:Y:S01]  /*2e60*/  STL.64 [R1+0x30], R92 ;  /* 0x0000305c01007387 */ /* 0x0001e20000100a00 */
[----:B------:R-:W-:Y:S01]  /*2e70*/  USHF.L.U32 UR17, UR10, 0x3, URZ ;  /* 0x000000030a117899 */ /* 0x000fe2000800063f */
[----:B------:R-:W-:Y:S03]  /*2e80*/  BSSY B0, `(.L_x_1086) ;  /* 0x000011c000007945 */ /* 0x000fe60003800000 */
[----:B------:R-:W-:Y:S01]  /*2e90*/  ULOP3.LUT UR21, UR17, 0x8, URZ, 0xc0, !UPT ;  /* 0x0000000811157892 */ /* 0x000fe2000f8ec03f */
[----:B------:R-:W-:Y:S02]  /*2ea0*/  LOP3.LUT P1, RZ, R123, 0xfffffff1, RZ, 0xc0, !PT ;  /* 0xfffffff17bff7812 */ /* 0x000fe4000782c0ff */
[----:B------:R-:W-:Y:S01]  /*2eb0*/  CS2R R94, SRZ ;  /* 0x00000000005e7805 */ /* 0x000fe2000001ff00 */
[----:B------:R-:W-:Y:S10]  /*2ec0*/  @P2 BRA `(.L_x_1087) ;  /* 0x00000010005c2947 */ /* 0x000ff40003800000 */
[----:B------:R-:W1:Y:S01]  /*2ed0*/  S2R R98, SR_TID.X ;  /* 0x0000000000627919 */ /* 0x000e620000002100 */
[----:B------:R-:W-:Y:S01]  /*2ee0*/  HFMA2.MMA R27, -RZ, RZ, 0, 7.152557373046875e-06 ;  /* 0x00000078ff1b7435 */ /* 0x000fe200000001ff */
[----:B------:R-:W-:Y:S01]  /*2ef0*/  SHF.L.U32 R123, R123, 0x3, RZ ;  /* 0x000000037b7b7819 */ /* 0x000fe200000006ff */
[----:B0-----:R-:W0:Y:S03]  /*2f00*/  S2R R92, SR_CgaCtaId ;  /* 0x00000000005c7919 */ /* 0x001e260000008800 */
[----:B------:R-:W-:Y:S02]  /*2f10*/  LOP3.LUT R123, R123, 0x8, RZ, 0xc0, !PT ;  /* 0x000000087b7b7812 */ /* 0x000fe400078ec0ff */
[----:B-1----:R-:W-:-:S04]  /*2f20*/  SHF.R.U32.HI R98, RZ, 0x1, R98 ;  /* 0x00000001ff627819 */ /* 0x002fc80000011662 */
[----:B------:R-:W-:-:S05]  /*2f30*/  IADD3 R98, R98, UR21, RZ ;  /* 0x0000001562627c10 */ /* 0x000fca000fffe0ff */
[----:B------:R-:W-:Y:S01]  /*2f40*/  IMAD R98, R98, R27, -UR18 ;  /* 0x8000001262627e24 */ /* 0x000fe2000f8e021b */
[----:B------:R-:W-:-:S04]  /*2f50*/  MOV R27, 0x400 ;  /* 0x00000400001b7802 */ /* 0x000fc80000000f00 */
[----:B0-----:R-:W-:Y:S02]  /*2f60*/  LEA R27, R92, R27, 0x18 ;  /* 0x0000001b5c1b7211 */ /* 0x001fe400078ec0ff */
[----:B------:R-:W-:Y:S02]  /*2f70*/  SHF.R.S32.HI R92, RZ, 0x1f, R98 ;  /* 0x0000001fff5c7819 */ /* 0x000fe40000011462 */
[----:B------:R-:W-:Y:S02]  /*2f80*/  IADD3 R93, R98, 0x4, RZ ;  /* 0x00000004625d7810 */ /* 0x000fe40007ffe0ff */
[----:B------:R-:W-:Y:S02]  /*2f90*/  LEA.HI R92, R92, R98, RZ, 0x2 ;  /* 0x000000625c5c7211 */ /* 0x000fe400078f10ff */
[----:B------:R-:W-:Y:S02]  /*2fa0*/  SHF.R.S32.HI R94, RZ, 0x1f, R93 ;  /* 0x0000001fff5e7819 */ /* 0x000fe4000001145d */
[----:B------:R-:W-:-:S02]  /*2fb0*/  SHF.R.S32.HI R92, RZ, 0x2, R92 ;  /* 0x00000002ff5c7819 */ /* 0x000fc4000001145c */
[----:B------:R-:W-:Y:S02]  /*2fc0*/  LEA.HI R94, R94, R93, RZ, 0x2 ;  /* 0x0000005d5e5e7211 */ /* 0x000fe400078f10ff */
[----:B------:R-:W-:Y:S01]  /*2fd0*/  IADD3 R124, R98, 0x6c, RZ ;  /* 0x0000006c627c7810 */ /* 0x000fe20007ffe0ff */
[----:B------:R-:W-:Y:S01]  /*2fe0*/  IMAD R92, R92, 0x18, R27 ;  /* 0x000000185c5c7824 */ /* 0x000fe200078e021b */
[----:B------:R-:W-:-:S04]  /*2ff0*/  SHF.R.S32.HI R94, RZ, 0x2, R94 ;  /* 0x00000002ff5e7819 */ /* 0x000fc8000001145e */
[----:B------:R-:W-:Y:S01]  /*3000*/  IADD3 R92, R92, R123, RZ ;  /* 0x0000007b5c5c7210 */ /* 0x000fe20007ffe0ff */
[----:B------:R-:W-:-:S05]  /*3010*/  IMAD R94, R94, 0x18, R27 ;  /* 0x000000185e5e7824 */ /* 0x000fca00078e021b */
[----:B------:R-:W-:Y:S01]  /*3020*/  IADD3 R94, R123, R94, RZ ;  /* 0x0000005e7b5e7210 */ /* 0x000fe20007ffe0ff */
[----:B------:R-:W0:Y:S05]  /*3030*/  LDS.64 R92, [R92] ;  /* 0x000000005c5c7984 */ /* 0x000e2a0000000a00 */
        /* <DEDUP_REMOVED lines=12> */
[----:B------:R-:W-:-:S04]  /*3100*/  LEA.HI R93, R93, R92, RZ, 0x2 ;  /* 0x0000005c5d5d7211 */ /* 0x000fc800078f10ff */
[----:B------:R-:W-:Y:S02]  /*3110*/  SHF.R.S32.HI R93, RZ, 0x2, R93 ;  /* 0x00000002ff5d7819 */ /* 0x000fe4000001145d */
[----:B------:R-:W-:-:S03]  /*3120*/  IADD3 R96, R123, R96, RZ ;  /* 0x000000607b607210 */ /* 0x000fc60007ffe0ff */
[----:B------:R-:W-:-:S03]  /*3130*/  IMAD R93, R93, 0x18, R27 ;  /* 0x000000185d5d7824 */ /* 0x000fc600078e021b */
[----:B------:R-:W0:Y:S02]  /*3140*/  LDS.64 R96, [R96] ;  /* 0x0000000060607984 */ /* 0x000e240000000a00 */
[----:B------:R-:W-:-:S06]  /*3150*/  IADD3 R93, R123, R93, RZ ;  /* 0x0000005d7b5d7210 */ /* 0x000fcc0007ffe0ff */
[----:B------:R-:W1:Y:S01]  /*3160*/  LDS.64 R92, [R93] ;  /* 0x000000005d5c7984 */ /* 0x000e620000000a00 */
[----:B0-----:R-:W-:Y:S01]  /*3170*/  FADD.FTZ R94, R94, R96 ;  /* 0x000000605e5e7221 */ /* 0x001fe20000010000 */
[----:B------:R-:W-:Y:S01]  /*3180*/  FADD.FTZ R97, R95, R97 ;  /* 0x000000615f617221 */ /* 0x000fe20000010000 */
[----:B------:R-:W-:Y:S02]  /*3190*/  IADD3 R96, R98, 0x74, RZ ;  /* 0x0000007462607810 */ /* 0x000fe40007ffe0ff */
        /* <DEDUP_REMOVED lines=206> */
[----:B------:R-:W-:Y:S01]  /*3e80*/  IADD3 R92, R123, R92, RZ ;  /* 0x0000005c7b5c7210 */ /* 0x000fe20007ffe0ff */
[----:B------:R-:W-:Y:S01]  /*3e90*/  IMAD R124, R124, 0x18, R27 ;  /* 0x000000187c7c7824 */ /* 0x000fe200078e021b */
[----:B------:R-:W-:-:S02]  /*3ea0*/  LEA.HI R93, R98, R93, RZ, 0x2 ;  /* 0x0000005d625d7211 */ /* 0x000fc400078f10ff */
[----:B------:R-:W-:Y:S02]  /*3eb0*/  SHF.R.S32.HI R98, RZ, 0x1f, R96 ;  /* 0x0000001fff627819 */ /* 0x000fe40000011460 */
[----:B------:R-:W-:Y:S02]  /*3ec0*/  SHF.R.S32.HI R93, RZ, 0x2, R93 ;  /* 0x00000002ff5d7819 */ /* 0x000fe4000001145d */
[----:B------:R-:W-:Y:S02]  /*3ed0*/  LEA.HI R96, R98, R96, RZ, 0x2 ;  /* 0x0000006062607211 */ /* 0x000fe400078f10ff */
[----:B------:R-:W-:Y:S01]  /*3ee0*/  IADD3 R95, R123, R95, RZ ;  /* 0x0000005f7b5f7210 */ /* 0x000fe20007ffe0ff */
[----:B------:R-:W-:Y:S01]  /*3ef0*/  IMAD R93, R93, 0x18, R27 ;  /* 0x000000185d5d7824 */ /* 0x000fe200078e021b */
[----:B------:R-:W-:Y:S02]  /*3f00*/  SHF.R.S32.HI R96, RZ, 0x2, R96 ;  /* 0x00000002ff607819 */ /* 0x000fe40000011460 */
[----:B------:R-:W-:-:S03]  /*3f10*/  IADD3 R124, R123, R124, RZ ;  /* 0x0000007c7b7c7210 */ /* 0x000fc60007ffe0ff */
[----:B------:R-:W-:Y:S01]  /*3f20*/  IMAD R96, R96, 0x18, R27 ;  /* 0x0000001860607824 */ /* 0x000fe200078e021b */
[C---:B------:R-:W-:Y:S02]  /*3f30*/  IADD3 R27, R123.reuse, R93, RZ ;  /* 0x0000005d7b1b7210 */ /* 0x040fe40007ffe0ff */
[----:B------:R-:W0:Y:S02]  /*3f40*/  LDS.64 R92, [R92] ;  /* 0x000000005c5c7984 */ /* 0x000e240000000a00 */
[----:B------:R-:W-:Y:S01]  /*3f50*/  IADD3 R96, R123, R96, RZ ;  /* 0x000000607b607210 */ /* 0x000fe20007ffe0ff */
[----:B0-----:R-:W-:Y:S01]  /*3f60*/  FADD.FTZ R92, R94, R92 ;  /* 0x0000005c5e5c7221 */ /* 0x001fe20000010000 */
[----:B------:R-:W-:Y:S01]  /*3f70*/  FADD.FTZ R93, R97, R93 ;  /* 0x0000005d615d7221 */ /* 0x000fe20000010000 */
[----:B------:R-:W0:Y:S04]  /*3f80*/  LDS.64 R94, [R95] ;  /* 0x000000005f5e7984 */ /* 0x000e280000000a00 */
[----:B------:R-:W-:Y:S01]  /*3f90*/  LDS.64 R96, [R96] ;  /* 0x0000000060607984 */ /* 0x000fe20000000a00 */
[----:B0-----:R-:W-:Y:S01]  /*3fa0*/  FADD.FTZ R98, R92, R94 ;  /* 0x0000005e5c627221 */ /* 0x001fe20000010000 */
[----:B------:R-:W-:-:S02]  /*3fb0*/  FADD.FTZ R123, R93, R95 ;  /* 0x0000005f5d7b7221 */ /* 0x000fc40000010000 */
[----:B------:R-:W0:Y:S04]  /*3fc0*/  LDS.64 R92, [R124] ;  /* 0x000000007c5c7984 */ /* 0x000e280000000a00 */
[----:B------:R-:W1:Y:S01]  /*3fd0*/  LDS.64 R94, [R27] ;  /* 0x000000001b5e7984 */ /* 0x000e620000000a00 */
[----:B0-----:R-:W-:Y:S01]  /*3fe0*/  FADD.FTZ R92, R98, R92 ;  /* 0x0000005c625c7221 */ /* 0x001fe20000010000 */
[----:B------:R-:W-:-:S03]  /*3ff0*/  FADD.FTZ R93, R123, R93 ;  /* 0x0000005d7b5d7221 */ /* 0x000fc60000010000 */
[----:B-1----:R-:W-:Y:S01]  /*4000*/  FADD.FTZ R94, R92, R94 ;  /* 0x0000005e5c5e7221 */ /* 0x002fe20000010000 */
[----:B------:R-:W-:-:S03]  /*4010*/  FADD.FTZ R95, R93, R95 ;  /* 0x0000005f5d5f7221 */ /* 0x000fc60000010000 */
[----:B------:R-:W-:Y:S01]  /*4020*/  FADD.FTZ R94, R94, R96 ;  /* 0x000000605e5e7221 */ /* 0x000fe20000010000 */
[----:B------:R-:W-:-:S07]  /*4030*/  FADD.FTZ R95, R95, R97 ;  /* 0x000000615f5f7221 */ /* 0x000fce0000010000 */
.L_x_1087:
[----:B------:R-:W-:Y:S05]  /*4040*/  BSYNC B0 ;  /* 0x0000000000007941 */ /* 0x000fea0003800000 */
.L_x_1086:
[----:B------:R-:W1:Y:S01]  /*4050*/  S2R R123, SR_CTAID.Y ;  /* 0x00000000007b7919 */ /* 0x000e620000002600 */
[----:B------:R-:W1:Y:S01]  /*4060*/  @!P1 LDC R98, c[0x0][0x10] ;  /* 0x00000400ff629b82 */ /* 0x000e620000000800 */
[----:B------:R-:W2:Y:S01]  /*4070*/  S2R R124, SR_TID.X ;  /* 0x00000000007c7919 */ /* 0x000ea20000002100 */
[----:B0-----:R-:W0:Y:S06]  /*4080*/  SHFL.BFLY PT, R97, R94, 0x1, 0x1f ;  /* 0x0c201f005e617f89 */ /* 0x001e2c00000e0000 */
[----:B------:R-:W3:Y:S01]  /*4090*/  @!P1 LDC.64 R92, c[0x0][0x248] ;  /* 0x00009200ff5c9b82 */ /* 0x000ee20000000a00 */
[----:B------:R-:W4:Y:S01]  /*40a0*/  SHFL.BFLY PT, R96, R95, 0x1, 0x1f ;  /* 0x0c201f005f607f89 */ /* 0x000f2200000e0000 */
[----:B-1----:R-:W-:-:S03]  /*40b0*/  @!P1 IMAD R98, R98, UR4, R123 ;  /* 0x0000000462629c24 */ /* 0x002fc6000f8e027b */
[----:B------:R-:W5:Y:S01]  /*40c0*/  LDL R123, [R1+0x238] ;  /* 0x00023800017b7983 */ /* 0x000f620000100800 */
[----:B--2---:R-:W-:-:S13]  /*40d0*/  ISETP.GT.U32.AND P2, PT, R124, 0x7f, PT ;  /* 0x0000007f7c00780c */ /* 0x004fda0003f44070 */
[----:B------:R-:W1:Y:S01]  /*40e0*/  @!P2 LDC R27, c[0x0][0x10] ;  /* 0x00000400ff1bab82 */ /* 0x000e620000000800 */
[----:B0-----:R-:W-:Y:S01]  /*40f0*/  FADD.FTZ R94, R97, R94 ;  /* 0x0000005e615e7221 */ /* 0x001fe20000010000 */
[----:B----4-:R-:W-:-:S06]  /*4100*/  FADD.FTZ R95, R96, R95 ;  /* 0x0000005f605f7221 */ /* 0x010fcc0000010000 */
[----:B------:R-:W0:Y:S01]  /*4110*/  @!P2 LDC.64 R96, c[0x0][0x248] ;  /* 0x00009200ff60ab82 */ /* 0x000e220000000a00 */
[----:B-----5:R-:W-:Y:S02]  /*4120*/  @!P1 LEA R98, R98, R123, 0x7 ;  /* 0x0000007b62629211 */ /* 0x020fe400078e38ff */
[----:B------:R-:W1:Y:S02]  /*4130*/  S2R R123, SR_CTAID.Y ;  /* 0x00000000007b7919 */ /* 0x000e640000002600 */
[----:B------:R-:W-:-:S05]  /*4140*/  @!P1 SHF.L.U32 R98, R98, 0x1, RZ ;  /* 0x0000000162629819 */ /* 0x000fca00000006ff */
[----:B---3--:R-:W-:-:S05]  /*4150*/  @!P1 IMAD.WIDE.U32 R92, R98, 0x4, R92 ;  /* 0x00000004625c9825 */ /* 0x008fca00078e005c */
[----:B------:R2:W-:Y:S01]  /*4160*/  @!P1 STG.E.64 desc[UR14][R92.64], R94 ;  /* 0x0000005e5c009986 */ /* 0x0005e2000c101b0e */
[----:B------:R-:W-:Y:S01]  /*4170*/  BAR.SYNC.DEFER_BLOCKING 0x0 ;  /* 0x0000000000007b1d */ /* 0x000fe20000010000 */
[C---:B------:R-:W-:Y:S02]  /*4180*/  ISETP.NE.AND P1, PT, R124.reuse, RZ, PT ;  /* 0x000000ff7c00720c */ /* 0x040fe40003f25270 */
[----:B--2---:R-:W-:Y:S01]  /*4190*/  @!P2 LOP3.LUT R92, R124, 0x7ffffff0, RZ, 0xc0, !PT ;  /* 0x7ffffff07c5ca812 */ /* 0x004fe200078ec0ff */
[----:B-1----:R-:W-:-:S05]  /*41a0*/  @!P2 IMAD R27, R27, UR4, R123 ;  /* 0x000000041b1bac24 */ /* 0x002fca000f8e027b */
[----:B------:R-:W-:Y:S02]  /*41b0*/  @!P2 LEA R27, R27, R92, 0x7 ;  /* 0x0000005c1b1ba211 */ /* 0x000fe400078e38ff */
[----:B------:R-:W-:-:S04]  /*41c0*/  @!P2 LOP3.LUT R92, R124, 0xf, RZ, 0xc0, !PT ;  /* 0x0000000f7c5ca812 */ /* 0x000fc800078ec0ff */
[----:B------:R-:W-:-:S04]  /*41d0*/  @!P2 IADD3 R27, R27, R92, RZ ;  /* 0x0000005c1b1ba210 */ /* 0x000fc80007ffe0ff */
[----:B------:R-:W-:-:S05]  /*41e0*/  @!P2 SHF.L.U32 R27, R27, 0x1, RZ ;  /* 0x000000011b1ba819 */ /* 0x000fca00000006ff */
[----:B0-----:R-:W-:Y:S01]  /*41f0*/  @!P2 IMAD.WIDE.U32 R96, R27, 0x4, R96 ;  /* 0x000000041b60a825 */ /* 0x001fe200078e0060 */
[----:B------:R-:W-:Y:S06]  /*4200*/  @P1 BRA `(.L_x_1088) ;  /* 0x0000000000441947 */ /* 0x000fec0003800000 */
        /* <DEDUP_REMOVED lines=9> */
.L_x_1089:
        /* <DEDUP_REMOVED lines=8> */
.L_x_1088:
[----:B------:R-:W2:Y:S04]  /*4320*/  LDL.LU.64 R92, [R1+0x38] ;  /* 0x00003800015c7983 */ /* 0x000ea80000300a00 */
[----:B------:R-:W3:Y:S01]  /*4330*/  LDL.LU.64 R94, [R1+0x30] ;  /* 0x00003000015e7983 */ /* 0x000ee20000300a00 */
[----:B------:R-:W-:Y:S05]  /*4340*/  WARPSYNC.ALL ;  /* 0x0000000000007948 */ /* 0x000fea0003800000 */
[----:B------:R-:W-:Y:S06]  /*4350*/  BAR.SYNC.DEFER_BLOCKING 0x0 ;  /* 0x0000000000007b1d */ /* 0x000fec0000010000 */
[----:B------:R-:W4:Y:S01]  /*4360*/  @!P2 LDG.E.64 R96, desc[UR14][R96.64] ;  /* 0x0000000e6060a981 */ /* 0x000f22000c1e1b00 */
[----:B------:R-:W-:Y:S01]  /*4370*/  HFMA2.MMA R27, -RZ, RZ, 0, 0 ;  /* 0x00000000ff1b7435 */ /* 0x000fe200000001ff */
[----:B------:R-:W-:Y:S01]  /*4380*/  PRMT R42, R40, 0x7632, R42 ;  /* 0x00007632282a7816 */ /* 0x000fe2000000002a */
[----:B------:R-:W0:Y:S03]  /*4390*/  S2R R123, SR_TID.X ;  /* 0x00000000007b7919 */ /* 0x000e260000002100 */
        /* <DEDUP_REMOVED lines=13> */
[----:B--2---:R-:W2:Y:S04]  /*4470*/  LDG.E.64.CONSTANT R92, desc[UR14][R92.64] ;  /* 0x0000000e5c5c7981 */ /* 0x004ea8000c1e9b00 */
[----:B---3--:R-:W3:Y:S01]  /*4480*/  LDG.E.64.CONSTANT R94, desc[UR14][R94.64] ;  /* 0x0000000e5e5e7981 */ /* 0x008ee2000c1e9b00 */
[----:B------:R-:W-:Y:S01]  /*4490*/  PRMT R55, R53, 0x7632, R55 ;  /* 0x0000763235377816 */ /* 0x000fe20000000037 */
[----:B------:R-:W-:Y:S01]  /*44a0*/  BSSY B0, `(.L_x_1090) ;  /* 0x0000074000007945 */ /* 0x000fe20003800000 */
[----:B------:R-:W-:-:S02]  /*44b0*/  PRMT R58, R56, 0x7632, R58 ;  /* 0x00007632383a7816 */ /* 0x000fc4000000003a */
[----:B0-----:R-:W-:Y:S02]  /*44c0*/  LOP3.LUT P1, RZ, R123, 0xffffff8f, RZ, 0xc0, !PT ;  /* 0xffffff8f7bff7812 */ /* 0x001fe4000782c0ff */
[----:B------:R-:W-:Y:S02]  /*44d0*/  PRMT R57, R55, 0x7632, R57 ;  /* 0x0000763237397816 */ /* 0x000fe40000000039 */
[----:B------:R-:W-:Y:S02]  /*44e0*/  PRMT R60, R58, 0x7632, R60 ;  /* 0x000076323a3c7816 */ /* 0x000fe4000000003c */
[----:B------:R-:W-:Y:S02]  /*44f0*/  PRMT R59, R57, 0x7632, R59 ;  /* 0x00007632393b7816 */ /* 0x000fe4000000003b */
[----:B------:R-:W-:Y:S02]  /*4500*/  PRMT R62, R60, 0x7632, R62 ;  /* 0x000076323c3e7816 */ /* 0x000fe4000000003e */
[----:B------:R-:W-:-:S02]  /*4510*/  PRMT R61, R59, 0x7632, R61 ;  /* 0x000076323b3d7816 */ /* 0x000fc4000000003d */
[----:B------:R-:W-:Y:S01]  /*4520*/  PRMT R64, R62, 0x7632, R64 ;  /* 0x000076323e407816 */ /* 0x000fe20000000040 */
[----:B------:R-:W0:Y:S01]  /*4530*/  @!P1 S2R R124, SR_CgaCtaId ;  /* 0x00000000007c9919 */ /* 0x000e220000008800 */
[----:B------:R-:W-:Y:S02]  /*4540*/  PRMT R63, R61, 0x7632, R63 ;  /* 0x000076323d3f7816 */ /* 0x000fe4000000003f */
[----:B------:R-:W-:Y:S02]  /*4550*/  PRMT R66, R64, 0x7632, R66 ;  /* 0x0000763240427816 */ /* 0x000fe40000000042 */
[----:B------:R-:W-:Y:S02]  /*4560*/  PRMT R65, R63, 0x7632, R65 ;  /* 0x000076323f417816 */ /* 0x000fe40000000041 */
[----:B------:R-:W-:Y:S02]  /*4570*/  PRMT R68, R66, 0x7632, R68 ;  /* 0x0000763242447816 */ /* 0x000fe40000000044 */
[----:B------:R-:W-:-:S02]  /*4580*/  PRMT R67, R65, 0x7632, R67 ;  /* 0x0000763241437816 */ /* 0x000fc40000000043 */
[----:B------:R-:W-:Y:S01]  /*4590*/  PRMT R70, R68, 0x7632, R70 ;  /* 0x0000763244467816 */ /* 0x000fe20000000046 */
[----:B----4-:R-:W-:Y:S01]  /*45a0*/  @!P2 FADD.FTZ R27, RZ, R96 ;  /* 0x00000060ff1ba221 */ /* 0x010fe20000010000 */
[----:B------:R-:W-:Y:S01]  /*45b0*/  MOV R96, RZ ;  /* 0x000000ff00607202 */ /* 0x000fe20000000f00 */
[----:B------:R-:W-:Y:S01]  /*45c0*/  @!P2 FADD.FTZ R96, RZ, R97 ;  /* 0x00000061ff60a221 */ /* 0x000fe20000010000 */
[----:B------:R-:W-:Y:S02]  /*45d0*/  PRMT R69, R67, 0x7632, R69 ;  /* 0x0000763243457816 */ /* 0x000fe40000000045 */
[----:B------:R-:W1:Y:S01]  /*45e0*/  SHFL.BFLY PT, R98, R27, 0x8, 0x1f ;  /* 0x0d001f001b627f89 */ /* 0x000e6200000e0000 */
[----:B------:R-:W-:Y:S02]  /*45f0*/  PRMT R72, R70, 0x7632, R72 ;  /* 0x0000763246487816 */ /* 0x000fe40000000048 */
[----:B------:R-:W-:Y:S01]  /*4600*/  PRMT R71, R69, 0x7632, R71 ;  /* 0x0000763245477816 */ /* 0x000fe20000000047 */
[----:B------:R-:W4:Y:S01]  /*4610*/  SHFL.BFLY PT, R97, R96, 0x8, 0x1f ;  /* 0x0d001f0060617f89 */ /* 0x000f2200000e0000 */
        /* <DEDUP_REMOVED lines=10> */
[----:B-1----:R-:W-:Y:S01]  /*46c0*/  FADD.FTZ R98, R98, R27 ;  /* 0x0000001b62627221 */ /* 0x002fe20000010000 */
[----:B------:R-:W-:Y:S02]  /*46d0*/  PRMT R83, R82, 0x7632, R83 ;  /* 0x0000763252537816 */ /* 0x000fe40000000053 */
[----:B------:R-:W-:Y:S01]  /*46e0*/  PRMT R41, R87, 0x7632, R41 ;  /* 0x0000763257297816 */ /* 0x000fe20000000029 */
[----:B----4-:R-:W-:Y:S01]  /*46f0*/  FADD.FTZ R97, R97, R96 ;  /* 0x0000006061617221 */ /* 0x010fe20000010000 */
[----:B------:R-:W1:Y:S01]  /*4700*/  SHFL.BFLY PT, R27, R98, 0x4, 0x1f ;  /* 0x0c801f00621b7f89 */ /* 0x000e6200000e0000 */
[----:B------:R-:W-:-:S02]  /*4710*/  PRMT R40, R89, 0x7632, R40 ;  /* 0x0000763259287816 */ /* 0x000fc40000000028 */
[----:B------:R-:W-:Y:S01]  /*4720*/  PRMT R28, R28, 0x7632, R28 ;  /* 0x000076321c1c7816 */ /* 0x000fe2000000001c */
[----:B------:R-:W4:Y:S01]  /*4730*/  SHFL.BFLY PT, R96, R97, 0x4, 0x1f ;  /* 0x0c801f0061607f89 */ /* 0x000f2200000e0000 */
        /* <DEDUP_REMOVED lines=10> */
[----:B-1----:R-:W-:Y:S01]  /*47e0*/  FADD.FTZ R98, R98, R27 ;  /* 0x0000001b62627221 */ /* 0x002fe20000010000 */
[----:B------:R-:W-:Y:S01]  /*47f0*/  PRMT R90, R90, 0x7632, R90 ;  /* 0x000076325a5a7816 */ /* 0x000fe2000000005a */
[----:B----4-:R-:W-:-:S03]  /*4800*/  FADD.FTZ R97, R97, R96 ;  /* 0x0000006061617221 */ /* 0x010fc60000010000 */
[----:B------:R-:W1:Y:S04]  /*4810*/  SHFL.BFLY PT, R27, R98, 0x2, 0x1f ;  /* 0x0c401f00621b7f89 */ /* 0x000e6800000e0000 */
[----:B------:R-:W4:Y:S01]  /*4820*/  SHFL.BFLY PT, R96, R97, 0x2, 0x1f ;  /* 0x0c401f0061607f89 */ /* 0x000f2200000e0000 */
[----:B-1----:R-:W-:Y:S01]  /*4830*/  FADD.FTZ R27, R98, R27 ;  /* 0x0000001b621b7221 */ /* 0x002fe20000010000 */
[----:B----4-:R-:W-:-:S04]  /*4840*/  FADD.FTZ R97, R97, R96 ;  /* 0x0000006061617221 */ /* 0x010fc80000010000 */
[----:B------:R-:W1:Y:S04]  /*4850*/  SHFL.BFLY PT, R98, R27, 0x1, 0x1f ;  /* 0x0c201f001b627f89 */ /* 0x000e6800000e0000 */
[----:B------:R-:W4:Y:S01]  /*4860*/  SHFL.BFLY PT, R123, R97, 0x1, 0x1f ;  /* 0x0c201f00617b7f89 */ /* 0x000f2200000e0000 */
[----:B-1----:R-:W-:Y:S01]  /*4870*/  FADD.FTZ R96, R27, R98 ;  /* 0x000000621b607221 */ /* 0x002fe20000010000 */
[----:B------:R-:W-:Y:S01]  /*4880*/  @!P1 MOV R27, 0x400 ;  /* 0x00000400001b9802 */ /* 0x000fe20000000f00 */
[----:B------:R-:W1:Y:S02]  /*4890*/  S2R R98, SR_TID.X ;  /* 0x0000000000627919 */ /* 0x000e640000002100 */
[----:B------:R-:W-:Y:S01]  /*48a0*/  @!P1 FMUL.FTZ R96, R96, 8.1380212577641941607e-06 ;  /* 0x3708888960609820 */ /* 0x000fe20000410000 */
[----:B----4-:R-:W-:Y:S01]  /*48b0*/  FADD.FTZ R123, R97, R123 ;  /* 0x0000007b617b7221 */ /* 0x010fe20000010000 */
[----:B------:R-:W-:-:S02]  /*48c0*/  @!P1 IADD3 R27, R27, 0x1680, RZ ;  /* 0x000016801b1b9810 */ /* 0x000fc40007ffe0ff */
[----:B------:R-:W-:Y:S02]  /*48d0*/  @!P1 FMUL.FTZ R97, R96, R96 ;  /* 0x0000006060619220 */ /* 0x000fe40000410000 */
[----:B0-----:R-:W-:Y:S02]  /*48e0*/  @!P1 LEA R27, R124, R27, 0x18 ;  /* 0x0000001b7c1b9211 */ /* 0x001fe400078ec0ff */
[----:B------:R-:W-:Y:S01]  /*48f0*/  @!P1 FFMA.FTZ R97, R123, 8.1380212577641941607e-06, -R97 ;  /* 0x370888897b619823 */ /* 0x000fe20000010861 */
[----:B------:R-:W-:Y:S02]  /*4900*/  PRMT R124, R29, 0x7632, R124 ;  /* 0x000076321d7c7816 */ /* 0x000fe4000000007c */
[----:B------:R-:W-:Y:S02]  /*4910*/  PRMT R123, R31, 0x7632, R123 ;  /* 0x000076321f7b7816 */ /* 0x000fe4000000007b */
[----:B------:R-:W-:Y:S01]  /*4920*/  @!P1 FMNMX.FTZ R97, RZ, R97, !PT ;  /* 0x00000061ff619209 */ /* 0x000fe20007810000 */
[----:B------:R-:W-:Y:S01]  /*4930*/  STL.S16 [R1+0x34], R124 ;  /* 0x0000347c01007387 */ /* 0x000fe20000100600 */
[----:B------:R-:W-:-:S02]  /*4940*/  PRMT R31, R39, 0x7632, R31 ;  /* 0x00007632271f7816 */ /* 0x000fc4000000001f */
[----:B------:R-:W-:Y:S01]  /*4950*/  PRMT R29, R38, 0x7632, R29 ;  /* 0x00007632261d7816 */ /* 0x000fe2000000001d */
[----:B------:R-:W-:Y:S01]  /*4960*/  STL.S16 [R1+0x30], R123 ;  /* 0x0000307b01007387 */ /* 0x000fe20000100600 */
[----:B------:R-:W-:Y:S02]  /*4970*/  PRMT R39, R91, 0x7632, R39 ;  /* 0x000076325b277816 */ /* 0x000fe40000000027 */
[----:B-1----:R-:W-:-:S04]  /*4980*/  SHF.R.U32.HI R98, RZ, 0x1, R98 ;  /* 0x00000001ff627819 */ /* 0x002fc80000011662 */
[----:B------:R-:W-:-:S04]  /*4990*/  @!P1 LOP3.LUT R98, R98, 0x7ffffff8, RZ, 0xc0, !PT ;  /* 0x7ffffff862629812 */ /* 0x000fc800078ec0ff */
[----:B------:R-:W-:Y:S02]  /*49a0*/  @!P1 IADD3 R27, R98, R27, RZ ;  /* 0x0000001b621b9210 */ /* 0x000fe40007ffe0ff */
[----:B------:R-:W-:-:S03]  /*49b0*/  PRMT R98, R81, 0x7632, R98 ;  /* 0x0000763251627816 */ /* 0x000fc60000000062 */
[----:B------:R0:W-:Y:S04]  /*49c0*/  @!P1 STS.64 [R27], R96 ;  /* 0x000000601b009388 */ /* 0x0001e80000000a00 */
[----:B------:R1:W-:Y:S01]  /*49d0*/  STL.S16 [R1+0x38], R98 ;  /* 0x0000386201007387 */ /* 0x0003e20000100600 */
[----:B0-----:R-:W-:Y:S02]  /*49e0*/  PRMT R97, R83, 0x7632, R97 ;  /* 0x0000763253617816 */ /* 0x001fe40000000061 */
[----:B------:R-:W-:-:S03]  /*49f0*/  PRMT R96, R85, 0x7632, R96 ;  /* 0x0000763255607816 */ /* 0x000fc60000000060 */
[----:B------:R1:W-:Y:S04]  /*4a00*/  STL.S16 [R1+0x3c], R97 ;  /* 0x00003c6101007387 */ /* 0x0003e80000100600 */
[----:B------:R1:W-:Y:S04]  /*4a10*/  STL.S16 [R1+0x48], R96 ;  /* 0x0000486001007387 */ /* 0x0003e80000100600 */
[----:B------:R1:W-:Y:S04]  /*4a20*/  STL.S16 [R1+0x4c], R41 ;  /* 0x00004c2901007387 */ /* 0x0003e80000100600 */
[----:B------:R1:W-:Y:S04]  /*4a30*/  STL.S16 [R1+0x50], R40 ;  /* 0x0000502801007387 */ /* 0x0003e80000100600 */
[----:B------:R1:W-:Y:S01]  /*4a40*/  STL.S16 [R1+0x54], R39 ;  /* 0x0000542701007387 */ /* 0x0003e20000100600 */
[----:B--2---:R-:W-:-:S02]  /*4a50*/  PRMT R38, R93, 0x7632, R38 ;  /* 0x000076325d267816 */ /* 0x004fc40000000026 */
[----:B------:R-:W-:Y:S02]  /*4a60*/  PRMT R85, R92, 0x7632, R85 ;  /* 0x000076325c557816 */ /* 0x000fe40000000055 */
[----:B---3--:R-:W-:Y:S01]  /*4a70*/  PRMT R27, R95, 0x7632, R27 ;  /* 0x000076325f1b7816 */ /* 0x008fe2000000001b */
[----:B------:R1:W-:Y:S01]  /*4a80*/  STL.S16 [R1+0x58], R38 ;  /* 0x0000582601007387 */ /* 0x0003e20000100600 */
[----:B------:R-:W-:-:S03]  /*4a90*/  PRMT R87, R94, 0x7632, R87 ;  /* 0x000076325e577816 */ /* 0x000fc60000000057 */
[----:B------:R1:W-:Y:S01]  /*4aa0*/  STL.S16 [R1+0x5c], R27 ;  /* 0x00005c1b01007387 */ /* 0x0003e20000100600 */
[----:B------:R-:W-:Y:S06]  /*4ab0*/  BAR.SYNC.DEFER_BLOCKING 0x0 ;  /* 0x0000000000007b1d */ /* 0x000fec0000010000 */
[----:B------:R-:W-:Y:S05]  /*4ac0*/  @P0 BRA `(.L_x_1091) ;  /* 0x0000000000440947 */ /* 0x000fea0003800000 */
[----:B------:R-:W1:Y:S01]  /*4ad0*/  S2R R124, SR_TID.X ;  /* 0x00000000007c7919 */ /* 0x000e620000002100 */
[----:B------:R-:W0:Y:S01]  /*4ae0*/  S2UR UR13, SR_CgaCtaId ;  /* 0x00000000000d79c3 */ /* 0x000e220000008800 */
[----:B------:R-:W-:Y:S01]  /*4af0*/  UMOV UR12, 0x400 ;  /* 0x00000400000c7882 */ /* 0x000fe20000000000 */
[----:B------:R-:W-:Y:S02]  /*4b00*/  USHF.L.U64.HI UR8, UR10, 0x3, UR5 ;  /* 0x000000030a087899 */ /* 0x000fe40008010205 */
[----:B------:R-:W-:Y:S02]  /*4b10*/  UIADD3 UR12, UR12, 0x1680, URZ ;  /* 0x000016800c0c7890 */ /* 0x000fe4000fffe03f */
[----:B------:R-:W-:Y:S02]  /*4b20*/  ULOP3.LUT UR18, UR17, 0xfffffff0, URZ, 0xc0, !UPT ;  /* 0xfffffff011127892 */ /* 0x000fe4000f8ec03f */
[----:B------:R-:W-:Y:S01]  /*4b30*/  ULOP3.LUT UR8, UR8, 0x1fffffff, URZ, 0xc0, !UPT ;  /* 0x1fffffff08087892 */ /* 0x000fe2000f8ec03f */
[----:B------:R-:W-:Y:S01]  /*4b40*/  ULDC.64 UR24, c[0x0][0x240] ;  /* 0x0000900000187ab9 */ /* 0x000fe20000000a00 */
[----:B0-----:R-:W-:-:S06]  /*4b50*/  ULEA UR12, UR13, UR12, 0x18 ;  /* 0x0000000c0d0c7291 */ /* 0x001fcc000f8ec03f */
[C---:B-1----:R-:W-:Y:S02]  /*4b60*/  LEA R40, R124.reuse, UR12, 0x3 ;  /* 0x0000000c7c287c11 */ /* 0x042fe4000f8e18ff */
[----:B------:R-:W-:-:S04]  /*4b70*/  IADD3 R39, R124, UR21, RZ ;  /* 0x000000157c277c10 */ /* 0x000fc8000fffe0ff */
[----:B------:R-:W0:Y:S01]  /*4b80*/  LDS.64 R40, [R40] ;  /* 0x0000000028287984 */ /* 0x000e220000000a00 */
[----:B------:R-:W-:-:S04]  /*4b90*/  IADD3 R27, P1, R39, UR18, RZ ;  /* 0x00000012271b7c10 */ /* 0x000fc8000ff3e0ff */
[----:B------:R-:W-:Y:S02]  /*4ba0*/  LEA.HI.X.SX32 R39, R39, UR8, 0x1, P1 ;  /* 0x0000000827277c11 */ /* 0x000fe400088f0eff */
[----:B------:R-:W-:-:S04]  /*4bb0*/  LEA R38, P1, R27, UR24, 0x3 ;  /* 0x000000181b267c11 */ /* 0x000fc8000f8218ff */
[----:B------:R-:W-:-:S05]  /*4bc0*/  LEA.HI.X R39, R27, UR25, R39, 0x3, P1 ;  /* 0x000000191b277c11 */ /* 0x000fca00088f1c27 */
[----:B0-----:R0:W-:Y:S04]  /*4bd0*/  STG.E.64 desc[UR14][R38.64], R40 ;  /* 0x0000002826007986 */ /* 0x0011e8000c101b0e */
.L_x_1091:
[----:B------:R-:W-:Y:S05]  /*4be0*/  BSYNC B0 ;  /* 0x0000000000007941 */ /* 0x000fea0003800000 */
.L_x_1090:
[----:B01----:R-:W2:Y:S01]  /*4bf0*/  LDL.LU R38, [R1+0x60] ;  /* 0x0000600001267983 */ /* 0x003ea20000300800 */
[----:B------:R-:W-:Y:S01]  /*4c00*/  MOV R27, UR16 ;  /* 0x00000010001b7c02 */ /* 0x000fe20008000f00 */
[----:B------:R-:W0:Y:S01]  /*4c10*/  S2UR UR12, SR_CgaCtaId ;  /* 0x00000000000c79c3 */ /* 0x000e220000008800 */
[----:B------:R-:W-:Y:S01]  /*4c20*/  IADD3 R39, RZ, -UR21, RZ ;  /* 0x80000015ff277c10 */ /* 0x000fe2000fffe0ff */
[----:B------:R-:W-:Y:S01]  /*4c30*/  UMOV UR8, 0x400 ;  /* 0x0000040000087882 */ /* 0x000fe20000000000 */
[C---:B------:R-:W-:Y:S01]  /*4c40*/  IADD3 R96, R2.reuse, 0x12c00, RZ ;  /* 0x00012c0002607810 */ /* 0x040fe20007ffe0ff */
[----:B------:R-:W-:Y:S01]  /*4c50*/  UIADD3 UR8, UR8, 0x1680, URZ ;  /* 0x0000168008087890 */ /* 0x000fe2000fffe03f */
[C---:B------:R-:W-:Y:S02]  /*4c60*/  IADD3 R91, R2.reuse, 0x11d00, RZ ;  /* 0x00011d00025b7810 */ /* 0x040fe40007ffe0ff */
[----:B------:R-:W-:Y:S01]  /*4c70*/  IADD3 R89, R2, 0xe100, RZ ;  /* 0x0000e10002597810 */ /* 0x000fe20007ffe0ff */
[----:B0-----:R-:W-:Y:S01]  /*4c80*/  ULEA UR8, UR12, UR8, 0x18 ;  /* 0x000000080c087291 */ /* 0x001fe2000f8ec03f */
[----:B--2---:R-:W-:-:S05]  /*4c90*/  IMAD R27, R27, 0xf0, R38 ;  /* 0x000000f01b1b7824 */ /* 0x004fca00078e0226 */
[----:B------:R-:W-:Y:S02]  /*4ca0*/  SHF.L.U32 R38, R27, 0x2, RZ ;  /* 0x000000021b267819 */ /* 0x000fe400000006ff */
[----:B------:R-:W-:-:S03]  /*4cb0*/  MOV R27, UR19 ;  /* 0x00000013001b7c02 */ /* 0x000fc60008000f00 */
[----:B------:R-:W-:Y:S01]  /*4cc0*/  IMAD.WIDE.U32 R40, R38, -0x77777777, RZ ;  /* 0x8888888926287825 */ /* 0x000fe200078e00ff */
[----:B------:R-:W-:Y:S02]  /*4cd0*/  MOV R40, R39 ;  /* 0x0000002700287202 */ /* 0x000fe40000000f00 */
[--C-:B------:R-:W-:Y:S02]  /*4ce0*/  SHF.R.S32.HI R39, RZ, 0x1f, R38.reuse ;  /* 0x0000001fff277819 */ /* 0x100fe40000011426 */
[----:B------:R-:W-:Y:S01]  /*4cf0*/  LEA.HI R40, R41, R40, RZ, 0x1a ;  /* 0x0000002829287211 */ /* 0x000fe200078fd0ff */
[----:B------:R-:W-:-:S03]  /*4d00*/  IMAD.WIDE.U32 R38, R27, 0x1e0000, R38 ;  /* 0x001e00001b267825 */ /* 0x000fc600078e0026 */
[----:B------:R-:W-:Y:S01]  /*4d10*/  LEA R40, R40, UR8, 0x3 ;  /* 0x0000000828287c11 */ /* 0x000fe2000f8e18ff */
[----:B------:R-:W-:Y:S01]  /*4d20*/  ULDC UR8, c[0x0][0x230] ;  /* 0x00008c0000087ab9 */ /* 0x000fe20000000800 */
[-C--:B------:R-:W-:Y:S02]  /*4d30*/  IADD3 R27, P1, R96, R38.reuse, RZ ;  /* 0x00000026601b7210 */ /* 0x080fe40007f3e0ff */
[----:B------:R-:W-:Y:S02]  /*4d40*/  IADD3 R91, P3, R91, R38, RZ ;  /* 0x000000265b5b7210 */ /* 0x000fe40007f7e0ff */
[----:B------:R-:W0:Y:S01]  /*4d50*/  LDS.64 R40, [R40] ;  /* 0x0000000028287984 */ /* 0x000e220000000a00 */
[----:B------:R-:W-:-:S03]  /*4d60*/  IADD3 R96, R2, 0x10e00, RZ ;  /* 0x00010e0002607810 */ /* 0x000fc60007ffe0ff */
[----:B------:R1:W-:Y:S01]  /*4d70*/  STL [R1+0x188], R27 ;  /* 0x0001881b01007387 */ /* 0x0003e20000100800 */
[----:B------:R-:W-:-:S03]  /*4d80*/  IADD3 R96, P2, R96, R38, RZ ;  /* 0x0000002660607210 */ /* 0x000fc60007f5e0ff */
[----:B------:R2:W-:Y:S01]  /*4d90*/  STL [R1+0x17c], R91 ;  /* 0x00017c5b01007387 */ /* 0x0005e20000100800 */
[-C--:B-1----:R-:W-:Y:S02]  /*4da0*/  IADD3 R27, P4, R89, R38.reuse, RZ ;  /* 0x00000026591b7210 */ /* 0x082fe40007f9e0ff */
[C---:B------:R-:W-:Y:S02]  /*4db0*/  IADD3 R89, R2.reuse, 0xc300, RZ ;  /* 0x0000c30002597810 */ /* 0x040fe40007ffe0ff */
[C---:B--2---:R-:W-:Y:S01]  /*4dc0*/  IADD3 R91, R2.reuse, 0xd200, RZ ;  /* 0x0000d200025b7810 */ /* 0x044fe20007ffe0ff */
[----:B------:R1:W-:Y:S03]  /*4dd0*/  STL [R1+0x16c], R27 ;  /* 0x00016c1b01007387 */ /* 0x0003e60000100800 */
[----:B------:R-:W-:Y:S01]  /*4de0*/  IADD3 R97, P6, R91, R38, RZ ;  /* 0x000000265b617210 */ /* 0x000fe20007fde0ff */
[----:B------:R2:W-:Y:S01]  /*4df0*/  STL [R1+0x180], R96 ;  /* 0x0001806001007387 */ /* 0x0005e20000100800 */
[----:B------:R-:W-:-:S03]  /*4e00*/  IADD3 R91, R2, 0xb400, RZ ;  /* 0x0000b400025b7810 */ /* 0x000fc60007ffe0ff */
[----:B------:R3:W-:Y:S01]  /*4e10*/  STL [R1+0x168], R97 ;  /* 0x0001686101007387 */ /* 0x0007e20000100800 */
[----:B-1----:R-:W-:Y:S02]  /*4e20*/  IADD3 R27, R39, UR9, RZ ;  /* 0x00000009271b7c10 */ /* 0x002fe4000fffe0ff */
[-C--:B--2---:R-:W-:Y:S02]  /*4e30*/  IADD3 R96, P5, R89, R38.reuse, RZ ;  /* 0x0000002659607210 */ /* 0x084fe40007fbe0ff */
[----:B------:R-:W-:Y:S02]  /*4e40*/  IADD3 R89, R2, 0xa500, RZ ;  /* 0x0000a50002597810 */ /* 0x000fe40007ffe0ff */
[----:B---3--:R-:W-:Y:S01]  /*4e50*/  IADD3.X R97, RZ, R27, RZ, P4, !PT ;  /* 0x0000001bff617210 */ /* 0x008fe200027fe4ff */
[----:B------:R1:W-:Y:S04]  /*4e60*/  STL [R1+0x164], R96 ;  /* 0x0001646001007387 */ /* 0x0003e80000100800 */
[----:B------:R2:W-:Y:S01]  /*4e70*/  STL [R1+0x234], R97 ;  /* 0x0002346101007387 */ /* 0x0005e20000100800 */
[----:B-1----:R-:W-:-:S02]  /*4e80*/  IADD3 R96, P4, R91, R38, RZ ;  /* 0x000000265b607210 */ /* 0x002fc40007f9e0ff */
[C---:B------:R-:W-:Y:S02]  /*4e90*/  IADD3 R91, R2.reuse, 0x9600, RZ ;  /* 0x00009600025b7810 */ /* 0x040fe40007ffe0ff */
[----:B--2---:R-:W-:Y:S01]  /*4ea0*/  IADD3.X R97, RZ, R27, RZ, P6, !PT ;  /* 0x0000001bff617210 */ /* 0x004fe200037fe4ff */
[----:B------:R1:W-:Y:S04]  /*4eb0*/  STL [R1+0x160], R96 ;  /* 0x0001606001007387 */ /* 0x0003e80000100800 */
[----:B------:R2:W-:Y:S01]  /*4ec0*/  STL [R1+0x230], R97 ;  /* 0x0002306101007387 */ /* 0x0005e20000100800 */
[----:B-1----:R-:W-:Y:S02]  /*4ed0*/  IADD3 R96, P6, R89, R38, RZ ;  /* 0x0000002659607210 */ /* 0x002fe40007fde0ff */
[----:B------:R-:W-:-:S02]  /*4ee0*/  IADD3 R89, R2, 0x8700, RZ ;  /* 0x0000870002597810 */ /* 0x000fc40007ffe0ff */
[-C--:B--2---:R-:W-:Y:S01]  /*4ef0*/  IADD3.X R97, RZ, R27.reuse, RZ, P5, !PT ;  /* 0x0000001bff617210 */ /* 0x084fe20002ffe4ff */
[----:B------:R1:W-:Y:S04]  /*4f00*/  STL [R1+0x15c], R96 ;  /* 0x00015c6001007387 */ /* 0x0003e80000100800 */
[----:B------:R2:W-:Y:S01]  /*4f10*/  STL [R1+0x22c], R97 ;  /* 0x00022c6101007387 */ /* 0x0005e20000100800 */
[-C--:B-1----:R-:W-:Y:S02]  /*4f20*/  IADD3 R96, P5, R91, R38.reuse, RZ ;  /* 0x000000265b607210 */ /* 0x082fe40007fbe0ff */
[----:B------:R-:W-:Y:S02]  /*4f30*/  IADD3 R91, R2, 0x7800, RZ ;  /* 0x00007800025b7810 */ /* 0x000fe40007ffe0ff */
[----:B--2---:R-:W-:Y:S01]  /*4f40*/  IADD3.X R97, RZ, R27, RZ, P4, !PT ;  /* 0x0000001bff617210 */ /* 0x004fe200027fe4ff */
        /* <DEDUP_REMOVED lines=12> */
[----:B-1----:R-:W-:Y:S02]  /*5010*/  IADD3 R96, P5, R89, R38, RZ ;  /* 0x0000002659607210 */ /* 0x002fe40007fbe0ff */
[----:B------:R-:W-:Y:S02]  /*5020*/  IADD3 R89, R2, 0x4b00, RZ ;  /* 0x00004b0002597810 */ /* 0x000fe40007ffe0ff */
[-C--:B--2---:R-:W-:Y:S01]  /*5030*/  IADD3.X R97, RZ, R27.reuse, RZ, P4, !PT ;  /* 0x0000001bff617210 */ /* 0x084fe200027fe4ff */
[----:B------:R1:W-:Y:S01]  /*5040*/  STL [R1+0x148], R96 ;  /* 0x0001486001007387 */ /* 0x0003e20000100800 */
[----:B------:R-:W-:-:S03]  /*5050*/  IADD3.X R98, RZ, R27, RZ, P5, !PT ;  /* 0x0000001bff627210 */ /* 0x000fc60002ffe4ff */
[----:B------:R2:W-:Y:S01]  /*5060*/  STL [R1+0x21c], R97 ;  /* 0x00021c6101007387 */ /* 0x0005e20000100800 */
[-C--:B-1----:R-:W-:Y:S02]  /*5070*/  IADD3 R96, P4, R91, R38.reuse, RZ ;  /* 0x000000265b607210 */ /* 0x082fe40007f9e0ff */
[----:B------:R-:W-:Y:S02]  /*5080*/  IADD3 R91, R2, 0x3c00, RZ ;  /* 0x00003c00025b7810 */ /* 0x000fe40007ffe0ff */
[----:B--2---:R-:W-:Y:S01]  /*5090*/  IADD3.X R97, RZ, R27, RZ, P6, !PT ;  /* 0x0000001bff617210 */ /* 0x004fe200037fe4ff */
[----:B------:R1:W-:Y:S04]  /*50a0*/  STL [R1+0x144], R96 ;  /* 0x0001446001007387 */ /* 0x0003e80000100800 */
[----:B------:R2:W-:Y:S01]  /*50b0*/  STL [R1+0x218], R97 ;  /* 0x0002186101007387 */ /* 0x0005e20000100800 */
[----:B-1----:R-:W-:-:S02]  /*50c0*/  IADD3 R96, P6, R89, R38, RZ ;  /* 0x0000002659607210 */ /* 0x002fc40007fde0ff */
[----:B------:R-:W-:Y:S02]  /*50d0*/  IADD3 R89, R2, 0x2d00, RZ ;  /* 0x00002d0002597810 */ /* 0x000fe40007ffe0ff */
[----:B--2---:R-:W-:Y:S01]  /*50e0*/  IADD3 R97, P5, R91, R38, RZ ;  /* 0x000000265b617210 */ /* 0x004fe20007fbe0ff */
[----:B------:R1:W-:Y:S04]  /*50f0*/  STL [R1+0x140], R96 ;  /* 0x0001406001007387 */ /* 0x0003e80000100800 */
[----:B------:R-:W-:Y:S04]  /*5100*/  STL [R1+0x214], R98 ;  /* 0x0002146201007387 */ /* 0x000fe80000100800 */
[----:B------:R2:W-:Y:S01]  /*5110*/  STL [R1+0x13c], R97 ;  /* 0x00013c6101007387 */ /* 0x0005e20000100800 */
[----:B-1----:R-:W-:-:S02]  /*5120*/  IADD3.X R96, RZ, R27, RZ, P4, !PT ;  /* 0x0000001bff607210 */ /* 0x002fc400027fe4ff */
[----:B------:R-:W-:Y:S02]  /*5130*/  IADD3 R91, P4, R89, R38, RZ ;  /* 0x00000026595b7210 */ /* 0x000fe40007f9e0ff */
[----:B------:R-:W-:Y:S01]  /*5140*/  IADD3.X R89, RZ, R27, RZ, P6, !PT ;  /* 0x0000001bff597210 */ /* 0x000fe200037fe4ff */
[----:B------:R-:W-:Y:S01]  /*5150*/  STL [R1+0x210], R96 ;  /* 0x0002106001007387 */ /* 0x000fe20000100800 */
[----:B--2---:R-:W-:-:S03]  /*5160*/  IADD3 R97, R2, 0x1e00, RZ ;  /* 0x00001e0002617810 */ /* 0x004fc60007ffe0ff */
[----:B------:R1:W-:Y:S04]  /*5170*/  STL [R1+0x138], R91 ;  /* 0x0001385b01007387 */ /* 0x0003e80000100800 */
[----:B-1----:R-:W2:Y:S04]  /*5180*/  LDL.LU R91, [R1+0x4] ;  /* 0x00000400015b7983 */ /* 0x002ea80000300800 */
[----:B------:R1:W-:Y:S04]  /*5190*/  STL [R1+0x20c], R89 ;  /* 0x00020c5901007387 */ /* 0x0003e80000100800 */
[----:B-1----:R-:W3:Y:S01]  /*51a0*/  LDL.LU R89, [R1] ;  /* 0x0000000001597983 */ /* 0x002ee20000300800 */
[-C--:B------:R-:W-:Y:S01]  /*51b0*/  IADD3 R98, P6, R97, R38.reuse, RZ ;  /* 0x0000002661627210 */ /* 0x080fe20007fde0ff */
[--C-:B0-----:R-:W-:Y:S01]  /*51c0*/  FADD.FTZ R106, R106, -R40.reuse ;  /* 0x800000286a6a7221 */ /* 0x101fe20000010000 */
[----:B------:R-:W-:Y:S01]  /*51d0*/  IADD3 R96, R2, 0xf00, RZ ;  /* 0x00000f0002607810 */ /* 0x000fe20007ffe0ff */
[--C-:B------:R-:W-:Y:S01]  /*51e0*/  FADD.FTZ R102, R102, -R40.reuse ;  /* 0x8000002866667221 */ /* 0x100fe20000010000 */
[-C--:B------:R-:W-:Y:S01]  /*51f0*/  IADD3.X R123, RZ, R27.reuse, RZ, P5, !PT ;  /* 0x0000001bff7b7210 */ /* 0x080fe20002ffe4ff */
[----:B------:R0:W-:Y:S01]  /*5200*/  STL [R1+0x134], R98 ;  /* 0x0001346201007387 */ /* 0x0001e20000100800 */
[----:B------:R-:W-:Y:S01]  /*5210*/  IADD3 R97, R2, 0xff00, RZ ;  /* 0x0000ff0002617810 */ /* 0x000fe20007ffe0ff */
[--C-:B------:R-:W-:Y:S01]  /*5220*/  FADD.FTZ R100, R100, -R40.reuse ;  /* 0x8000002864647221 */ /* 0x100fe20000010000 */
[-C--:B------:R-:W-:Y:S01]  /*5230*/  IADD3.X R124, RZ, R27.reuse, RZ, P4, !PT ;  /* 0x0000001bff7c7210 */ /* 0x080fe200027fe4ff */
[----:B------:R1:W-:Y:S01]  /*5240*/  STL [R1+0x208], R123 ;  /* 0x0002087b01007387 */ /* 0x0003e20000100800 */
[----:B------:R-:W-:Y:S01]  /*5250*/  SHF.L.U32 R92, R92, 0x10, RZ ;  /* 0x000000105c5c7819 */ /* 0x000fe200000006ff */
[--C-:B------:R-:W-:Y:S01]  /*5260*/  FADD.FTZ R3, R3, -R40.reuse ;  /* 0x8000002803037221 */ /* 0x100fe20000010000 */
[----:B------:R-:W-:Y:S01]  /*5270*/  SHF.L.U32 R94, R94, 0x10, RZ ;  /* 0x000000105e5e7819 */ /* 0x000fe200000006ff */
[--C-:B------:R-:W-:Y:S01]  /*5280*/  FADD.FTZ R5, R5, -R40.reuse ;  /* 0x8000002805057221 */ /* 0x100fe20000010000 */
[--C-:B------:R-:W-:Y:S01]  /*5290*/  FADD.FTZ R7, R7, -R40.reuse ;  /* 0x8000002807077221 */ /* 0x100fe20000010000 */
[-C--:B0-----:R-:W-:Y:S01]  /*52a0*/  IADD3 R98, P5, R96, R38.reuse, RZ ;  /* 0x0000002660627210 */ /* 0x081fe20007fbe0ff */
[--C-:B------:R-:W-:Y:S01]  /*52b0*/  FADD.FTZ R9, R9, -R40.reuse ;  /* 0x8000002809097221 */ /* 0x100fe20000010000 */
[----:B------:R-:W-:Y:S01]  /*52c0*/  IADD3 R96, R2, 0xf000, RZ ;  /* 0x0000f00002607810 */ /* 0x000fe20007ffe0ff */
[--C-:B------:R-:W-:Y:S01]  /*52d0*/  FADD.FTZ R11, R11, -R40.reuse ;  /* 0x800000280b0b7221 */ /* 0x100fe20000010000 */
[-C--:B-1----:R-:W-:Y:S01]  /*52e0*/  IADD3 R123, P4, R97, R38.reuse, RZ ;  /* 0x00000026617b7210 */ /* 0x082fe20007f9e0ff */
[----:B------:R0:W-:Y:S01]  /*52f0*/  STL [R1+0x130], R98 ;  /* 0x0001306201007387 */ /* 0x0001e20000100800 */
[--C-:B------:R-:W-:Y:S01]  /*5300*/  FADD.FTZ R13, R13, -R40.reuse ;  /* 0x800000280d0d7221 */ /* 0x100fe20000010000 */
[--C-:B------:R-:W-:Y:S01]  /*5310*/  FADD.FTZ R15, R15, -R40.reuse ;  /* 0x800000280f0f7221 */ /* 0x100fe20000010000 */
[--C-:B------:R-:W-:Y:S01]  /*5320*/  FADD.FTZ R17, R17, -R40.reuse ;  /* 0x8000002811117221 */ /* 0x100fe20000010000 */
[----:B------:R-:W-:Y:S01]  /*5330*/  STL [R1+0x204], R124 ;  /* 0x0002047c01007387 */ /* 0x000fe20000100800 */
[--C-:B------:R-:W-:Y:S01]  /*5340*/  FADD.FTZ R19, R19, -R40.reuse ;  /* 0x8000002813137221 */ /* 0x100fe20000010000 */
[--C-:B------:R-:W-:Y:S01]  /*5350*/  FADD.FTZ R0, R0, -R40.reuse ;  /* 0x8000002800007221 */ /* 0x100fe20000010000 */
[--C-:B------:R-:W-:Y:S01]  /*5360*/  FADD.FTZ R21, R21, -R40.reuse ;  /* 0x8000002815157221 */ /* 0x100fe20000010000 */
[----:B------:R-:W-:Y:S01]  /*5370*/  STL [R1+0x174], R123 ;  /* 0x0001747b01007387 */ /* 0x000fe20000100800 */
[--C-:B------:R-:W-:Y:S01]  /*5380*/  FADD.FTZ R115, R115, -R40.reuse ;  /* 0x8000002873737221 */ /* 0x100fe20000010000 */
[-C--:B0-----:R-:W-:Y:S01]  /*5390*/  IADD3.X R98, RZ, R27.reuse, RZ, P6, !PT ;  /* 0x0000001bff627210 */ /* 0x081fe200037fe4ff */
[--C-:B------:R-:W-:Y:S01]  /*53a0*/  FADD.FTZ R23, R23, -R40.reuse ;  /* 0x8000002817177221 */ /* 0x100fe20000010000 */
[-C--:B------:R-:W-:Y:S01]  /*53b0*/  IADD3 R97, P6, R96, R38.reuse, RZ ;  /* 0x0000002660617210 */ /* 0x080fe20007fde0ff */
[--C-:B------:R-:W-:Y:S01]  /*53c0*/  FADD.FTZ R116, R116, -R40.reuse ;  /* 0x8000002874747221 */ /* 0x100fe20000010000 */
[----:B------:R-:W-:Y:S01]  /*53d0*/  IADD3.X R96, RZ, R27, RZ, P5, !PT ;  /* 0x0000001bff607210 */ /* 0x000fe20002ffe4ff */
[----:B------:R-:W-:Y:S01]  /*53e0*/  STL [R1+0x200], R98 ;  /* 0x0002006201007387 */ /* 0x000fe20000100800 */
[----:B------:R-:W-:Y:S01]  /*53f0*/  IADD3 R2, P5, R2, R38, RZ ;  /* 0x0000002602027210 */ /* 0x000fe20007fbe0ff */
[----:B------:R-:W-:Y:S01]  /*5400*/  FADD.FTZ R38, R41, UR8 ;  /* 0x0000000829267e21 */ /* 0x000fe20008010000 */
[--C-:B------:R-:W-:Y:S01]  /*5410*/  FADD.FTZ R118, R118, -R40.reuse ;  /* 0x8000002876767221 */ /* 0x100fe20000010000 */
[----:B------:R0:W-:Y:S01]  /*5420*/  STL [R1+0x268], R27 ;  /* 0x0002681b01007387 */ /* 0x0001e20000100800 */
[--C-:B------:R-:W-:Y:S01]  /*5430*/  FADD.FTZ R25, R25, -R40.reuse ;  /* 0x8000002819197221 */ /* 0x100fe20000010000 */
[--C-:B------:R-:W-:Y:S01]  /*5440*/  FADD.FTZ R117, R117, -R40.reuse ;  /* 0x8000002875757221 */ /* 0x100fe20000010000 */
[----:B------:R-:W-:Y:S01]  /*5450*/  SHF.L.U32 R76, R76, 0x10, RZ ;  /* 0x000000104c4c7819 */ /* 0x000fe200000006ff */
[----:B------:R-:W1:Y:S01]  /*5460*/  MUFU.RSQ R38, R38 ;  /* 0x0000002600267308 */ /* 0x000e620000001400 */
[----:B------:R-:W-:Y:S01]  /*5470*/  STL [R1+0x178], R97 ;  /* 0x0001786101007387 */ /* 0x000fe20000100800 */
[----:B------:R-:W-:Y:S01]  /*5480*/  SHF.L.U32 R74, R74, 0x10, RZ ;  /* 0x000000104a4a7819 */ /* 0x000fe200000006ff */
[--C-:B------:R-:W-:Y:S01]  /*5490*/  FADD.FTZ R119, R119, -R40.reuse ;  /* 0x8000002877777221 */ /* 0x100fe20000010000 */
[--C-:B------:R-:W-:Y:S01]  /*54a0*/  FADD.FTZ R114, R114, -R40.reuse ;  /* 0x8000002872727221 */ /* 0x100fe20000010000 */
[----:B------:R4:W-:Y:S01]  /*54b0*/  STL [R1+0x1fc], R96 ;  /* 0x0001fc6001007387 */ /* 0x0009e20000100800 */
[----:B------:R-:W-:Y:S01]  /*54c0*/  SHF.L.U32 R36, R36, 0x10, RZ ;  /* 0x0000001024247819 */ /* 0x000fe200000006ff */
[--C-:B------:R-:W-:Y:S01]  /*54d0*/  FADD.FTZ R120, R120, -R40.reuse ;  /* 0x8000002878787221 */ /* 0x100fe20000010000 */
[--C-:B------:R-:W-:Y:S01]  /*54e0*/  FADD.FTZ R110, R110, -R40.reuse ;  /* 0x800000286e6e7221 */ /* 0x100fe20000010000 */
[----:B------:R-:W-:Y:S01]  /*54f0*/  STL [R1+0x100], R2 ;  /* 0x0001000201007387 */ /* 0x000fe20000100800 */
[----:B------:R-:W-:Y:S01]  /*5500*/  SHF.L.U32 R44, R44, 0x10, RZ ;  /* 0x000000102c2c7819 */ /* 0x000fe200000006ff */
[--C-:B------:R-:W-:Y:S01]  /*5510*/  FADD.FTZ R125, R125, -R40.reuse ;  /* 0x800000287d7d7221 */ /* 0x100fe20000010000 */
[----:B------:R-:W-:Y:S01]  /*5520*/  SHF.L.U32 R50, R50, 0x10, RZ ;  /* 0x0000001032327819 */ /* 0x000fe200000006ff */
[--C-:B------:R-:W-:Y:S01]  /*5530*/  FADD.FTZ R122, R122, -R40.reuse ;  /* 0x800000287a7a7221 */ /* 0x100fe20000010000 */
[----:B------:R-:W-:Y:S01]  /*5540*/  SHF.L.U32 R66, R66, 0x10, RZ ;  /* 0x0000001042427819 */ /* 0x000fe200000006ff */
[----:B------:R-:W-:Y:S01]  /*5550*/  FADD.FTZ R121, R121, -R40 ;  /* 0x8000002879797221 */ /* 0x000fe20000010000 */
[----:B------:R-:W-:Y:S01]  /*5560*/  SHF.L.U32 R78, R78, 0x10, RZ ;  /* 0x000000104e4e7819 */ /* 0x000fe200000006ff */
[C---:B-1----:R-:W-:Y:S01]  /*5570*/  FMUL.FTZ R106, R38.reuse, R106 ;  /* 0x0000006a266a7220 */ /* 0x042fe20000410000 */
[C---:B------:R-:W-:Y:S01]  /*5580*/  FMUL.FTZ R102, R38.reuse, R102 ;  /* 0x0000006626667220 */ /* 0x040fe20000410000 */
[C---:B------:R-:W-:Y:S01]  /*5590*/  FMUL.FTZ R100, R38.reuse, R100 ;  /* 0x0000006426647220 */ /* 0x040fe20000410000 */
[----:B------:R-:W-:Y:S01]  /*55a0*/  FMUL.FTZ R5, R38, R5 ;  /* 0x0000000526057220 */ /* 0x000fe20000410000 */
[C-C-:B0-----:R-:W-:Y:S01]  /*55b0*/  FFMA.FTZ R27, R92.reuse, R106, R94.reuse ;  /* 0x0000006a5c1b7223 */ /* 0x141fe2000001005e */
[--C-:B------:R-:W-:Y:S01]  /*55c0*/  FFMA.FTZ R102, R92, R102, R94.reuse ;  /* 0x000000665c667223 */ /* 0x100fe2000001005e */
[----:B------:R-:W-:Y:S01]  /*55d0*/  FMUL.FTZ R7, R38, R7 ;  /* 0x0000000726077220 */ /* 0x000fe20000410000 */
[----:B------:R-:W-:Y:S01]  /*55e0*/  FFMA.FTZ R100, R92, R100, R94 ;  /* 0x000000645c647223 */ /* 0x000fe2000001005e */
[C---:B------:R-:W-:Y:S01]  /*55f0*/  FMUL.FTZ R11, R38.reuse, R11 ;  /* 0x0000000b260b7220 */ /* 0x040fe20000410000 */
[----:B------:R-:W-:Y:S01]  /*5600*/  STL [R1], R27 ;  /* 0x0000001b01007387 */ /* 0x000fe20000100800 */
[C---:B----4-:R-:W-:Y:S01]  /*5610*/  FMUL.FTZ R96, R38.reuse, R13 ;  /* 0x0000000d26607220 */ /* 0x050fe20000410000 */
[C---:B------:R-:W-:Y:S01]  /*5620*/  FMUL.FTZ R15, R38.reuse, R15 ;  /* 0x0000000f260f7220 */ /* 0x040fe20000410000 */
[C---:B------:R-:W-:Y:S01]  /*5630*/  FMUL.FTZ R97, R38.reuse, R17 ;  /* 0x0000001126617220 */ /* 0x040fe20000410000 */
[----:B------:R-:W-:Y:S01]  /*5640*/  STL [R1+0xf8], R102 ;  /* 0x0000f86601007387 */ /* 0x000fe20000100800 */
[----:B------:R-:W-:Y:S01]  /*5650*/  FMUL.FTZ R19, R38, R19 ;  /* 0x0000001326137220 */ /* 0x000fe20000410000 */
[----:B------:R-:W-:Y:S01]  /*5660*/  FMUL.FTZ R41, R0, R38 ;  /* 0x0000002600297220 */ /* 0x000fe20000410000 */
[C---:B------:R-:W-:Y:S01]  /*5670*/  FMUL.FTZ R98, R38.reuse, R21 ;  /* 0x0000001526627220 */ /* 0x040fe20000410000 */
[----:B------:R0:W-:Y:S01]  /*5680*/  STL [R1+0xfc], R100 ;  /* 0x0000fc6401007387 */ /* 0x0001e20000100800 */
[C---:B------:R-:W-:Y:S01]  /*5690*/  FMUL.FTZ R0, R38.reuse, R115 ;  /* 0x0000007326007220 */ /* 0x040fe20000410000 */
[C---:B------:R-:W-:Y:S01]  /*56a0*/  FMUL.FTZ R115, R38.reuse, R23 ;  /* 0x0000001726737220 */ /* 0x040fe20000410000 */
[C---:B------:R-:W-:Y:S01]  /*56b0*/  FMUL.FTZ R118, R38.reuse, R118 ;  /* 0x0000007626767220 */ /* 0x040fe20000410000 */
[----:B------:R-:W-:Y:S01]  /*56c0*/  FMUL.FTZ R117, R38, R117 ;  /* 0x0000007526757220 */ /* 0x000fe20000410000 */
[----:B------:R-:W-:Y:S01]  /*56d0*/  FADD.FTZ R76, -R40, R76 ;  /* 0x0000004c284c7221 */ /* 0x000fe20000010100 */
[C---:B------:R-:W-:Y:S01]  /*56e0*/  FMUL.FTZ R119, R38.reuse, R119 ;  /* 0x0000007726777220 */ /* 0x040fe20000410000 */
[----:B------:R-:W-:Y:S01]  /*56f0*/  FMUL.FTZ R114, R38, R114 ;  /* 0x0000007226727220 */ /* 0x000fe20000410000 */
[----:B------:R-:W-:Y:S01]  /*5700*/  FADD.FTZ R74, -R40, R74 ;  /* 0x0000004a284a7221 */ /* 0x000fe20000010100 */
[--C-:B------:R-:W-:Y:S01]  /*5710*/  FADD.FTZ R112, R112, -R40.reuse ;  /* 0x8000002870707221 */ /* 0x100fe20000010000 */
[--C-:B------:R-:W-:Y:S01]  /*5720*/  FADD.FTZ R108, R108, -R40.reuse ;  /* 0x800000286c6c7221 */ /* 0x100fe20000010000 */
[----:B------:R-:W-:Y:S01]  /*5730*/  FADD.FTZ R104, R104, -R40 ;  /* 0x8000002868687221 */ /* 0x000fe20000010000 */
[C---:B------:R-:W-:Y:S01]  /*5740*/  FMUL.FTZ R120, R38.reuse, R120 ;  /* 0x0000007826787220 */ /* 0x040fe20000410000 */
[----:B------:R-:W-:Y:S01]  /*5750*/  FMUL.FTZ R110, R38, R110 ;  /* 0x0000006e266e7220 */ /* 0x000fe20000410000 */
[----:B------:R-:W-:Y:S01]  /*5760*/  SHF.L.U32 R29, R29, 0x10, RZ ;  /* 0x000000101d1d7819 */ /* 0x000fe200000006ff */
[C---:B------:R-:W-:Y:S01]  /*5770*/  FADD.FTZ R36, -R40.reuse, R36 ;  /* 0x0000002428247221 */ /* 0x040fe20000010100 */
[----:B------:R-:W-:Y:S01]  /*5780*/  SHF.L.U32 R85, R85, 0x10, RZ ;  /* 0x0000001055557819 */ /* 0x000fe200000006ff */
[----:B------:R-:W-:Y:S01]  /*5790*/  FADD.FTZ R44, -R40, R44 ;  /* 0x0000002c282c7221 */ /* 0x000fe20000010100 */
[----:B------:R-:W-:Y:S01]  /*57a0*/  SHF.L.U32 R87, R87, 0x10, RZ ;  /* 0x0000001057577819 */ /* 0x000fe200000006ff */
[----:B------:R-:W-:Y:S01]  /*57b0*/  FMUL.FTZ R76, R38, R76 ;  /* 0x0000004c264c7220 */ /* 0x000fe20000410000 */
[----:B------:R-:W-:Y:S01]  /*57c0*/  SHF.L.U32 R42, R42, 0x10, RZ ;  /* 0x000000102a2a7819 */ /* 0x000fe200000006ff */
[----:B------:R-:W-:Y:S01]  /*57d0*/  FFMA.FTZ R13, R92, R119, R94 ;  /* 0x000000775c0d7223 */ /* 0x000fe2000001005e */
[----:B------:R-:W-:Y:S01]  /*57e0*/  FADD.FTZ R50, -R40, R50 ;  /* 0x0000003228327221 */ /* 0x000fe20000010100 */
        /* <DEDUP_REMOVED lines=9> */
[----:B------:R-:W-:Y:S01]  /*5880*/  SHF.L.U32 R28, R28, 0x10, RZ ;  /* 0x000000101c1c7819 */ /* 0x000fe200000006ff */
[----:B------:R-:W-:Y:S01]  /*5890*/  FADD.FTZ R66, -R40, R66 ;  /* 0x0000004228427221 */ /* 0x000fe20000010100 */
[----:B------:R-:W-:Y:S01]  /*58a0*/  SHF.L.U32 R32, R32, 0x10, RZ ;  /* 0x0000001020207819 */ /* 0x000fe200000006ff */
[----:B------:R-:W-:Y:S01]  /*58b0*/  FADD.FTZ R78, -R40, R78 ;  /* 0x0000004e284e7221 */ /* 0x000fe20000010100 */
[----:B------:R-:W-:Y:S01]  /*58c0*/  SHF.L.U32 R64, R64, 0x10, RZ ;  /* 0x0000001040407819 */ /* 0x000fe200000006ff */
[----:B------:R-:W-:Y:S01]  /*58d0*/  FFMA.FTZ R120, R92, R110, R94 ;  /* 0x0000006e5c787223 */ /* 0x000fe2000001005e */
[----:B------:R-:W-:Y:S01]  /*58e0*/  SHF.L.U32 R60, R60, 0x10, RZ ;  /* 0x000000103c3c7819 */ /* 0x000fe200000006ff */
[----:B------:R-:W-:Y:S01]  /*58f0*/  FADD.FTZ R29, -R40, R29 ;  /* 0x0000001d281d7221 */ /* 0x000fe20000010100 */
[----:B------:R-:W-:Y:S01]  /*5900*/  SHF.L.U32 R80, R80, 0x10, RZ ;  /* 0x0000001050507819 */ /* 0x000fe200000006ff */
[----:B------:R-:W-:Y:S01]  /*5910*/  FADD.FTZ R42, -R40, R42 ;  /* 0x0000002a282a7221 */ /* 0x000fe20000010100 */
[----:B------:R-:W-:Y:S01]  /*5920*/  SHF.L.U32 R72, R72, 0x10, RZ ;  /* 0x0000001048487819 */ /* 0x000fe200000006ff */
[--C-:B------:R-:W-:Y:S01]  /*5930*/  FFMA.FTZ R41, R41, R92, R94.reuse ;  /* 0x0000005c29297223 */ /* 0x100fe2000001005e */
[----:B------:R-:W-:Y:S01]  /*5940*/  SHF.L.U32 R82, R82, 0x10, RZ ;  /* 0x0000001052527819 */ /* 0x000fe200000006ff */
[--C-:B------:R-:W-:Y:S01]  /*5950*/  FFMA.FTZ R23, R92, R122, R94.reuse ;  /* 0x0000007a5c177223 */ /* 0x100fe2000001005e */
[----:B------:R-:W-:Y:S01]  /*5960*/  SHF.L.U32 R46, R46, 0x10, RZ ;  /* 0x000000102e2e7819 */ /* 0x000fe200000006ff */
[C-C-:B------:R-:W-:Y:S01]  /*5970*/  FFMA.FTZ R21, R92.reuse, R121, R94.reuse ;  /* 0x000000795c157223 */ /* 0x140fe2000001005e */
[----:B------:R-:W-:Y:S01]  /*5980*/  SHF.L.U32 R83, R83, 0x10, RZ ;  /* 0x0000001053537819 */ /* 0x000fe200000006ff */
[C-C-:B------:R-:W-:Y:S01]  /*5990*/  FFMA.FTZ R0, R92.reuse, R0, R94.reuse ;  /* 0x000000005c007223 */ /* 0x140fe2000001005e */
[C-C-:B------:R-:W-:Y:S01]  /*59a0*/  FFMA.FTZ R112, R92.reuse, R112, R94.reuse ;  /* 0x000000705c707223 */ /* 0x140fe2000001005e */
[C-C-:B------:R-:W-:Y:S01]  /*59b0*/  FFMA.FTZ R108, R92.reuse, R108, R94.reuse ;  /* 0x0000006c5c6c7223 */ /* 0x140fe2000001005e */
[----:B------:R-:W-:Y:S01]  /*59c0*/  FFMA.FTZ R104, R92, R104, R94 ;  /* 0x000000685c687223 */ /* 0x000fe2000001005e */
[----:B------:R-:W-:Y:S01]  /*59d0*/  FMUL.FTZ R78, R38, R78 ;  /* 0x0000004e264e7220 */ /* 0x000fe20000410000 */
[C---:B------:R-:W-:Y:S01]  /*59e0*/  FADD.FTZ R28, -R40.reuse, R28 ;  /* 0x0000001c281c7221 */ /* 0x040fe20000010100 */
[C---:B------:R-:W-:Y:S01]  /*59f0*/  FADD.FTZ R32, -R40.reuse, R32 ;  /* 0x0000002028207221 */ /* 0x040fe20000010100 */
[----:B------:R-:W-:Y:S01]  /*5a00*/  FADD.FTZ R64, -R40, R64 ;  /* 0x0000004028407221 */ /* 0x000fe20000010100 */
[----:B------:R-:W-:Y:S01]  /*5a10*/  SHF.L.U32 R52, R52, 0x10, RZ ;  /* 0x0000001034347819 */ /* 0x000fe200000006ff */
[C---:B------:R-:W-:Y:S01]  /*5a20*/  FADD.FTZ R60, -R40.reuse, R60 ;  /* 0x0000003c283c7221 */ /* 0x040fe20000010100 */
[----:B------:R-:W-:Y:S01]  /*5a30*/  FADD.FTZ R80, -R40, R80 ;  /* 0x0000005028507221 */ /* 0x000fe20000010100 */
[----:B------:R-:W-:Y:S01]  /*5a40*/  SHF.L.U32 R48, R48, 0x10, RZ ;  /* 0x0000001030307819 */ /* 0x000fe200000006ff */
[----:B------:R-:W-:Y:S01]  /*5a50*/  FADD.FTZ R72, -R40, R72 ;  /* 0x0000004828487221 */ /* 0x000fe20000010100 */
[----:B------:R-:W-:Y:S01]  /*5a60*/  SHF.L.U32 R84, R84, 0x10, RZ ;  /* 0x0000001054547819 */ /* 0x000fe200000006ff */
[----:B------:R-:W-:Y:S01]  /*5a70*/  FADD.FTZ R82, -R40, R82 ;  /* 0x0000005228527221 */ /* 0x000fe20000010100 */
[----:B------:R-:W-:Y:S01]  /*5a80*/  SHF.L.U32 R86, R86, 0x10, RZ ;  /* 0x0000001056567819 */ /* 0x000fe200000006ff */
[C---:B------:R-:W-:Y:S01]  /*5a90*/  FADD.FTZ R46, -R40.reuse, R46 ;  /* 0x0000002e282e7221 */ /* 0x040fe20000010100 */
[----:B------:R-:W-:Y:S01]  /*5aa0*/  FADD.FTZ R83, -R40, R83 ;  /* 0x0000005328537221 */ /* 0x000fe20000010100 */
[----:B------:R-:W-:Y:S01]  /*5ab0*/  SHF.L.U32 R88, R88, 0x10, RZ ;  /* 0x0000001058587819 */ /* 0x000fe200000006ff */
[C---:B0-----:R-:W-:Y:S01]  /*5ac0*/  FMUL.FTZ R100, R38.reuse, R28 ;  /* 0x0000001c26647220 */ /* 0x041fe20000410000 */
[C---:B------:R-:W-:Y:S01]  /*5ad0*/  FMUL.FTZ R28, R38.reuse, R60 ;  /* 0x0000003c261c7220 */ /* 0x040fe20000410000 */
[----:B------:R-:W-:Y:S01]  /*5ae0*/  FMUL.FTZ R80, R38, R80 ;  /* 0x0000005026507220 */ /* 0x000fe20000410000 */
[----:B------:R-:W-:Y:S01]  /*5af0*/  FADD.FTZ R52, -R40, R52 ;  /* 0x0000003428347221 */ /* 0x000fe20000010100 */
[----:B------:R-:W-:Y:S01]  /*5b00*/  FMUL.FTZ R82, R38, R82 ;  /* 0x0000005226527220 */ /* 0x000fe20000410000 */
[C---:B------:R-:W-:Y:S01]  /*5b10*/  FADD.FTZ R48, -R40.reuse, R48 ;  /* 0x0000003028307221 */ /* 0x040fe20000010100 */
[----:B------:R-:W-:Y:S01]  /*5b20*/  FADD.FTZ R84, -R40, R84 ;  /* 0x0000005428547221 */ /* 0x000fe20000010100 */
[----:B------:R-:W-:Y:S01]  /*5b30*/  FMUL.FTZ R83, R38, R83 ;  /* 0x0000005326537220 */ /* 0x000fe20000410000 */
[C---:B------:R-:W-:Y:S01]  /*5b40*/  FADD.FTZ R86, -R40.reuse, R86 ;  /* 0x0000005628567221 */ /* 0x040fe20000010100 */
[----:B------:R-:W-:Y:S01]  /*5b50*/  FADD.FTZ R88, -R40, R88 ;  /* 0x0000005828587221 */ /* 0x000fe20000010100 */
[----:B------:R-:W-:Y:S01]  /*5b60*/  FMUL.FTZ R84, R38, R84 ;  /* 0x0000005426547220 */ /* 0x000fe20000410000 */
[----:B------:R-:W-:Y:S01]  /*5b70*/  SHF.L.U32 R68, R68, 0x10, RZ ;  /* 0x0000001044447819 */ /* 0x000fe200000006ff */
[C---:B------:R-:W-:Y:S01]  /*5b80*/  FMUL.FTZ R86, R38.reuse, R86 ;  /* 0x0000005626567220 */ /* 0x040fe20000410000 */
[----:B------:R-:W-:Y:S01]  /*5b90*/  FMUL.FTZ R88, R38, R88 ;  /* 0x0000005826587220 */ /* 0x000fe20000410000 */
[----:B------:R-:W-:-:S02]  /*5ba0*/  SHF.L.U32 R30, R30, 0x10, RZ ;  /* 0x000000101e1e7819 */ /* 0x000fc400000006ff */
[----:B------:R-:W-:Y:S02]  /*5bb0*/  SHF.L.U32 R62, R62, 0x10, RZ ;  /* 0x000000103e3e7819 */ /* 0x000fe400000006ff */
[----:B------:R-:W-:Y:S02]  /*5bc0*/  SHF.L.U32 R34, R34, 0x10, RZ ;  /* 0x0000001022227819 */ /* 0x000fe400000006ff */
[----:B------:R-:W-:Y:S02]  /*5bd0*/  SHF.L.U32 R58, R58, 0x10, RZ ;  /* 0x000000103a3a7819 */ /* 0x000fe400000006ff */
[----:B------:R-:W-:Y:S02]  /*5be0*/  SHF.L.U32 R56, R56, 0x10, RZ ;  /* 0x0000001038387819 */ /* 0x000fe400000006ff */
[----:B------:R-:W-:Y:S02]  /*5bf0*/  SHF.L.U32 R93, R93, 0x10, RZ ;  /* 0x000000105d5d7819 */ /* 0x000fe400000006ff */
[----:B------:R-:W-:Y:S01]  /*5c00*/  SHF.L.U32 R95, R95, 0x10, RZ ;  /* 0x000000105f5f7819 */ /* 0x000fe200000006ff */
[--C-:B------:R-:W-:Y:S01]  /*5c10*/  FADD.FTZ R105, R105, -R40.reuse ;  /* 0x8000002869697221 */ /* 0x100fe20000010000 */
[--C-:B------:R-:W-:Y:S01]  /*5c20*/  FADD.FTZ R18, R18, -R40.reuse ;  /* 0x8000002812127221 */ /* 0x100fe20000010000 */
[----:B------:R-:W-:Y:S01]  /*5c30*/  FADD.FTZ R6, R6, -R40 ;  /* 0x8000002806067221 */ /* 0x000fe20000010000 */
[----:B------:R-:W-:-:S02]  /*5c40*/  SHF.L.U32 R54, R54, 0x10, RZ ;  /* 0x0000001036367819 */ /* 0x000fc400000006ff */
[----:B------:R-:W-:Y:S02]  /*5c50*/  SHF.L.U32 R70, R70, 0x10, RZ ;  /* 0x0000001046467819 */ /* 0x000fe400000006ff */
        /* <DEDUP_REMOVED lines=18> */
[----:B------:R-:W-:Y:S01]  /*5d80*/  SHF.L.U32 R31, R31, 0x10, RZ ;  /* 0x000000101f1f7819 */ /* 0x000fe200000006ff */
[----:B------:R-:W-:Y:S01]  /*5d90*/  ULDC.64 UR8, c[0x0][0x210] ;  /* 0x0000840000087ab9 */ /* 0x000fe20000000a00 */
[----:B--2---:R-:W-:Y:S01]  /*5da0*/  FADD.FTZ R2, R91, -R40 ;  /* 0x800000285b027221 */ /* 0x004fe20000010000 */
[----:B------:R-:W-:Y:S01]  /*5db0*/  FMUL.FTZ R91, R38, R9 ;  /* 0x00000009265b7220 */ /* 0x000fe20000410000 */
[----:B------:R-:W-:-:S02]  /*5dc0*/  FFMA.FTZ R9, R92, R118, R94 ;  /* 0x000000765c097223 */ /* 0x000fc4000001005e */
[C---:B------:R-:W-:Y:S01]  /*5dd0*/  FMUL.FTZ R123, R38.reuse, R2 ;  /* 0x00000002267b7220 */ /* 0x040fe20000410000 */
[C---:B------:R-:W-:Y:S01]  /*5de0*/  FMUL.FTZ R2, R38.reuse, R116 ;  /* 0x0000007426027220 */ /* 0x040fe20000410000 */
[----:B------:R-:W-:Y:S01]  /*5df0*/  FMUL.FTZ R116, R38, R25 ;  /* 0x0000001926747220 */ /* 0x000fe20000410000 */
[C-C-:B------:R-:W-:Y:S01]  /*5e00*/  FFMA.FTZ R25, R92.reuse, R125, R94.reuse ;  /* 0x0000007d5c197223 */ /* 0x140fe2000001005e */
[C-C-:B------:R-:W-:Y:S01]  /*5e10*/  FFMA.FTZ R123, R92.reuse, R123, R94.reuse ;  /* 0x0000007b5c7b7223 */ /* 0x140fe2000001005e */
[----:B------:R-:W-:Y:S01]  /*5e20*/  FFMA.FTZ R2, R92, R2, R94 ;  /* 0x000000025c027223 */ /* 0x000fe2000001005e */
[----:B---3--:R-:W-:Y:S01]  /*5e30*/  FADD.FTZ R39, R89, -R40 ;  /* 0x8000002859277221 */ /* 0x008fe20000010000 */
[----:B------:R-:W-:Y:S01]  /*5e40*/  FMUL.FTZ R89, R38, R3 ;  /* 0x0000000326597220 */ /* 0x000fe20000410000 */
[--C-:B------:R-:W-:Y:S02]  /*5e50*/  FFMA.FTZ R3, R92, R117, R94.reuse ;  /* 0x000000755c037223 */ /* 0x100fe4000001005e */
[----:B------:R-:W-:Y:S01]  /*5e60*/  FMUL.FTZ R39, R38, R39 ;  /* 0x0000002726277220 */ /* 0x000fe20000410000 */
[C-C-:B------:R-:W-:Y:S01]  /*5e70*/  FFMA.FTZ R27, R92.reuse, R89, R94.reuse ;  /* 0x000000595c1b7223 */ /* 0x140fe2000001005e */
[C-C-:B------:R-:W-:Y:S01]  /*5e80*/  FFMA.FTZ R89, R92.reuse, R5, R94.reuse ;  /* 0x000000055c597223 */ /* 0x140fe2000001005e */
[C-C-:B------:R-:W-:Y:S01]  /*5e90*/  FFMA.FTZ R5, R92.reuse, R7, R94.reuse ;  /* 0x000000075c057223 */ /* 0x140fe2000001005e */
[C-C-:B------:R-:W-:Y:S01]  /*5ea0*/  FFMA.FTZ R7, R92.reuse, R11, R94.reuse ;  /* 0x0000000b5c077223 */ /* 0x140fe2000001005e */
[C-C-:B------:R-:W-:Y:S01]  /*5eb0*/  FFMA.FTZ R11, R92.reuse, R15, R94.reuse ;  /* 0x0000000f5c0b7223 */ /* 0x140fe2000001005e */
[----:B------:R0:W-:Y:S01]  /*5ec0*/  STL [R1+0x14c], R27 ;  /* 0x00014c1b01007387 */ /* 0x0001e20000100800 */
[----:B------:R-:W-:-:S03]  /*5ed0*/  FFMA.FTZ R39, R92, R39, R94 ;  /* 0x000000275c277223 */ /* 0x000fc6000001005e */
[----:B------:R-:W-:Y:S04]  /*5ee0*/  STL [R1+0x170], R89 ;  /* 0x0001705901007387 */ /* 0x000fe80000100800 */
[----:B------:R1:W-:Y:S01]  /*5ef0*/  STL [R1+0x184], R5 ;  /* 0x0001840501007387 */ /* 0x0003e20000100800 */
[----:B0-----:R-:W-:-:S05]  /*5f00*/  FFMA.FTZ R27, R92, R91, R94 ;  /* 0x0000005b5c1b7223 */ /* 0x001fca000001005e */
[----:B------:R-:W-:Y:S01]  /*5f10*/  STL [R1+0x190], R27 ;  /* 0x0001901b01007387 */ /* 0x000fe20000100800 */
[----:B-1----:R-:W-:-:S03]  /*5f20*/  FFMA.FTZ R5, R92, R96, R94 ;  /* 0x000000605c057223 */ /* 0x002fc6000001005e */
        /* <DEDUP_REMOVED lines=8> */
[----:B------:R-:W-:Y:S01]  /*5fb0*/  STL [R1+0x1bc], R11 ;  /* 0x0001bc0b01007387 */ /* 0x000fe20000100800 */
[----:B0-----:R-:W-:-:S03]  /*5fc0*/  FFMA.FTZ R7, R92, R115, R94 ;  /* 0x000000735c077223 */ /* 0x001fc6000001005e */
[----:B------:R-:W2:Y:S01]  /*5fd0*/  LDL.LU R118, [R1+0x44] ;  /* 0x0000440001767983 */ /* 0x000ea20000300800 */
[----:B-1----:R-:W-:-:S03]  /*5fe0*/  FFMA.FTZ R5, R92, R116, R94 ;  /* 0x000000745c057223 */ /* 0x002fc6000001005e */
[----:B------:R-:W-:Y:S01]  /*5ff0*/  STL [R1+0x1c4], R7 ;  /* 0x0001c40701007387 */ /* 0x000fe20000100800 */
[----:B------:R-:W-:-:S03]  /*6000*/  FMUL.FTZ R96, R38, R36 ;  /* 0x0000002426607220 */ /* 0x000fc60000410000 */
[----:B------:R-:W3:Y:S01]  /*6010*/  LDL.LU R117, [R1+0x40] ;  /* 0x0000400001757983 */ /* 0x000ee20000300800 */
[C---:B------:R-:W-:Y:S01]  /*6020*/  FMUL.FTZ R91, R38.reuse, R44 ;  /* 0x0000002c265b7220 */ /* 0x040fe20000410000 */
[----:B------:R-:W-:Y:S02]  /*6030*/  FFMA.FTZ R27, R85, R76, R87 ;  /* 0x0000004c551b7223 */ /* 0x000fe40000010057 */
[----:B------:R0:W-:Y:S01]  /*6040*/  STL [R1+0x1c8], R5 ;  /* 0x0001c80501007387 */ /* 0x0001e20000100800 */
[----:B------:R-:W-:-:S03]  /*6050*/  FMUL.FTZ R44, R38, R50 ;  /* 0x00000032262c7220 */ /* 0x000fc60000410000 */
[----:B------:R-:W4:Y:S01]  /*6060*/  LDL.LU R114, [R1+0x2c] ;  /* 0x00002c0001727983 */ /* 0x000f220000300800 */
[C---:B------:R-:W-:Y:S01]  /*6070*/  FMUL.FTZ R50, R38.reuse, R66 ;  /* 0x0000004226327220 */ /* 0x040fe20000410000 */
[C-C-:B------:R-:W-:Y:S02]  /*6080*/  FFMA.FTZ R116, R85.reuse, R74, R87.reuse ;  /* 0x0000004a55747223 */ /* 0x140fe40000010057 */
[----:B------:R-:W5:Y:S01]  /*6090*/  LDL.LU R110, [R1+0x28] ;  /* 0x00002800016e7983 */ /* 0x000f620000300800 */
[C---:B------:R-:W-:Y:S01]  /*60a0*/  FMUL.FTZ R94, R38.reuse, R29 ;  /* 0x0000001d265e7220 */ /* 0x040fe20000410000 */
[----:B------:R-:W-:Y:S02]  /*60b0*/  FFMA.FTZ R66, R85, R96, R87 ;  /* 0x0000006055427223 */ /* 0x000fe40000010057 */
[----:B------:R-:W3:Y:S01]  /*60c0*/  LDL.LU R106, [R1+0x24] ;  /* 0x00002400016a7983 */ /* 0x000ee20000300800 */
[----:B------:R-:W-:-:S03]  /*60d0*/  FMUL.FTZ R92, R38, R42 ;  /* 0x0000002a265c7220 */ /* 0x000fc60000410000 */
[----:B------:R-:W3:Y:S04]  /*60e0*/  LDL.LU R102, [R1+0x20] ;  /* 0x0000200001667983 */ /* 0x000ee80000300800 */
[----:B------:R-:W3:Y:S01]  /*60f0*/  LDL.LU R74, [R1+0x1c] ;  /* 0x00001c00014a7983 */ /* 0x000ee20000300800 */
[----:B0-----:R-:W-:-:S03]  /*6100*/  FMUL.FTZ R5, R38, R32 ;  /* 0x0000002026057220 */ /* 0x001fc60000410000 */
[----:B------:R-:W3:Y:S01]  /*6110*/  LDL.LU R96, [R1+0x18] ;  /* 0x0000180001607983 */ /* 0x000ee20000300800 */
[----:B------:R-:W-:-:S03]  /*6120*/  FMUL.FTZ R15, R38, R64 ;  /* 0x00000040260f7220 */ /* 0x000fc60000410000 */
[----:B------:R0:W-:Y:S01]  /*6130*/  STL [R1+0x18c], R27 ;  /* 0x00018c1b01007387 */ /* 0x0001e20000100800 */
[C-C-:B------:R-:W-:Y:S01]  /*6140*/  FFMA.FTZ R64, R85.reuse, R94, R87.reuse ;  /* 0x0000005e55407223 */ /* 0x140fe20000010057 */
[C---:B------:R-:W-:Y:S01]  /*6150*/  FMUL.FTZ R29, R38.reuse, R72 ;  /* 0x00000048261d7220 */ /* 0x040fe20000410000 */
[C-C-:B------:R-:W-:Y:S01]  /*6160*/  FFMA.FTZ R60, R85.reuse, R92, R87.reuse ;  /* 0x0000005c553c7223 */ /* 0x140fe20000010057 */
[----:B------:R-:W3:Y:S01]  /*6170*/  LDL.LU R94, [R1+0x14] ;  /* 0x00001400015e7983 */ /* 0x000ee20000300800 */
[----:B------:R-:W-:Y:S01]  /*6180*/  FMUL.FTZ R89, R38, R46 ;  /* 0x0000002e26597220 */ /* 0x000fe20000410000 */
[C-C-:B0-----:R-:W-:Y:S02]  /*6190*/  FFMA.FTZ R27, R85.reuse, R78, R87.reuse ;  /* 0x0000004e551b7223 */ /* 0x141fe40000010057 */
[----:B------:R-:W3:Y:S01]  /*61a0*/  LDL.LU R92, [R1+0x10] ;  /* 0x00001000015c7983 */ /* 0x000ee20000300800 */
[C-C-:B------:R-:W-:Y:S01]  /*61b0*/  FFMA.FTZ R72, R85.reuse, R5, R87.reuse ;  /* 0x0000000555487223 */ /* 0x140fe20000010057 */
[----:B------:R-:W-:-:S02]  /*61c0*/  FFMA.FTZ R5, R85, R50, R87 ;  /* 0x0000003255057223 */ /* 0x000fc40000010057 */
[----:B------:R0:W-:Y:S01]  /*61d0*/  STL [R1+0x194], R27 ;  /* 0x0001941b01007387 */ /* 0x0001e20000100800 */
[C---:B------:R-:W-:Y:S01]  /*61e0*/  FMUL.FTZ R42, R38.reuse, R52 ;  /* 0x00000034262a7220 */ /* 0x040fe20000410000 */
[C-C-:B------:R-:W-:Y:S01]  /*61f0*/  FFMA.FTZ R115, R85.reuse, R29, R87.reuse ;  /* 0x0000001d55737223 */ /* 0x140fe20000010057 */
[C-C-:B------:R-:W-:Y:S01]  /*6200*/  FFMA.FTZ R50, R85.reuse, R82, R87.reuse ;  /* 0x0000005255327223 */ /* 0x140fe20000010057 */
[----:B------:R-:W-:Y:S01]  /*6210*/  FMUL.FTZ R46, R38, R48 ;  /* 0x00000030262e7220 */ /* 0x000fe20000410000 */
[C-C-:B------:R-:W-:Y:S01]  /*6220*/  FFMA.FTZ R52, R85.reuse, R91, R87.reuse ;  /* 0x0000005b55347223 */ /* 0x140fe20000010057 */
[C-C-:B------:R-:W-:Y:S01]  /*6230*/  FFMA.FTZ R29, R85.reuse, R83, R87.reuse ;  /* 0x00000053551d7223 */ /* 0x140fe20000010057 */
[C-C-:B------:R-:W-:Y:S01]  /*6240*/  FFMA.FTZ R48, R85.reuse, R89, R87.reuse ;  /* 0x0000005955307223 */ /* 0x140fe20000010057 */
[----:B------:R-:W3:Y:S01]  /*6250*/  LDL.LU R91, [R1+0xc] ;  /* 0x00000c00015b7983 */ /* 0x000ee20000300800 */
[----:B0-----:R-:W-:-:S03]  /*6260*/  FFMA.FTZ R27, R85, R80, R87 ;  /* 0x00000050551b7223 */ /* 0x001fc60000010057 */
[----:B------:R-:W3:Y:S04]  /*6270*/  LDL.LU R89, [R1+0x8] ;  /* 0x0000080001597983 */ /* 0x000ee80000300800 */
[----:B------:R0:W-:Y:S04]  /*6280*/  STL [R1+0x19c], R27 ;  /* 0x00019c1b01007387 */ /* 0x0001e80000100800 */
[----:B------:R1:W-:Y:S04]  /*6290*/  STL [R1+0x1a4], R50 ;  /* 0x0001a43201007387 */ /* 0x0003e80000100800 */
[----:B------:R1:W-:Y:S01]  /*62a0*/  STL [R1+0x1b0], R29 ;  /* 0x0001b01d01007387 */ /* 0x0003e20000100800 */
[C-C-:B0-----:R-:W-:Y:S01]  /*62b0*/  FFMA.FTZ R27, R85.reuse, R84, R87.reuse ;  /* 0x00000054551b7223 */ /* 0x141fe20000010057 */
[----:B-1----:R-:W-:-:S04]  /*62c0*/  FFMA.FTZ R50, R85, R86, R87 ;  /* 0x0000005655327223 */ /* 0x002fc80000010057 */
[----:B------:R-:W-:Y:S01]  /*62d0*/  STL [R1+0x1b8], R27 ;  /* 0x0001b81b01007387 */ /* 0x000fe20000100800 */
[----:B------:R-:W-:-:S03]  /*62e0*/  FFMA.FTZ R29, R85, R88, R87 ;  /* 0x00000058551d7223 */ /* 0x000fc60000010057 */
[----:B------:R-:W-:Y:S04]  /*62f0*/  STL [R1+0x1c0], R50 ;  /* 0x0001c03201007387 */ /* 0x000fe80000100800 */
[----:B------:R2:W-:Y:S04]  /*6300*/  STL [R1+0x1cc], R29 ;  /* 0x0001cc1d01007387 */ /* 0x0005e80000100800 */
[----:B------:R-:W3:Y:S01]  /*6310*/  LDL.LU R122, [R1+0x34] ;  /* 0x00003400017a7983 */ /* 0x000ee20000300800 */
        /* <DEDUP_REMOVED lines=14> */
[--C-:B--2---:R-:W-:Y:S01]  /*6400*/  FADD.FTZ R29, R118, -R40.reuse ;  /* 0x80000028761d7221 */ /* 0x104fe20000010000 */
[--C-:B----4-:R-:W-:Y:S01]  /*6410*/  FADD.FTZ R56, R114, -R40.reuse ;  /* 0x8000002872387221 */ /* 0x110fe20000010000 */
[--C-:B-----5:R-:W-:Y:S01]  /*6420*/  FADD.FTZ R58, R110, -R40.reuse ;  /* 0x800000286e3a7221 */ /* 0x120fe20000010000 */
[--C-:B---3--:R-:W-:Y:S01]  /*6430*/  FADD.FTZ R62, R106, -R40.reuse ;  /* 0x800000286a3e7221 */ /* 0x108fe20000010000 */
[----:B------:R-:W-:-:S04]  /*6440*/  FADD.FTZ R76, R96, -R40 ;  /* 0x80000028604c7221 */ /* 0x000fc80000010000 */
[----:B------:R-:W-:Y:S01]  /*6450*/  FMUL.FTZ R76, R38, R76 ;  /* 0x0000004c264c7220 */ /* 0x000fe20000410000 */
[----:B------:R-:W-:-:S04]  /*6460*/  FADD.FTZ R78, R94, -R40 ;  /* 0x800000285e4e7221 */ /* 0x000fc80000010000 */
[----:B------:R-:W-:Y:S01]  /*6470*/  FMUL.FTZ R86, R38, R78 ;  /* 0x0000004e26567220 */ /* 0x000fe20000410000 */
[C-C-:B------:R-:W-:Y:S01]  /*6480*/  FFMA.FTZ R78, R93.reuse, R76, R95.reuse ;  /* 0x0000004c5d4e7223 */ /* 0x140fe2000001005f */
[--C-:B------:R-:W-:Y:S02]  /*6490*/  FADD.FTZ R68, R102, -R40.reuse ;  /* 0x8000002866447221 */ /* 0x100fe40000010000 */
[--C-:B------:R-:W-:Y:S02]  /*64a0*/  FFMA.FTZ R76, R93, R86, R95.reuse ;  /* 0x000000565d4c7223 */ /* 0x100fe4000001005f */
[----:B------:R-:W2:Y:S04]  /*64b0*/  LDL.LU R86, [R1+0x30] ;  /* 0x0000300001567983 */ /* 0x000ea80000300800 */
[----:B------:R-:W3:Y:S04]  /*64c0*/  LDL.LU R102, [R1+0x38] ;  /* 0x0000380001667983 */ /* 0x000ee80000300800 */
[----:B------:R-:W4:Y:S01]  /*64d0*/  LDL.LU R106, [R1+0x3c] ;  /* 0x00003c00016a7983 */ /* 0x000f220000300800 */
[----:B------:R-:W-:Y:S01]  /*64e0*/  FADD.FTZ R82, R91, -R40 ;  /* 0x800000285b527221 */ /* 0x000fe20000010000 */
[----:B------:R-:W-:Y:S01]  /*64f0*/  FMUL.FTZ R91, R38, R6 ;  /* 0x00000006265b7220 */ /* 0x000fe20000410000 */
[C-C-:B------:R-:W-:Y:S01]  /*6500*/  FFMA.FTZ R6, R93.reuse, R105, R95.reuse ;  /* 0x000000695d067223 */ /* 0x140fe2000001005f */
[----:B------:R-:W5:Y:S01]  /*6510*/  LDL.LU R110, [R1+0x48] ;  /* 0x00004800016e7983 */ /* 0x000f620000300800 */
[----:B------:R-:W-:-:S03]  /*6520*/  FFMA.FTZ R105, R93, R18, R95 ;  /* 0x000000125d697223 */ /* 0x000fc6000001005f */
[----:B------:R-:W5:Y:S04]  /*6530*/  LDL.LU R114, [R1+0x4c] ;  /* 0x00004c0001727983 */ /* 0x000f680000300800 */
[----:B------:R-:W5:Y:S01]  /*6540*/  LDL.LU R118, [R1+0x50] ;  /* 0x0000500001767983 */ /* 0x000f620000300800 */
[----:B------:R-:W-:-:S03]  /*6550*/  SHF.L.U32 R18, R122, 0x10, RZ ;  /* 0x000000107a127819 */ /* 0x000fc600000006ff */
[----:B------:R-:W2:Y:S01]  /*6560*/  LDL.LU R122, [R1+0x54] ;  /* 0x00005400017a7983 */ /* 0x000ea20000300800 */
[C---:B------:R-:W-:Y:S01]  /*6570*/  FADD.FTZ R54, -R40.reuse, R54 ;  /* 0x0000003628367221 */ /* 0x040fe20000010100 */
[C---:B------:R-:W-:Y:S01]  /*6580*/  FADD.FTZ R70, -R40.reuse, R70 ;  /* 0x0000004628467221 */ /* 0x040fe20000010100 */
[----:B------:R-:W-:Y:S01]  /*6590*/  FADD.FTZ R90, -R40, R90 ;  /* 0x0000005a285a7221 */ /* 0x000fe20000010100 */
[----:B------:R-:W-:Y:S01]  /*65a0*/  FADD.FTZ R50, R117, -R40 ;  /* 0x8000002875327221 */ /* 0x000fe20000010000 */
        /* <DEDUP_REMOVED lines=22> */
[----:B------:R-:W-:Y:S01]  /*6710*/  FMUL.FTZ R85, R38, R56 ;  /* 0x0000003826557220 */ /* 0x000fe20000410000 */
[--C-:B------:R-:W-:Y:S01]  /*6720*/  FFMA.FTZ R56, R29, R93, R95.reuse ;  /* 0x0000005d1d387223 */ /* 0x100fe2000001005f */
[C-C-:B------:R-:W-:Y:S01]  /*6730*/  FFMA.FTZ R124, R93.reuse, R50, R95.reuse ;  /* 0x000000325d7c7223 */ /* 0x140fe2000001005f */
[C-C-:B------:R-:W-:Y:S01]  /*6740*/  FFMA.FTZ R29, R93.reuse, R96, R95.reuse ;  /* 0x000000605d1d7223 */ /* 0x140fe2000001005f */
[----:B------:R-:W-:Y:S01]  /*6750*/  FFMA.FTZ R50, R93, R111, R95 ;  /* 0x0000006f5d327223 */ /* 0x000fe2000001005f */
[----:B------:R-:W-:Y:S01]  /*6760*/  SHF.L.U32 R96, R77, 0x10, RZ ;  /* 0x000000104d607819 */ /* 0x000fe200000006ff */
[----:B------:R-:W5:Y:S01]  /*6770*/  LDL.LU R111, [R1+0x58] ;  /* 0x00005800016f7983 */ /* 0x000f620000300800 */
[----:B--2---:R-:W-:-:S03]  /*6780*/  SHF.L.U32 R77, R122, 0x10, RZ ;  /* 0x000000107a4d7819 */ /* 0x004fc600000006ff */
[----:B------:R-:W2:Y:S01]  /*6790*/  LDL.LU R122, [R1+0x5c] ;  /* 0x00005c00017a7983 */ /* 0x000ea20000300800 */
        /* <DEDUP_REMOVED lines=34> */
[--C-:B------:R-:W-:Y:S01]  /*69c0*/  FFMA.FTZ R121, R93, R26, R95.reuse ;  /* 0x0000001a5d797223 */ /* 0x100fe2000001005f */
[----:B------:R-:W-:Y:S01]  /*69d0*/  SHF.L.U32 R51, R51, 0x10, RZ ;  /* 0x0000001033337819 */ /* 0x000fe200000006ff */
        /* <DEDUP_REMOVED lines=36> */
[----:B---3--:R-:W-:Y:S02]  /*6c20*/  SHF.L.U32 R102, R102, 0x10, RZ ;  /* 0x0000001066667819 */ /* 0x008fe400000006ff */
[----:B----4-:R-:W-:Y:S02]  /*6c30*/  SHF.L.U32 R106, R106, 0x10, RZ ;  /* 0x000000106a6a7819 */ /* 0x010fe400000006ff */
[----:B-----5:R-:W-:-:S02]  /*6c40*/  SHF.L.U32 R110, R110, 0x10, RZ ;  /* 0x000000106e6e7819 */ /* 0x020fc400000006ff */
[----:B------:R-:W-:Y:S02]  /*6c50*/  SHF.L.U32 R114, R114, 0x10, RZ ;  /* 0x0000001072727819 */ /* 0x000fe400000006ff */
        /* <DEDUP_REMOVED lines=33> */
[----:B------:R-:W-:Y:S01]  /*6e70*/  SHF.L.U32 R33, R111, 0x10, RZ ;  /* 0x000000106f217819 */ /* 0x000fe200000006ff */
        /* <DEDUP_REMOVED lines=32> */
[----:B------:R-:W-:-:S06]  /*7080*/  FMUL.FTZ R81, R56, -1.4426950216293334961 ;  /* 0xbfb8aa3b38517820 */ /* 0x000fcc0000410000 */
[----:B------:R-:W0:Y:S02]  /*7090*/  MUFU.EX2 R81, R81 ;  /* 0x0000005100517308 */ /* 0x000e240000000800 */
[----:B0-----:R-:W-:-:S06]  /*70a0*/  FADD.FTZ R81, R81, 1 ;  /* 0x3f80000051517421 */ /* 0x001fcc0000010000 */
[----:B------:R0:W1:Y:S02]  /*70b0*/  MUFU.RCP R95, R81 ;  /* 0x00000051005f7308 */ /* 0x0000640000001000 */
[----:B0-----:R-:W-:Y:S01]  /*70c0*/  FMUL.FTZ R81, R124, -1.4426950216293334961 ;  /* 0xbfb8aa3b7c517820 */ /* 0x001fe20000410000 */
[----:B-1----:R-:W-:-:S05]  /*70d0*/  FMUL.FTZ R95, R56, R95 ;  /* 0x0000005f385f7220 */ /* 0x002fca0000410000 */
[----:B------:R-:W-:Y:S01]  /*70e0*/  MUFU.EX2 R81, R81 ;  /* 0x0000005100517308 */ /* 0x000fe20000000800 */
[----:B--2---:R-:W-:-:S05]  /*70f0*/  SHF.L.U32 R122, R122, 0x10, RZ ;  /* 0x000000107a7a7819 */ /* 0x004fca00000006ff */
        /* <DEDUP_REMOVED lines=32> */
[----:B------:R-:W-:Y:S01]  /*7300*/  FMUL.FTZ R33, R41, -1.4426950216293334961 ;  /* 0xbfb8aa3b29217820 */ /* 0x000fe20000410000 */
[----:B------:R-:W-:Y:S01]  /*7310*/  FMUL.FTZ R79, R32, -1.4426950216293334961 ;  /* 0xbfb8aa3b204f7820 */ /* 0x000fe20000410000 */
[----:B------:R-:W-:-:S04]  /*7320*/  FMUL.FTZ R77, R55, -1.4426950216293334961 ;  /* 0xbfb8aa3b374d7820 */ /* 0x000fc80000410000 */
[----:B------:R-:W0:Y:S08]  /*7330*/  MUFU.EX2 R33, R33 ;  /* 0x0000002100217308 */ /* 0x000e300000000800 */
[----:B------:R-:W1:Y:S08]  /*7340*/  MUFU.EX2 R79, R79 ;  /* 0x0000004f004f7308 */ /* 0x000e700000000800 */
[----:B------:R-:W2:Y:S01]  /*7350*/  MUFU.EX2 R77, R77 ;  /* 0x0000004d004d7308 */ /* 0x000ea20000000800 */
[----:B0-----:R-:W-:Y:S01]  /*7360*/  FADD.FTZ R33, R33, 1 ;  /* 0x3f80000021217421 */ /* 0x001fe20000010000 */
[----:B-1----:R-:W-:-:S06]  /*7370*/  FADD.FTZ R79, R79, 1 ;  /* 0x3f8000004f4f7421 */ /* 0x002fcc0000010000 */
[----:B------:R-:W0:Y:S01]  /*7380*/  MUFU.RCP R33, R33 ;  /* 0x0000002100217308 */ /* 0x000e220000001000 */
[----:B--2---:R-:W-:-:S07]  /*7390*/  FADD.FTZ R77, R77, 1 ;  /* 0x3f8000004d4d7421 */ /* 0x004fce0000010000 */
[----:B------:R-:W1:Y:S08]  /*73a0*/  MUFU.RCP R79, R79 ;  /* 0x0000004f004f7308 */ /* 0x000e700000001000 */
[----:B------:R-:W2:Y:S01]  /*73b0*/  MUFU.RCP R77, R77 ;  /* 0x0000004d004d7308 */ /* 0x000ea20000001000 */
[----:B0-----:R-:W-:Y:S01]  /*73c0*/  FMUL.FTZ R33, R41, R33 ;  /* 0x0000002129217220 */ /* 0x001fe20000410000 */
[----:B------:R-:W-:Y:S01]  /*73d0*/  FMUL.FTZ R41, R123, -1.4426950216293334961 ;  /* 0xbfb8aa3b7b297820 */ /* 0x000fe20000410000 */
[----:B-1----:R-:W-:Y:S01]  /*73e0*/  FMUL.FTZ R32, R32, R79 ;  /* 0x0000004f20207220 */ /* 0x002fe20000410000 */
[----:B------:R-:W-:-:S04]  /*73f0*/  FMUL.FTZ R79, R54, -1.4426950216293334961 ;  /* 0xbfb8aa3b364f7820 */ /* 0x000fc80000410000 */
[----:B------:R-:W0:Y:S01]  /*7400*/  MUFU.EX2 R41, R41 ;  /* 0x0000002900297308 */ /* 0x000e220000000800 */
[----:B--2---:R-:W-:Y:S01]  /*7410*/  FMUL.FTZ R56, R55, R77 ;  /* 0x0000004d37387220 */ /* 0x004fe20000410000 */
[----:B------:R-:W-:-:S06]  /*7420*/  FMUL.FTZ R77, R75, -1.4426950216293334961 ;  /* 0xbfb8aa3b4b4d7820 */ /* 0x000fcc0000410000 */
[----:B------:R-:W1:Y:S08]  /*7430*/  MUFU.EX2 R79, R79 ;  /* 0x0000004f004f7308 */ /* 0x000e700000000800 */
[----:B------:R-:W2:Y:S01]  /*7440*/  MUFU.EX2 R77, R77 ;  /* 0x0000004d004d7308 */ /* 0x000ea20000000800 */
[----:B0-----:R-:W-:-:S07]  /*7450*/  FADD.FTZ R41, R41, 1 ;  /* 0x3f80000029297421 */ /* 0x001fce0000010000 */
[----:B------:R2:W-:Y:S01]  /*7460*/  MUFU.RCP R86, R41 ;  /* 0x0000002900567308 */ /* 0x0005e20000001000 */
[----:B-1----:R-:W-:Y:S01]  /*7470*/  FADD.FTZ R55, R79, 1 ;  /* 0x3f8000004f377421 */ /* 0x002fe20000010000 */
[----:B------:R-:W-:Y:S01]  /*7480*/  FADD.FTZ R79, R81, 1 ;  /* 0x3f800000514f7421 */ /* 0x000fe20000010000 */
[----:B------:R-:W-:Y:S01]  /*7490*/  FMUL.FTZ R81, R72, -1.4426950216293334961 ;  /* 0xbfb8aa3b48517820 */ /* 0x000fe20000410000 */
[----:B--2---:R-:W-:-:S04]  /*74a0*/  FADD.FTZ R41, R77, 1 ;  /* 0x3f8000004d297421 */ /* 0x004fc80000010000 */
[----:B------:R-:W0:Y:S01]  /*74b0*/  MUFU.RCP R55, R55 ;  /* 0x0000003700377308 */ /* 0x000e220000001000 */
[----:B------:R-:W-:-:S07]  /*74c0*/  FMUL.FTZ R77, R39, -1.4426950216293334961 ;  /* 0xbfb8aa3b274d7820 */ /* 0x000fce0000410000 */
[----:B------:R-:W1:Y:S08]  /*74d0*/  MUFU.RCP R79, R79 ;  /* 0x0000004f004f7308 */ /* 0x000e700000001000 */
[----:B------:R-:W2:Y:S08]  /*74e0*/  MUFU.RCP R41, R41 ;  /* 0x0000002900297308 */ /* 0x000eb00000001000 */
[----:B------:R-:W3:Y:S08]  /*74f0*/  MUFU.EX2 R81, R81 ;  /* 0x0000005100517308 */ /* 0x000ef00000000800 */
[----:B------:R-:W4:Y:S01]  /*7500*/  MUFU.EX2 R77, R77 ;  /* 0x0000004d004d7308 */ /* 0x000f220000000800 */
[----:B0-----:R-:W-:Y:S01]  /*7510*/  FMUL.FTZ R55, R54, R55 ;  /* 0x0000003736377220 */ /* 0x001fe20000410000 */
[----:B-1----:R-:W-:Y:S01]  /*7520*/  FMUL.FTZ R124, R124, R79 ;  /* 0x0000004f7c7c7220 */ /* 0x002fe20000410000 */
[----:B------:R-:W-:Y:S01]  /*7530*/  FMUL.FTZ R79, R85, -1.4426950216293334961 ;  /* 0xbfb8aa3b554f7820 */ /* 0x000fe20000410000 */
[----:B--2---:R-:W-:Y:S01]  /*7540*/  FMUL.FTZ R54, R75, R41 ;  /* 0x000000294b367220 */ /* 0x004fe20000410000 */
[----:B------:R-:W-:-:S04]  /*7550*/  FMUL.FTZ R41, R73, -1.4426950216293334961 ;  /* 0xbfb8aa3b49297820 */ /* 0x000fc80000410000 */
[----:B------:R-:W0:Y:S01]  /*7560*/  MUFU.EX2 R79, R79 ;  /* 0x0000004f004f7308 */ /* 0x000e220000000800 */
[----:B---3--:R-:W-:Y:S01]  /*7570*/  FADD.FTZ R75, R81, 1 ;  /* 0x3f800000514b7421 */ /* 0x008fe20000010000 */
[----:B------:R-:W-:-:S06]  /*7580*/  FMUL.FTZ R123, R123, R86 ;  /* 0x000000567b7b7220 */ /* 0x000fcc0000410000 */
[----:B------:R-:W1:Y:S01]  /*7590*/  MUFU.EX2 R41, R41 ;  /* 0x0000002900297308 */ /* 0x000e620000000800 */
[----:B----4-:R-:W-:-:S07]  /*75a0*/  FADD.FTZ R77, R77, 1 ;  /* 0x3f8000004d4d7421 */ /* 0x010fce0000010000 */
[----:B------:R0:W2:Y:S08]  /*75b0*/  MUFU.RCP R86, R77 ;  /* 0x0000004d00567308 */ /* 0x0000b00000001000 */
[----:B------:R-:W3:Y:S01]  /*75c0*/  MUFU.RCP R75, R75 ;  /* 0x0000004b004b7308 */ /* 0x000ee20000001000 */
[----:B0-----:R-:W-:Y:S01]  /*75d0*/  FADD.FTZ R77, R79, 1 ;  /* 0x3f8000004f4d7421 */ /* 0x001fe20000010000 */
[----:B-1----:R-:W-:-:S06]  /*75e0*/  FADD.FTZ R41, R41, 1 ;  /* 0x3f80000029297421 */ /* 0x002fcc0000010000 */
[----:B------:R-:W0:Y:S01]  /*75f0*/  MUFU.RCP R77, R77 ;  /* 0x0000004d004d7308 */ /* 0x000e220000001000 */
[----:B--2---:R-:W-:Y:S01]  /*7600*/  FMUL.FTZ R79, R39, R86 ;  /* 0x00000056274f7220 */ /* 0x004fe20000410000 */
[----:B------:R-:W-:-:S06]  /*7610*/  FMUL.FTZ R39, R25, -1.4426950216293334961 ;  /* 0xbfb8aa3b19277820 */ /* 0x000fcc0000410000 */
[----:B------:R-:W1:Y:S01]  /*7620*/  MUFU.RCP R41, R41 ;  /* 0x0000002900297308 */ /* 0x000e620000001000 */
[----:B---3--:R-:W-:Y:S01]  /*7630*/  FMUL.FTZ R75, R72, R75 ;  /* 0x0000004b484b7220 */ /* 0x008fe20000410000 */
[----:B------:R-:W-:-:S06]  /*7640*/  FMUL.FTZ R72, R70, -1.4426950216293334961 ;  /* 0xbfb8aa3b46487820 */ /* 0x000fcc0000410000 */
[----:B------:R-:W2:Y:S08]  /*7650*/  MUFU.EX2 R39, R39 ;  /* 0x0000002700277308 */ /* 0x000eb00000000800 */
[----:B------:R-:W3:Y:S01]  /*7660*/  MUFU.EX2 R72, R72 ;  /* 0x0000004800487308 */ /* 0x000ee20000000800 */
[----:B------:R-:W-:Y:S01]  /*7670*/  STL [R1+0xec], R79 ;  /* 0x0000ec4f01007387 */ /* 0x000fe20000100800 */
[----:B0-----:R-:W-:Y:S01]  /*7680*/  FMUL.FTZ R77, R85, R77 ;  /* 0x0000004d554d7220 */ /* 0x001fe20000410000 */
[----:B-1----:R-:W-:-:S02]  /*7690*/  FMUL.FTZ R41, R73, R41 ;  /* 0x0000002949297220 */ /* 0x002fc40000410000 */
[----:B------:R0:W-:Y:S01]  /*76a0*/  STL [R1+0xc], R75 ;  /* 0x00000c4b01007387 */ /* 0x0001e20000100800 */
[----:B------:R-:W-:-:S03]  /*76b0*/  FMUL.FTZ R73, R71, -1.4426950216293334961 ;  /* 0xbfb8aa3b47497820 */ /* 0x000fc60000410000 */
[----:B------:R-:W-:Y:S01]  /*76c0*/  STL [R1+0xe8], R77 ;  /* 0x0000e84d01007387 */ /* 0x000fe20000100800 */
[----:B0-----:R-:W-:-:S03]  /*76d0*/  FMUL.FTZ R75, R84, -1.4426950216293334961 ;  /* 0xbfb8aa3b544b7820 */ /* 0x001fc60000410000 */
[----:B------:R3:W-:Y:S01]  /*76e0*/  STL [R1+0xe4], R41 ;  /* 0x0000e42901007387 */ /* 0x0007e20000100800 */
[----:B--2---:R-:W-:Y:S01]  /*76f0*/  FADD.FTZ R39, R39, 1 ;  /* 0x3f80000027277421 */ /* 0x004fe20000010000 */
[----:B------:R-:W-:Y:S08]  /*7700*/  MUFU.EX2 R73, R73 ;  /* 0x0000004900497308 */ /* 0x000ff00000000800 */
[----:B------:R-:W0:Y:S01]  /*7710*/  MUFU.EX2 R75, R75 ;  /* 0x0000004b004b7308 */ /* 0x000e220000000800 */
[----:B---3--:R-:W-:-:S07]  /*7720*/  FADD.FTZ R41, R72, 1 ;  /* 0x3f80000048297421 */ /* 0x008fce0000010000 */
[----:B------:R1:W2:Y:S08]  /*7730*/  MUFU.RCP R77, R39 ;  /* 0x00000027004d7308 */ /* 0x0002b00000001000 */
[----:B------:R-:W3:Y:S01]  /*7740*/  MUFU.RCP R41, R41 ;  /* 0x0000002900297308 */ /* 0x000ee20000001000 */
[----:B0-----:R-:W-:Y:S01]  /*7750*/  FADD.FTZ R72, R75, 1 ;  /* 0x3f8000004b487421 */ /* 0x001fe20000010000 */
[----:B-1----:R-:W-:Y:S01]  /*7760*/  FADD.FTZ R39, R73, 1 ;  /* 0x3f80000049277421 */ /* 0x002fe20000010000 */
[----:B--2---:R-:W-:Y:S01]  /*7770*/  FMUL.FTZ R73, R25, R77 ;  /* 0x0000004d19497220 */ /* 0x004fe20000410000 */
[----:B------:R-:W-:-:S04]  /*7780*/  FMUL.FTZ R25, R23, -1.4426950216293334961 ;  /* 0xbfb8aa3b17197820 */ /* 0x000fc80000410000 */
[----:B------:R-:W0:Y:S01]  /*7790*/  MUFU.RCP R72, R72 ;  /* 0x0000004800487308 */ /* 0x000e220000001000 */
[----:B---3--:R-:W-:Y:S01]  /*77a0*/  FMUL.FTZ R70, R70, R41 ;  /* 0x0000002946467220 */ /* 0x008fe20000410000 */
[----:B------:R-:W-:-:S06]  /*77b0*/  FMUL.FTZ R41, R66, -1.4426950216293334961 ;  /* 0xbfb8aa3b42297820 */ /* 0x000fcc0000410000 */
[----:B------:R-:W1:Y:S01]  /*77c0*/  MUFU.RCP R39, R39 ;  /* 0x0000002700277308 */ /* 0x000e620000001000 */
[----:B------:R-:W-:Y:S04]  /*77d0*/  STL [R1+0xe0], R73 ;  /* 0x0000e04901007387 */ /* 0x000fe80000100800 */
[----:B------:R2:W-:Y:S03]  /*77e0*/  STL [R1+0x18], R70 ;  /* 0x0000184601007387 */ /* 0x0005e60000100800 */
[----:B------:R-:W3:Y:S01]  /*77f0*/  MUFU.EX2 R25, R25 ;  /* 0x0000001900197308 */ /* 0x000ee20000000800 */
[----:B--2---:R-:W-:-:S07]  /*7800*/  FMUL.FTZ R70, R83, -1.4426950216293334961 ;  /* 0xbfb8aa3b53467820 */ /* 0x004fce0000410000 */
[----:B------:R-:W2:Y:S01]  /*7810*/  MUFU.EX2 R41, R41 ;  /* 0x0000002900297308 */ /* 0x000ea20000000800 */
[----:B0-----:R-:W-:Y:S01]  /*7820*/  FMUL.FTZ R72, R84, R72 ;  /* 0x0000004854487220 */ /* 0x001fe20000410000 */
[----:B-1----:R-:W-:-:S06]  /*7830*/  FMUL.FTZ R39, R71, R39 ;  /* 0x0000002747277220 */ /* 0x002fcc0000410000 */
[----:B------:R-:W0:Y:S01]  /*7840*/  MUFU.EX2 R70, R70 ;  /* 0x0000004600467308 */ /* 0x000e220000000800 */
[----:B------:R-:W-:Y:S01]  /*7850*/  FMUL.FTZ R71, R69, -1.4426950216293334961 ;  /* 0xbfb8aa3b45477820 */ /* 0x000fe20000410000 */
[----:B------:R-:W-:Y:S01]  /*7860*/  STL [R1+0xdc], R72 ;  /* 0x0000dc4801007387 */ /* 0x000fe20000100800 */
[----:B---3--:R-:W-:-:S03]  /*7870*/  FADD.FTZ R25, R25, 1 ;  /* 0x3f80000019197421 */ /* 0x008fc60000010000 */
[----:B------:R2:W-:Y:S02]  /*7880*/  STL [R1+0xd8], R39 ;  /* 0x0000d82701007387 */ /* 0x0005e40000100800 */
[----:B------:R-:W1:Y:S01]  /*7890*/  MUFU.EX2 R71, R71 ;  /* 0x0000004700477308 */ /* 0x000e620000000800 */
[----:B--2---:R-:W-:-:S07]  /*78a0*/  FADD.FTZ R39, R41, 1 ;  /* 0x3f80000029277421 */ /* 0x004fce0000010000 */
[----:B------:R1:W2:Y:S01]  /*78b0*/  MUFU.RCP R72, R25 ;  /* 0x0000001900487308 */ /* 0x0002a20000001000 */
[----:B0-----:R-:W-:-:S07]  /*78c0*/  FADD.FTZ R41, R70, 1 ;  /* 0x3f80000046297421 */ /* 0x001fce0000010000 */
[----:B------:R-:W0:Y:S01]  /*78d0*/  MUFU.RCP R39, R39 ;  /* 0x0000002700277308 */ /* 0x000e220000001000 */
[----:B-1----:R-:W-:-:S07]  /*78e0*/  FADD.FTZ R25, R71, 1 ;  /* 0x3f80000047197421 */ /* 0x002fce0000010000 */
[----:B------:R-:W1:Y:S01]  /*78f0*/  MUFU.RCP R41, R41 ;  /* 0x0000002900297308 */ /* 0x000e620000001000 */
[----:B--2---:R-:W-:Y:S01]  /*7900*/  FMUL.FTZ R70, R23, R72 ;  /* 0x0000004817467220 */ /* 0x004fe20000410000 */
[----:B------:R-:W-:-:S06]  /*7910*/  FMUL.FTZ R23, R21, -1.4426950216293334961 ;  /* 0xbfb8aa3b15177820 */ /* 0x000fcc0000410000 */
[----:B------:R-:W2:Y:S01]  /*7920*/  MUFU.RCP R25, R25 ;  /* 0x0000001900197308 */ /* 0x000ea20000001000 */
[----:B0-----:R-:W-:Y:S01]  /*7930*/  FMUL.FTZ R66, R66, R39 ;  /* 0x0000002742427220 */ /* 0x001fe20000410000 */
[----:B------:R-:W-:Y:S01]  /*7940*/  FMUL.FTZ R39, R64, -1.4426950216293334961 ;  /* 0xbfb8aa3b40277820 */ /* 0x000fe20000410000 */
[----:B------:R-:W-:Y:S05]  /*7950*/  STL [R1+0xd4], R70 ;  /* 0x0000d44601007387 */ /* 0x000fea0000100800 */
[----:B------:R-:W0:Y:S01]  /*7960*/  MUFU.EX2 R23, R23 ;  /* 0x0000001700177308 */ /* 0x000e220000000800 */
[----:B------:R1:W-:Y:S07]  /*7970*/  STL [R1+0x24], R66 ;  /* 0x0000244201007387 */ /* 0x0003ee0000100800 */
[----:B------:R-:W3:Y:S01]  /*7980*/  MUFU.EX2 R39, R39 ;  /* 0x0000002700277308 */ /* 0x000ee20000000800 */
[----:B-1----:R-:W-:Y:S01]  /*7990*/  FMUL.FTZ R66, R83, R41 ;  /* 0x0000002953427220 */ /* 0x002fe20000410000 */
[----:B------:R-:W-:Y:S01]  /*79a0*/  FMUL.FTZ R41, R82, -1.4426950216293334961 ;  /* 0xbfb8aa3b52297820 */ /* 0x000fe20000410000 */
[----:B--2---:R-:W-:-:S05]  /*79b0*/  FMUL.FTZ R25, R69, R25 ;  /* 0x0000001945197220 */ /* 0x004fca0000410000 */
[----:B------:R-:W1:Y:S01]  /*79c0*/  MUFU.EX2 R41, R41 ;  /* 0x0000002900297308 */ /* 0x000e620000000800 */
[----:B------:R2:W-:Y:S01]  /*79d0*/  STL [R1+0xd0], R66 ;  /* 0x0000d04201007387 */ /* 0x0005e20000100800 */
[----:B0-----:R-:W-:-:S03]  /*79e0*/  FADD.FTZ R23, R23, 1 ;  /* 0x3f80000017177421 */ /* 0x001fc60000010000 */
[----:B------:R3:W-:Y:S01]  /*79f0*/  STL [R1+0xcc], R25 ;  /* 0x0000cc1901007387 */ /* 0x0007e20000100800 */
[----:B--2---:R-:W-:Y:S02]  /*7a00*/  FMUL.FTZ R66, R67, -1.4426950216293334961 ;  /* 0xbfb8aa3b43427820 */ /* 0x004fe40000410000 */
[----:B------:R-:W0:Y:S01]  /*7a10*/  MUFU.RCP R69, R23 ;  /* 0x0000001700457308 */ /* 0x000e220000001000 */
[----:B---3--:R-:W-:-:S07]  /*7a20*/  FADD.FTZ R25, R39, 1 ;  /* 0x3f80000027197421 */ /* 0x008fce0000010000 */
[----:B------:R-:W2:Y:S01]  /*7a30*/  MUFU.EX2 R66, R66 ;  /* 0x0000004200427308 */ /* 0x000ea20000000800 */
[----:B-1----:R-:W-:-:S07]  /*7a40*/  FADD.FTZ R39, R41, 1 ;  /* 0x3f80000029277421 */ /* 0x002fce0000010000 */
[----:B------:R-:W1:Y:S01]  /*7a50*/  MUFU.RCP R25, R25 ;  /* 0x0000001900197308 */ /* 0x000e620000001000 */
[----:B0-----:R-:W-:-:S07]  /*7a60*/  FMUL.FTZ R41, R21, R69 ;  /* 0x0000004515297220 */ /* 0x001fce0000410000 */
[----:B------:R-:W0:Y:S01]  /*7a70*/  MUFU.RCP R39, R39 ;  /* 0x0000002700277308 */ /* 0x000e220000001000 */
[----:B--2---:R-:W-:Y:S01]  /*7a80*/  FADD.FTZ R23, R66, 1 ;  /* 0x3f80000042177421 */ /* 0x004fe20000010000 */
[----:B------:R-:W-:Y:S01]  /*7a90*/  FMUL.FTZ R21, R17, -1.4426950216293334961 ;  /* 0xbfb8aa3b11157820 */ /* 0x000fe20000410000 */
[----:B------:R1:W-:Y:S05]  /*7aa0*/  STL [R1+0xc8], R41 ;  /* 0x0000c82901007387 */ /* 0x0003ea0000100800 */
[----:B------:R-:W2:Y:S01]  /*7ab0*/  MUFU.RCP R23, R23 ;  /* 0x0000001700177308 */ /* 0x000ea20000001000 */
[----:B-1----:R-:W-:Y:S01]  /*7ac0*/  FMUL.FTZ R41, R64, R25 ;  /* 0x0000001940297220 */ /* 0x002fe20000410000 */
[----:B------:R-:W-:-:S06]  /*7ad0*/  FMUL.FTZ R25, R60, -1.4426950216293334961 ;  /* 0xbfb8aa3b3c197820 */ /* 0x000fcc0000410000 */
[----:B------:R-:W1:Y:S01]  /*7ae0*/  MUFU.EX2 R21, R21 ;  /* 0x0000001500157308 */ /* 0x000e620000000800 */
[----:B------:R0:W-:Y:S07]  /*7af0*/  STL [R1+0x30], R41 ;  /* 0x0000302901007387 */ /* 0x0001ee0000100800 */
[----:B------:R-:W3:Y:S01]  /*7b00*/  MUFU.EX2 R25, R25 ;  /* 0x0000001900197308 */ /* 0x000ee20000000800 */
[----:B0-----:R-:W-:Y:S01]  /*7b10*/  FMUL.FTZ R41, R82, R39 ;  /* 0x0000002752297220 */ /* 0x001fe20000410000 */
[----:B------:R-:W-:Y:S01]  /*7b20*/  FMUL.FTZ R39, R80, -1.4426950216293334961 ;  /* 0xbfb8aa3b50277820 */ /* 0x000fe20000410000 */
[----:B--2---:R-:W-:-:S05]  /*7b30*/  FMUL.FTZ R23, R67, R23 ;  /* 0x0000001743177220 */ /* 0x004fca0000410000 */
[----:B------:R-:W0:Y:S01]  /*7b40*/  MUFU.EX2 R39, R39 ;  /* 0x0000002700277308 */ /* 0x000e220000000800 */
[----:B------:R2:W-:Y:S01]  /*7b50*/  STL [R1+0x38], R41 ;  /* 0x0000382901007387 */ /* 0x0005e20000100800 */
[----:B-1----:R-:W-:-:S03]  /*7b60*/  FADD.FTZ R21, R21, 1 ;  /* 0x3f80000015157421 */ /* 0x002fc60000010000 */
[----:B------:R3:W-:Y:S01]  /*7b70*/  STL [R1+0x34], R23 ;  /* 0x0000341701007387 */ /* 0x0007e20000100800 */
[----:B--2---:R-:W-:Y:S02]  /*7b80*/  FMUL.FTZ R41, R65, -1.4426950216293334961 ;  /* 0xbfb8aa3b41297820 */ /* 0x004fe40000410000 */
[----:B------:R-:W1:Y:S01]  /*7b90*/  MUFU.RCP R64, R21 ;  /* 0x0000001500407308 */ /* 0x000e620000001000 */
[----:B---3--:R-:W-:-:S07]  /*7ba0*/  FADD.FTZ R23, R25, 1 ;  /* 0x3f80000019177421 */ /* 0x008fce0000010000 */
[----:B------:R-:W2:Y:S01]  /*7bb0*/  MUFU.EX2 R41, R41 ;  /* 0x0000002900297308 */ /* 0x000ea20000000800 */
[----:B0-----:R-:W-:-:S07]  /*7bc0*/  FADD.FTZ R25, R39, 1 ;  /* 0x3f80000027197421 */ /* 0x001fce0000010000 */
[----:B------:R-:W0:Y:S01]  /*7bd0*/  MUFU.RCP R23, R23 ;  /* 0x0000001700177308 */ /* 0x000e220000001000 */
[----:B-1----:R-:W-:-:S07]  /*7be0*/  FMUL.FTZ R39, R17, R64 ;  /* 0x0000004011277220 */ /* 0x002fce0000410000 */
[----:B------:R-:W1:Y:S01]  /*7bf0*/  MUFU.RCP R25, R25 ;  /* 0x0000001900197308 */ /* 0x000e620000001000 */
[----:B--2---:R-:W-:Y:S01]  /*7c00*/  FADD.FTZ R21, R41, 1 ;  /* 0x3f80000029157421 */ /* 0x004fe20000010000 */
[----:B------:R-:W-:Y:S01]  /*7c10*/  FMUL.FTZ R17, R13, -1.4426950216293334961 ;  /* 0xbfb8aa3b0d117820 */ /* 0x000fe20000410000 */
[----:B------:R0:W-:Y:S05]  /*7c20*/  STL [R1+0x48], R39 ;  /* 0x0000482701007387 */ /* 0x0001ea0000100800 */
[----:B------:R-:W2:Y:S01]  /*7c30*/  MUFU.RCP R21, R21 ;  /* 0x0000001500157308 */ /* 0x000ea20000001000 */
[----:B0-----:R-:W-:Y:S01]  /*7c40*/  FMUL.FTZ R39, R60, R23 ;  /* 0x000000173c277220 */ /* 0x001fe20000410000 */
[----:B------:R-:W-:-:S06]  /*7c50*/  FMUL.FTZ R23, R52, -1.4426950216293334961 ;  /* 0xbfb8aa3b34177820 */ /* 0x000fcc0000410000 */
        /* <DEDUP_REMOVED lines=117> */
[----:B------:R-:W-:Y:S01]  /*83b0*/  MUFU.RCP R2, R2 ;  /* 0x0000000200027308 */ /* 0x000fe20000001000 */
[----:B-1----:R-:W-:Y:S01]  /*83c0*/  FMUL.FTZ R13, R42, R3 ;  /* 0x000000032a0d7220 */ /* 0x002fe20000410000 */
[----:B------:R-:W-:-:S06]  /*83d0*/  FMUL.FTZ R3, R36, -1.4426950216293334961 ;  /* 0xbfb8aa3b24037820 */ /* 0x000fcc0000410000 */
[----:B------:R-:W1:Y:S01]  /*83e0*/  MUFU.EX2 R0, R0 ;  /* 0x0000000000007308 */ /* 0x000e620000000800 */
[----:B------:R0:W-:Y:S07]  /*83f0*/  STL [R1+0xac], R13 ;  /* 0x0000ac0d01007387 */ /* 0x0001ee0000100800 */
[----:B------:R-:W2:Y:S01]  /*8400*/  MUFU.EX2 R3, R3 ;  /* 0x0000000300037308 */ /* 0x000ea20000000800 */
[----:B0-----:R-:W-:Y:S01]  /*8410*/  FMUL.FTZ R13, R62, R9 ;  /* 0x000000093e0d7220 */ /* 0x001fe20000410000 */
[----:B------:R-:W-:-:S06]  /*8420*/  FMUL.FTZ R9, R58, -1.4426950216293334961 ;  /* 0xbfb8aa3b3a097820 */ /* 0x000fcc0000410000 */
[----:B------:R-:W0:Y:S01]  /*8430*/  MUFU.EX2 R9, R9 ;  /* 0x0000000900097308 */ /* 0x000e220000000800 */
[----:B------:R3:W-:Y:S01]  /*8440*/  STL [R1+0xb4], R13 ;  /* 0x0000b40d01007387 */ /* 0x0007e20000100800 */
[----:B-1----:R-:W-:Y:S01]  /*8450*/  FADD.FTZ R0, R0, 1 ;  /* 0x3f80000000007421 */ /* 0x002fe20000010000 */
[----:B---3--:R-:W-:Y:S01]  /*8460*/  FMUL.FTZ R13, R53, R2 ;  /* 0x00000002350d7220 */ /* 0x008fe20000410000 */
[----:B------:R-:W-:Y:S01]  /*8470*/  FMUL.FTZ R2, R51, -1.4426950216293334961 ;  /* 0xbfb8aa3b33027820 */ /* 0x000fe20000410000 */
[----:B--2---:R-:W-:-:S03]  /*8480*/  FADD.FTZ R3, R3, 1 ;  /* 0x3f80000003037421 */ /* 0x004fc60000010000 */
[----:B------:R1:W-:Y:S02]  /*8490*/  STL [R1+0xb0], R13 ;  /* 0x0000b00d01007387 */ /* 0x0003e40000100800 */
[----:B------:R-:W2:Y:S01]  /*84a0*/  MUFU.EX2 R2, R2 ;  /* 0x0000000200027308 */ /* 0x000ea20000000800 */
[----:B0-----:R-:W-:-:S07]  /*84b0*/  FADD.FTZ R9, R9, 1 ;  /* 0x3f80000009097421 */ /* 0x001fce0000010000 */
[----:B-1----:R2:W0:Y:S08]  /*84c0*/  MUFU.RCP R13, R0 ;  /* 0x00000000000d7308 */ /* 0x0024300000001000 */
[----:B------:R-:W1:Y:S01]  /*84d0*/  MUFU.RCP R3, R3 ;  /* 0x0000000300037308 */ /* 0x000e620000001000 */
[----:B--2---:R-:W-:Y:S01]  /*84e0*/  FADD.FTZ R0, R2, 1 ;  /* 0x3f80000002007421 */ /* 0x004fe20000010000 */
[----:B------:R-:W-:-:S06]  /*84f0*/  FMUL.FTZ R2, R112, -1.4426950216293334961 ;  /* 0xbfb8aa3b70027820 */ /* 0x000fcc0000410000 */
[----:B------:R-:W2:Y:S01]  /*8500*/  MUFU.RCP R9, R9 ;  /* 0x0000000900097308 */ /* 0x000ea20000001000 */
[----:B0-----:R-:W-:-:S05]  /*8510*/  FMUL.FTZ R13, R119, R13 ;  /* 0x0000000d770d7220 */ /* 0x001fca0000410000 */
[----:B------:R1:W-:Y:S02]  /*8520*/  STL [R1+0xf4], R13 ;  /* 0x0000f40d01007387 */ /* 0x0003e40000100800 */
[----:B------:R-:W0:Y:S01]  /*8530*/  MUFU.EX2 R2, R2 ;  /* 0x0000000200027308 */ /* 0x000e220000000800 */
[----:B-1----:R-:W-:Y:S01]  /*8540*/  FMUL.FTZ R13, R36, R3 ;  /* 0x00000003240d7220 */ /* 0x002fe20000410000 */
[----:B------:R-:W-:-:S04]  /*8550*/  FMUL.FTZ R3, R34, -1.4426950216293334961 ;  /* 0xbfb8aa3b22037820 */ /* 0x000fc80000410000 */
[----:B------:R2:W-:Y:S02]  /*8560*/  STL [R1+0xa8], R13 ;  /* 0x0000a80d01007387 */ /* 0x0005e40000100800 */
[----:B------:R-:W1:Y:S01]  /*8570*/  MUFU.EX2 R3, R3 ;  /* 0x0000000300037308 */ /* 0x000e620000000800 */
[----:B--2---:R-:W-:Y:S01]  /*8580*/  FMUL.FTZ R13, R58, R9 ;  /* 0x000000093a0d7220 */ /* 0x004fe20000410000 */
[----:B------:R-:W-:-:S06]  /*8590*/  FMUL.FTZ R9, R50, -1.4426950216293334961 ;  /* 0xbfb8aa3b32097820 */ /* 0x000fcc0000410000 */
[----:B------:R-:W-:Y:S01]  /*85a0*/  MUFU.RCP R0, R0 ;  /* 0x0000000000007308 */ /* 0x000fe20000001000 */
[----:B0-----:R-:W-:-:S07]  /*85b0*/  FADD.FTZ R2, R2, 1 ;  /* 0x3f80000002027421 */ /* 0x001fce0000010000 */
[----:B------:R-:W0:Y:S01]  /*85c0*/  MUFU.EX2 R9, R9 ;  /* 0x0000000900097308 */ /* 0x000e220000000800 */
[----:B-1----:R-:W-:-:S07]  /*85d0*/  FADD.FTZ R3, R3, 1 ;  /* 0x3f80000003037421 */ /* 0x002fce0000010000 */
[----:B------:R-:W1:Y:S01]  /*85e0*/  MUFU.RCP R2, R2 ;  /* 0x0000000200027308 */ /* 0x000e620000001000 */
[----:B------:R2:W-:Y:S07]  /*85f0*/  STL [R1+0xa4], R13 ;  /* 0x0000a40d01007387 */ /* 0x0005ee0000100800 */
[----:B------:R-:W3:Y:S01]  /*8600*/  MUFU.RCP R3, R3 ;  /* 0x0000000300037308 */ /* 0x000ee20000001000 */
[----:B0-----:R-:W-:Y:S01]  /*8610*/  FADD.FTZ R9, R9, 1 ;  /* 0x3f80000009097421 */ /* 0x001fe20000010000 */
[----:B--2---:R-:W-:Y:S01]  /*8620*/  FMUL.FTZ R13, R51, R0 ;  /* 0x00000000330d7220 */ /* 0x004fe20000410000 */
[----:B------:R-:W-:-:S05]  /*8630*/  FMUL.FTZ R0, R49, -1.4426950216293334961 ;  /* 0xbfb8aa3b31007820 */ /* 0x000fca0000410000 */
[----:B------:R-:W-:Y:S01]  /*8640*/  MUFU.RCP R9, R9 ;  /* 0x0000000900097308 */ /* 0x000fe20000001000 */
[----:B------:R1:W-:Y:S07]  /*8650*/  STL [R1+0x90], R13 ;  /* 0x0000900d01007387 */ /* 0x0003ee0000100800 */
[----:B------:R-:W0:Y:S01]  /*8660*/  MUFU.EX2 R0, R0 ;  /* 0x0000000000007308 */ /* 0x000e220000000800 */
[----:B-1----:R-:W-:Y:S01]  /*8670*/  FMUL.FTZ R13, R112, R2 ;  /* 0x00000002700d7220 */ /* 0x002fe20000410000 */
[----:B------:R-:W-:-:S04]  /*8680*/  FMUL.FTZ R2, R120, -1.4426950216293334961 ;  /* 0xbfb8aa3b78027820 */ /* 0x000fc80000410000 */
[----:B------:R3:W-:Y:S02]  /*8690*/  STL [R1+0x8c], R13 ;  /* 0x00008c0d01007387 */ /* 0x0007e40000100800 */
[----:B------:R-:W1:Y:S01]  /*86a0*/  MUFU.EX2 R2, R2 ;  /* 0x0000000200027308 */ /* 0x000e620000000800 */
[----:B---3--:R-:W-:Y:S01]  /*86b0*/  FMUL.FTZ R13, R34, R3 ;  /* 0x00000003220d7220 */ /* 0x008fe20000410000 */
[----:B------:R-:W-:-:S04]  /*86c0*/  FMUL.FTZ R3, R30, -1.4426950216293334961 ;  /* 0xbfb8aa3b1e037820 */ /* 0x000fc80000410000 */
[----:B------:R2:W-:Y:S02]  /*86d0*/  STL [R1+0x7c], R13 ;  /* 0x00007c0d01007387 */ /* 0x0005e40000100800 */
[----:B------:R-:W3:Y:S01]  /*86e0*/  MUFU.EX2 R3, R3 ;  /* 0x0000000300037308 */ /* 0x000ee20000000800 */
[----:B0-----:R-:W-:Y:S01]  /*86f0*/  FADD.FTZ R0, R0, 1 ;  /* 0x3f80000000007421 */ /* 0x001fe20000010000 */
[----:B--2---:R-:W-:Y:S01]  /*8700*/  FMUL.FTZ R13, R50, R9 ;  /* 0x00000009320d7220 */ /* 0x004fe20000410000 */
[----:B------:R-:W-:-:S04]  /*8710*/  FMUL.FTZ R9, R14, -1.4426950216293334961 ;  /* 0xbfb8aa3b0e097820 */ /* 0x000fc80000410000 */
[----:B------:R0:W-:Y:S02]  /*8720*/  STL [R1+0x78], R13 ;  /* 0x0000780d01007387 */ /* 0x0001e40000100800 */
[----:B------:R-:W2:Y:S02]  /*8730*/  MUFU.EX2 R9, R9 ;  /* 0x0000000900097308 */ /* 0x000ea40000000800 */
[----:B------:R-:W4:Y:S01]  /*8740*/  LDL.LU R111, [R1] ;  /* 0x00000000016f7983 */ /* 0x000f220000300800 */
[----:B-1----:R-:W-:-:S05]  /*8750*/  FADD.FTZ R2, R2, 1 ;  /* 0x3f80000002027421 */ /* 0x002fca0000010000 */
[----:B------:R-:W0:Y:S01]  /*8760*/  MUFU.RCP R0, R0 ;  /* 0x0000000000007308 */ /* 0x000e220000001000 */
[----:B---3--:R-:W-:-:S07]  /*8770*/  FADD.FTZ R3, R3, 1 ;  /* 0x3f80000003037421 */ /* 0x008fce0000010000 */
[----:B------:R-:W1:Y:S01]  /*8780*/  MUFU.RCP R2, R2 ;  /* 0x0000000200027308 */ /* 0x000e620000001000 */
[----:B--2---:R-:W-:-:S07]  /*8790*/  FADD.FTZ R9, R9, 1 ;  /* 0x3f80000009097421 */ /* 0x004fce0000010000 */
[----:B------:R-:W2:Y:S01]  /*87a0*/  MUFU.RCP R3, R3 ;  /* 0x0000000300037308 */ /* 0x000ea20000001000 */
[----:B0-----:R-:W-:Y:S01]  /*87b0*/  FMUL.FTZ R13, R49, R0 ;  /* 0x00000000310d7220 */ /* 0x001fe20000410000 */
[----:B------:R-:W-:-:S06]  /*87c0*/  FMUL.FTZ R0, R47, -1.4426950216293334961 ;  /* 0xbfb8aa3b2f007820 */ /* 0x000fcc0000410000 */
[----:B------:R-:W0:Y:S01]  /*87d0*/  MUFU.RCP R9, R9 ;  /* 0x0000000900097308 */ /* 0x000e220000001000 */
[----:B------:R1:W-:Y:S02]  /*87e0*/  STL [R1+0x68], R13 ;  /* 0x0000680d01007387 */ /* 0x0003e40000100800 */
[----:B-1----:R-:W-:-:S05]  /*87f0*/  FMUL.FTZ R13, R120, R2 ;  /* 0x00000002780d7220 */ /* 0x002fca0000410000 */
[----:B------:R-:W1:Y:S01]  /*8800*/  MUFU.EX2 R0, R0 ;  /* 0x0000000000007308 */ /* 0x000e620000000800 */
[----:B------:R-:W-:Y:S01]  /*8810*/  FMUL.FTZ R2, R108, -1.4426950216293334961 ;  /* 0xbfb8aa3b6c027820 */ /* 0x000fe20000410000 */
[----:B------:R2:W-:Y:S06]  /*8820*/  STL [R1+0x64], R13 ;  /* 0x0000640d01007387 */ /* 0x0005ec0000100800 */
[----:B------:R-:W3:Y:S01]  /*8830*/  MUFU.EX2 R2, R2 ;  /* 0x0000000200027308 */ /* 0x000ee20000000800 */
[----:B--2---:R-:W-:Y:S01]  /*8840*/  FMUL.FTZ R13, R30, R3 ;  /* 0x000000031e0d7220 */ /* 0x004fe20000410000 */
[----:B------:R-:W-:-:S04]  /*8850*/  FMUL.FTZ R3, R28, -1.4426950216293334961 ;  /* 0xbfb8aa3b1c037820 */ /* 0x000fc80000410000 */
[----:B------:R0:W-:Y:S02]  /*8860*/  STL [R1+0x54], R13 ;  /* 0x0000540d01007387 */ /* 0x0001e40000100800 */
[----:B------:R-:W2:Y:S01]  /*8870*/  MUFU.EX2 R3, R3 ;  /* 0x0000000300037308 */ /* 0x000ea20000000800 */
[----:B0-----:R-:W-:Y:S01]  /*8880*/  FMUL.FTZ R13, R14, R9 ;  /* 0x000000090e0d7220 */ /* 0x001fe20000410000 */
[----:B------:R-:W-:Y:S01]  /*8890*/  FMUL.FTZ R9, R10, -1.4426950216293334961 ;  /* 0xbfb8aa3b0a097820 */ /* 0x000fe20000410000 */
[----:B-1----:R-:W-:-:S05]  /*88a0*/  FADD.FTZ R0, R0, 1 ;  /* 0x3f80000000007421 */ /* 0x002fca0000010000 */
[----:B------:R-:W0:Y:S01]  /*88b0*/  MUFU.EX2 R9, R9 ;  /* 0x0000000900097308 */ /* 0x000e220000000800 */
[----:B---3--:R-:W-:Y:S01]  /*88c0*/  FADD.FTZ R2, R2, 1 ;  /* 0x3f80000002027421 */ /* 0x008fe20000010000 */
[----:B--2---:R-:W-:-:S06]  /*88d0*/  FADD.FTZ R3, R3, 1 ;  /* 0x3f80000003037421 */ /* 0x004fcc0000010000 */
[----:B------:R-:W1:Y:S08]  /*88e0*/  MUFU.RCP R0, R0 ;  /* 0x0000000000007308 */ /* 0x000e700000001000 */
[----:B------:R-:W2:Y:S01]  /*88f0*/  MUFU.RCP R2, R2 ;  /* 0x0000000200027308 */ /* 0x000ea20000001000 */
[----:B0-----:R-:W-:Y:S01]  /*8900*/  FADD.FTZ R9, R9, 1 ;  /* 0x3f80000009097421 */ /* 0x001fe20000010000 */
[----:B------:R1:W-:Y:S06]  /*8910*/  STL [R1+0x50], R13 ;  /* 0x0000500d01007387 */ /* 0x0003ec0000100800 */
[----:B------:R-:W-:Y:S01]  /*8920*/  MUFU.RCP R3, R3 ;  /* 0x0000000300037308 */ /* 0x000fe20000001000 */
[----:B-1----:R-:W-:-:S07]  /*8930*/  FMUL.FTZ R13, R47, R0 ;  /* 0x000000002f0d7220 */ /* 0x002fce0000410000 */
[----:B------:R-:W0:Y:S01]  /*8940*/  MUFU.RCP R9, R9 ;  /* 0x0000000900097308 */ /* 0x000e220000001000 */
[----:B------:R2:W-:Y:S02]  /*8950*/  STL [R1+0x40], R13 ;  /* 0x0000400d01007387 */ /* 0x0005e40000100800 */
[----:B--2---:R-:W-:-:S05]  /*8960*/  FMUL.FTZ R13, R108, R2 ;  /* 0x000000026c0d7220 */ /* 0x004fca0000410000 */
[----:B------:R1:W-:Y:S01]  /*8970*/  STL [R1+0x3c], R13 ;  /* 0x00003c0d01007387 */ /* 0x0003e20000100800 */
[----:B0-----:R-:W-:Y:S01]  /*8980*/  FMUL.FTZ R10, R10, R9 ;  /* 0x000000090a0a7220 */ /* 0x001fe20000410000 */
[----:B-1----:R-:W-:-:S05]  /*8990*/  FMUL.FTZ R13, R28, R3 ;  /* 0x000000031c0d7220 */ /* 0x002fca0000410000 */
[----:B------:R-:W-:Y:S04]  /*89a0*/  STL [R1+0x2c], R13 ;  /* 0x00002c0d01007387 */ /* 0x000fe80000100800 */
[----:B------:R0:W-:Y:S04]  /*89b0*/  STL [R1+0x28], R10 ;  /* 0x0000280a01007387 */ /* 0x0001e80000100800 */
[----:B------:R-:W2:Y:S01]  /*89c0*/  LDL.LU R107, [R1+0xf8] ;  /* 0x0000f800016b7983 */ /* 0x000ea20000300800 */
[----:B------:R-:W-:-:S06]  /*89d0*/  FMUL.FTZ R0, R45, -1.4426950216293334961 ;  /* 0xbfb8aa3b2d007820 */ /* 0x000fcc0000410000 */
[----:B------:R-:W1:Y:S01]  /*89e0*/  MUFU.EX2 R0, R0 ;  /* 0x0000000000007308 */ /* 0x000e620000000800 */
[----:B------:R-:W-:Y:S01]  /*89f0*/  FMUL.FTZ R3, R19, -1.4426950216293334961 ;  /* 0xbfb8aa3b13037820 */ /* 0x000fe20000410000 */
[----:B------:R-:W-:-:S06]  /*8a00*/  FMUL.FTZ R9, R6, -1.4426950216293334961 ;  /* 0xbfb8aa3b06097820 */ /* 0x000fcc0000410000 */
[----:B------:R-:W3:Y:S01]  /*8a10*/  MUFU.EX2 R3, R3 ;  /* 0x0000000300037308 */ /* 0x000ee20000000800 */
[----:B-1----:R-:W-:-:S07]  /*8a20*/  FADD.FTZ R0, R0, 1 ;  /* 0x3f80000000007421 */ /* 0x002fce0000010000 */
[----:B------:R-:W1:Y:S08]  /*8a30*/  MUFU.EX2 R9, R9 ;  /* 0x0000000900097308 */ /* 0x000e700000000800 */
[----:B------:R-:W0:Y:S01]  /*8a40*/  MUFU.RCP R0, R0 ;  /* 0x0000000000007308 */ /* 0x000e220000001000 */
[----:B---3--:R-:W-:Y:S01]  /*8a50*/  FADD.FTZ R3, R3, 1 ;  /* 0x3f80000003037421 */ /* 0x008fe20000010000 */
[----:B-1----:R-:W-:Y:S01]  /*8a60*/  FADD.FTZ R9, R9, 1 ;  /* 0x3f80000009097421 */ /* 0x002fe20000010000 */
[----:B0-----:R-:W-:Y:S01]  /*8a70*/  FMUL.FTZ R10, R45, R0 ;  /* 0x000000002d0a7220 */ /* 0x001fe20000410000 */
[----:B------:R-:W-:-:S04]  /*8a80*/  FMUL.FTZ R0, R43, -1.4426950216293334961 ;  /* 0xbfb8aa3b2b007820 */ /* 0x000fc80000410000 */
[----:B------:R-:W-:Y:S01]  /*8a90*/  MUFU.RCP R3, R3 ;  /* 0x0000000300037308 */ /* 0x000fe20000001000 */
[----:B------:R0:W-:Y:S07]  /*8aa0*/  STL [R1+0x20], R10 ;  /* 0x0000200a01007387 */ /* 0x0001ee0000100800 */
[----:B------:R-:W1:Y:S08]  /*8ab0*/  MUFU.EX2 R0, R0 ;  /* 0x0000000000007308 */ /* 0x000e700000000800 */
[----:B------:R-:W3:Y:S01]  /*8ac0*/  MUFU.RCP R9, R9 ;  /* 0x0000000900097308 */ /* 0x000ee20000001000 */
[----:B-1----:R-:W-:Y:S01]  /*8ad0*/  FADD.FTZ R0, R0, 1 ;  /* 0x3f80000000007421 */ /* 0x002fe20000010000 */
[----:B---3--:R-:W-:Y:S01]  /*8ae0*/  FMUL.FTZ R9, R6, R9 ;  /* 0x0000000906097220 */ /* 0x008fe20000410000 */
[----:B----4-:R-:W-:-:S06]  /*8af0*/  FMUL.FTZ R2, R111, -1.4426950216293334961 ;  /* 0xbfb8aa3b6f027820 */ /* 0x010fcc0000410000 */
[----:B------:R-:W1:Y:S02]  /*8b00*/  MUFU.EX2 R2, R2 ;  /* 0x0000000200027308 */ /* 0x000e640000000800 */
[----:B-1----:R-:W-:-:S06]  /*8b10*/  FADD.FTZ R2, R2, 1 ;  /* 0x3f80000002027421 */ /* 0x002fcc0000010000 */
[----:B------:R-:W0:Y:S02]  /*8b20*/  MUFU.RCP R2, R2 ;  /* 0x0000000200027308 */ /* 0x000e240000001000 */
[----:B0-----:R-:W-:Y:S01]  /*8b30*/  FMUL.FTZ R10, R111, R2 ;  /* 0x000000026f0a7220 */ /* 0x001fe20000410000 */
[----:B------:R-:W-:-:S06]  /*8b40*/  FMUL.FTZ R2, R104, -1.4426950216293334961 ;  /* 0xbfb8aa3b68027820 */ /* 0x000fcc0000410000 */
[----:B------:R-:W0:Y:S01]  /*8b50*/  MUFU.EX2 R2, R2 ;  /* 0x0000000200027308 */ /* 0x000e220000000800 */
[----:B------:R1:W-:Y:S02]  /*8b60*/  STL [R1+0x1c], R10 ;  /* 0x00001c0a01007387 */ /* 0x0003e40000100800 */
[----:B-1----:R-:W-:-:S05]  /*8b70*/  FMUL.FTZ R10, R19, R3 ;  /* 0x00000003130a7220 */ /* 0x002fca0000410000 */
[----:B------:R-:W1:Y:S01]  /*8b80*/  MUFU.RCP R0, R0 ;  /* 0x0000000000007308 */ /* 0x000e620000001000 */
[----:B------:R-:W-:Y:S01]  /*8b90*/  STL [R1+0x14], R10 ;  /* 0x0000140a01007387 */ /* 0x000fe20000100800 */
[----:B0-----:R-:W-:-:S03]  /*8ba0*/  FADD.FTZ R2, R2, 1 ;  /* 0x3f80000002027421 */ /* 0x001fc60000010000 */
[----:B------:R1:W-:Y:S04]  /*8bb0*/  STL [R1+0x10], R9 ;  /* 0x0000100901007387 */ /* 0x0003e80000100800 */
[----:B------:R-:W3:Y:S01]  /*8bc0*/  LDL.LU R111, [R1+0xfc] ;  /* 0x0000fc00016f7983 */ /* 0x000ee20000300800 */
[----:B------:R-:W0:Y:S01]  /*8bd0*/  MUFU.RCP R2, R2 ;  /* 0x0000000200027308 */ /* 0x000e220000001000 */
[----:B------:R-:W-:Y:S01]  /*8be0*/  FMUL.FTZ R3, R15, -1.4426950216293334961 ;  /* 0xbfb8aa3b0f037820 */ /* 0x000fe20000410000 */
[----:B------:R-:W-:Y:S01]  /*8bf0*/  FMUL.FTZ R6, R125, -1.4426950216293334961 ;  /* 0xbfb8aa3b7d067820 */ /* 0x000fe20000410000 */
[----:B-1----:R-:W-:Y:S01]  /*8c00*/  FMUL.FTZ R9, R43, R0 ;  /* 0x000000002b097220 */ /* 0x002fe20000410000 */
[----:B------:R-:W-:-:S04]  /*8c10*/  FMUL.FTZ R0, R40, -1.4426950216293334961 ;  /* 0xbfb8aa3b28007820 */ /* 0x000fc80000410000 */
[----:B------:R-:W1:Y:S01]  /*8c20*/  MUFU.EX2 R3, R3 ;  /* 0x0000000300037308 */ /* 0x000e620000000800 */
[----:B------:R0:W-:Y:S07]  /*8c30*/  STL [R1+0x8], R9 ;  /* 0x0000080901007387 */ /* 0x0001ee0000100800 */
[----:B------:R-:W4:Y:S01]  /*8c40*/  MUFU.EX2 R6, R6 ;  /* 0x0000000600067308 */ /* 0x000f220000000800 */
[----:B0-----:R-:W-:-:S07]  /*8c50*/  FMUL.FTZ R9, R104, R2 ;  /* 0x0000000268097220 */ /* 0x001fce0000410000 */
[----:B------:R-:W0:Y:S01]  /*8c60*/  MUFU.EX2 R0, R0 ;  /* 0x0000000000007308 */ /* 0x000e220000000800 */
[----:B-1----:R-:W-:Y:S01]  /*8c70*/  FADD.FTZ R3, R3, 1 ;  /* 0x3f80000003037421 */ /* 0x002fe20000010000 */
[----:B------:R1:W-:Y:S04]  /*8c80*/  STL [R1+0x4], R9 ;  /* 0x0000040901007387 */ /* 0x0003e80000100800 */
[----:B------:R-:W5:Y:S01]  /*8c90*/  LDL.LU R103, [R1+0x14c] ;  /* 0x00014c0001677983 */ /* 0x000f620000300800 */
[----:B----4-:R-:W-:Y:S01]  /*8ca0*/  FADD.FTZ R6, R6, 1 ;  /* 0x3f80000006067421 */ /* 0x010fe20000010000 */
[----:B------:R-:W-:Y:S01]  /*8cb0*/  MUFU.RCP R3, R3 ;  /* 0x0000000300037308 */ /* 0x000fe20000001000 */
[----:B0-----:R-:W-:-:S07]  /*8cc0*/  FADD.FTZ R0, R0, 1 ;  /* 0x3f80000000007421 */ /* 0x001fce0000010000 */
[----:B------:R-:W-:Y:S01]  /*8cd0*/  MUFU.RCP R6, R6 ;  /* 0x0000000600067308 */ /* 0x000fe20000001000 */
[----:B--2---:R-:W-:-:S07]  /*8ce0*/  FMUL.FTZ R2, R107, -1.4426950216293334961 ;  /* 0xbfb8aa3b6b027820 */ /* 0x004fce0000410000 */
[----:B------:R-:W0:Y:S08]  /*8cf0*/  MUFU.EX2 R2, R2 ;  /* 0x0000000200027308 */ /* 0x000e300000000800 */
[----:B------:R-:W2:Y:S01]  /*8d00*/  MUFU.RCP R0, R0 ;  /* 0x0000000000007308 */ /* 0x000ea20000001000 */
[----:B0-----:R-:W-:-:S07]  /*8d10*/  FADD.FTZ R2, R2, 1 ;  /* 0x3f80000002027421 */ /* 0x001fce0000010000 */
[----:B------:R-:W0:Y:S01]  /*8d20*/  MUFU.RCP R2, R2 ;  /* 0x0000000200027308 */ /* 0x000e220000001000 */
[----:B-1----:R-:W-:Y:S01]  /*8d30*/  FMUL.FTZ R9, R15, R3 ;  /* 0x000000030f097220 */ /* 0x002fe20000410000 */
[----:B------:R-:W-:Y:S01]  /*8d40*/  FMUL.FTZ R125, R125, R6 ;  /* 0x000000067d7d7220 */ /* 0x000fe20000410000 */
[----:B--2---:R-:W-:-:S03]  /*8d50*/  FMUL.FTZ R0, R40, R0 ;  /* 0x0000000028007220 */ /* 0x004fc60000410000 */
[----:B------:R1:W-:Y:S04]  /*8d60*/  STL [R1], R9 ;  /* 0x0000000901007387 */ /* 0x0003e80000100800 */
[----:B------:R-:W-:Y:S04]  /*8d70*/  STL [R1+0x240], R125 ;  /* 0x0002407d01007387 */ /* 0x000fe80000100800 */
[----:B------:R-:W-:Y:S01]  /*8d80*/  STL [R1+0x244], R0 ;  /* 0x0002440001007387 */ /* 0x000fe20000100800 */
[----:B0-----:R-:W-:-:S03]  /*8d90*/  FMUL.FTZ R2, R107, R2 ;  /* 0x000000026b027220 */ /* 0x001fc60000410000 */
[----:B------:R-:W2:Y:S01]  /*8da0*/  LDL.LU R107, [R1+0x170] ;  /* 0x00017000016b7983 */ /* 0x000ea20000300800 */
[----:B------:R-:W-:-:S06]  /*8db0*/  FMUL.FTZ R6, R4, -1.4426950216293334961 ;  /* 0xbfb8aa3b04067820 */ /* 0x000fcc0000410000 */
[----:B------:R-:W0:Y:S01]  /*8dc0*/  MUFU.EX2 R6, R6 ;  /* 0x0000000600067308 */ /* 0x000e220000000800 */
[----:B------:R-:W-:Y:S01]  /*8dd0*/  FMUL.FTZ R3, R5, -1.4426950216293334961 ;  /* 0xbfb8aa3b05037820 */ /* 0x000fe20000410000 */
[----:B-1----:R-:W-:-:S06]  /*8de0*/  FMUL.FTZ R9, R38, -1.4426950216293334961 ;  /* 0xbfb8aa3b26097820 */ /* 0x002fcc0000410000 */
[----:B------:R-:W1:Y:S08]  /*8df0*/  MUFU.EX2 R3, R3 ;  /* 0x0000000300037308 */ /* 0x000e700000000800 */
[----:B------:R-:W4:Y:S01]  /*8e00*/  MUFU.EX2 R9, R9 ;  /* 0x0000000900097308 */ /* 0x000f220000000800 */
[----:B0-----:R-:W-:-:S07]  /*8e10*/  FADD.FTZ R6, R6, 1 ;  /* 0x3f80000006067421 */ /* 0x001fce0000010000 */
[----:B------:R4:W0:Y:S01]  /*8e20*/  MUFU.RCP R10, R6 ;  /* 0x00000006000a7308 */ /* 0x0008220000001000 */
[----:B-1----:R-:W-:Y:S01]  /*8e30*/  FADD.FTZ R3, R3, 1 ;  /* 0x3f80000003037421 */ /* 0x002fe20000010000 */
[----:B----4-:R-:W-:-:S06]  /*8e40*/  FADD.FTZ R6, R9, 1 ;  /* 0x3f80000009067421 */ /* 0x010fcc0000010000 */
[----:B------:R-:W1:Y:S01]  /*8e50*/  MUFU.RCP R3, R3 ;  /* 0x0000000300037308 */ /* 0x000e620000001000 */
[----:B0-----:R-:W-:Y:S01]  /*8e60*/  FMUL.FTZ R4, R4, R10 ;  /* 0x0000000a04047220 */ /* 0x001fe20000410000 */
[----:B------:R-:W-:-:S06]  /*8e70*/  FMUL.FTZ R10, R8, -1.4426950216293334961 ;  /* 0xbfb8aa3b080a7820 */ /* 0x000fcc0000410000 */
[----:B------:R-:W0:Y:S08]  /*8e80*/  MUFU.RCP R6, R6 ;  /* 0x0000000600067308 */ /* 0x000e300000001000 */
[----:B------:R-:W4:Y:S01]  /*8e90*/  MUFU.EX2 R10, R10 ;  /* 0x0000000a000a7308 */ /* 0x000f220000000800 */
[----:B-1----:R-:W-:Y:S01]  /*8ea0*/  FMUL.FTZ R3, R5, R3 ;  /* 0x0000000305037220 */ /* 0x002fe20000410000 */
[----:B0-----:R-:W-:Y:S01]  /*8eb0*/  FMUL.FTZ R5, R38, R6 ;  /* 0x0000000626057220 */ /* 0x001fe20000410000 */
[----:B------:R-:W-:Y:S01]  /*8ec0*/  FMUL.FTZ R6, R37, -1.4426950216293334961 ;  /* 0xbfb8aa3b25067820 */ /* 0x000fe20000410000 */
[----:B----4-:R-:W-:-:S05]  /*8ed0*/  FADD.FTZ R10, R10, 1 ;  /* 0x3f8000000a0a7421 */ /* 0x010fca0000010000 */
[----:B------:R-:W0:Y:S08]  /*8ee0*/  MUFU.EX2 R6, R6 ;  /* 0x0000000600067308 */ /* 0x000e300000000800 */
[----:B------:R-:W1:Y:S01]  /*8ef0*/  MUFU.RCP R14, R10 ;  /* 0x0000000a000e7308 */ /* 0x000e620000001000 */
[----:B------:R-:W-:Y:S01]  /*8f00*/  FMUL.FTZ R13, R7, -1.4426950216293334961 ;  /* 0xbfb8aa3b070d7820 */ /* 0x000fe20000410000 */
[----:B------:R-:W-:Y:S06]  /*8f10*/  STL [R1+0x248], R2 ;  /* 0x0002480201007387 */ /* 0x000fec0000100800 */
[----:B------:R-:W4:Y:S01]  /*8f20*/  MUFU.EX2 R13, R13 ;  /* 0x0000000d000d7308 */ /* 0x000f220000000800 */
[----:B0-----:R-:W-:Y:S01]  /*8f30*/  FADD.FTZ R6, R6, 1 ;  /* 0x3f80000006067421 */ /* 0x001fe20000010000 */
[----:B------:R-:W-:Y:S04]  /*8f40*/  STL [R1+0x24c], R3 ;  /* 0x00024c0301007387 */ /* 0x000fe80000100800 */
[----:B------:R-:W-:Y:S01]  /*8f50*/  STL [R1+0x250], R4 ;  /* 0x0002500401007387 */ /* 0x000fe20000100800 */
[----:B-1----:R-:W-:Y:S01]  /*8f60*/  FMUL.FTZ R8, R8, R14 ;  /* 0x0000000e08087220 */ /* 0x002fe20000410000 */
[----:B------:R-:W-:-:S02]  /*8f70*/  FMUL.FTZ R14, R12, -1.4426950216293334961 ;  /* 0xbfb8aa3b0c0e7820 */ /* 0x000fc40000410000 */
[----:B------:R-:W-:Y:S04]  /*8f80*/  STL [R1+0x254], R5 ;  /* 0x0002540501007387 */ /* 0x000fe80000100800 */
[----:B------:R-:W-:Y:S01]  /*8f90*/  MUFU.EX2 R14, R14 ;  /* 0x0000000e000e7308 */ /* 0x000fe20000000800 */
[----:B----4-:R-:W-:-:S07]  /*8fa0*/  FADD.FTZ R13, R13, 1 ;  /* 0x3f8000000d0d7421 */ /* 0x010fce0000010000 */
[----:B------:R-:W-:Y:S01]  /*8fb0*/  MUFU.RCP R13, R13 ;  /* 0x0000000d000d7308 */ /* 0x000fe20000001000 */
[----:B---3--:R-:W-:-:S07]  /*8fc0*/  FMUL.FTZ R9, R111, -1.4426950216293334961 ;  /* 0xbfb8aa3b6f097820 */ /* 0x008fce0000410000 */
[----:B------:R-:W0:Y:S02]  /*8fd0*/  MUFU.EX2 R9, R9 ;  /* 0x0000000900097308 */ /* 0x000e240000000800 */
[----:B0-----:R-:W-:-:S06]  /*8fe0*/  FADD.FTZ R9, R9, 1 ;  /* 0x3f80000009097421 */ /* 0x001fcc0000010000 */
[----:B------:R-:W0:Y:S01]  /*8ff0*/  MUFU.RCP R15, R9 ;  /* 0x00000009000f7308 */ /* 0x000e220000001000 */
[----:B-----5:R-:W-:-:S07]  /*9000*/  FMUL.FTZ R10, R103, -1.4426950216293334961 ;  /* 0xbfb8aa3b670a7820 */ /* 0x020fce0000410000 */
[----:B------:R0:W-:Y:S02]  /*9010*/  MUFU.RCP R9, R6 ;  /* 0x0000000600097308 */ /* 0x0001e40000001000 */
[----:B0-----:R-:W-:Y:S02]  /*9020*/  FMUL.FTZ R6, R111, R15 ;  /* 0x0000000f6f067220 */ /* 0x001fe40000410000 */
[----:B------:R-:W3:Y:S04]  /*9030*/  LDL.LU R111, [R1+0x184] ;  /* 0x00018400016f7983 */ /* 0x000ee80000300800 */
[----:B------:R-:W0:Y:S01]  /*9040*/  MUFU.EX2 R10, R10 ;  /* 0x0000000a000a7308 */ /* 0x000e220000000800 */
[----:B------:R-:W-:-:S07]  /*9050*/  FADD.FTZ R14, R14, 1 ;  /* 0x3f8000000e0e7421 */ /* 0x000fce0000010000 */
[----:B------:R-:W-:Y:S01]  /*9060*/  MUFU.RCP R17, R14 ;  /* 0x0000000e00117308 */ /* 0x000fe20000001000 */
[----:B0-----:R-:W-:-:S07]  /*9070*/  FADD.FTZ R10, R10, 1 ;  /* 0x3f8000000a0a7421 */ /* 0x001fce0000010000 */
[----:B------:R-:W0:Y:S01]  /*9080*/  MUFU.RCP R10, R10 ;  /* 0x0000000a000a7308 */ /* 0x000e220000001000 */
[----:B------:R-:W-:Y:S01]  /*9090*/  FMUL.FTZ R7, R7, R13 ;  /* 0x0000000d07077220 */ /* 0x000fe20000410000 */
[----:B------:R-:W-:Y:S01]  /*90a0*/  FMUL.FTZ R9, R37, R9 ;  /* 0x0000000925097220 */ /* 0x000fe20000410000 */
[----:B------:R-:W-:Y:S04]  /*90b0*/  STL [R1+0x258], R6 ;  /* 0x0002580601007387 */ /* 0x000fe80000100800 */
[----:B------:R1:W-:Y:S04]  /*90c0*/  STL [R1+0x25c], R7 ;  /* 0x00025c0701007387 */ /* 0x0003e80000100800 */
[----:B------:R-:W-:Y:S04]  /*90d0*/  STL [R1+0x260], R8 ;  /* 0x0002600801007387 */ /* 0x000fe80000100800 */
[----:B------:R4:W-:Y:S01]  /*90e0*/  STL [R1+0x264], R9 ;  /* 0x0002640901007387 */ /* 0x0009e20000100800 */
[----:B0-----:R-:W-:-:S03]  /*90f0*/  FMUL.FTZ R10, R103, R10 ;  /* 0x0000000a670a7220 */ /* 0x001fc60000410000 */
[----:B------:R-:W5:Y:S04]  /*9100*/  LDL.LU R88, [R1+0x190] ;  /* 0x0001900001587983 */ /* 0x000f680000300800 */
[----:B------:R-:W4:Y:S04]  /*9110*/  LDL.LU R103, [R1+0x18c] ;  /* 0x00018c0001677983 */ /* 0x000f280000300800 */
[----:B------:R-:W4:Y:S01]  /*9120*/  LDL.LU R87, [R1+0x198] ;  /* 0x0001980001577983 */ /* 0x000f220000300800 */
[----:B--2---:R-:W-:-:S06]  /*9130*/  FMUL.FTZ R14, R107, -1.4426950216293334961 ;  /* 0xbfb8aa3b6b0e7820 */ /* 0x004fcc0000410000 */
[----:B------:R-:W0:Y:S02]  /*9140*/  MUFU.EX2 R14, R14 ;  /* 0x0000000e000e7308 */ /* 0x000e240000000800 */
[----:B0-----:R-:W-:-:S06]  /*9150*/  FADD.FTZ R14, R14, 1 ;  /* 0x3f8000000e0e7421 */ /* 0x001fcc0000010000 */
[----:B------:R-:W0:Y:S02]  /*9160*/  MUFU.RCP R14, R14 ;  /* 0x0000000e000e7308 */ /* 0x000e240000001000 */
[----:B0-----:R-:W-:Y:S02]  /*9170*/  FMUL.FTZ R14, R107, R14 ;  /* 0x0000000e6b0e7220 */ /* 0x001fe40000410000 */
[----:B------:R-:W2:Y:S01]  /*9180*/  LDL.LU R107, [R1+0x194] ;  /* 0x00019400016b7983 */ /* 0x000ea20000300800 */
[----:B------:R-:W-:Y:S01]  /*9190*/  FMUL.FTZ R13, R11, -1.4426950216293334961 ;  /* 0xbfb8aa3b0b0d7820 */ /* 0x000fe20000410000 */
[----:B------:R-:W-:Y:S01]  /*91a0*/  FMUL.FTZ R12, R12, R17 ;  /* 0x000000110c0c7220 */ /* 0x000fe20000410000 */
[----:B------:R-:W-:Y:S01]  /*91b0*/  FMUL.FTZ R19, R35, -1.4426950216293334961 ;  /* 0xbfb8aa3b23137820 */ /* 0x000fe20000410000 */
[----:B------:R-:W-:Y:S01]  /*91c0*/  FMUL.FTZ R17, R16, -1.4426950216293334961 ;  /* 0xbfb8aa3b10117820 */ /* 0x000fe20000410000 */
[----:B------:R-:W-:Y:S01]  /*91d0*/  FMUL.FTZ R23, R22, -1.4426950216293334961 ;  /* 0xbfb8aa3b16177820 */ /* 0x000fe20000410000 */
[----:B------:R-:W-:Y:S01]  /*91e0*/  FMUL.FTZ R28, R26, -1.4426950216293334961 ;  /* 0xbfb8aa3b1a1c7820 */ /* 0x000fe20000410000 */
[----:B------:R-:W0:Y:S01]  /*91f0*/  MUFU.EX2 R13, R13 ;  /* 0x0000000d000d7308 */ /* 0x000e220000000800 */
[----:B------:R-:W2:Y:S07]  /*9200*/  LDL.LU R100, [R1+0x1a0] ;  /* 0x0001a00001647983 */ /* 0x000eae0000300800 */
[----:B------:R-:W1:Y:S08]  /*9210*/  MUFU.EX2 R19, R19 ;  /* 0x0000001300137308 */ /* 0x000e700000000800 */
[----:B------:R-:W1:Y:S01]  /*9220*/  MUFU.EX2 R17, R17 ;  /* 0x0000001100117308 */ /* 0x000e620000000800 */
[----:B0-----:R-:W-:-:S07]  /*9230*/  FADD.FTZ R13, R13, 1 ;  /* 0x3f8000000d0d7421 */ /* 0x001fce0000010000 */
[----:B------:R1:W-:Y:S02]  /*9240*/  MUFU.RCP R15, R13 ;  /* 0x0000000d000f7308 */ /* 0x0003e40000001000 */
[----:B-1----:R-:W-:Y:S01]  /*9250*/  FADD.FTZ R13, R19, 1 ;  /* 0x3f800000130d7421 */ /* 0x002fe20000010000 */
[----:B------:R-:W-:Y:S01]  /*9260*/  FADD.FTZ R17, R17, 1 ;  /* 0x3f80000011117421 */ /* 0x000fe20000010000 */
[----:B------:R-:W-:-:S04]  /*9270*/  FMUL.FTZ R19, R18, -1.4426950216293334961 ;  /* 0xbfb8aa3b12137820 */ /* 0x000fc80000410000 */
[----:B------:R-:W0:Y:S08]  /*9280*/  MUFU.RCP R21, R17 ;  /* 0x0000001100157308 */ /* 0x000e300000001000 */
[----:B------:R-:W1:Y:S01]  /*9290*/  MUFU.EX2 R19, R19 ;  /* 0x0000001300137308 */ /* 0x000e620000000800 */
[----:B0-----:R-:W-:Y:S01]  /*92a0*/  FMUL.FTZ R16, R16, R21 ;  /* 0x0000001510107220 */ /* 0x001fe20000410000 */
[----:B------:R-:W-:Y:S01]  /*92b0*/  FMUL.FTZ R21, R20, -1.4426950216293334961 ;  /* 0xbfb8aa3b14157820 */ /* 0x000fe20000410000 */
[----:B-1----:R-:W-:-:S05]  /*92c0*/  FADD.FTZ R17, R19, 1 ;  /* 0x3f80000013117421 */ /* 0x002fca0000010000 */
[----:B------:R-:W0:Y:S08]  /*92d0*/  MUFU.EX2 R21, R21 ;  /* 0x0000001500157308 */ /* 0x000e300000000800 */
[----:B------:R-:W1:Y:S01]  /*92e0*/  MUFU.RCP R17, R17 ;  /* 0x0000001100117308 */ /* 0x000e620000001000 */
[----:B0-----:R-:W-:-:S07]  /*92f0*/  FADD.FTZ R21, R21, 1 ;  /* 0x3f80000015157421 */ /* 0x001fce0000010000 */
[----:B------:R-:W-:Y:S01]  /*9300*/  MUFU.EX2 R23, R23 ;  /* 0x0000001700177308 */ /* 0x000fe20000000800 */
[----:B-1----:R-:W-:-:S07]  /*9310*/  FMUL.FTZ R17, R18, R17 ;  /* 0x0000001112117220 */ /* 0x002fce0000410000 */
[----:B------:R-:W-:Y:S08]  /*9320*/  MUFU.EX2 R28, R28 ;  /* 0x0000001c001c7308 */ /* 0x000ff00000000800 */
[----:B------:R-:W-:Y:S01]  /*9330*/  MUFU.RCP R13, R13 ;  /* 0x0000000d000d7308 */ /* 0x000fe20000001000 */
[----:B---3--:R-:W-:-:S07]  /*9340*/  FMUL.FTZ R25, R111, -1.4426950216293334961 ;  /* 0xbfb8aa3b6f197820 */ /* 0x008fce0000410000 */
[----:B------:R-:W0:Y:S02]  /*9350*/  MUFU.EX2 R25, R25 ;  /* 0x0000001900197308 */ /* 0x000e240000000800 */
[----:B0-----:R-:W-:-:S06]  /*9360*/  FADD.FTZ R18, R25, 1 ;  /* 0x3f80000019127421 */ /* 0x001fcc0000010000 */
[----:B------:R0:W1:Y:S02]  /*9370*/  MUFU.RCP R25, R21 ;  /* 0x0000001500197308 */ /* 0x0000640000001000 */
[----:B0-----:R-:W-:-:S06]  /*9380*/  FADD.FTZ R21, R23, 1 ;  /* 0x3f80000017157421 */ /* 0x001fcc0000010000 */
[----:B------:R-:W0:Y:S01]  /*9390*/  MUFU.RCP R18, R18 ;  /* 0x0000001200127308 */ /* 0x000e220000001000 */
[----:B-1----:R-:W-:Y:S01]  /*93a0*/  FMUL.FTZ R20, R20, R25 ;  /* 0x0000001914147220 */ /* 0x002fe20000410000 */
[----:B------:R-:W-:Y:S01]  /*93b0*/  FMUL.FTZ R25, R24, -1.4426950216293334961 ;  /* 0xbfb8aa3b18197820 */ /* 0x000fe20000410000 */
[----:B-----5:R-:W-:Y:S01]  /*93c0*/  FMUL.FTZ R30, R88, -1.4426950216293334961 ;  /* 0xbfb8aa3b581e7820 */ /* 0x020fe20000410000 */
[----:B----4-:R-:W-:-:S04]  /*93d0*/  FMUL.FTZ R23, R103, -1.4426950216293334961 ;  /* 0xbfb8aa3b67177820 */ /* 0x010fc80000410000 */
[----:B------:R-:W1:Y:S08]  /*93e0*/  MUFU.EX2 R25, R25 ;  /* 0x0000001900197308 */ /* 0x000e700000000800 */
[----:B------:R-:W3:Y:S08]  /*93f0*/  MUFU.EX2 R23, R23 ;  /* 0x0000001700177308 */ /* 0x000ef00000000800 */
[----:B------:R-:W4:Y:S08]  /*9400*/  MUFU.RCP R21, R21 ;  /* 0x0000001500157308 */ /* 0x000f300000001000 */
[----:B------:R-:W5:Y:S01]  /*9410*/  MUFU.EX2 R30, R30 ;  /* 0x0000001e001e7308 */ /* 0x000f620000000800 */
[----:B0-----:R-:W-:-:S02]  /*9420*/  FMUL.FTZ R18, R111, R18 ;  /* 0x000000126f127220 */ /* 0x001fc40000410000 */
[----:B------:R-:W2:Y:S01]  /*9430*/  LDL.LU R111, [R1+0x19c] ;  /* 0x00019c00016f7983 */ /* 0x000ea20000300800 */
[----:B-1----:R-:W-:Y:S01]  /*9440*/  FADD.FTZ R25, R25, 1 ;  /* 0x3f80000019197421 */ /* 0x002fe20000010000 */
[----:B---3--:R-:W-:Y:S02]  /*9450*/  FADD.FTZ R23, R23, 1 ;  /* 0x3f80000017177421 */ /* 0x008fe40000010000 */
[----:B------:R-:W3:Y:S01]  /*9460*/  LDL.LU R89, [R1+0x1a8] ;  /* 0x0001a80001597983 */ /* 0x000ee20000300800 */
[----:B----4-:R-:W-:-:S03]  /*9470*/  FMUL.FTZ R21, R22, R21 ;  /* 0x0000001516157220 */ /* 0x010fc60000410000 */
[----:B------:R-:W0:Y:S01]  /*9480*/  MUFU.RCP R23, R23 ;  /* 0x0000001700177308 */ /* 0x000e220000001000 */
[----:B-----5:R-:W-:-:S07]  /*9490*/  FADD.FTZ R22, R30, 1 ;  /* 0x3f8000001e167421 */ /* 0x020fce0000010000 */
[----:B------:R1:W-:Y:S02]  /*94a0*/  MUFU.RCP R30, R25 ;  /* 0x00000019001e7308 */ /* 0x0003e40000001000 */
[----:B-1----:R-:W-:Y:S01]  /*94b0*/  FADD.FTZ R25, R28, 1 ;  /* 0x3f8000001c197421 */ /* 0x002fe20000010000 */
[----:B------:R-:W-:Y:S01]  /*94c0*/  FMUL.FTZ R13, R35, R13 ;  /* 0x0000000d230d7220 */ /* 0x000fe20000410000 */
[----:B------:R-:W-:Y:S01]  /*94d0*/  FMUL.FTZ R35, R87, -1.4426950216293334961 ;  /* 0xbfb8aa3b57237820 */ /* 0x000fe20000410000 */
[----:B0-----:R-:W-:-:S03]  /*94e0*/  FMUL.FTZ R23, R103, R23 ;  /* 0x0000001767177220 */ /* 0x001fc60000410000 */
[----:B------:R-:W-:Y:S01]  /*94f0*/  MUFU.RCP R22, R22 ;  /* 0x0000001600167308 */ /* 0x000fe20000001000 */
[----:B------:R-:W4:Y:S01]  /*9500*/  LDL.LU R103, [R1+0x1a4] ;  /* 0x0001a40001677983 */ /* 0x000f220000300800 */
[----:B--2---:R-:W-:-:S06]  /*9510*/  FMUL.FTZ R28, R107, -1.4426950216293334961 ;  /* 0xbfb8aa3b6b1c7820 */ /* 0x004fcc0000410000 */
[----:B------:R-:W0:Y:S08]  /*9520*/  MUFU.EX2 R28, R28 ;  /* 0x0000001c001c7308 */ /* 0x000e300000000800 */
[----:B------:R-:W1:Y:S08]  /*9530*/  MUFU.RCP R25, R25 ;  /* 0x0000001900197308 */ /* 0x000e700000001000 */
[----:B------:R-:W2:Y:S01]  /*9540*/  MUFU.EX2 R35, R35 ;  /* 0x0000002300237308 */ /* 0x000ea20000000800 */
[----:B0-----:R-:W-:-:S07]  /*9550*/  FADD.FTZ R28, R28, 1 ;  /* 0x3f8000001c1c7421 */ /* 0x001fce0000010000 */
[----:B------:R-:W0:Y:S01]  /*9560*/  MUFU.RCP R28, R28 ;  /* 0x0000001c001c7308 */ /* 0x000e220000001000 */
[----:B------:R-:W-:Y:S02]  /*9570*/  FMUL.FTZ R22, R88, R22 ;  /* 0x0000001658167220 */ /* 0x000fe40000410000 */
[----:B------:R-:W5:Y:S01]  /*9580*/  LDL.LU R88, [R1+0x1ac] ;  /* 0x0001ac0001587983 */ /* 0x000f620000300800 */
[----:B-1----:R-:W-:Y:S01]  /*9590*/  FMUL.FTZ R25, R26, R25 ;  /* 0x000000191a197220 */ /* 0x002fe20000410000 */
[----:B--2---:R-:W-:-:S06]  /*95a0*/  FADD.FTZ R26, R35, 1 ;  /* 0x3f800000231a7421 */ /* 0x004fcc0000010000 */
[----:B------:R-:W1:Y:S01]  /*95b0*/  MUFU.RCP R26, R26 ;  /* 0x0000001a001a7308 */ /* 0x000e620000001000 */
[----:B0-----:R-:W-:Y:S02]  /*95c0*/  FMUL.FTZ R28, R107, R28 ;  /* 0x0000001c6b1c7220 */ /* 0x001fe40000410000 */
[----:B------:R-:W2:Y:S01]  /*95d0*/  LDL.LU R107, [R1+0x1b0] ;  /* 0x0001b000016b7983 */ /* 0x000ea20000300800 */
[----:B-1----:R-:W-:-:S03]  /*95e0*/  FMUL.FTZ R26, R87, R26 ;  /* 0x0000001a571a7220 */ /* 0x002fc60000410000 */
[----:B------:R-:W2:Y:S01]  /*95f0*/  LDL.LU R87, [R1+0x1b4] ;  /* 0x0001b40001577983 */ /* 0x000ea20000300800 */
[----:B------:R-:W-:Y:S01]  /*9600*/  FMUL.FTZ R24, R24, R30 ;  /* 0x0000001e18187220 */ /* 0x000fe20000410000 */
[----:B------:R-:W-:Y:S01]  /*9610*/  FMUL.FTZ R30, R29, -1.4426950216293334961 ;  /* 0xbfb8aa3b1d1e7820 */ /* 0x000fe20000410000 */
[----:B------:R-:W-:-:S05]  /*9620*/  FMUL.FTZ R34, R31, -1.4426950216293334961 ;  /* 0xbfb8aa3b1f227820 */ /* 0x000fca0000410000 */
[----:B------:R-:W0:Y:S08]  /*9630*/  MUFU.EX2 R30, R30 ;  /* 0x0000001e001e7308 */ /* 0x000e300000000800 */
[----:B------:R-:W1:Y:S01]  /*9640*/  MUFU.EX2 R34, R34 ;  /* 0x0000002200227308 */ /* 0x000e620000000800 */
[----:B------:R-:W-:Y:S01]  /*9650*/  FMUL.FTZ R37, R100, -1.4426950216293334961 ;  /* 0xbfb8aa3b64257820 */ /* 0x000fe20000410000 */
[----:B0-----:R-:W-:-:S06]  /*9660*/  FADD.FTZ R30, R30, 1 ;  /* 0x3f8000001e1e7421 */ /* 0x001fcc0000010000 */
[----:B------:R1:W-:Y:S02]  /*9670*/  MUFU.RCP R35, R30 ;  /* 0x0000001e00237308 */ /* 0x0003e40000001000 */
[----:B-1----:R-:W-:-:S06]  /*9680*/  FADD.FTZ R30, R34, 1 ;  /* 0x3f800000221e7421 */ /* 0x002fcc0000010000 */
[----:B------:R-:W-:Y:S08]  /*9690*/  MUFU.EX2 R37, R37 ;  /* 0x0000002500257308 */ /* 0x000ff00000000800 */
[----:B------:R-:W0:Y:S02]  /*96a0*/  MUFU.RCP R30, R30 ;  /* 0x0000001e001e7308 */ /* 0x000e240000001000 */
[----:B0-----:R-:W-:Y:S01]  /*96b0*/  FMUL.FTZ R30, R31, R30 ;  /* 0x0000001e1f1e7220 */ /* 0x001fe20000410000 */
[----:B------:R-:W-:-:S06]  /*96c0*/  FADD.FTZ R31, R37, 1 ;  /* 0x3f800000251f7421 */ /* 0x000fcc0000010000 */
[----:B------:R-:W0:Y:S02]  /*96d0*/  MUFU.RCP R31, R31 ;  /* 0x0000001f001f7308 */ /* 0x000e240000001000 */
[----:B0-----:R-:W-:Y:S01]  /*96e0*/  FMUL.FTZ R31, R100, R31 ;  /* 0x0000001f641f7220 */ /* 0x001fe20000410000 */
[----:B------:R-:W-:-:S06]  /*96f0*/  FMUL.FTZ R34, R111, -1.4426950216293334961 ;  /* 0xbfb8aa3b6f227820 */ /* 0x000fcc0000410000 */
[----:B------:R-:W0:Y:S01]  /*9700*/  MUFU.EX2 R34, R34 ;  /* 0x0000002200227308 */ /* 0x000e220000000800 */
[----:B---3--:R-:W-:-:S07]  /*9710*/  FMUL.FTZ R37, R89, -1.4426950216293334961 ;  /* 0xbfb8aa3b59257820 */ /* 0x008fce0000410000 */
[----:B------:R-:W1:Y:S01]  /*9720*/  MUFU.EX2 R37, R37 ;  /* 0x0000002500257308 */ /* 0x000e620000000800 */
[----:B0-----:R-:W-:-:S07]  /*9730*/  FADD.FTZ R34, R34, 1 ;  /* 0x3f80000022227421 */ /* 0x001fce0000010000 */
[----:B------:R4:W0:Y:S02]  /*9740*/  MUFU.RCP R96, R34 ;  /* 0x0000002200607308 */ /* 0x0008240000001000 */
[----:B----4-:R-:W-:-:S06]  /*9750*/  FMUL.FTZ R34, R103, -1.4426950216293334961 ;  /* 0xbfb8aa3b67227820 */ /* 0x010fcc0000410000 */
[----:B------:R-:W3:Y:S01]  /*9760*/  MUFU.EX2 R34, R34 ;  /* 0x0000002200227308 */ /* 0x000ee20000000800 */
[----:B-1----:R-:W-:Y:S01]  /*9770*/  FADD.FTZ R37, R37, 1 ;  /* 0x3f80000025257421 */ /* 0x002fe20000010000 */
[----:B0-----:R-:W-:Y:S02]  /*9780*/  FMUL.FTZ R96, R111, R96 ;  /* 0x000000606f607220 */ /* 0x001fe40000410000 */
[----:B------:R-:W4:Y:S04]  /*9790*/  LDL.LU R111, [R1+0x1b8] ;  /* 0x0001b800016f7983 */ /* 0x000f280000300800 */
[----:B------:R5:W-:Y:S01]  /*97a0*/  MUFU.RCP R99, R37 ;  /* 0x0000002500637308 */ /* 0x000be20000001000 */
[----:B------:R-:W4:Y:S04]  /*97b0*/  LDL.LU R91, [R1+0x1bc] ;  /* 0x0001bc00015b7983 */ /* 0x000f280000300800 */
[----:B------:R-:W4:Y:S01]  /*97c0*/  LDL.LU R90, [R1+0x1c0] ;  /* 0x0001c000015a7983 */ /* 0x000f220000300800 */
[----:B---3--:R-:W-:-:S04]  /*97d0*/  FADD.FTZ R34, R34, 1 ;  /* 0x3f80000022227421 */ /* 0x008fc80000010000 */
[----:B------:R2:W-:Y:S01]  /*97e0*/  MUFU.RCP R100, R34 ;  /* 0x0000002200647308 */ /* 0x0005e20000001000 */
[----:B-----5:R-:W-:-:S07]  /*97f0*/  FMUL.FTZ R37, R88, -1.4426950216293334961 ;  /* 0xbfb8aa3b58257820 */ /* 0x020fce0000410000 */
[----:B------:R-:W0:Y:S01]  /*9800*/  MUFU.EX2 R37, R37 ;  /* 0x0000002500257308 */ /* 0x000e220000000800 */
[----:B--2---:R-:W-:-:S07]  /*9810*/  FMUL.FTZ R34, R107, -1.4426950216293334961 ;  /* 0xbfb8aa3b6b227820 */ /* 0x004fce0000410000 */
[----:B------:R-:W1:Y:S01]  /*9820*/  MUFU.EX2 R34, R34 ;  /* 0x0000002200227308 */ /* 0x000e620000000800 */
[----:B0-----:R-:W-:Y:S01]  /*9830*/  FADD.FTZ R37, R37, 1 ;  /* 0x3f80000025257421 */ /* 0x001fe20000010000 */
[----:B------:R-:W-:-:S06]  /*9840*/  FMUL.FTZ R100, R103, R100 ;  /* 0x0000006467647220 */ /* 0x000fcc0000410000 */
[----:B------:R0:W2:Y:S02]  /*9850*/  MUFU.RCP R103, R37 ;  /* 0x0000002500677308 */ /* 0x0000a40000001000 */
[----:B0-----:R-:W-:Y:S01]  /*9860*/  FMUL.FTZ R37, R87, -1.4426950216293334961 ;  /* 0xbfb8aa3b57257820 */ /* 0x001fe20000410000 */
[----:B-1----:R-:W-:-:S05]  /*9870*/  FADD.FTZ R34, R34, 1 ;  /* 0x3f80000022227421 */ /* 0x002fca0000010000 */
[----:B------:R-:W0:Y:S08]  /*9880*/  MUFU.EX2 R37, R37 ;  /* 0x0000002500257308 */ /* 0x000e300000000800 */
[----:B------:R-:W1:Y:S01]  /*9890*/  MUFU.RCP R104, R34 ;  /* 0x0000002200687308 */ /* 0x000e620000001000 */
[----:B--2---:R-:W-:Y:S01]  /*98a0*/  FMUL.FTZ R103, R88, R103 ;  /* 0x0000006758677220 */ /* 0x004fe20000410000 */
[----:B------:R-:W-:Y:S01]  /*98b0*/  FMUL.FTZ R99, R89, R99 ;  /* 0x0000006359637220 */ /* 0x000fe20000410000 */
[----:B------:R-:W2:Y:S04]  /*98c0*/  LDL.LU R88, [R1+0x1c4] ;  /* 0x0001c40001587983 */ /* 0x000ea80000300800 */
[----:B------:R-:W3:Y:S01]  /*98d0*/  LDL.LU R89, [R1+0x1cc] ;  /* 0x0001cc0001597983 */ /* 0x000ee20000300800 */
[----:B0-----:R-:W-:Y:S01]  /*98e0*/  FADD.FTZ R37, R37, 1 ;  /* 0x3f80000025257421 */ /* 0x001fe20000010000 */
[----:B-1----:R-:W-:-:S03]  /*98f0*/  FMUL.FTZ R104, R107, R104 ;  /* 0x000000686b687220 */ /* 0x002fc60000410000 */
[----:B------:R-:W0:Y:S02]  /*9900*/  MUFU.RCP R107, R37 ;  /* 0x00000025006b7308 */ /* 0x000e240000001000 */
[----:B0-----:R-:W-:Y:S02]  /*9910*/  FMUL.FTZ R107, R87, R107 ;  /* 0x0000006b576b7220 */ /* 0x001fe40000410000 */
[----:B------:R-:W5:Y:S01]  /*9920*/  LDL.LU R87, [R1+0x1c8] ;  /* 0x0001c80001577983 */ /* 0x000f620000300800 */
        /* <DEDUP_REMOVED lines=17> */
[----:B0-----:R-:W-:Y:S01]  /*9a40*/  FADD.FTZ R36, R36, 1 ;  /* 0x3f80000024247421 */ /* 0x001fe20000010000 */
[----:B----4-:R-:W-:-:S06]  /*9a50*/  FMUL.FTZ R34, R111, -1.4426950216293334961 ;  /* 0xbfb8aa3b6f227820 */ /* 0x010fcc0000410000 */
[----:B------:R-:W0:Y:S08]  /*9a60*/  MUFU.EX2 R34, R34 ;  /* 0x0000002200227308 */ /* 0x000e300000000800 */
[----:B------:R-:W1:Y:S01]  /*9a70*/  MUFU.RCP R36, R36 ;  /* 0x0000002400247308 */ /* 0x000e620000001000 */
[----:B0-----:R-:W-:-:S07]  /*9a80*/  FADD.FTZ R34, R34, 1 ;  /* 0x3f80000022227421 */ /* 0x001fce0000010000 */
[----:B------:R0:W-:Y:S01]  /*9a90*/  MUFU.RCP R108, R34 ;  /* 0x00000022006c7308 */ /* 0x0001e20000001000 */
[----:B------:R-:W-:Y:S01]  /*9aa0*/  FMUL.FTZ R11, R11, R15 ;  /* 0x0000000f0b0b7220 */ /* 0x000fe20000410000 */
[----:B-1----:R-:W-:Y:S01]  /*9ab0*/  FMUL.FTZ R110, R110, R36 ;  /* 0x000000246e6e7220 */ /* 0x002fe20000410000 */
[----:B0-----:R-:W-:Y:S01]  /*9ac0*/  FMUL.FTZ R34, R90, -1.4426950216293334961 ;  /* 0xbfb8aa3b5a227820 */ /* 0x001fe20000410000 */
[----:B------:R-:W-:Y:S01]  /*9ad0*/  FMUL.FTZ R36, R114, -1.4426950216293334961 ;  /* 0xbfb8aa3b72247820 */ /* 0x000fe20000410000 */
[----:B------:R-:W-:Y:S01]  /*9ae0*/  FMUL.FTZ R15, R115, -1.4426950216293334961 ;  /* 0xbfb8aa3b730f7820 */ /* 0x000fe20000410000 */
[----:B------:R-:W-:-:S03]  /*9af0*/  FMUL.FTZ R19, R116, -1.4426950216293334961 ;  /* 0xbfb8aa3b74137820 */ /* 0x000fc60000410000 */
[----:B------:R-:W0:Y:S08]  /*9b00*/  MUFU.EX2 R34, R34 ;  /* 0x0000002200227308 */ /* 0x000e300000000800 */
[----:B------:R-:W-:Y:S08]  /*9b10*/  MUFU.EX2 R36, R36 ;  /* 0x0000002400247308 */ /* 0x000ff00000000800 */
[----:B------:R-:W1:Y:S08]  /*9b20*/  MUFU.EX2 R15, R15 ;  /* 0x0000000f000f7308 */ /* 0x000e700000000800 */
[----:B------:R-:W4:Y:S01]  /*9b30*/  MUFU.EX2 R19, R19 ;  /* 0x0000001300137308 */ /* 0x000f220000000800 */
[----:B0-----:R-:W-:Y:S01]  /*9b40*/  FADD.FTZ R34, R34, 1 ;  /* 0x3f80000022227421 */ /* 0x001fe20000010000 */
[----:B------:R-:W-:-:S06]  /*9b50*/  FMUL.FTZ R38, R27, -1.4426950216293334961 ;  /* 0xbfb8aa3b1b267820 */ /* 0x000fcc0000410000 */
[----:B------:R0:W-:Y:S01]  /*9b60*/  MUFU.RCP R112, R34 ;  /* 0x0000002200707308 */ /* 0x0001e20000001000 */
[----:B-1----:R-:W-:Y:S01]  /*9b70*/  FADD.FTZ R15, R15, 1 ;  /* 0x3f8000000f0f7421 */ /* 0x002fe20000010000 */
[----:B0-----:R-:W-:Y:S01]  /*9b80*/  FADD.FTZ R34, R36, 1 ;  /* 0x3f80000024227421 */ /* 0x001fe20000010000 */
[----:B----4-:R-:W-:Y:S01]  /*9b90*/  FADD.FTZ R19, R19, 1 ;  /* 0x3f80000013137421 */ /* 0x010fe20000010000 */
[----:B--2---:R-:W-:Y:S01]  /*9ba0*/  FMUL.FTZ R41, R88, -1.4426950216293334961 ;  /* 0xbfb8aa3b58297820 */ /* 0x004fe20000410000 */
[----:B---3--:R-:W-:-:S05]  /*9bb0*/  FMUL.FTZ R36, R89, -1.4426950216293334961 ;  /* 0xbfb8aa3b59247820 */ /* 0x008fca0000410000 */
[----:B------:R-:W0:Y:S08]  /*9bc0*/  MUFU.EX2 R41, R41 ;  /* 0x0000002900297308 */ /* 0x000e300000000800 */
[----:B------:R-:W1:Y:S08]  /*9bd0*/  MUFU.EX2 R36, R36 ;  /* 0x0000002400247308 */ /* 0x000e700000000800 */
[----:B------:R-:W2:Y:S08]  /*9be0*/  MUFU.EX2 R38, R38 ;  /* 0x0000002600267308 */ /* 0x000eb00000000800 */
[----:B------:R-:W3:Y:S01]  /*9bf0*/  MUFU.RCP R15, R15 ;  /* 0x0000000f000f7308 */ /* 0x000ee20000001000 */
[----:B-----5:R-:W-:-:S07]  /*9c00*/  FMUL.FTZ R39, R87, -1.4426950216293334961 ;  /* 0xbfb8aa3b57277820 */ /* 0x020fce0000410000 */
[----:B------:R-:W4:Y:S01]  /*9c10*/  MUFU.RCP R19, R19 ;  /* 0x0000001300137308 */ /* 0x000f220000001000 */
[----:B0-----:R-:W-:Y:S01]  /*9c20*/  FADD.FTZ R41, R41, 1 ;  /* 0x3f80000029297421 */ /* 0x001fe20000010000 */
[----:B-1----:R-:W-:-:S06]  /*9c30*/  FADD.FTZ R36, R36, 1 ;  /* 0x3f80000024247421 */ /* 0x002fcc0000010000 */
[----:B------:R-:W0:Y:S01]  /*9c40*/  MUFU.EX2 R39, R39 ;  /* 0x0000002700277308 */ /* 0x000e220000000800 */
[----:B--2---:R-:W-:Y:S01]  /*9c50*/  FADD.FTZ R38, R38, 1 ;  /* 0x3f80000026267421 */ /* 0x004fe20000010000 */
[----:B---3--:R-:W-:-:S06]  /*9c60*/  FMUL.FTZ R15, R115, R15 ;  /* 0x0000000f730f7220 */ /* 0x008fcc0000410000 */
[----:B------:R-:W1:Y:S01]  /*9c70*/  MUFU.RCP R115, R41 ;  /* 0x0000002900737308 */ /* 0x000e620000001000 */
[----:B----4-:R-:W-:-:S07]  /*9c80*/  FMUL.FTZ R19, R116, R19 ;  /* 0x0000001374137220 */ /* 0x010fce0000410000 */
[----:B------:R-:W2:Y:S01]  /*9c90*/  MUFU.RCP R116, R36 ;  /* 0x0000002400747308 */ /* 0x000ea20000001000 */
[----:B0-----:R-:W-:-:S07]  /*9ca0*/  FADD.FTZ R39, R39, 1 ;  /* 0x3f80000027277421 */ /* 0x001fce0000010000 */
[----:B------:R-:W0:Y:S01]  /*9cb0*/  MUFU.RCP R120, R38 ;  /* 0x0000002600787308 */ /* 0x000e220000001000 */
[----:B------:R-:W-:Y:S01]  /*9cc0*/  FMUL.FTZ R112, R90, R112 ;  /* 0x000000705a707220 */ /* 0x000fe20000410000 */
[----:B-1----:R-:W-:Y:S01]  /*9cd0*/  FMUL.FTZ R115, R88, R115 ;  /* 0x0000007358737220 */ /* 0x002fe20000410000 */
[----:B------:R-:W3:Y:S04]  /*9ce0*/  LDL.LU R90, [R1+0x100] ;  /* 0x00010000015a7983 */ /* 0x000ee80000300800 */
[----:B------:R-:W4:Y:S01]  /*9cf0*/  LDL.LU R88, [R1+0x130] ;  /* 0x0001300001587983 */ /* 0x000f220000300800 */
[----:B------:R-:W1:Y:S01]  /*9d00*/  MUFU.RCP R119, R39 ;  /* 0x0000002700777308 */ /* 0x000e620000001000 */
[----:B--2---:R-:W-:Y:S02]  /*9d10*/  FMUL.FTZ R116, R89, R116 ;  /* 0x0000007459747220 */ /* 0x004fe40000410000 */
[----:B------:R-:W2:Y:S01]  /*9d20*/  LDL.LU R89, [R1+0x1fc] ;  /* 0x0001fc0001597983 */ /* 0x000ea20000300800 */
[----:B0-----:R-:W-:-:S03]  /*9d30*/  FMUL.FTZ R120, R27, R120 ;  /* 0x000000781b787220 */ /* 0x001fc60000410000 */
[----:B------:R-:W5:Y:S04]  /*9d40*/  LDL.LU R27, [R1+0x268] ;  /* 0x00026800011b7983 */ /* 0x000f680000300800 */
[----:B------:R-:W2:Y:S01]  /*9d50*/  LDL.LU R94, [R1+0x200] ;  /* 0x00020000015e7983 */ /* 0x000ea20000300800 */
[----:B-1----:R-:W-:-:S03]  /*9d60*/  FMUL.FTZ R119, R87, R119 ;  /* 0x0000007757777220 */ /* 0x002fc60000410000 */
[----:B------:R-:W2:Y:S04]  /*9d70*/  LDL.LU R87, [R1+0x134] ;  /* 0x0001340001577983 */ /* 0x000ea80000300800 */
[----:B------:R-:W2:Y:S04]  /*9d80*/  LDL.LU R84, [R1+0x204] ;  /* 0x0002040001547983 */ /* 0x000ea80000300800 */
[----:B------:R-:W2:Y:S04]  /*9d90*/  LDL.LU R85, [R1+0x138] ;  /* 0x0001380001557983 */ /* 0x000ea80000300800 */
[----:B------:R-:W2:Y:S04]  /*9da0*/  LDL.LU R82, [R1+0x208] ;  /* 0x0002080001527983 */ /* 0x000ea80000300800 */
[----:B------:R-:W2:Y:S01]  /*9db0*/  LDL.LU R83, [R1+0x13c] ;  /* 0x00013c0001537983 */ /* 0x000ea20000300800 */
[----:B------:R-:W-:-:S03]  /*9dc0*/  FMUL.FTZ R37, R91, -1.4426950216293334961 ;  /* 0xbfb8aa3b5b257820 */ /* 0x000fc60000410000 */
[----:B------:R-:W2:Y:S04]  /*9dd0*/  LDL.LU R80, [R1+0x20c] ;  /* 0x00020c0001507983 */ /* 0x000ea80000300800 */
[----:B------:R-:W2:Y:S01]  /*9de0*/  LDL.LU R81, [R1+0x140] ;  /* 0x0001400001517983 */ /* 0x000ea20000300800 */
[----:B------:R-:W0:Y:S03]  /*9df0*/  MUFU.EX2 R37, R37 ;  /* 0x0000002500257308 */ /* 0x000e260000000800 */
[----:B------:R-:W2:Y:S04]  /*9e00*/  LDL.LU R78, [R1+0x210] ;  /* 0x00021000014e7983 */ /* 0x000ea80000300800 */
[----:B------:R-:W2:Y:S04]  /*9e10*/  LDL.LU R79, [R1+0x144] ;  /* 0x00014400014f7983 */ /* 0x000ea80000300800 */
[----:B------:R-:W2:Y:S04]  /*9e20*/  LDL.LU R76, [R1+0x214] ;  /* 0x00021400014c7983 */ /* 0x000ea80000300800 */
[----:B------:R-:W2:Y:S04]  /*9e30*/  LDL.LU R77, [R1+0x148] ;  /* 0x00014800014d7983 */ /* 0x000ea80000300800 */
[----:B------:R-:W2:Y:S04]  /*9e40*/  LDL.LU R61, [R1+0x218] ;  /* 0x00021800013d7983 */ /* 0x000ea80000300800 */
[----:B------:R-:W2:Y:S01]  /*9e50*/  LDL.LU R75, [R1+0x150] ;  /* 0x00015000014b7983 */ /* 0x000ea20000300800 */
[----:B0-----:R-:W-:-:S03]  /*9e60*/  FADD.FTZ R37, R37, 1 ;  /* 0x3f80000025257421 */ /* 0x001fc60000010000 */
[----:B------:R-:W2:Y:S04]  /*9e70*/  LDL.LU R72, [R1+0x21c] ;  /* 0x00021c0001487983 */ /* 0x000ea80000300800 */
[----:B------:R-:W2:Y:S01]  /*9e80*/  LDL.LU R73, [R1+0x154] ;  /* 0x0001540001497983 */ /* 0x000ea20000300800 */
[----:B------:R-:W-:-:S03]  /*9e90*/  FMUL.FTZ R108, R111, R108 ;  /* 0x0000006c6f6c7220 */ /* 0x000fc60000410000 */
[----:B------:R-:W2:Y:S01]  /*9ea0*/  LDL.LU R71, [R1+0x220] ;  /* 0x0002200001477983 */ /* 0x000ea20000300800 */
[----:B------:R-:W0:Y:S03]  /*9eb0*/  MUFU.RCP R111, R37 ;  /* 0x00000025006f7308 */ /* 0x000e260000001000 */
[----:B------:R-:W2:Y:S04]  /*9ec0*/  LDL.LU R70, [R1+0x158] ;  /* 0x0001580001467983 */ /* 0x000ea80000300800 */
[----:B------:R-:W2:Y:S01]  /*9ed0*/  LDL.LU R48, [R1+0x224] ;  /* 0x0002240001307983 */ /* 0x000ea20000300800 */
[----:B------:R-:W-:-:S03]  /*9ee0*/  F2FP.BF16.F32.PACK_AB R33, R32, R33 ;  /* 0x000000212021723e */ /* 0x000fc600000010ff */
[----:B------:R-:W2:Y:S04]  /*9ef0*/  LDL.LU R69, [R1+0x15c] ;  /* 0x00015c0001457983 */ /* 0x000ea80000300800 */
[----:B------:R-:W2:Y:S04]  /*9f00*/  LDL.LU R67, [R1+0x228] ;  /* 0x0002280001437983 */ /* 0x000ea80000300800 */
[----:B------:R-:W2:Y:S04]  /*9f10*/  LDL.LU R66, [R1+0x160] ;  /* 0x0001600001427983 */ /* 0x000ea80000300800 */
[----:B------:R-:W2:Y:S01]  /*9f20*/  LDL.LU R65, [R1+0x22c] ;  /* 0x00022c0001417983 */ /* 0x000ea20000300800 */
[----:B0-----:R-:W-:-:S03]  /*9f30*/  FMUL.FTZ R111, R91, R111 ;  /* 0x0000006f5b6f7220 */ /* 0x001fc60000410000 */
[----:B------:R-:W2:Y:S04]  /*9f40*/  LDL.LU R64, [R1+0x164] ;  /* 0x0001640001407983 */ /* 0x000ea80000300800 */
[----:B------:R-:W2:Y:S04]  /*9f50*/  LDL.LU R52, [R1+0x168] ;  /* 0x0001680001347983 */ /* 0x000ea80000300800 */
[----:B------:R-:W2:Y:S04]  /*9f60*/  LDL.LU R63, [R1+0x230] ;  /* 0x00023000013f7983 */ /* 0x000ea80000300800 */
[----:B------:R-:W2:Y:S01]  /*9f70*/  LDL.LU R60, [R1+0x234] ;  /* 0x00023400013c7983 */ /* 0x000ea20000300800 */
[----:B------:R-:W-:Y:S01]  /*9f80*/  FMUL.FTZ R29, R29, R35 ;  /* 0x000000231d1d7220 */ /* 0x000fe20000410000 */
[----:B------:R-:W-:-:S06]  /*9f90*/  FMUL.FTZ R35, R97, -1.4426950216293334961 ;  /* 0xbfb8aa3b61237820 */ /* 0x000fcc0000410000 */
[----:B------:R-:W0:Y:S02]  /*9fa0*/  MUFU.EX2 R35, R35 ;  /* 0x0000002300237308 */ /* 0x000e240000000800 */
[----:B0-----:R-:W-:-:S06]  /*9fb0*/  FADD.FTZ R35, R35, 1 ;  /* 0x3f80000023237421 */ /* 0x001fcc0000010000 */
[----:B------:R-:W0:Y:S02]  /*9fc0*/  MUFU.RCP R35, R35 ;  /* 0x0000002300237308 */ /* 0x000e240000001000 */
[----:B0-----:R-:W-:Y:S01]  /*9fd0*/  FMUL.FTZ R97, R97, R35 ;  /* 0x0000002361617220 */ /* 0x001fe20000410000 */
[----:B------:R-:W-:-:S06]  /*9fe0*/  FMUL.FTZ R35, R101, -1.4426950216293334961 ;  /* 0xbfb8aa3b65237820 */ /* 0x000fcc0000410000 */
[----:B------:R-:W0:Y:S01]  /*9ff0*/  MUFU.EX2 R35, R35 ;  /* 0x0000002300237308 */ /* 0x000e220000000800 */
[----:B-----5:R-:W-:Y:S02]  /*a000*/  IADD3.X R32, RZ, R27, RZ, P5, !PT ;  /* 0x0000001bff207210 */ /* 0x020fe40002ffe4ff */
[----:B---3--:R-:W-:-:S04]  /*a010*/  LEA R92, P5, R90, UR8, 0x1 ;  /* 0x000000085a5c7c11 */ /* 0x008fc8000f8a08ff */
[----:B------:R-:W-:Y:S02]  /*a020*/  LEA.HI.X R93, R90, UR9, R32, 0x1, P5 ;  /* 0x000000095a5d7c11 */ /* 0x000fe4000a8f0c20 */
[----:B----4-:R-:W-:-:S04]  /*a030*/  LEA R90, P5, R88, UR8, 0x1 ;  /* 0x00000008585a7c11 */ /* 0x010fc8000f8a08ff */
[----:B--2---:R-:W-:Y:S02]  /*a040*/  LEA.HI.X R91, R88, UR9, R89, 0x1, P5 ;  /* 0x00000009585b7c11 */ /* 0x004fe4000a8f0c59 */
[----:B------:R-:W-:-:S04]  /*a050*/  LEA R88, P5, R87, UR8, 0x1 ;  /* 0x0000000857587c11 */ /* 0x000fc8000f8a08ff */
[----:B------:R-:W-:Y:S02]  /*a060*/  LEA.HI.X R89, R87, UR9, R94, 0x1, P5 ;  /* 0x0000000957597c11 */ /* 0x000fe4000a8f0c5e */
[----:B------:R-:W2:Y:S04]  /*a070*/  LDL.LU R94, [R1+0x16c] ;  /* 0x00016c00015e7983 */ /* 0x000ea80000300800 */
[----:B------:R-:W3:Y:S04]  /*a080*/  LDL.LU R7, [R1+0x1d0] ;  /* 0x0001d00001077983 */ /* 0x000ee80000300800 */
[----:B------:R-:W4:Y:S04]  /*a090*/  LDL.LU R5, [R1+0x104] ;  /* 0x0001040001057983 */ /* 0x000f280000300800 */
[----:B------:R-:W5:Y:S04]  /*a0a0*/  LDL.LU R4, [R1+0x1d4] ;  /* 0x0001d40001047983 */ /* 0x000f680000300800 */
[----:B------:R-:W5:Y:S04]  /*a0b0*/  LDL.LU R3, [R1+0x108] ;  /* 0x0001080001037983 */ /* 0x000f680000300800 */
[----:B------:R-:W5:Y:S04]  /*a0c0*/  LDL.LU R9, [R1+0x10c] ;  /* 0x00010c0001097983 */ /* 0x000f680000300800 */
[----:B------:R-:W5:Y:S04]  /*a0d0*/  LDL.LU R32, [R1+0x1d8] ;  /* 0x0001d80001207983 */ /* 0x000f680000300800 */
[----:B------:R-:W5:Y:S04]  /*a0e0*/  LDL.LU R6, [R1+0x110] ;  /* 0x0001100001067983 */ /* 0x000f680000300800 */
[----:B------:R-:W5:Y:S01]  /*a0f0*/  LDL.LU R8, [R1+0x1dc] ;  /* 0x0001dc0001087983 */ /* 0x000f620000300800 */
        /* <DEDUP_REMOVED lines=11> */
[----:B------:R-:W0:Y:S01]  /*a1b0*/  MUFU.RCP R35, R35 ;  /* 0x0000002300237308 */ /* 0x000e220000001000 */
[----:B------:R-:W-:Y:S01]  /*a1c0*/  LEA R86, P5, R85, UR8, 0x1 ;  /* 0x0000000855567c11 */ /* 0x000fe2000f8a08ff */
[----:B0-----:R-:W-:Y:S01]  /*a1d0*/  FMUL.FTZ R109, R109, R35 ;  /* 0x000000236d6d7220 */ /* 0x001fe20000410000 */
[----:B------:R-:W-:-:S06]  /*a1e0*/  FMUL.FTZ R35, R113, -1.4426950216293334961 ;  /* 0xbfb8aa3b71237820 */ /* 0x000fcc0000410000 */
[----:B------:R-:W0:Y:S01]  /*a1f0*/  MUFU.EX2 R35, R35 ;  /* 0x0000002300237308 */ /* 0x000e220000000800 */
[----:B------:R-:W-:Y:S02]  /*a200*/  LEA.HI.X R87, R85, UR9, R84, 0x1, P5 ;  /* 0x0000000955577c11 */ /* 0x000fe4000a8f0c54 */
[----:B------:R-:W-:-:S04]  /*a210*/  LEA R84, P5, R83, UR8, 0x1 ;  /* 0x0000000853547c11 */ /* 0x000fc8000f8a08ff */
[----:B------:R-:W-:Y:S02]  /*a220*/  LEA.HI.X R85, R83, UR9, R82, 0x1, P5 ;  /* 0x0000000953557c11 */ /* 0x000fe4000a8f0c52 */
[----:B------:R-:W-:-:S04]  /*a230*/  LEA R82, P5, R81, UR8, 0x1 ;  /* 0x0000000851527c11 */ /* 0x000fc8000f8a08ff */
[----:B------:R-:W-:Y:S02]  /*a240*/  LEA.HI.X R83, R81, UR9, R80, 0x1, P5 ;  /* 0x0000000951537c11 */ /* 0x000fe4000a8f0c50 */
[----:B------:R-:W-:Y:S01]  /*a250*/  LEA R80, P5, R79, UR8, 0x1 ;  /* 0x000000084f507c11 */ /* 0x000fe2000f8a08ff */
[----:B0-----:R-:W-:-:S03]  /*a260*/  FADD.FTZ R35, R35, 1 ;  /* 0x3f80000023237421 */ /* 0x001fc60000010000 */
[----:B------:R-:W-:Y:S02]  /*a270*/  LEA.HI.X R81, R79, UR9, R78, 0x1, P5 ;  /* 0x000000094f517c11 */ /* 0x000fe4000a8f0c4e */
[C---:B------:R-:W-:Y:S01]  /*a280*/  LEA R78, P5, R77.reuse, UR8, 0x1 ;  /* 0x000000084d4e7c11 */ /* 0x040fe2000f8a08ff */
[----:B------:R-:W0:Y:S03]  /*a290*/  MUFU.RCP R35, R35 ;  /* 0x0000002300237308 */ /* 0x000e260000001000 */
[----:B------:R-:W-:Y:S02]  /*a2a0*/  LEA.HI.X R79, R77, UR9, R76, 0x1, P5 ;  /* 0x000000094d4f7c11 */ /* 0x000fe4000a8f0c4c */
[----:B------:R-:W-:-:S03]  /*a2b0*/  LEA R76, P5, R75, UR8, 0x1 ;  /* 0x000000084b4c7c11 */ /* 0x000fc6000f8a08ff */
[----:B------:R-:W1:Y:S01]  /*a2c0*/  MUFU.RCP R34, R34 ;  /* 0x0000002200227308 */ /* 0x000e620000001000 */
[----:B------:R-:W-:Y:S02]  /*a2d0*/  LEA.HI.X R77, R75, UR9, R61, 0x1, P5 ;  /* 0x000000094b4d7c11 */ /* 0x000fe4000a8f0c3d */
[----:B------:R-:W-:Y:S01]  /*a2e0*/  LEA R74, P5, R73, UR8, 0x1 ;  /* 0x00000008494a7c11 */ /* 0x000fe2000f8a08ff */
[----:B------:R-:W-:-:S03]  /*a2f0*/  FMUL.FTZ R37, R117, -1.4426950216293334961 ;  /* 0xbfb8aa3b75257820 */ /* 0x000fc60000410000 */
[----:B------:R-:W-:Y:S02]  /*a300*/  LEA.HI.X R75, R73, UR9, R72, 0x1, P5 ;  /* 0x00000009494b7c11 */ /* 0x000fe4000a8f0c48 */
[----:B------:R-:W-:Y:S01]  /*a310*/  LEA R72, P5, R70, UR8, 0x1 ;  /* 0x0000000846487c11 */ /* 0x000fe2000f8a08ff */
[----:B0-----:R-:W-:Y:S01]  /*a320*/  FMUL.FTZ R113, R113, R35 ;  /* 0x0000002371717220 */ /* 0x001fe20000410000 */
[----:B------:R-:W-:Y:S01]  /*a330*/  FMUL.FTZ R40, R118, -1.4426950216293334961 ;  /* 0xbfb8aa3b76287820 */ /* 0x000fe20000410000 */
[----:B------:R-:W0:Y:S01]  /*a340*/  MUFU.EX2 R37, R37 ;  /* 0x0000002500257308 */ /* 0x000e220000000800 */
[----:B------:R-:W-:Y:S01]  /*a350*/  FMUL.FTZ R35, R121, -1.4426950216293334961 ;  /* 0xbfb8aa3b79237820 */ /* 0x000fe20000410000 */
[----:B------:R-:W-:Y:S02]  /*a360*/  LEA.HI.X R73, R70, UR9, R71, 0x1, P5 ;  /* 0x0000000946497c11 */ /* 0x000fe4000a8f0c47 */
[----:B------:R-:W-:Y:S01]  /*a370*/  LEA R70, P5, R69, UR8, 0x1 ;  /* 0x0000000845467c11 */ /* 0x000fe2000f8a08ff */
[----:B-1----:R-:W-:Y:S01]  /*a380*/  FMUL.FTZ R114, R114, R34 ;  /* 0x0000002272727220 */ /* 0x002fe20000410000 */
[----:B------:R-:W-:-:S02]  /*a390*/  FMUL.FTZ R34, R122, -1.4426950216293334961 ;  /* 0xbfb8aa3b7a227820 */ /* 0x000fc40000410000 */
[----:B------:R-:W1:Y:S01]  /*a3a0*/  MUFU.EX2 R40, R40 ;  /* 0x0000002800287308 */ /* 0x000e620000000800 */
[----:B------:R-:W-:Y:S02]  /*a3b0*/  LEA.HI.X R71, R69, UR9, R48, 0x1, P5 ;  /* 0x0000000945477c11 */ /* 0x000fe4000a8f0c30 */
[----:B------:R-:W-:-:S05]  /*a3c0*/  LEA R68, P5, R66, UR8, 0x1 ;  /* 0x0000000842447c11 */ /* 0x000fca000f8a08ff */
[----:B------:R-:W1:Y:S01]  /*a3d0*/  MUFU.EX2 R35, R35 ;  /* 0x0000002300237308 */ /* 0x000e620000000800 */
[----:B------:R-:W-:Y:S02]  /*a3e0*/  LEA.HI.X R69, R66, UR9, R67, 0x1, P5 ;  /* 0x0000000942457c11 */ /* 0x000fe4000a8f0c43 */
[----:B------:R-:W-:-:S05]  /*a3f0*/  LEA R66, P5, R64, UR8, 0x1 ;  /* 0x0000000840427c11 */ /* 0x000fca000f8a08ff */
[----:B------:R-:W1:Y:S01]  /*a400*/  MUFU.EX2 R34, R34 ;  /* 0x0000002200227308 */ /* 0x000e620000000800 */
[----:B------:R-:W-:Y:S01]  /*a410*/  LEA.HI.X R67, R64, UR9, R65, 0x1, P5 ;  /* 0x0000000940437c11 */ /* 0x000fe2000a8f0c41 */
[----:B0-----:R-:W-:Y:S01]  /*a420*/  FADD.FTZ R37, R37, 1 ;  /* 0x3f80000025257421 */ /* 0x001fe20000010000 */
[----:B------:R-:W-:Y:S01]  /*a430*/  LEA R64, P5, R52, UR8, 0x1 ;  /* 0x0000000834407c11 */ /* 0x000fe2000f8a08ff */
[----:B-1----:R-:W-:Y:S02]  /*a440*/  FADD.FTZ R36, R40, 1 ;  /* 0x3f80000028247421 */ /* 0x002fe40000010000 */
[----:B------:R-:W5:Y:S01]  /*a450*/  LDL.LU R40, [R1+0x1e0] ;  /* 0x0001e00001287983 */ /* 0x000f620000300800 */
[----:B------:R-:W-:Y:S01]  /*a460*/  LEA.HI.X R65, R52, UR9, R63, 0x1, P5 ;  /* 0x0000000934417c11 */ /* 0x000fe2000a8f0c3f */
[----:B------:R-:W0:Y:S01]  /*a470*/  MUFU.RCP R37, R37 ;  /* 0x0000002500257308 */ /* 0x000e220000001000 */
[----:B------:R-:W-:-:S07]  /*a480*/  FADD.FTZ R35, R35, 1 ;  /* 0x3f80000023237421 */ /* 0x000fce0000010000 */
[----:B------:R-:W1:Y:S01]  /*a490*/  MUFU.RCP R36, R36 ;  /* 0x0000002400247308 */ /* 0x000e620000001000 */
[----:B------:R-:W-:-:S07]  /*a4a0*/  FADD.FTZ R34, R34, 1 ;  /* 0x3f80000022227421 */ /* 0x000fce0000010000 */
[----:B------:R-:W1:Y:S01]  /*a4b0*/  MUFU.RCP R35, R35 ;  /* 0x0000002300237308 */ /* 0x000e620000001000 */
[----:B0-----:R-:W-:-:S07]  /*a4c0*/  FMUL.FTZ R117, R117, R37 ;  /* 0x0000002575757220 */ /* 0x001fce0000410000 */
[----:B------:R-:W0:Y:S01]  /*a4d0*/  MUFU.RCP R34, R34 ;  /* 0x0000002200227308 */ /* 0x000e220000001000 */
[----:B-1----:R-:W-:Y:S01]  /*a4e0*/  FMUL.FTZ R118, R118, R36 ;  /* 0x0000002476767220 */ /* 0x002fe20000410000 */
[----:B------:R-:W-:Y:S01]  /*a4f0*/  FMUL.FTZ R121, R121, R35 ;  /* 0x0000002379797220 */ /* 0x000fe20000410000 */
[----:B--2---:R-:W-:-:S04]  /*a500*/  LEA R62, P5, R94, UR8, 0x1 ;  /* 0x000000085e3e7c11 */ /* 0x004fc8000f8a08ff */
[----:B------:R-:W-:Y:S02]  /*a510*/  LEA.HI.X R63, R94, UR9, R60, 0x1, P5 ;  /* 0x000000095e3f7c11 */ /* 0x000fe4000a8f0c3c */
[----:B----4-:R-:W-:-:S04]  /*a520*/  LEA R52, P5, R5, UR8, 0x1 ;  /* 0x0000000805347c11 */ /* 0x010fc8000f8a08ff */
[----:B---3--:R-:W-:Y:S02]  /*a530*/  LEA.HI.X R53, R5, UR9, R7, 0x1, P5 ;  /* 0x0000000905357c11 */ /* 0x008fe4000a8f0c07 */
[----:B------:R-:W2:Y:S01]  /*a540*/  LDL.LU R7, [R1+0x114] ;  /* 0x0001140001077983 */ /* 0x000ea20000300800 */
[----:B-----5:R-:W-:-:S03]  /*a550*/  LEA R50, P5, R3, UR8, 0x1 ;  /* 0x0000000803327c11 */ /* 0x020fc6000f8a08ff */
[----:B------:R-:W3:Y:S04]  /*a560*/  LDL.LU R39, [R1+0x1e4] ;  /* 0x0001e40001277983 */ /* 0x000ee80000300800 */
[----:B------:R-:W4:Y:S01]  /*a570*/  LDL.LU R38, [R1+0x118] ;  /* 0x0001180001267983 */ /* 0x000f220000300800 */
[----:B------:R-:W-:-:S03]  /*a580*/  LEA.HI.X R51, R3, UR9, R4, 0x1, P5 ;  /* 0x0000000903337c11 */ /* 0x000fc6000a8f0c04 */
[----:B------:R-:W5:Y:S04]  /*a590*/  LDL.LU R37, [R1+0x1e8] ;  /* 0x0001e80001257983 */ /* 0x000f680000300800 */
[----:B------:R-:W5:Y:S01]  /*a5a0*/  LDL.LU R3, [R1+0x11c] ;  /* 0x00011c0001037983 */ /* 0x000f620000300800 */
[----:B------:R-:W-:-:S03]  /*a5b0*/  LEA R48, P5, R9, UR8, 0x1 ;  /* 0x0000000809307c11 */ /* 0x000fc6000f8a08ff */
[----:B------:R-:W5:Y:S04]  /*a5c0*/  LDL.LU R5, [R1+0x178] ;  /* 0x0001780001057983 */ /* 0x000f680000300800 */
[----:B------:R-:W5:Y:S04]  /*a5d0*/  LDL.LU R4, [R1+0x174] ;  /* 0x0001740001047983 */ /* 0x000f680000300800 */
[----:B------:R-:W5:Y:S01]  /*a5e0*/  LDL.LU R36, [R1+0x1ec] ;  /* 0x0001ec0001247983 */ /* 0x000f620000300800 */
[----:B0-----:R-:W-:-:S03]  /*a5f0*/  FMUL.FTZ R122, R122, R34 ;  /* 0x000000227a7a7220 */ /* 0x001fc60000410000 */
[----:B------:R-:W5:Y:S01]  /*a600*/  LDL.LU R35, [R1+0x120] ;  /* 0x0001200001237983 */ /* 0x000f620000300800 */
[----:B------:R-:W-:Y:S02]  /*a610*/  LEA.HI.X R49, R9, UR9, R32, 0x1, P5 ;  /* 0x0000000909317c11 */ /* 0x000fe4000a8f0c20 */
[C---:B------:R-:W-:Y:S01]  /*a620*/  LEA R46, P5, R6.reuse, UR8, 0x1 ;  /* 0x00000008062e7c11 */ /* 0x040fe2000f8a08ff */
[----:B------:R-:W5:Y:S04]  /*a630*/  LDL.LU R34, [R1+0x1f8] ;  /* 0x0001f80001227983 */ /* 0x000f680000300800 */
[----:B------:R-:W5:Y:S01]  /*a640*/  LDL.LU R32, [R1+0x124] ;  /* 0x0001240001207983 */ /* 0x000f620000300800 */
[----:B------:R-:W-:-:S03]  /*a650*/  LEA.HI.X R47, R6, UR9, R8, 0x1, P5 ;  /* 0x00000009062f7c11 */ /* 0x000fc6000a8f0c08 */
[----:B------:R-:W5:Y:S04]  /*a660*/  LDL.LU R9, [R1+0x1f0] ;  /* 0x0001f00001097983 */ /* 0x000f680000300800 */
[----:B------:R-:W5:Y:S04]  /*a670*/  LDL.LU R8, [R1+0x128] ;  /* 0x0001280001087983 */ /* 0x000f680000300800 */
[----:B------:R-:W5:Y:S01]  /*a680*/  LDL.LU R6, [R1+0x12c] ;  /* 0x00012c0001067983 */ /* 0x000f620000300800 */
[----:B--2---:R-:W-:-:S04]  /*a690*/  LEA R44, P5, R7, UR8, 0x1 ;  /* 0x00000008072c7c11 */ /* 0x004fc8000f8a08ff */
[----:B------:R-:W-:Y:S02]  /*a6a0*/  LEA.HI.X R45, R7, UR9, R40, 0x1, P5 ;  /* 0x00000009072d7c11 */ /* 0x000fe4000a8f0c28 */
[----:B------:R-:W2:Y:S01]  /*a6b0*/  LDL.LU R7, [R1+0x1f4] ;  /* 0x0001f40001077983 */ /* 0x000ea20000300800 */
[----:B----4-:R-:W-:-:S04]  /*a6c0*/  LEA R42, P5, R38, UR8, 0x1 ;  /* 0x00000008262a7c11 */ /* 0x010fc8000f8a08ff */
[----:B---3--:R-:W-:Y:S02]  /*a6d0*/  LEA.HI.X R43, R38, UR9, R39, 0x1, P5 ;  /* 0x00000009262b7c11 */ /* 0x008fe4000a8f0c27 */
[----:B-----5:R-:W-:-:S04]  /*a6e0*/  LEA R40, P5, R3, UR8, 0x1 ;  /* 0x0000000803287c11 */ /* 0x020fc8000f8a08ff */
[----:B------:R-:W-:Y:S02]  /*a6f0*/  LEA.HI.X R41, R3, UR9, R37, 0x1, P5 ;  /* 0x0000000903297c11 */ /* 0x000fe4000a8f0c25 */
[----:B------:R-:W3:Y:S04]  /*a700*/  LDL.LU R3, [R1+0x180] ;  /* 0x0001800001037983 */ /* 0x000ee80000300800 */
[----:B------:R-:W4:Y:S04]  /*a710*/  LDL.LU R94, [R1+0x17c] ;  /* 0x00017c00015e7983 */ /* 0x000f280000300800 */
[----:B------:R-:W5:Y:S01]  /*a720*/  LDL.LU R125, [R1+0x188] ;  /* 0x00018800017d7983 */ /* 0x000f620000300800 */
[----:B------:R-:W-:-:S04]  /*a730*/  LEA R38, P5, R35, UR8, 0x1 ;  /* 0x0000000823267c11 */ /* 0x000fc8000f8a08ff */
[----:B------:R-:W-:Y:S02]  /*a740*/  LEA.HI.X R39, R35, UR9, R36, 0x1, P5 ;  /* 0x0000000923277c11 */ /* 0x000fe4000a8f0c24 */
[----:B------:R-:W-:-:S04]  /*a750*/  LEA R36, P5, R32, UR8, 0x1 ;  /* 0x0000000820247c11 */ /* 0x000fc8000f8a08ff */
[----:B------:R-:W-:Y:S02]  /*a760*/  LEA.HI.X R37, R32, UR9, R34, 0x1, P5 ;  /* 0x0000000920257c11 */ /* 0x000fe4000a8f0c22 */
[----:B------:R-:W-:-:S04]  /*a770*/  LEA R34, P5, R8, UR8, 0x1 ;  /* 0x0000000808227c11 */ /* 0x000fc8000f8a08ff */
[----:B------:R-:W-:Y:S02]  /*a780*/  LEA.HI.X R35, R8, UR9, R9, 0x1, P5 ;  /* 0x0000000908237c11 */ /* 0x000fe4000a8f0c09 */
[----:B------:R-:W5:Y:S04]  /*a790*/  LDL.LU R9, [R1+0xc] ;  /* 0x00000c0001097983 */ /* 0x000f680000300800 */
[----:B------:R-:W5:Y:S01]  /*a7a0*/  LDL.LU R8, [R1+0xec] ;  /* 0x0000ec0001087983 */ /* 0x000f620000300800 */
[C---:B------:R-:W-:Y:S02]  /*a7b0*/  PRMT R57, R33.reuse, 0x7632, R57 ;  /* 0x0000763221397816 */ /* 0x040fe40000000039 */
[----:B------:R-:W-:Y:S02]  /*a7c0*/  PRMT R58, R33, 0x7610, R58 ;  /* 0x00007610213a7816 */ /* 0x000fe4000000003a */
[----:B------:R-:W-:Y:S01]  /*a7d0*/  LEA R32, P5, R6, UR8, 0x1 ;  /* 0x0000000806207c11 */ /* 0x000fe2000f8a08ff */
[----:B------:R0:W-:Y:S01]  /*a7e0*/  STG.E.U16 desc[UR14][R92.64+0x2], R57 ;  /* 0x000002395c007986 */ /* 0x0001e2000c10150e */
[----:B------:R-:W-:-:S02]  /*a7f0*/  F2FP.BF16.F32.PACK_AB R95, R56, R95 ;  /* 0x0000005f385f723e */ /* 0x000fc400000010ff */
[----:B------:R-:W-:Y:S01]  /*a800*/  IADD3.X R56, RZ, R27, RZ, P4, !PT ;  /* 0x0000001bff387210 */ /* 0x000fe200027fe4ff */
[----:B------:R-:W-:Y:S01]  /*a810*/  STG.E.U16 desc[UR14][R92.64], R58 ;  /* 0x0000003a5c007986 */ /* 0x000fe2000c10150e */
[----:B------:R-:W-:Y:S02]  /*a820*/  LEA R60, P4, R5, UR8, 0x1 ;  /* 0x00000008053c7c11 */ /* 0x000fe4000f8808ff */
[----:B------:R-:W-:Y:S02]  /*a830*/  F2FP.BF16.F32.PACK_AB R123, R55, R123 ;  /* 0x0000007b377b723e */ /* 0x000fe400000010ff */
[----:B------:R-:W-:Y:S02]  /*a840*/  F2FP.BF16.F32.PACK_AB R124, R54, R124 ;  /* 0x0000007c367c723e */ /* 0x000fe400000010ff */
[-C--:B0-----:R-:W-:Y:S02]  /*a850*/  IADD3.X R57, RZ, R27.reuse, RZ, P6, !PT ;  /* 0x0000001bff397210 */ /* 0x081fe400037fe4ff */
[----:B------:R-:W-:-:S02]  /*a860*/  IADD3.X R55, RZ, R27, RZ, P3, !PT ;  /* 0x0000001bff377210 */ /* 0x000fc40001ffe4ff */
[----:B------:R-:W-:Y:S02]  /*a870*/  LEA.HI.X R61, R5, UR9, R57, 0x1, P4 ;  /* 0x00000009053d7c11 */ /* 0x000fe4000a0f0c39 */
[-C--:B------:R-:W-:Y:S02]  /*a880*/  IADD3.X R57, RZ, R27.reuse, RZ, P2, !PT ;  /* 0x0000001bff397210 */ /* 0x080fe400017fe4ff */
[C---:B------:R-:W-:Y:S02]  /*a890*/  PRMT R2, R95.reuse, 0x7610, R2 ;  /* 0x000076105f027816 */ /* 0x040fe40000000002 */
[----:B------:R-:W-:Y:S02]  /*a8a0*/  PRMT R0, R95, 0x7632, R0 ;  /* 0x000076325f007816 */ /* 0x000fe40000000000 */
[----:B------:R-:W-:Y:S01]  /*a8b0*/  IADD3.X R27, RZ, R27, RZ, P1, !PT ;  /* 0x0000001bff1b7210 */ /* 0x000fe20000ffe4ff */
[----:B------:R-:W-:Y:S04]  /*a8c0*/  STG.E.U16 desc[UR14][R92.64+0x4], R2 ;  /* 0x000004025c007986 */ /* 0x000fe8000c10150e */
[----:B------:R0:W-:Y:S04]  /*a8d0*/  STG.E.U16 desc[UR14][R92.64+0x6], R0 ;  /* 0x000006005c007986 */ /* 0x0001e8000c10150e */
[----:B------:R1:W-:Y:S04]  /*a8e0*/  STG.E.U16 desc[UR14][R90.64], R123 ;  /* 0x0000007b5a007986 */ /* 0x0003e8000c10150e */
[----:B------:R1:W-:Y:S01]  /*a8f0*/  STG.E.U16 desc[UR14][R90.64+0x4], R124 ;  /* 0x0000047c5a007986 */ /* 0x0003e2000c10150e */
[----:B0-----:R-:W-:-:S02]  /*a900*/  PRMT R92, R123, 0x7632, R92 ;  /* 0x000076327b5c7816 */ /* 0x001fc4000000005c */
[----:B------:R-:W-:Y:S02]  /*a910*/  PRMT R93, R124, 0x7632, R93 ;  /* 0x000076327c5d7816 */ /* 0x000fe4000000005d */
[----:B--2---:R-:W-:Y:S02]  /*a920*/  LEA.HI.X R33, R6, UR9, R7, 0x1, P5 ;  /* 0x0000000906217c11 */ /* 0x004fe4000a8f0c07 */
[C---:B------:R-:W-:Y:S01]  /*a930*/  LEA R58, P5, R4.reuse, UR8, 0x1 ;  /* 0x00000008043a7c11 */ /* 0x040fe2000f8a08ff */
[----:B------:R-:W2:Y:S03]  /*a940*/  LDL.LU R7, [R1+0xe4] ;  /* 0x0000e40001077983 */ /* 0x000ea60000300800 */
[----:B------:R-:W-:Y:S01]  /*a950*/  LEA.HI.X R59, R4, UR9, R56, 0x1, P5 ;  /* 0x00000009043b7c11 */ /* 0x000fe2000a8f0c38 */
[----:B------:R-:W2:Y:S04]  /*a960*/  LDL.LU R6, [R1+0xe8] ;  /* 0x0000e80001067983 */ /* 0x000ea80000300800 */
[----:B------:R-:W2:Y:S04]  /*a970*/  LDL.LU R5, [R1+0x18] ;  /* 0x0000180001057983 */ /* 0x000ea80000300800 */
[----:B------:R-:W2:Y:S01]  /*a980*/  LDL.LU R4, [R1+0xe0] ;  /* 0x0000e00001047983 */ /* 0x000ea20000300800 */
[----:B---3--:R-:W-:-:S02]  /*a990*/  LEA R56, P2, R3, UR8, 0x1 ;  /* 0x0000000803387c11 */ /* 0x008fc4000f8408ff */
[C---:B----4-:R-:W-:Y:S02]  /*a9a0*/  LEA R54, P3, R94.reuse, UR8, 0x1 ;  /* 0x000000085e367c11 */ /* 0x050fe4000f8608ff */
[----:B------:R-:W-:Y:S02]  /*a9b0*/  LEA.HI.X R57, R3, UR9, R57, 0x1, P2 ;  /* 0x0000000903397c11 */ /* 0x000fe400090f0c39 */
[----:B------:R-:W-:Y:S01]  /*a9c0*/  LEA.HI.X R55, R94, UR9, R55, 0x1, P3 ;  /* 0x000000095e377c11 */ /* 0x000fe200098f0c37 */
[----:B------:R-:W3:Y:S01]  /*a9d0*/  LDL.LU R3, [R1+0x24] ;  /* 0x0000240001037983 */ /* 0x000ee20000300800 */
[----:B-----5:R-:W-:-:S03]  /*a9e0*/  LEA R94, P1, R125, UR8, 0x1 ;  /* 0x000000087d5e7c11 */ /* 0x020fc6000f8208ff */
[----:B------:R-:W3:Y:S01]  /*a9f0*/  LDL.LU R2, [R1+0xd4] ;  /* 0x0000d40001027983 */ /* 0x000ee20000300800 */
[----:B------:R-:W-:-:S03]  /*aa00*/  LEA.HI.X R95, R125, UR9, R27, 0x1, P1 ;  /* 0x000000097d5f7c11 */ /* 0x000fc600088f0c1b */
[----:B------:R-:W4:Y:S04]  /*aa10*/  LDL.LU R0, [R1+0xcc] ;  /* 0x0000cc0001007983 */ /* 0x000f280000300800 */
[----:B------:R-:W4:Y:S04]  /*aa20*/  LDL.LU R125, [R1+0xd0] ;  /* 0x0000d000017d7983 */ /* 0x000f280000300800 */
[----:B-1----:R-:W5:Y:S01]  /*aa30*/  LDL.LU R123, [R1+0xdc] ;  /* 0x0000dc00017b7983 */ /* 0x002f620000300800 */
[----:B------:R-:W-:-:S03]  /*aa40*/  F2FP.BF16.F32.PACK_AB R27, R9, R8 ;  /* 0x00000008091b723e */ /* 0x000fc600000010ff */
[----:B------:R-:W4:Y:S04]  /*aa50*/  LDL.LU R9, [R1+0x264] ;  /* 0x0002640001097983 */ /* 0x000f280000300800 */
[----:B------:R-:W4:Y:S04]  /*aa60*/  LDL.LU R8, [R1+0x260] ;  /* 0x0002600001087983 */ /* 0x000f280000300800 */
[----:B------:R-:W5:Y:S04]  /*aa70*/  LDL.LU R124, [R1+0xd8] ;  /* 0x0000d800017c7983 */ /* 0x000f680000300800 */
[----:B------:R-:W-:Y:S04]  /*aa80*/  STG.E.U16 desc[UR14][R90.64+0x2], R92 ;  /* 0x0000025c5a007986 */ /* 0x000fe8000c10150e */
[----:B------:R0:W-:Y:S04]  /*aa90*/  STG.E.U16 desc[UR14][R90.64+0x6], R93 ;  /* 0x0000065d5a007986 */ /* 0x0001e8000c10150e */
[----:B------:R1:W-:Y:S01]  /*aaa0*/  STG.E.U16 desc[UR14][R88.64], R27 ;  /* 0x0000001b58007986 */ /* 0x0003e2000c10150e */
[----:B0-----:R-:W-:-:S05]  /*aab0*/  PRMT R90, R27, 0x7632, R90 ;  /* 0x000076321b5a7816 */ /* 0x001fca000000005a */
[----:B------:R-:W-:Y:S01]  /*aac0*/  STG.E.U16 desc[UR14][R88.64+0x2], R90 ;  /* 0x0000025a58007986 */ /* 0x000fe2000c10150e */
[----:B--2---:R-:W-:-:S03]  /*aad0*/  F2FP.BF16.F32.PACK_AB R92, R7, R6 ;  /* 0x00000006075c723e */ /* 0x004fc600000010ff */
[----:B------:R-:W2:Y:S01]  /*aae0*/  LDL.LU R7, [R1+0x25c] ;  /* 0x00025c0001077983 */ /* 0x000ea20000300800 */
[----:B------:R-:W-:-:S03]  /*aaf0*/  PRMT R91, R92, 0x7632, R91 ;  /* 0x000076325c5b7816 */ /* 0x000fc6000000005b */
[----:B------:R-:W2:Y:S01]  /*ab00*/  LDL.LU R6, [R1+0x258] ;  /* 0x0002580001067983 */ /* 0x000ea20000300800 */
[----:B-1----:R-:W-:-:S03]  /*ab10*/  F2FP.BF16.F32.PACK_AB R27, R5, R4 ;  /* 0x00000004051b723e */ /* 0x002fc600000010ff */
[----:B------:R-:W2:Y:S04]  /*ab20*/  LDL.LU R93, [R1+0x38] ;  /* 0x00003800015d7983 */ /* 0x000ea80000300800 */
[----:B------:R-:W2:Y:S04]  /*ab30*/  LDL.LU R5, [R1+0x254] ;  /* 0x0002540001057983 */ /* 0x000ea80000300800 */
[----:B------:R-:W2:Y:S04]  /*ab40*/  LDL.LU R4, [R1+0x250] ;  /* 0x0002500001047983 */ /* 0x000ea80000300800 */
[----:B------:R0:W-:Y:S04]  /*ab50*/  STG.E.U16 desc[UR14][R88.64+0x4], R92 ;  /* 0x0000045c58007986 */ /* 0x0001e8000c10150e */
[----:B------:R1:W-:Y:S04]  /*ab60*/  STG.E.U16 desc[UR14][R88.64+0x6], R91 ;  /* 0x0000065b58007986 */ /* 0x0003e8000c10150e */
[----:B------:R3:W-:Y:S04]  /*ab70*/  STG.E.U16 desc[UR14][R86.64], R27 ;  /* 0x0000001b56007986 */ /* 0x0007e8000c10150e */
[----:B0-----:R-:W2:Y:S01]  /*ab80*/  LDL.LU R92, [R1+0x34] ;  /* 0x00003400015c7983 */ /* 0x001ea20000300800 */
[----:B-1----:R-:W-:-:S02]  /*ab90*/  PRMT R88, R27, 0x7632, R88 ;  /* 0x000076321b587816 */ /* 0x002fc40000000058 */
[----:B---3--:R-:W-:Y:S02]  /*aba0*/  F2FP.BF16.F32.PACK_AB R27, R3, R2 ;  /* 0x00000002031b723e */ /* 0x008fe400000010ff */
[----:B-----5:R-:W-:Y:S02]  /*abb0*/  F2FP.BF16.F32.PACK_AB R90, R124, R123 ;  /* 0x0000007b7c5a723e */ /* 0x020fe400000010ff */
[----:B------:R-:W3:Y:S04]  /*abc0*/  LDL.LU R124, [R1+0x44] ;  /* 0x00004400017c7983 */ /* 0x000ee80000300800 */
[----:B------:R-:W3:Y:S01]  /*abd0*/  LDL.LU R123, [R1+0x48] ;  /* 0x00004800017b7983 */ /* 0x000ee20000300800 */
[----:B------:R-:W-:-:S03]  /*abe0*/  PRMT R89, R90, 0x7632, R89 ;  /* 0x000076325a597816 */ /* 0x000fc60000000059 */
[----:B------:R-:W5:Y:S04]  /*abf0*/  LDL.LU R91, [R1+0xc8] ;  /* 0x0000c800015b7983 */ /* 0x000f680000300800 */
[----:B------:R-:W3:Y:S04]  /*ac00*/  LDL.LU R3, [R1+0x24c] ;  /* 0x00024c0001037983 */ /* 0x000ee80000300800 */
[----:B------:R-:W3:Y:S04]  /*ac10*/  LDL.LU R2, [R1+0x248] ;  /* 0x0002480001027983 */ /* 0x000ee80000300800 */
[----:B------:R0:W-:Y:S04]  /*ac20*/  STG.E.U16 desc[UR14][R86.64+0x4], R90 ;  /* 0x0000045a56007986 */ /* 0x0001e8000c10150e */
[----:B0-----:R-:W5:Y:S04]  /*ac30*/  LDL.LU R90, [R1+0x30] ;  /* 0x00003000015a7983 */ /* 0x001f680000300800 */
[----:B------:R4:W-:Y:S04]  /*ac40*/  STG.E.U16 desc[UR14][R86.64+0x2], R88 ;  /* 0x0000025856007986 */ /* 0x0009e8000c10150e */
[----:B------:R0:W-:Y:S04]  /*ac50*/  STG.E.U16 desc[UR14][R86.64+0x6], R89 ;  /* 0x0000065956007986 */ /* 0x0001e8000c10150e */
[----:B------:R-:W-:Y:S01]  /*ac60*/  STG.E.U16 desc[UR14][R84.64], R27 ;  /* 0x0000001b54007986 */ /* 0x000fe2000c10150e */
[----:B----4-:R-:W-:-:S03]  /*ac70*/  F2FP.BF16.F32.PACK_AB R88, R0, R125 ;  /* 0x0000007d0058723e */ /* 0x010fc600000010ff */
[----:B------:R-:W4:Y:S01]  /*ac80*/  LDL.LU R0, [R1+0x244] ;  /* 0x0002440001007983 */ /* 0x000f220000300800 */
[----:B0-----:R-:W-:-:S03]  /*ac90*/  PRMT R86, R27, 0x7632, R86 ;  /* 0x000076321b567816 */ /* 0x001fc60000000056 */
[----:B------:R-:W4:Y:S01]  /*aca0*/  LDL.LU R125, [R1+0x240] ;  /* 0x00024000017d7983 */ /* 0x000f220000300800 */
[----:B------:R-:W-:-:S03]  /*acb0*/  PRMT R87, R88, 0x7632, R87 ;  /* 0x0000763258577816 */ /* 0x000fc60000000057 */
[----:B------:R-:W4:Y:S04]  /*acc0*/  LDL.LU R89, [R1+0x5c] ;  /* 0x00005c0001597983 */ /* 0x000f280000300800 */
[----:B------:R2:W-:Y:S04]  /*acd0*/  STG.E.U16 desc[UR14][R84.64+0x2], R86 ;  /* 0x0000025654007986 */ /* 0x0005e8000c10150e */
[----:B------:R-:W-:Y:S04]  /*ace0*/  STG.E.U16 desc[UR14][R84.64+0x4], R88 ;  /* 0x0000045854007986 */ /* 0x000fe8000c10150e */
[----:B------:R0:W-:Y:S01]  /*acf0*/  STG.E.U16 desc[UR14][R84.64+0x6], R87 ;  /* 0x0000065754007986 */ /* 0x0001e2000c10150e */
[----:B--2---:R-:W-:-:S04]  /*ad00*/  F2FP.BF16.F32.PACK_AB R86, R92, R93 ;  /* 0x0000005d5c56723e */ /* 0x004fc800000010ff */
[----:B0-----:R-:W-:Y:S01]  /*ad10*/  PRMT R85, R86, 0x7632, R85 ;  /* 0x0000763256557816 */ /* 0x001fe20000000055 */
[----:B------:R-:W-:Y:S01]  /*ad20*/  STG.E.U16 desc[UR14][R82.64+0x4], R86 ;  /* 0x0000045652007986 */ /* 0x000fe2000c10150e */
[----:B-----5:R-:W-:-:S03]  /*ad30*/  F2FP.BF16.F32.PACK_AB R27, R90, R91 ;  /* 0x0000005b5a1b723e */ /* 0x020fc600000010ff */
[----:B------:R-:W2:Y:S04]  /*ad40*/  LDL.LU R90, [R1+0x60] ;  /* 0x00006000015a7983 */ /* 0x000ea80000300800 */
[----:B------:R-:W2:Y:S01]  /*ad50*/  LDL.LU R91, [R1+0xc0] ;  /* 0x0000c000015b7983 */ /* 0x000ea20000300800 */
[----:B------:R-:W-:-:S03]  /*ad60*/  PRMT R84, R27, 0x7632, R84 ;  /* 0x000076321b547816 */ /* 0x000fc60000000054 */
[----:B------:R-:W4:Y:S04]  /*ad70*/  LDL.LU R88, [R1+0x58] ;  /* 0x0000580001587983 */ /* 0x000f280000300800 */
[----:B------:R-:W5:Y:S04]  /*ad80*/  LDL.LU R92, [R1+0x6c] ;  /* 0x00006c00015c7983 */ /* 0x000f680000300800 */
[----:B------:R-:W5:Y:S04]  /*ad90*/  LDL.LU R93, [R1+0x70] ;  /* 0x00007000015d7983 */ /* 0x000f680000300800 */
[----:B------:R3:W-:Y:S04]  /*ada0*/  STG.E.U16 desc[UR14][R82.64], R27 ;  /* 0x0000001b52007986 */ /* 0x0007e8000c10150e */
[----:B------:R-:W5:Y:S01]  /*adb0*/  LDL.LU R87, [R1+0xc4] ;  /* 0x0000c40001577983 */ /* 0x000f620000300800 */
[----:B---3--:R-:W-:-:S03]  /*adc0*/  F2FP.BF16.F32.PACK_AB R27, R124, R123 ;  /* 0x0000007b7c1b723e */ /* 0x008fc600000010ff */
[----:B------:R-:W3:Y:S04]  /*add0*/  LDL.LU R124, [R1+0x74] ;  /* 0x00007400017c7983 */ /* 0x000ee80000300800 */
[----:B------:R-:W3:Y:S04]  /*ade0*/  LDL.LU R123, [R1+0xbc] ;  /* 0x0000bc00017b7983 */ /* 0x000ee80000300800 */
[----:B------:R-:W5:Y:S04]  /*adf0*/  LDL.LU R86, [R1+0x4c] ;  /* 0x00004c0001567983 */ /* 0x000f680000300800 */
[----:B------:R-:W-:Y:S04]  /*ae00*/  STG.E.U16 desc[UR14][R82.64+0x2], R84 ;  /* 0x0000025452007986 */ /* 0x000fe8000c10150e */
[----:B------:R0:W-:Y:S04]  /*ae10*/  STG.E.U16 desc[UR14][R82.64+0x6], R85 ;  /* 0x0000065552007986 */ /* 0x0001e8000c10150e */
[----:B------:R-:W-:Y:S01]  /*ae20*/  STG.E.U16 desc[UR14][R80.64], R27 ;  /* 0x0000001b50007986 */ /* 0x000fe2000c10150e */
[----:B0-----:R-:W-:-:S05]  /*ae30*/  PRMT R82, R27, 0x7632, R82 ;  /* 0x000076321b527816 */ /* 0x001fca0000000052 */
[----:B------:R2:W-:Y:S02]  /*ae40*/  STG.E.U16 desc[UR14][R80.64+0x2], R82 ;  /* 0x0000025250007986 */ /* 0x0005e4000c10150e */
[----:B--2---:R-:W-:Y:S02]  /*ae50*/  F2FP.BF16.F32.PACK_AB R82, R90, R91 ;  /* 0x0000005b5a52723e */ /* 0x004fe400000010ff */
[----:B----4-:R-:W-:Y:S02]  /*ae60*/  F2FP.BF16.F32.PACK_AB R27, R88, R89 ;  /* 0x00000059581b723e */ /* 0x010fe400000010ff */
[----:B-----5:R-:W-:Y:S02]  /*ae70*/  F2FP.BF16.F32.PACK_AB R84, R86, R87 ;  /* 0x000000575654723e */ /* 0x020fe400000010ff */
[----:B------:R-:W2:Y:S02]  /*ae80*/  LDL.LU R86, [R1+0x80] ;  /* 0x0000800001567983 */ /* 0x000ea40000300800 */
[----:B------:R-:W-:-:S02]  /*ae90*/  PRMT R83, R84, 0x7632, R83 ;  /* 0x0000763254537816 */ /* 0x000fc40000000053 */
[----:B------:R-:W2:Y:S04]  /*aea0*/  LDL.LU R87, [R1+0x84] ;  /* 0x0000840001577983 */ /* 0x000ea80000300800 */
[----:B------:R-:W4:Y:S04]  /*aeb0*/  LDL.LU R88, [R1+0x88] ;  /* 0x0000880001587983 */ /* 0x000f280000300800 */
[----:B------:R-:W4:Y:S04]  /*aec0*/  LDL.LU R89, [R1+0xb8] ;  /* 0x0000b80001597983 */ /* 0x000f280000300800 */
[----:B------:R-:W-:Y:S04]  /*aed0*/  STG.E.U16 desc[UR14][R80.64+0x4], R84 ;  /* 0x0000045450007986 */ /* 0x000fe8000c10150e */
[----:B------:R0:W-:Y:S04]  /*aee0*/  STG.E.U16 desc[UR14][R80.64+0x6], R83 ;  /* 0x0000065350007986 */ /* 0x0001e8000c10150e */
[----:B------:R-:W5:Y:S04]  /*aef0*/  LDL.LU R90, [R1+0x94] ;  /* 0x00009400015a7983 */ /* 0x000f680000300800 */
[----:B------:R1:W-:Y:S01]  /*af00*/  STG.E.U16 desc[UR14][R78.64], R27 ;  /* 0x0000001b4e007986 */ /* 0x0003e2000c10150e */
[----:B0-----:R-:W-:-:S03]  /*af10*/  PRMT R80, R27, 0x7632, R80 ;  /* 0x000076321b507816 */ /* 0x001fc60000000050 */
[----:B------:R-:W5:Y:S01]  /*af20*/  LDL.LU R91, [R1+0x98] ;  /* 0x00009800015b7983 */ /* 0x000f620000300800 */
[----:B-1----:R-:W-:-:S03]  /*af30*/  F2FP.BF16.F32.PACK_AB R27, R92, R93 ;  /* 0x0000005d5c1b723e */ /* 0x002fc600000010ff */
[----:B------:R-:W5:Y:S04]  /*af40*/  LDL.LU R92, [R1+0x9c] ;  /* 0x00009c00015c7983 */ /* 0x000f680000300800 */
[----:B------:R-:W5:Y:S04]  /*af50*/  LDL.LU R93, [R1+0xa0] ;  /* 0x0000a000015d7983 */ /* 0x000f680000300800 */
[----:B------:R3:W-:Y:S02]  /*af60*/  STG.E.U16 desc[UR14][R78.64+0x2], R80 ;  /* 0x000002504e007986 */ /* 0x0007e4000c10150e */
[----:B---3--:R-:W-:-:S02]  /*af70*/  F2FP.BF16.F32.PACK_AB R80, R124, R123 ;  /* 0x0000007b7c50723e */ /* 0x008fc400000010ff */
[----:B------:R-:W3:Y:S04]  /*af80*/  LDL.LU R124, [R1+0xac] ;  /* 0x0000ac00017c7983 */ /* 0x000ee80000300800 */
[----:B------:R-:W3:Y:S01]  /*af90*/  LDL.LU R123, [R1+0xf0] ;  /* 0x0000f000017b7983 */ /* 0x000ee20000300800 */
[----:B------:R-:W-:-:S03]  /*afa0*/  PRMT R81, R82, 0x7632, R81 ;  /* 0x0000763252517816 */ /* 0x000fc60000000051 */
[----:B------:R-:W-:Y:S04]  /*afb0*/  STG.E.U16 desc[UR14][R78.64+0x4], R82 ;  /* 0x000004524e007986 */ /* 0x000fe8000c10150e */
[----:B------:R0:W-:Y:S04]  /*afc0*/  STG.E.U16 desc[UR14][R78.64+0x6], R81 ;  /* 0x000006514e007986 */ /* 0x0001e8000c10150e */
[----:B------:R2:W-:Y:S01]  /*afd0*/  STG.E.U16 desc[UR14][R76.64], R27 ;  /* 0x0000001b4c007986 */ /* 0x0005e2000c10150e */
[----:B0-----:R-:W-:Y:S02]  /*afe0*/  PRMT R78, R27, 0x7632, R78 ;  /* 0x000076321b4e7816 */ /* 0x001fe4000000004e */
[----:B------:R-:W-:Y:S01]  /*aff0*/  PRMT R79, R80, 0x7632, R79 ;  /* 0x00007632504f7816 */ /* 0x000fe2000000004f */
[----:B------:R-:W-:Y:S04]  /*b000*/  STG.E.U16 desc[UR14][R76.64+0x4], R80 ;  /* 0x000004504c007986 */ /* 0x000fe8000c10150e */
[----:B------:R-:W-:Y:S04]  /*b010*/  STG.E.U16 desc[UR14][R76.64+0x2], R78 ;  /* 0x0000024e4c007986 */ /* 0x000fe8000c10150e */
[----:B------:R0:W-:Y:S01]  /*b020*/  STG.E.U16 desc[UR14][R76.64+0x6], R79 ;  /* 0x0000064f4c007986 */ /* 0x0001e2000c10150e */
[----:B--2---:R-:W-:-:S03]  /*b030*/  F2FP.BF16.F32.PACK_AB R27, R86, R87 ;  /* 0x00000057561b723e */ /* 0x004fc600000010ff */
[----:B------:R-:W2:Y:S04]  /*b040*/  LDL.LU R86, [R1+0xb0] ;  /* 0x0000b00001567983 */ /* 0x000ea80000300800 */
[----:B------:R-:W2:Y:S01]  /*b050*/  LDL.LU R87, [R1+0xb4] ;  /* 0x0000b40001577983 */ /* 0x000ea20000300800 */
[----:B0-----:R-:W-:Y:S02]  /*b060*/  PRMT R76, R27, 0x7632, R76 ;  /* 0x000076321b4c7816 */ /* 0x001fe4000000004c */
[----:B----4-:R-:W-:Y:S02]  /*b070*/  F2FP.BF16.F32.PACK_AB R78, R88, R89 ;  /* 0x00000059584e723e */ /* 0x010fe400000010ff */
[----:B------:R-:W4:Y:S04]  /*b080*/  LDL.LU R88, [R1+0xa8] ;  /* 0x0000a80001587983 */ /* 0x000f280000300800 */
[----:B------:R-:W4:Y:S01]  /*b090*/  LDL.LU R89, [R1+0xf4] ;  /* 0x0000f40001597983 */ /* 0x000f220000300800 */
[----:B------:R-:W-:-:S03]  /*b0a0*/  PRMT R77, R78, 0x7632, R77 ;  /* 0x000076324e4d7816 */ /* 0x000fc6000000004d */
[----:B------:R5:W-:Y:S04]  /*b0b0*/  STG.E.U16 desc[UR14][R74.64], R27 ;  /* 0x0000001b4a007986 */ /* 0x000be8000c10150e */
[----:B------:R0:W-:Y:S01]  /*b0c0*/  STG.E.U16 desc[UR14][R74.64+0x2], R76 ;  /* 0x0000024c4a007986 */ /* 0x0001e2000c10150e */
[----:B-----5:R-:W-:-:S03]  /*b0d0*/  F2FP.BF16.F32.PACK_AB R27, R90, R91 ;  /* 0x0000005b5a1b723e */ /* 0x020fc600000010ff */
[----:B------:R-:W5:Y:S04]  /*b0e0*/  LDL.LU R90, [R1+0x90] ;  /* 0x00009000015a7983 */ /* 0x000f680000300800 */
[----:B------:R-:W5:Y:S01]  /*b0f0*/  LDL.LU R91, [R1+0xa4] ;  /* 0x0000a400015b7983 */ /* 0x000f620000300800 */
[----:B0-----:R-:W-:-:S03]  /*b100*/  F2FP.BF16.F32.PACK_AB R76, R92, R93 ;  /* 0x0000005d5c4c723e */ /* 0x001fc600000010ff */
[----:B------:R-:W5:Y:S04]  /*b110*/  LDL.LU R92, [R1+0x7c] ;  /* 0x00007c00015c7983 */ /* 0x000f680000300800 */
[----:B------:R-:W5:Y:S04]  /*b120*/  LDL.LU R93, [R1+0x8c] ;  /* 0x00008c00015d7983 */ /* 0x000f680000300800 */
[----:B------:R-:W-:Y:S04]  /*b130*/  STG.E.U16 desc[UR14][R74.64+0x4], R78 ;  /* 0x0000044e4a007986 */ /* 0x000fe8000c10150e */
[----:B------:R0:W-:Y:S04]  /*b140*/  STG.E.U16 desc[UR14][R74.64+0x6], R77 ;  /* 0x0000064d4a007986 */ /* 0x0001e8000c10150e */
[----:B------:R3:W-:Y:S01]  /*b150*/  STG.E.U16 desc[UR14][R72.64], R27 ;  /* 0x0000001b48007986 */ /* 0x0007e2000c10150e */
[----:B0-----:R-:W-:-:S02]  /*b160*/  PRMT R74, R27, 0x7632, R74 ;  /* 0x000076321b4a7816 */ /* 0x001fc4000000004a */
[----:B---3--:R-:W-:Y:S02]  /*b170*/  F2FP.BF16.F32.PACK_AB R27, R124, R123 ;  /* 0x0000007b7c1b723e */ /* 0x008fe400000010ff */
[----:B------:R-:W3:Y:S04]  /*b180*/  LDL.LU R124, [R1+0x68] ;  /* 0x00006800017c7983 */ /* 0x000ee80000300800 */
[----:B------:R-:W3:Y:S01]  /*b190*/  LDL.LU R123, [R1+0x78] ;  /* 0x00007800017b7983 */ /* 0x000ee20000300800 */
[----:B------:R-:W-:-:S03]  /*b1a0*/  PRMT R75, R76, 0x7632, R75 ;  /* 0x000076324c4b7816 */ /* 0x000fc6000000004b */
[----:B------:R-:W-:Y:S04]  /*b1b0*/  STG.E.U16 desc[UR14][R72.64+0x2], R74 ;  /* 0x0000024a48007986 */ /* 0x000fe8000c10150e */
[----:B------:R-:W3:Y:S04]  /*b1c0*/  LDL.LU R82, [R1+0x54] ;  /* 0x0000540001527983 */ /* 0x000ee80000300800 */
[----:B------:R-:W3:Y:S04]  /*b1d0*/  LDL.LU R83, [R1+0x64] ;  /* 0x0000640001537983 */ /* 0x000ee80000300800 */
[----:B------:R-:W3:Y:S04]  /*b1e0*/  LDL.LU R84, [R1+0x40] ;  /* 0x0000400001547983 */ /* 0x000ee80000300800 */
[----:B------:R-:W-:Y:S04]  /*b1f0*/  STG.E.U16 desc[UR14][R72.64+0x4], R76 ;  /* 0x0000044c48007986 */ /* 0x000fe8000c10150e */
[----:B------:R0:W-:Y:S04]  /*b200*/  STG.E.U16 desc[UR14][R72.64+0x6], R75 ;  /* 0x0000064b48007986 */ /* 0x0001e8000c10150e */
[----:B------:R-:W3:Y:S04]  /*b210*/  LDL.LU R85, [R1+0x50] ;  /* 0x0000500001557983 */ /* 0x000ee80000300800 */
[----:B------:R4:W-:Y:S01]  /*b220*/  STG.E.U16 desc[UR14][R70.64], R27 ;  /* 0x0000001b46007986 */ /* 0x0009e2000c10150e */
[----:B0-----:R-:W-:-:S05]  /*b230*/  PRMT R72, R27, 0x7632, R72 ;  /* 0x000076321b487816 */ /* 0x001fca0000000048 */
[----:B------:R-:W-:Y:S01]  /*b240*/  STG.E.U16 desc[UR14][R70.64+0x2], R72 ;  /* 0x0000024846007986 */ /* 0x000fe2000c10150e */
[----:B--2---:R-:W-:-:S03]  /*b250*/  F2FP.BF16.F32.PACK_AB R74, R86, R87 ;  /* 0x00000057564a723e */ /* 0x004fc600000010ff */
[----:B------:R-:W2:Y:S01]  /*b260*/  LDL.LU R86, [R1+0x2c] ;  /* 0x00002c0001567983 */ /* 0x000ea20000300800 */
[----:B------:R-:W-:-:S03]  /*b270*/  PRMT R73, R74, 0x7632, R73 ;  /* 0x000076324a497816 */ /* 0x000fc60000000049 */
[----:B------:R-:W2:Y:S01]  /*b280*/  LDL.LU R87, [R1+0x3c] ;  /* 0x00003c0001577983 */ /* 0x000ea20000300800 */
[----:B----4-:R-:W-:-:S03]  /*b290*/  F2FP.BF16.F32.PACK_AB R27, R88, R89 ;  /* 0x00000059581b723e */ /* 0x010fc600000010ff */
[----:B------:R-:W4:Y:S04]  /*b2a0*/  LDL.LU R88, [R1+0x20] ;  /* 0x0000200001587983 */ /* 0x000f280000300800 */
[----:B------:R-:W4:Y:S01]  /*b2b0*/  LDL.LU R89, [R1+0x28] ;  /* 0x0000280001597983 */ /* 0x000f220000300800 */
[----:B------:R-:W-:-:S03]  /*b2c0*/  PRMT R77, R27, 0x7610, R77 ;  /* 0x000076101b4d7816 */ /* 0x000fc6000000004d */
[----:B------:R-:W-:Y:S04]  /*b2d0*/  STG.E.U16 desc[UR14][R70.64+0x4], R74 ;  /* 0x0000044a46007986 */ /* 0x000fe8000c10150e */
[----:B------:R0:W-:Y:S01]  /*b2e0*/  STG.E.U16 desc[UR14][R70.64+0x6], R73 ;  /* 0x0000064946007986 */ /* 0x0001e2000c10150e */
[----:B-----5:R-:W-:-:S03]  /*b2f0*/  F2FP.BF16.F32.PACK_AB R76, R90, R91 ;  /* 0x0000005b5a4c723e */ /* 0x020fc600000010ff */
[----:B------:R-:W5:Y:S01]  /*b300*/  LDL.LU R90, [R1+0x14] ;  /* 0x00001400015a7983 */ /* 0x000f620000300800 */
[----:B0-----:R-:W-:-:S03]  /*b310*/  PRMT R71, R27, 0x7632, R71 ;  /* 0x000076321b477816 */ /* 0x001fc60000000047 */
[----:B------:R-:W5:Y:S01]  /*b320*/  LDL.LU R91, [R1+0x1c] ;  /* 0x00001c00015b7983 */ /* 0x000f620000300800 */
[----:B------:R-:W-:-:S03]  /*b330*/  F2FP.BF16.F32.PACK_AB R27, R92, R93 ;  /* 0x0000005d5c1b723e */ /* 0x000fc600000010ff */
[----:B------:R-:W5:Y:S04]  /*b340*/  LDL.LU R92, [R1+0x8] ;  /* 0x00000800015c7983 */ /* 0x000f680000300800 */
[----:B------:R-:W5:Y:S01]  /*b350*/  LDL.LU R93, [R1+0x10] ;  /* 0x00001000015d7983 */ /* 0x000f620000300800 */
[----:B---3--:R-:W-:-:S03]  /*b360*/  F2FP.BF16.F32.PACK_AB R72, R124, R123 ;  /* 0x0000007b7c48723e */ /* 0x008fc600000010ff */
[----:B------:R-:W3:Y:S04]  /*b370*/  LDL.LU R124, [R1] ;  /* 0x00000000017c7983 */ /* 0x000ee80000300800 */
[----:B------:R-:W3:Y:S01]  /*b380*/  LDL.LU R123, [R1+0x4] ;  /* 0x00000400017b7983 */ /* 0x000ee20000300800 */
[----:B------:R-:W-:Y:S02]  /*b390*/  PRMT R75, R76, 0x7632, R75 ;  /* 0x000076324c4b7816 */ /* 0x000fe4000000004b */
[C---:B------:R-:W-:Y:S02]  /*b3a0*/  PRMT R74, R27.reuse, 0x7610, R74 ;  /* 0x000076101b4a7816 */ /* 0x040fe4000000004a */
[----:B------:R-:W-:Y:S01]  /*b3b0*/  PRMT R70, R27, 0x7632, R70 ;  /* 0x000076321b467816 */ /* 0x000fe20000000046 */
[----:B------:R-:W-:Y:S01]  /*b3c0*/  STG.E.U16 desc[UR14][R68.64], R77 ;  /* 0x0000004d44007986 */ /* 0x000fe2000c10150e */
[----:B------:R-:W-:-:S02]  /*b3d0*/  F2FP.BF16.F32.PACK_AB R27, R82, R83 ;  /* 0x00000053521b723e */ /* 0x000fc400000010ff */
[----:B------:R-:W-:Y:S01]  /*b3e0*/  PRMT R73, R72, 0x7632, R73 ;  /* 0x0000763248497816 */ /* 0x000fe20000000049 */
[----:B------:R0:W-:Y:S04]  /*b3f0*/  STG.E.U16 desc[UR14][R68.64+0x2], R71 ;  /* 0x0000024744007986 */ /* 0x0001e8000c10150e */
[----:B------:R-:W-:Y:S04]  /*b400*/  STG.E.U16 desc[UR14][R68.64+0x4], R76 ;  /* 0x0000044c44007986 */ /* 0x000fe8000c10150e */
[----:B------:R1:W-:Y:S01]  /*b410*/  STG.E.U16 desc[UR14][R68.64+0x6], R75 ;  /* 0x0000064b44007986 */ /* 0x0003e2000c10150e */
[----:B0-----:R-:W-:-:S03]  /*b420*/  PRMT R71, R27, 0x7610, R71 ;  /* 0x000076101b477816 */ /* 0x001fc60000000047 */
[----:B------:R0:W-:Y:S04]  /*b430*/  STG.E.U16 desc[UR14][R66.64], R74 ;  /* 0x0000004a42007986 */ /* 0x0001e8000c10150e */
[----:B------:R2:W-:Y:S01]  /*b440*/  STG.E.U16 desc[UR14][R66.64+0x2], R70 ;  /* 0x0000024642007986 */ /* 0x0005e2000c10150e */
[----:B-1----:R-:W-:-:S03]  /*b450*/  F2FP.BF16.F32.PACK_AB R69, R84, R85 ;  /* 0x000000555445723e */ /* 0x002fc600000010ff */
[----:B------:R-:W-:Y:S01]  /*b460*/  STG.E.U16 desc[UR14][R66.64+0x4], R72 ;  /* 0x0000044842007986 */ /* 0x000fe2000c10150e */
[----:B------:R-:W-:-:S03]  /*b470*/  PRMT R68, R27, 0x7632, R68 ;  /* 0x000076321b447816 */ /* 0x000fc60000000044 */
[----:B------:R4:W-:Y:S01]  /*b480*/  STG.E.U16 desc[UR14][R66.64+0x6], R73 ;  /* 0x0000064942007986 */ /* 0x0009e2000c10150e */
[----:B0-----:R-:W-:-:S03]  /*b490*/  PRMT R74, R69, 0x7632, R74 ;  /* 0x00007632454a7816 */ /* 0x001fc6000000004a */
[----:B------:R0:W-:Y:S04]  /*b4a0*/  STG.E.U16 desc[UR14][R64.64], R71 ;  /* 0x0000004740007986 */ /* 0x0001e8000c10150e */
[----:B------:R1:W-:Y:S04]  /*b4b0*/  STG.E.U16 desc[UR14][R64.64+0x2], R68 ;  /* 0x0000024440007986 */ /* 0x0003e8000c10150e */
[----:B------:R-:W-:Y:S04]  /*b4c0*/  STG.E.U16 desc[UR14][R64.64+0x4], R69 ;  /* 0x0000044540007986 */ /* 0x000fe8000c10150e */
[----:B------:R-:W-:Y:S01]  /*b4d0*/  STG.E.U16 desc[UR14][R64.64+0x6], R74 ;  /* 0x0000064a40007986 */ /* 0x000fe2000c10150e */
[----:B------:R-:W-:-:S02]  /*b4e0*/  F2FP.BF16.F32.PACK_AB R0, R0, R125 ;  /* 0x0000007d0000723e */ /* 0x000fc400000010ff */
[----:B------:R-:W-:Y:S02]  /*b4f0*/  F2FP.BF16.F32.PACK_AB R2, R3, R2 ;  /* 0x000000020302723e */ /* 0x000fe400000010ff */
[----:B------:R-:W-:Y:S02]  /*b500*/  F2FP.BF16.F32.PACK_AB R4, R5, R4 ;  /* 0x000000040504723e */ /* 0x000fe400000010ff */
[----:B------:R-:W-:Y:S02]  /*b510*/  F2FP.BF16.F32.PACK_AB R8, R9, R8 ;  /* 0x000000080908723e */ /* 0x000fe400000010ff */
[----:B------:R-:W-:Y:S02]  /*b520*/  PRMT R3, R0, 0x7632, R3 ;  /* 0x0000763200037816 */ /* 0x000fe40000000003 */
[----:B------:R-:W-:Y:S02]  /*b530*/  F2FP.BF16.F32.PACK_AB R6, R7, R6 ;  /* 0x000000060706723e */ /* 0x000fe400000010ff */
[----:B------:R-:W-:-:S02]  /*b540*/  PRMT R5, R2, 0x7632, R5 ;  /* 0x0000763202057816 */ /* 0x000fc40000000005 */
[----:B------:R-:W-:Y:S02]  /*b550*/  PRMT R7, R4, 0x7632, R7 ;  /* 0x0000763204077816 */ /* 0x000fe40000000007 */
[----:B------:R-:W-:Y:S02]  /*b560*/  F2FP.BF16.F32.PACK_AB R10, R11, R10 ;  /* 0x0000000a0b0a723e */ /* 0x000fe400000010ff */
[----:B------:R-:W-:Y:S02]  /*b570*/  F2FP.BF16.F32.PACK_AB R12, R13, R12 ;  /* 0x0000000c0d0c723e */ /* 0x000fe400000010ff */
[----:B------:R-:W-:Y:S02]  /*b580*/  F2FP.BF16.F32.PACK_AB R14, R15, R14 ;  /* 0x0000000e0f0e723e */ /* 0x000fe400000010ff */
[----:B------:R-:W-:Y:S02]  /*b590*/  F2FP.BF16.F32.PACK_AB R16, R17, R16 ;  /* 0x000000101110723e */ /* 0x000fe400000010ff */
[----:B------:R-:W-:-:S02]  /*b5a0*/  F2FP.BF16.F32.PACK_AB R18, R19, R18 ;  /* 0x000000121312723e */ /* 0x000fc400000010ff */
[----:B------:R-:W-:Y:S02]  /*b5b0*/  F2FP.BF16.F32.PACK_AB R20, R21, R20 ;  /* 0x000000141514723e */ /* 0x000fe400000010ff */
[----:B------:R-:W-:Y:S02]  /*b5c0*/  F2FP.BF16.F32.PACK_AB R22, R23, R22 ;  /* 0x000000161716723e */ /* 0x000fe400000010ff */
[----:B------:R-:W-:Y:S02]  /*b5d0*/  F2FP.BF16.F32.PACK_AB R24, R25, R24 ;  /* 0x000000181918723e */ /* 0x000fe400000010ff */
[----:B------:R-:W-:Y:S02]  /*b5e0*/  F2FP.BF16.F32.PACK_AB R26, R28, R26 ;  /* 0x0000001a1c1a723e */ /* 0x000fe400000010ff */
[----:B------:R-:W-:Y:S02]  /*b5f0*/  F2FP.BF16.F32.PACK_AB R29, R30, R29 ;  /* 0x0000001d1e1d723e */ /* 0x000fe400000010ff */
[----:B------:R-:W-:-:S02]  /*b600*/  F2FP.BF16.F32.PACK_AB R97, R98, R97 ;  /* 0x000000616261723e */ /* 0x000fc400000010ff */
[----:B------:R-:W-:Y:S02]  /*b610*/  PRMT R23, R26, 0x7632, R23 ;  /* 0x000076321a177816 */ /* 0x000fe40000000017 */
[----:B------:R-:W-:Y:S02]  /*b620*/  F2FP.BF16.F32.PACK_AB R31, R96, R31 ;  /* 0x0000001f601f723e */ /* 0x000fe400000010ff */
[----:B------:R-:W-:Y:S02]  /*b630*/  F2FP.BF16.F32.PACK_AB R99, R100, R99 ;  /* 0x000000636463723e */ /* 0x000fe400000010ff */
[----:B------:R-:W-:Y:S02]  /*b640*/  F2FP.BF16.F32.PACK_AB R101, R102, R101 ;  /* 0x000000656665723e */ /* 0x000fe400000010ff */
[----:B------:R-:W-:Y:S02]  /*b650*/  F2FP.BF16.F32.PACK_AB R105, R106, R105 ;  /* 0x000000696a69723e */ /* 0x000fe400000010ff */
[----:B------:R-:W-:-:S02]  /*b660*/  PRMT R21, R99, 0x7632, R21 ;  /* 0x0000763263157816 */ /* 0x000fc40000000015 */
[----:B------:R-:W-:Y:S02]  /*b670*/  F2FP.BF16.F32.PACK_AB R103, R104, R103 ;  /* 0x000000676867723e */ /* 0x000fe400000010ff */
[----:B------:R-:W-:Y:S02]  /*b680*/  F2FP.BF16.F32.PACK_AB R107, R108, R107 ;  /* 0x0000006b6c6b723e */ /* 0x000fe400000010ff */
[----:B------:R-:W-:Y:S02]  /*b690*/  F2FP.BF16.F32.PACK_AB R109, R110, R109 ;  /* 0x0000006d6e6d723e */ /* 0x000fe400000010ff */
[----:B------:R-:W-:Y:S02]  /*b6a0*/  F2FP.BF16.F32.PACK_AB R113, R114, R113 ;  /* 0x000000717271723e */ /* 0x000fe400000010ff */
[----:B------:R-:W-:Y:S01]  /*b6b0*/  PRMT R19, R107, 0x7632, R19 ;  /* 0x000076326b137816 */ /* 0x000fe20000000013 */
[----:B------:R-:W-:Y:S01]  /*b6c0*/  UIADD3 UR10, UP0, UR10, 0x9, URZ ;  /* 0x000000090a0a7890 */ /* 0x000fe2000ff1e03f */
[----:B------:R-:W-:-:S02]  /*b6d0*/  F2FP.BF16.F32.PACK_AB R111, R112, R111 ;  /* 0x0000006f706f723e */ /* 0x000fc400000010ff */
[----:B------:R-:W-:Y:S02]  /*b6e0*/  F2FP.BF16.F32.PACK_AB R115, R116, R115 ;  /* 0x000000737473723e */ /* 0x000fe400000010ff */
[----:B------:R-:W-:Y:S02]  /*b6f0*/  F2FP.BF16.F32.PACK_AB R117, R118, R117 ;  /* 0x000000757675723e */ /* 0x000fe400000010ff */
[----:B------:R-:W-:Y:S02]  /*b700*/  F2FP.BF16.F32.PACK_AB R119, R120, R119 ;  /* 0x000000777877723e */ /* 0x000fe400000010ff */
[----:B------:R-:W-:Y:S01]  /*b710*/  F2FP.BF16.F32.PACK_AB R121, R122, R121 ;  /* 0x000000797a79723e */ /* 0x000fe200000010ff */
[----:B------:R-:W-:Y:S01]  /*b720*/  UIADD3.X UR5, URZ, UR5, URZ, UP0, !UPT ;  /* 0x000000053f057290 */ /* 0x000fe200087fe43f */
[----:B------:R-:W-:Y:S01]  /*b730*/  PRMT R17, R115, 0x7632, R17 ;  /* 0x0000763273117816 */ /* 0x000fe20000000011 */
[----:B------:R-:W-:-:S04]  /*b740*/  UISETP.GE.U32.AND UP0, UPT, UR10, UR20, UPT ;  /* 0x000000140a00728c */ /* 0x000fc8000bf06070 */
[----:B------:R-:W-:-:S06]  /*b750*/  UISETP.GE.AND.EX UP0, UPT, UR5, UR11, UPT, UP0 ;  /* 0x0000000b0500728c */ /* 0x000fcc000bf06300 */
[----:B------:R-:W-:Y:S01]  /*b760*/  PLOP3.LUT P1, PT, PT, PT, UP0, 0x80, 0x0 ;  /* 0x000000000000781c */ /* 0x000fe20003f2f008 */
[----:B------:R-:W-:Y:S01]  /*b770*/  ULOP3.LUT UR4, UR4, 0x1, URZ, 0x3c, !UPT ;  /* 0x0000000104047892 */ /* 0x000fe2000f8e3c3f */
[----:B--2---:R-:W-:-:S04]  /*b780*/  F2FP.BF16.F32.PACK_AB R27, R86, R87 ;  /* 0x00000057561b723e */ /* 0x004fc800000010ff */
[C---:B------:R-:W-:Y:S02]  /*b790*/  PRMT R70, R27.reuse, 0x7610, R70 ;  /* 0x000076101b467816 */ /* 0x040fe40000000046 */
[----:B----4-:R-:W-:Y:S02]  /*b7a0*/  F2FP.BF16.F32.PACK_AB R67, R88, R89 ;  /* 0x000000595843723e */ /* 0x010fe400000010ff */
[----:B------:R-:W-:Y:S02]  /*b7b0*/  PRMT R66, R27, 0x7632, R66 ;  /* 0x000076321b427816 */ /* 0x000fe40000000042 */
[----:B0-----:R-:W-:Y:S01]  /*b7c0*/  PRMT R71, R67, 0x7632, R71 ;  /* 0x0000763243477816 */ /* 0x001fe20000000047 */
[----:B------:R-:W-:Y:S04]  /*b7d0*/  STG.E.U16 desc[UR14][R62.64], R70 ;  /* 0x000000463e007986 */ /* 0x000fe8000c10150e */
[----:B------:R-:W-:Y:S04]  /*b7e0*/  STG.E.U16 desc[UR14][R62.64+0x2], R66 ;  /* 0x000002423e007986 */ /* 0x000fe8000c10150e */
[----:B------:R-:W-:Y:S04]  /*b7f0*/  STG.E.U16 desc[UR14][R62.64+0x4], R67 ;  /* 0x000004433e007986 */ /* 0x000fe8000c10150e */
[----:B------:R0:W-:Y:S01]  /*b800*/  STG.E.U16 desc[UR14][R62.64+0x6], R71 ;  /* 0x000006473e007986 */ /* 0x0001e2000c10150e */
[----:B-----5:R-:W-:-:S04]  /*b810*/  F2FP.BF16.F32.PACK_AB R27, R90, R91 ;  /* 0x0000005b5a1b723e */ /* 0x020fc800000010ff */
[C---:B-1----:R-:W-:Y:S02]  /*b820*/  PRMT R68, R27.reuse, 0x7610, R68 ;  /* 0x000076101b447816 */ /* 0x042fe40000000044 */
[----:B0-----:R-:W-:Y:S02]  /*b830*/  PRMT R63, R27, 0x7632, R63 ;  /* 0x000076321b3f7816 */ /* 0x001fe4000000003f */
[----:B------:R-:W-:-:S04]  /*b840*/  F2FP.BF16.F32.PACK_AB R65, R92, R93 ;  /* 0x0000005d5c41723e */ /* 0x000fc800000010ff */
[----:B------:R-:W-:Y:S01]  /*b850*/  PRMT R64, R65, 0x7632, R64 ;  /* 0x0000763241407816 */ /* 0x000fe20000000040 */
[----:B------:R-:W-:Y:S04]  /*b860*/  STG.E.U16 desc[UR14][R60.64], R68 ;  /* 0x000000443c007986 */ /* 0x000fe8000c10150e */
[----:B------:R-:W-:Y:S04]  /*b870*/  STG.E.U16 desc[UR14][R60.64+0x2], R63 ;  /* 0x0000023f3c007986 */ /* 0x000fe8000c10150e */
[----:B------:R-:W-:Y:S04]  /*b880*/  STG.E.U16 desc[UR14][R60.64+0x4], R65 ;  /* 0x000004413c007986 */ /* 0x000fe8000c10150e */
[----:B------:R0:W-:Y:S04]  /*b890*/  STG.E.U16 desc[UR14][R60.64+0x6], R64 ;  /* 0x000006403c007986 */ /* 0x0001e8000c10150e */
[----:B------:R1:W-:Y:S01]  /*b8a0*/  STG.E.U16 desc[UR14][R58.64+0x4], R0 ;  /* 0x000004003a007986 */ /* 0x0003e2000c10150e */
[----:B---3--:R-:W-:-:S04]  /*b8b0*/  F2FP.BF16.F32.PACK_AB R27, R124, R123 ;  /* 0x0000007b7c1b723e */ /* 0x008fc800000010ff */
[----:B0-----:R-:W-:Y:S02]  /*b8c0*/  PRMT R61, R27, 0x7632, R61 ;  /* 0x000076321b3d7816 */ /* 0x001fe4000000003d */
[----:B-1----:R-:W-:Y:S01]  /*b8d0*/  PRMT R0, R8, 0x7632, R0 ;  /* 0x0000763208007816 */ /* 0x002fe20000000000 */
[----:B------:R0:W-:Y:S04]  /*b8e0*/  STG.E.U16 desc[UR14][R58.64], R27 ;  /* 0x0000001b3a007986 */ /* 0x0001e8000c10150e */
[----:B------:R-:W-:Y:S04]  /*b8f0*/  STG.E.U16 desc[UR14][R58.64+0x2], R61 ;  /* 0x0000023d3a007986 */ /* 0x000fe8000c10150e */
[----:B------:R1:W-:Y:S04]  /*b900*/  STG.E.U16 desc[UR14][R58.64+0x6], R3 ;  /* 0x000006033a007986 */ /* 0x0003e8000c10150e */
[----:B------:R2:W-:Y:S01]  /*b910*/  STG.E.U16 desc[UR14][R56.64], R2 ;  /* 0x0000000238007986 */ /* 0x0005e2000c10150e */
[----:B0-----:R-:W-:-:S03]  /*b920*/  PRMT R27, R6, 0x7632, R27 ;  /* 0x00007632061b7816 */ /* 0x001fc6000000001b */
[----:B------:R-:W-:Y:S04]  /*b930*/  STG.E.U16 desc[UR14][R56.64+0x2], R5 ;  /* 0x0000020538007986 */ /* 0x000fe8000c10150e */
[----:B------:R0:W-:Y:S01]  /*b940*/  STG.E.U16 desc[UR14][R56.64+0x4], R4 ;  /* 0x0000040438007986 */ /* 0x0001e2000c10150e */
[----:B-1----:R-:W-:-:S03]  /*b950*/  PRMT R3, R12, 0x7632, R3 ;  /* 0x000076320c037816 */ /* 0x002fc60000000003 */
[----:B------:R-:W-:Y:S01]  /*b960*/  STG.E.U16 desc[UR14][R56.64+0x6], R7 ;  /* 0x0000060738007986 */ /* 0x000fe2000c10150e */
[----:B--2---:R-:W-:-:S03]  /*b970*/  PRMT R2, R10, 0x7632, R2 ;  /* 0x000076320a027816 */ /* 0x004fc60000000002 */
[----:B------:R1:W-:Y:S04]  /*b980*/  STG.E.U16 desc[UR14][R54.64+0x6], R0 ;  /* 0x0000060036007986 */ /* 0x0003e8000c10150e */
[----:B------:R-:W-:Y:S01]  /*b990*/  STG.E.U16 desc[UR14][R54.64], R6 ;  /* 0x0000000636007986 */ /* 0x000fe2000c10150e */
[----:B0-----:R-:W-:-:S03]  /*b9a0*/  PRMT R4, R16, 0x7632, R4 ;  /* 0x0000763210047816 */ /* 0x001fc60000000004 */
[----:B------:R-:W-:Y:S01]  /*b9b0*/  STG.E.U16 desc[UR14][R54.64+0x2], R27 ;  /* 0x0000021b36007986 */ /* 0x000fe2000c10150e */
[----:B-1----:R-:W-:-:S03]  /*b9c0*/  PRMT R0, R14, 0x7632, R0 ;  /* 0x000076320e007816 */ /* 0x002fc60000000000 */
[----:B------:R-:W-:Y:S04]  /*b9d0*/  STG.E.U16 desc[UR14][R54.64+0x4], R8 ;  /* 0x0000040836007986 */ /* 0x000fe8000c10150e */
[----:B------:R-:W-:Y:S04]  /*b9e0*/  STG.E.U16 desc[UR14][R94.64], R10 ;  /* 0x0000000a5e007986 */ /* 0x000fe8000c10150e */
[----:B------:R0:W-:Y:S04]  /*b9f0*/  STG.E.U16 desc[UR14][R94.64+0x2], R2 ;  /* 0x000002025e007986 */ /* 0x0001e8000c10150e */
[----:B------:R-:W-:Y:S04]  /*ba00*/  STG.E.U16 desc[UR14][R94.64+0x4], R12 ;  /* 0x0000040c5e007986 */ /* 0x000fe8000c10150e */
[----:B------:R1:W-:Y:S04]  /*ba10*/  STG.E.U16 desc[UR14][R94.64+0x6], R3 ;  /* 0x000006035e007986 */ /* 0x0003e8000c10150e */
[----:B------:R2:W-:Y:S01]  /*ba20*/  STG.E.U16 desc[UR14][R52.64+0x2], R0 ;  /* 0x0000020034007986 */ /* 0x0005e2000c10150e */
[----:B0-----:R-:W-:-:S03]  /*ba30*/  PRMT R2, R18, 0x7632, R2 ;  /* 0x0000763212027816 */ /* 0x001fc60000000002 */
[----:B------:R-:W-:Y:S01]  /*ba40*/  STG.E.U16 desc[UR14][R52.64], R14 ;  /* 0x0000000e34007986 */ /* 0x000fe2000c10150e */
[----:B-1----:R-:W-:-:S03]  /*ba50*/  PRMT R3, R20, 0x7632, R3 ;  /* 0x0000763214037816 */ /* 0x002fc60000000003 */
[----:B------:R-:W-:Y:S01]  /*ba60*/  STG.E.U16 desc[UR14][R52.64+0x4], R16 ;  /* 0x0000041034007986 */ /* 0x000fe2000c10150e */
[----:B--2---:R-:W-:-:S03]  /*ba70*/  PRMT R0, R22, 0x7632, R0 ;  /* 0x0000763216007816 */ /* 0x004fc60000000000 */
[----:B------:R0:W-:Y:S04]  /*ba80*/  STG.E.U16 desc[UR14][R52.64+0x6], R4 ;  /* 0x0000060434007986 */ /* 0x0001e8000c10150e */
[----:B------:R-:W-:Y:S04]  /*ba90*/  STG.E.U16 desc[UR14][R50.64], R18 ;  /* 0x0000001232007986 */ /* 0x000fe8000c10150e */
[----:B------:R1:W-:Y:S04]  /*baa0*/  STG.E.U16 desc[UR14][R50.64+0x2], R2 ;  /* 0x0000020232007986 */ /* 0x0003e8000c10150e */
[----:B------:R-:W-:Y:S01]  /*bab0*/  STG.E.U16 desc[UR14][R50.64+0x4], R20 ;  /* 0x0000041432007986 */ /* 0x000fe2000c10150e */
[----:B0-----:R-:W-:-:S03]  /*bac0*/  PRMT R4, R24, 0x7632, R4 ;  /* 0x0000763218047816 */ /* 0x001fc60000000004 */
[----:B------:R-:W-:Y:S04]  /*bad0*/  STG.E.U16 desc[UR14][R50.64+0x6], R3 ;  /* 0x0000060332007986 */ /* 0x000fe8000c10150e */
[----:B------:R0:W-:Y:S01]  /*bae0*/  STG.E.U16 desc[UR14][R48.64+0x2], R0 ;  /* 0x0000020030007986 */ /* 0x0001e2000c10150e */
[----:B-1----:R-:W-:-:S03]  /*baf0*/  PRMT R2, R29, 0x7632, R2 ;  /* 0x000076321d027816 */ /* 0x002fc60000000002 */
[----:B------:R1:W-:Y:S04]  /*bb00*/  STG.E.U16 desc[UR14][R48.64], R22 ;  /* 0x0000001630007986 */ /* 0x0003e8000c10150e */
        /* <DEDUP_REMOVED lines=8> */
[----:B------:R1:W-:Y:S01]  /*bb90*/  STG.E.U16 desc[UR14][R44.64+0x6], R0 ;  /* 0x000006002c007986 */ /* 0x0003e2000c10150e */
[----:B------:R-:W-:-:S03]  /*bba0*/  PRMT R20, R103, 0x7632, R20 ;  /* 0x0000763267147816 */ /* 0x000fc60000000014 */
[----:B------:R-:W-:Y:S01]  /*bbb0*/  STG.E.U16 desc[UR14][R44.64], R31 ;  /* 0x0000001f2c007986 */ /* 0x000fe2000c10150e */
[----:B0-----:R-:W-:-:S03]  /*bbc0*/  PRMT R2, R101, 0x7632, R2 ;  /* 0x0000763265027816 */ /* 0x001fc60000000002 */
[----:B------:R-:W-:Y:S01]  /*bbd0*/  STG.E.U16 desc[UR14][R44.64+0x2], R22 ;  /* 0x000002162c007986 */ /* 0x000fe2000c10150e */
[----:B-1----:R-:W-:-:S03]  /*bbe0*/  PRMT R0, R105, 0x7632, R0 ;  /* 0x0000763269007816 */ /* 0x002fc60000000000 */
[----:B------:R-:W-:Y:S04]  /*bbf0*/  STG.E.U16 desc[UR14][R44.64+0x4], R97 ;  /* 0x000004612c007986 */ /* 0x000fe8000c10150e */
        /* <DEDUP_REMOVED lines=10> */
[----:B------:R-:W-:Y:S01]  /*bca0*/  STG.E.U16 desc[UR14][R40.64+0x4], R105 ;  /* 0x0000046928007986 */ /* 0x000fe2000c10150e */
[----:B------:R-:W-:-:S03]  /*bcb0*/  PRMT R16, R119, 0x7632, R16 ;  /* 0x0000763277107816 */ /* 0x000fc60000000010 */
        /* <DEDUP_REMOVED lines=20> */
.L_x_1093:
        /* <DEDUP_REMOVED lines=16> */
.L_x_2249:


//--------------------- .text._ZN13group_norm_v214gn_cuda_kernelI13__nv_bfloat16Li480ELi2ELi16ELi120ELi1024ELb1ELi32ELi960ELi960ELi4ELb1ELi7ELb0ELb0ENS_16CompileConditionILi900EEEEEvPT_PKS4_S7_S7_flPfS8_Pj --------------------------
	.section	.text._ZN13group_norm_v214gn_cuda_kernelI13__nv_bfloat16Li480ELi2ELi16ELi120ELi1024ELb1ELi32ELi960ELi960ELi4ELb1ELi7ELb0ELb0ENS_16CompileConditionILi900EEEEEvPT_PKS4_S7_S7_flPfS8_Pj,"ax",@progbits
	.align	128
        .global         _ZN13group_norm_v214gn_cuda_kernelI13__nv_bfloat16Li480ELi2ELi16ELi120ELi1024ELb1ELi32ELi960ELi960ELi4ELb1ELi7ELb0ELb0ENS_16CompileConditionILi900EEEEEvPT_PKS4_S7_S7_flPfS8_Pj
        .type           _ZN13group_norm_v214gn_cuda_kernelI13__nv_bfloat16Li480ELi2ELi16ELi120ELi1024ELb1ELi32ELi960ELi960ELi4ELb1ELi7ELb0ELb0ENS_16CompileConditionILi900EEEEEvPT_PKS4_S7_S7_flPfS8_Pj,@function
        .size           _ZN13group_norm_v214gn_cuda_kernelI13__nv_bfloat16Li480ELi2ELi16ELi120ELi1024ELb1ELi32ELi960ELi960ELi4ELb1ELi7ELb0ELb0ENS_16CompileConditionILi900EEEEEvPT_PKS4_S7_S7_flPfS8_Pj,(.L_x_2250 - _ZN13group_norm_v214gn_cuda_kernelI13__nv_bfloat16Li480ELi2ELi16ELi120ELi1024ELb1ELi32ELi960ELi960ELi4ELb1ELi7ELb0ELb0ENS_16CompileConditionILi900EEEEEvPT_PKS4_S7_S7_flPfS8_Pj)
        .other          _ZN13group_norm_v214gn_cuda_kernelI13__nv_bfloat16Li480ELi2ELi16ELi120ELi1024ELb1ELi32ELi960ELi960ELi4ELb1ELi7ELb0ELb0ENS_16CompileConditionILi900EEEEEvPT_PKS4_S7_S7_flPfS8_Pj,@"STO_CUDA_ENTRY STV_DEFAULT"
_ZN13group_norm_v214gn_cuda_kernelI13__nv_bfloat16Li480ELi2ELi16ELi120ELi1024ELb1ELi32ELi960ELi960ELi4ELb1ELi7ELb0ELb0ENS_16CompileConditionILi900EEEEEvPT_PKS4_S7_S7_flPfS8_Pj:
.text._ZN13group_norm_v214gn_cuda_kernelI13__nv_bfloat16Li480ELi2ELi16ELi120ELi1024ELb1ELi32ELi960ELi960ELi4ELb1ELi7ELb0ELb0ENS_16CompileConditionILi900EEEEEvPT_PKS4_S7_S7_flPfS8_Pj:
        /* <DEDUP_REMOVED lines=21> */
[----:B------:R-:W-:-:S04]  /*0150*/  HFMA2.MMA R3, -RZ, RZ, 0, 0 ;  /* 0x00000000ff037435 */ /* 0x000fc800000001ff */
[----:B------:R-:W-:-:S05]  /*0160*/  LEA R0, R7, R0, 0x3 ;  /* 0x0000000007007211 */ /* 0x000fca00078e18ff */
[----:B------:R0:W-:Y:S02]  /*0170*/  STL [R1+0x114], R0 ;  /* 0x0001140001007387 */ /* 0x0001e40000100800 */
.L_x_1102:
[----:B------:R-:W1:Y:S01]  /*0180*/  S2R R51, SR_TID.X ;  /* 0x0000000000337919 */ /* 0x000e620000002100 */
[C---:B------:R-:W-:Y:S01]  /*0190*/  LOP3.LUT R6, R2.reuse, 0x1, RZ, 0xc0, !PT ;  /* 0x0000000102067812 */ /* 0x040fe200078ec0ff */
[----:B------:R-:W-:Y:S01]  /*01a0*/  ULDC.64 UR6, c[0x0][0x218] ;  /* 0x0000860000067ab9 */ /* 0x000fe20000000a00 */
[----:B------:R-:W-:Y:S01]  /*01b0*/  SHF.R.U64 R58, R2, 0x1, R3 ;  /* 0x00000001023a7819 */ /* 0x000fe20000001203 */
[----:B0-----:R-:W0:Y:S01]  /*01c0*/  S2R R0, SR_CTAID.X ;  /* 0x0000000000007919 */ /* 0x001e220000002500 */
[----:B------:R-:W2:Y:S01]  /*01d0*/  LDC.64 R44, c[0x0][0x220] ;  /* 0x00008800ff2c7b82 */ /* 0x000ea20000000a00 */
[----:B------:R-:W-:Y:S01]  /*01e0*/  IMAD R48, R6, 0x3c0, RZ ;  /* 0x000003c006307824 */ /* 0x000fe200078e02ff */
[----:B------:R3:W-:Y:S01]  /*01f0*/  STL [R1+0x14], R6 ;  /* 0x0000140601007387 */ /* 0x0007e20000100800 */
[----:B-1----:R-:W-:Y:S01]  /*0200*/  IMAD.WIDE.U32 R4, R51, -0x77777777, RZ ;  /* 0x8888888933047825 */ /* 0x002fe200078e00ff */
[----:B0-----:R-:W-:-:S04]  /*0210*/  SHF.L.U32 R0, R0, 0x5, RZ ;  /* 0x0000000500007819 */ /* 0x001fc800000006ff */
[----:B------:R-:W-:Y:S02]  /*0220*/  SHF.R.U32.HI R5, RZ, 0x7, R5 ;  /* 0x00000007ff057819 */ /* 0x000fe40000011605 */
[----:B------:R-:W-:-:S03]  /*0230*/  LOP3.LUT R0, R0, 0x3e0, RZ, 0xc0, !PT ;  /* 0x000003e000007812 */ /* 0x000fc600078ec0ff */
[----:B------:R-:W-:Y:S01]  /*0240*/  IMAD R4, R5, -0xf0, R51 ;  /* 0xffffff1005047824 */ /* 0x000fe200078e0233 */
[----:B------:R-:W-:-:S04]  /*0250*/  IADD3 R0, R0, R5, RZ ;  /* 0x0000000500007210 */ /* 0x000fc80007ffe0ff */
[----:B------:R-:W-:Y:S01]  /*0260*/  LEA R46, R4, R48, 0x2 ;  /* 0x00000030042e7211 */ /* 0x000fe200078e10ff */
[----:B------:R0:W-:Y:S03]  /*0270*/  STL [R1+0x30], R4 ;  /* 0x0000300401007387 */ /* 0x0001e60000100800 */
        /* <DEDUP_REMOVED lines=9> */
[----:B0-----:R-:W-:Y:S02]  /*0310*/  IADD3.X R8, RZ, R0, RZ, P0, !PT ;  /* 0x00000000ff087210 */ /* 0x001fe400007fe4ff */
[----:B------:R-:W-:-:S04]  /*0320*/  LEA R12, P0, R5, UR6, 0x1 ;  /* 0x00000006050c7c11 */ /* 0x000fc8000f8008ff */
        /* <DEDUP_REMOVED lines=74> */
[----:B------:R-:W-:-:S04]  /*07d0*/  LEA R34, P0, R5, UR6, 0x1 ;  /* 0x0000000605227c11 */ /* 0x000fc8000f8008ff */
[----:B------:R-:W-:Y:S02]  /*07e0*/  LEA.HI.X R35, R5, UR7, R8, 0x1, P0 ;  /* 0x0000000705237c11 */ /* 0x000fe400080f0c08 */
[----:B------:R-:W-:-:S04]  /*07f0*/  IADD3 R5, R4, 0xb400, RZ ;  /* 0x0000b40004057810 */ /* 0x000fc80007ffe0ff */
[----:B------:R-:W4:Y:S01]  /*0800*/  LDG.E.64.CONSTANT R34, desc[UR8][R34.64] ;  /* 0x0000000822227981 */ /* 0x000f22000c1e9b00 */
[----:B------:R-:W-:-:S03]  /*0810*/  IADD3 R5, P0, R5, R6, RZ ;  /* 0x0000000605057210 */ /* 0x000fc60007f1e0ff */
[----:B------:R0:W-:Y:S01]  /*0820*/  STL [R1+0x34], R11 ;  /* 0x0000340b01007387 */ /* 0x0001e20000100800 */
[----:B------:R-:W-:Y:S02]  /*0830*/  IADD3 R7, R4, 0xc300, RZ ;  /* 0x0000c30004077810 */ /* 0x000fe40007ffe0ff */
[----:B0-----:R-:W-:Y:S02]  /*0840*/  IADD3.X R11, RZ, R0, RZ, P0, !PT ;  /* 0x00000000ff0b7210 */ /* 0x001fe400007fe4ff */
[----:B------:R-:W-:-:S04]  /*0850*/  LEA R36, P0, R5, UR6, 0x1 ;  /* 0x0000000605247c11 */ /* 0x000fc8000f8008ff */
[----:B------:R-:W-:Y:S02]  /*0860*/  LEA.HI.X R37, R5, UR7, R11, 0x1, P0 ;  /* 0x0000000705257c11 */ /* 0x000fe400080f0c0b */
[----:B------:R-:W-:-:S04]  /*0870*/  IADD3 R8, P0, R7, R6, RZ ;  /* 0x0000000607087210 */ /* 0x000fc80007f1e0ff */
[----:B------:R-:W4:Y:S04]  /*0880*/  LDG.E.64.CONSTANT R36, desc[UR8][R36.64] ;  /* 0x0000000824247981 */ /* 0x000f28000c1e9b00 */
[----:B------:R0:W-:Y:S01]  /*0890*/  STL [R1+0x104], R11 ;  /* 0x0001040b01007387 */ /* 0x0001e20000100800 */
[----:B------:R-:W-:Y:S02]  /*08a0*/  IADD3 R7, R4, 0xd200, RZ ;  /* 0x0000d20004077810 */ /* 0x000fe40007ffe0ff */
[----:B0-----:R-:W-:Y:S02]  /*08b0*/  IADD3.X R11, RZ, R0, RZ, P0, !PT ;  /* 0x00000000ff0b7210 */ /* 0x001fe400007fe4ff */
[----:B------:R-:W-:-:S04]  /*08c0*/  LEA R38, P0, R8, UR6, 0x1 ;  /* 0x0000000608267c11 */ /* 0x000fc8000f8008ff */
[----:B------:R-:W-:Y:S01]  /*08d0*/  LEA.HI.X R39, R8, UR7, R11, 0x1, P0 ;  /* 0x0000000708277c11 */ /* 0x000fe200080f0c0b */
[----:B------:R0:W-:Y:S05]  /*08e0*/  STL [R1+0x64], R8 ;  /* 0x0000640801007387 */ /* 0x0001ea0000100800 */
[----:B------:R-:W4:Y:S01]  /*08f0*/  LDG.E.64.CONSTANT R38, desc[UR8][R38.64] ;  /* 0x0000000826267981 */ /* 0x000f22000c1e9b00 */
[----:B0-----:R-:W-:-:S03]  /*0900*/  IADD3 R8, P0, R7, R6, RZ ;  /* 0x0000000607087210 */ /* 0x001fc60007f1e0ff */
[----:B------:R0:W-:Y:S02]  /*0910*/  STL [R1+0x108], R11 ;  /* 0x0001080b01007387 */ /* 0x0001e40000100800 */
[----:B0-----:R-:W-:Y:S02]  /*0920*/  IADD3.X R11, RZ, R0, RZ, P0, !PT ;  /* 0x00000000ff0b7210 */ /* 0x001fe400007fe4ff */
[----:B------:R-:W-:-:S04]  /*0930*/  LEA R40, P0, R8, UR6, 0x1 ;  /* 0x0000000608287c11 */ /* 0x000fc8000f8008ff */
[----:B------:R-:W-:-:S06]  /*0940*/  LEA.HI.X R41, R8, UR7, R11, 0x1, P0 ;  /* 0x0000000708297c11 */ /* 0x000fcc00080f0c0b */
[----:B------:R-:W4:Y:S01]  /*0950*/  LDG.E.64.CONSTANT R40, desc[UR8][R40.64] ;  /* 0x0000000828287981 */ /* 0x000f22000c1e9b00 */
[----:B------:R-:W-:-:S04]  /*0960*/  IADD3 R7, R4, 0xe100, RZ ;  /* 0x0000e10004077810 */ /* 0x000fc80007ffe0ff */
[----:B------:R-:W-:Y:S01]  /*0970*/  IADD3 R6, P0, R7, R6, RZ ;  /* 0x0000000607067210 */ /* 0x000fe20007f1e0ff */
[----:B------:R-:W-:Y:S03]  /*0980*/  STL [R1+0x6c], R8 ;  /* 0x00006c0801007387 */ /* 0x000fe60000100800 */
[----:B------:R-:W-:Y:S02]  /*0990*/  IADD3.X R0, RZ, R0, RZ, P0, !PT ;  /* 0x00000000ff007210 */ /* 0x000fe400007fe4ff */
[C---:B------:R-:W-:Y:S01]  /*09a0*/  LEA R42, P0, R6.reuse, UR6, 0x1 ;  /* 0x00000006062a7c11 */ /* 0x040fe2000f8008ff */
[----:B------:R-:W-:Y:S03]  /*09b0*/  STL [R1+0x110], R11 ;  /* 0x0001100b01007387 */ /* 0x000fe60000100800 */
[----:B------:R-:W-:Y:S01]  /*09c0*/  LEA.HI.X R43, R6, UR7, R0, 0x1, P0 ;  /* 0x00000007062b7c11 */ /* 0x000fe200080f0c00 */
[----:B------:R0:W-:Y:S01]  /*09d0*/  STL [R1+0x70], R6 ;  /* 0x0000700601007387 */ /* 0x0001e20000100800 */
[----:B--2---:R-:W-:Y:S01]  /*09e0*/  IMAD.WIDE R44, R46, 0x2, R44 ;  /* 0x000000022e2c7825 */ /* 0x004fe200078e022c */
[----:B---3--:R-:W-:-:S02]  /*09f0*/  SHF.L.U32 R57, R13, 0x10, RZ ;  /* 0x000000100d397819 */ /* 0x008fc400000006ff */
[----:B----4-:R-:W-:Y:S01]  /*0a00*/  SHF.L.U32 R56, R14, 0x10, RZ ;  /* 0x000000100e387819 */ /* 0x010fe200000006ff */
[----:B------:R-:W2:Y:S01]  /*0a10*/  LDG.E.64.CONSTANT R42, desc[UR8][R42.64] ;  /* 0x000000082a2a7981 */ /* 0x000ea2000c1e9b00 */
[----:B0-----:R-:W0:Y:S03]  /*0a20*/  LDC.64 R6, c[0x0][0x228] ;  /* 0x00008a00ff067b82 */ /* 0x001e260000000a00 */
[----:B------:R1:W-:Y:S01]  /*0a30*/  STL [R1+0x10c], R0 ;  /* 0x00010c0001007387 */ /* 0x0003e20000100800 */
[----:B------:R-:W-:Y:S02]  /*0a40*/  SHF.L.U32 R52, R15, 0x10, RZ ;  /* 0x000000100f347819 */ /* 0x000fe400000006ff */
[----:B------:R-:W-:Y:S01]  /*0a50*/  SHF.L.U32 R54, R16, 0x10, RZ ;  /* 0x0000001010367819 */ /* 0x000fe200000006ff */
[----:B------:R-:W5:Y:S01]  /*0a60*/  LDG.E.64.CONSTANT R44, desc[UR8][R44.64] ;  /* 0x000000082c2c7981 */ /* 0x000f62000c1e9b00 */
[----:B-1----:R-:W-:-:S05]  /*0a70*/  SHF.L.U32 R0, R12, 0x10, RZ ;  /* 0x000000100c007819 */ /* 0x002fca00000006ff */
[----:B------:R-:W-:Y:S01]  /*0a80*/  FADD.FTZ R11, RZ, R0 ;  /* 0x00000000ff0b7221 */ /* 0x000fe20000010000 */
[----:B------:R-:W-:Y:S01]  /*0a90*/  FFMA.FTZ R8, R0, R0, RZ ;  /* 0x0000000000087223 */ /* 0x000fe200000100ff */
[----:B0-----:R-:W-:Y:S01]  /*0aa0*/  IMAD.WIDE R46, R46, 0x2, R6 ;  /* 0x000000022e2e7825 */ /* 0x001fe200078e0206 */
[----:B------:R-:W-:-:S04]  /*0ab0*/  PRMT R6, R12, 0x7632, R6 ;  /* 0x000076320c067816 */ /* 0x000fc80000000006 */
[----:B------:R-:W-:Y:S01]  /*0ac0*/  SHF.L.U32 R6, R6, 0x10, RZ ;  /* 0x0000001006067819 */ /* 0x000fe200000006ff */
[----:B------:R0:W-:Y:S01]  /*0ad0*/  STL [R1], R52 ;  /* 0x0000003401007387 */ /* 0x0001e20000100800 */
[----:B------:R-:W-:-:S03]  /*0ae0*/  PRMT R7, R13, 0x7632, R7 ;  /* 0x000076320d077816 */ /* 0x000fc60000000007 */
[----:B------:R-:W-:Y:S01]  /*0af0*/  FADD.FTZ R11, R11, R6 ;  /* 0x000000060b0b7221 */ /* 0x000fe20000010000 */
[----:B------:R-:W-:Y:S01]  /*0b00*/  FFMA.FTZ R6, R6, R6, R8 ;  /* 0x0000000606067223 */ /* 0x000fe20000010008 */
[----:B------:R-:W-:Y:S01]  /*0b10*/  SHF.L.U32 R7, R7, 0x10, RZ ;  /* 0x0000001007077819 */ /* 0x000fe200000006ff */
[----:B------:R-:W5:Y:S01]  /*0b20*/  LDG.E.64.CONSTANT R46, desc[UR8][R46.64] ;  /* 0x000000082e2e7981 */ /* 0x000f62000c1e9b00 */
        /* <DEDUP_REMOVED lines=20> */
[C---:B0-----:R-:W-:Y:S02]  /*0c70*/  SHF.L.U32 R52, R17.reuse, 0x10, RZ ;  /* 0x0000001011347819 */ /* 0x041fe400000006ff */
[----:B------:R-:W-:Y:S01]  /*0c80*/  PRMT R8, R17, 0x7632, R8 ;  /* 0x0000763211087816 */ /* 0x000fe20000000008 */
[----:B------:R-:W-:Y:S01]  /*0c90*/  FADD.FTZ R11, R11, R7 ;  /* 0x000000070b0b7221 */ /* 0x000fe20000010000 */
[----:B------:R-:W-:-:S02]  /*0ca0*/  FFMA.FTZ R7, R7, R7, R6 ;  /* 0x0000000707077223 */ /* 0x000fc40000010006 */
[----:B------:R-:W-:Y:S01]  /*0cb0*/  SHF.L.U32 R8, R8, 0x10, RZ ;  /* 0x0000001008087819 */ /* 0x000fe200000006ff */
[----:B------:R-:W-:Y:S01]  /*0cc0*/  FADD.FTZ R11, R11, R52 ;  /* 0x000000340b0b7221 */ /* 0x000fe20000010000 */
[----:B------:R-:W-:Y:S01]  /*0cd0*/  FFMA.FTZ R7, R52, R52, R7 ;  /* 0x0000003434077223 */ /* 0x000fe20000010007 */
[----:B------:R0:W-:Y:S01]  /*0ce0*/  STL [R1+0xc], R52 ;  /* 0x00000c3401007387 */ /* 0x0001e20000100800 */
[----:B------:R-:W-:Y:S01]  /*0cf0*/  PRMT R6, R18, 0x7632, R6 ;  /* 0x0000763212067816 */ /* 0x000fe20000000006 */
[----:B------:R-:W-:Y:S01]  /*0d00*/  FADD.FTZ R11, R11, R8 ;  /* 0x000000080b0b7221 */ /* 0x000fe20000010000 */
[----:B------:R-:W-:Y:S02]  /*0d10*/  FFMA.FTZ R8, R8, R8, R7 ;  /* 0x0000000808087223 */ /* 0x000fe40000010007 */
[----:B------:R-:W-:Y:S02]  /*0d20*/  SHF.L.U32 R6, R6, 0x10, RZ ;  /* 0x0000001006067819 */ /* 0x000fe400000006ff */
[----:B0-----:R-:W-:-:S02]  /*0d30*/  SHF.L.U32 R52, R18, 0x10, RZ ;  /* 0x0000001012347819 */ /* 0x001fc400000006ff */
        /* <DEDUP_REMOVED lines=170> */
[----:B------:R-:W-:Y:S02]  /*17e0*/  FFMA.FTZ R50, R55, R55, R50 ;  /* 0x0000003737327223 */ /* 0x000fe40000010032 */
[----:B0-----:R-:W3:Y:S01]  /*17f0*/  LDL R55, [R1+0x114] ;  /* 0x0001140001377983 */ /* 0x001ee20000100800 */
[----:B------:R-:W-:-:S04]  /*1800*/  PRMT R10, R40, 0x7632, R10 ;  /* 0x00007632280a7816 */ /* 0x000fc8000000000a */
[----:B------:R-:W-:Y:S02]  /*1810*/  SHF.L.U32 R10, R10, 0x10, RZ ;  /* 0x000000100a0a7819 */ /* 0x000fe400000006ff */
[----:B------:R-:W-:-:S03]  /*1820*/  SHF.L.U32 R49, R41, 0x10, RZ ;  /* 0x0000001029317819 */ /* 0x000fc600000006ff */
[----:B------:R-:W-:Y:S01]  /*1830*/  FADD.FTZ R11, R11, R10 ;  /* 0x0000000a0b0b7221 */ /* 0x000fe20000010000 */
[----:B------:R-:W-:Y:S01]  /*1840*/  FFMA.FTZ R50, R10, R10, R50 ;  /* 0x0000000a0a327223 */ /* 0x000fe20000010032 */
[----:B------:R-:W-:Y:S02]  /*1850*/  PRMT R10, R41, 0x7632, R10 ;  /* 0x00007632290a7816 */ /* 0x000fe4000000000a */
[----:B------:R-:W-:Y:S01]  /*1860*/  FADD.FTZ R11, R11, R49 ;  /* 0x000000310b0b7221 */ /* 0x000fe20000010000 */
[----:B------:R-:W-:Y:S01]  /*1870*/  FFMA.FTZ R50, R49, R49, R50 ;  /* 0x0000003131327223 */ /* 0x000fe20000010032 */
[----:B------:R-:W-:Y:S01]  /*1880*/  SHF.L.U32 R10, R10, 0x10, RZ ;  /* 0x000000100a0a7819 */ /* 0x000fe200000006ff */
[----:B------:R0:W-:Y:S04]  /*1890*/  STL [R1+0xb0], R49 ;  /* 0x0000b03101007387 */ /* 0x0001e80000100800 */
[----:B------:R-:W-:Y:S01]  /*18a0*/  FADD.FTZ R11, R11, R10 ;  /* 0x0000000a0b0b7221 */ /* 0x000fe20000010000 */
[----:B------:R-:W-:Y:S01]  /*18b0*/  FFMA.FTZ R50, R10, R10, R50 ;  /* 0x0000000a0a327223 */ /* 0x000fe20000010032 */
[----:B--2---:R-:W-:-:S02]  /*18c0*/  PRMT R10, R42, 0x7632, R10 ;  /* 0x000076322a0a7816 */ /* 0x004fc4000000000a */
[----:B0-----:R-:W-:Y:S02]  /*18d0*/  SHF.L.U32 R49, R42, 0x10, RZ ;  /* 0x000000102a317819 */ /* 0x001fe400000006ff */
[----:B------:R-:W-:Y:S02]  /*18e0*/  SHF.L.U32 R10, R10, 0x10, RZ ;  /* 0x000000100a0a7819 */ /* 0x000fe400000006ff */
[----:B------:R-:W-:Y:S01]  /*18f0*/  SHF.L.U32 R59, R43, 0x10, RZ ;  /* 0x000000102b3b7819 */ /* 0x000fe200000006ff */
[----:B------:R-:W-:Y:S01]  /*1900*/  FADD.FTZ R11, R11, R49 ;  /* 0x000000310b0b7221 */ /* 0x000fe20000010000 */
[----:B------:R-:W-:Y:S01]  /*1910*/  FFMA.FTZ R50, R49, R49, R50 ;  /* 0x0000003131327223 */ /* 0x000fe20000010032 */
[----:B------:R0:W-:Y:S02]  /*1920*/  STL [R1+0xa8], R49 ;  /* 0x0000a83101007387 */ /* 0x0001e40000100800 */
[----:B------:R-:W-:Y:S02]  /*1930*/  FADD.FTZ R11, R11, R10 ;  /* 0x0000000a0b0b7221 */ /* 0x000fe40000010000 */
[----:B------:R-:W-:Y:S01]  /*1940*/  STL [R1+0xac], R59 ;  /* 0x0000ac3b01007387 */ /* 0x000fe20000100800 */
[----:B------:R-:W-:Y:S01]  /*1950*/  ISETP.GT.U32.AND P0, PT, R51, 0xf, PT ;  /* 0x0000000f3300780c */ /* 0x000fe20003f04070 */
[----:B0-----:R-:W-:Y:S01]  /*1960*/  FFMA.FTZ R49, R10, R10, R50 ;  /* 0x0000000a0a317223 */ /* 0x001fe20000010032 */
[----:B------:R-:W-:Y:S01]  /*1970*/  PRMT R10, R43, 0x7632, R10 ;  /* 0x000076322b0a7816 */ /* 0x000fe2000000000a */
[----:B------:R-:W-:-:S02]  /*1980*/  FADD.FTZ R50, R11, R59 ;  /* 0x0000003b0b327221 */ /* 0x000fc40000010000 */
[----:B------:R-:W-:Y:S01]  /*1990*/  FFMA.FTZ R49, R59, R59, R49 ;  /* 0x0000003b3b317223 */ /* 0x000fe20000010031 */
[----:B------:R-:W-:-:S05]  /*19a0*/  SHF.L.U32 R10, R10, 0x10, RZ ;  /* 0x000000100a0a7819 */ /* 0x000fca00000006ff */
        /* <DEDUP_REMOVED lines=10> */
[----:B------:R-:W-:Y:S02]  /*1a50*/  LOP3.LUT R10, R10, 0x8, RZ, 0xc0, !PT ;  /* 0x000000080a0a7812 */ /* 0x000fe400078ec0ff */
[----:B------:R-:W-:Y:S02]  /*1a60*/  LOP3.LUT R55, R55, 0x8, RZ, 0xc0, !PT ;  /* 0x0000000837377812 */ /* 0x000fe400078ec0ff */
[----:B------:R-:W-:-:S05]  /*1a70*/  LEA.HI R10, R51, R10, RZ, 0x1f ;  /* 0x0000000a330a7211 */ /* 0x000fca00078ff8ff */
[----:B------:R-:W-:Y:S01]  /*1a80*/  IMAD R11, R10, 0x78, -R48 ;  /* 0x000000780a0b7824 */ /* 0x000fe200078e0a30 */
[----:B------:R-:W-:-:S04]  /*1a90*/  MOV R10, 0x400 ;  /* 0x00000400000a7802 */ /* 0x000fc80000000f00 */
[----:B------:R-:W-:Y:S02]  /*1aa0*/  SHF.R.S32.HI R48, RZ, 0x1f, R11 ;  /* 0x0000001fff307819 */ /* 0x000fe4000001140b */
[C---:B------:R-:W-:Y:S02]  /*1ab0*/  IADD3 R61, R11.reuse, 0x64, RZ ;  /* 0x000000640b3d7810 */ /* 0x040fe40007ffe0ff */
[----:B------:R-:W-:Y:S02]  /*1ac0*/  LEA.HI R48, R48, R11, RZ, 0x2 ;  /* 0x0000000b30307211 */ /* 0x000fe400078f10ff */
[C---:B------:R-:W-:Y:S02]  /*1ad0*/  IADD3 R60, R11.reuse, 0x68, RZ ;  /* 0x000000680b3c7810 */ /* 0x040fe40007ffe0ff */
[----:B------:R-:W-:Y:S02]  /*1ae0*/  SHF.R.S32.HI R48, RZ, 0x2, R48 ;  /* 0x00000002ff307819 */ /* 0x000fe40000011430 */
[----:B------:R-:W-:-:S02]  /*1af0*/  IADD3 R59, R11, 0x6c, RZ ;  /* 0x0000006c0b3b7810 */ /* 0x000fc40007ffe0ff */
[----:B0-----:R-:W-:Y:S02]  /*1b00*/  LEA R10, R49, R10, 0x18 ;  /* 0x0000000a310a7211 */ /* 0x001fe400078ec0ff */
[----:B------:R-:W-:-:S03]  /*1b10*/  IADD3 R49, R11, 0x4, RZ ;  /* 0x000000040b317810 */ /* 0x000fc60007ffe0ff */
[----:B------:R-:W-:Y:S01]  /*1b20*/  IMAD R48, R48, 0x18, R10 ;  /* 0x0000001830307824 */ /* 0x000fe200078e020a */
[----:B------:R-:W-:-:S04]  /*1b30*/  SHF.R.S32.HI R50, RZ, 0x1f, R49 ;  /* 0x0000001fff327819 */ /* 0x000fc80000011431 */
[----:B------:R-:W-:Y:S02]  /*1b40*/  LEA.HI R50, R50, R49, RZ, 0x2 ;  /* 0x0000003132327211 */ /* 0x000fe400078f10ff */
[----:B------:R-:W-:Y:S02]  /*1b50*/  IADD3 R48, R48, R55, RZ ;  /* 0x0000003730307210 */ /* 0x000fe40007ffe0ff */
[----:B------:R-:W-:-:S04]  /*1b60*/  SHF.R.S32.HI R50, RZ, 0x2, R50 ;  /* 0x00000002ff327819 */ /* 0x000fc80000011432 */
[----:B------:R-:W0:Y:S01]  /*1b70*/  LDS.64 R48, [R48] ;  /* 0x0000000030307984 */ /* 0x000e220000000a00 */
[----:B------:R-:W-:-:S05]  /*1b80*/  IMAD R50, R50, 0x18, R10 ;  /* 0x0000001832327824 */ /* 0x000fca00078e020a */
        /* <DEDUP_REMOVED lines=213> */
[----:B------:R-:W-:Y:S01]  /*28e0*/  FADD.FTZ R49, R51, R49 ;  /* 0x0000003133317221 */ /* 0x000fe20000010000 */
[C---:B------:R-:W-:Y:S02]  /*28f0*/  IADD3 R51, R11.reuse, 0x70, RZ ;  /* 0x000000700b337810 */ /* 0x040fe40007ffe0ff */
[----:B------:R-:W-:Y:S02]  /*2900*/  LEA.HI R61, R50, R61, RZ, 0x2 ;  /* 0x0000003d323d7211 */ /* 0x000fe400078f10ff */
[----:B------:R-:W-:Y:S02]  /*2910*/  SHF.R.S32.HI R50, RZ, 0x1f, R60 ;  /* 0x0000001fff327819 */ /* 0x000fe4000001143c */
[----:B------:R-:W-:-:S02]  /*2920*/  IADD3 R11, R11, 0x74, RZ ;  /* 0x000000740b0b7810 */ /* 0x000fc40007ffe0ff */
        /* <DEDUP_REMOVED lines=8> */
[----:B------:R-:W-:Y:S01]  /*29b0*/  SHF.R.S32.HI R50, RZ, 0x1f, R11 ;  /* 0x0000001fff327819 */ /* 0x000fe2000001140b */
[--C-:B------:R-:W-:Y:S01]  /*29c0*/  IMAD R59, R59, 0x18, R10.reuse ;  /* 0x000000183b3b7824 */ /* 0x100fe200078e020a */
[----:B------:R-:W-:Y:S02]  /*29d0*/  SHF.R.S32.HI R51, RZ, 0x2, R51 ;  /* 0x00000002ff337819 */ /* 0x000fe40000011433 */
[----:B------:R-:W-:Y:S02]  /*29e0*/  LEA.HI R50, R50, R11, RZ, 0x2 ;  /* 0x0000000b32327211 */ /* 0x000fe400078f10ff */
[----:B------:R-:W-:Y:S01]  /*29f0*/  SHF.R.S32.HI R11, RZ, 0x2, R61 ;  /* 0x00000002ff0b7819 */ /* 0x000fe2000001143d */
[----:B------:R-:W-:Y:S01]  /*2a00*/  IMAD R51, R51, 0x18, R10 ;  /* 0x0000001833337824 */ /* 0x000fe200078e020a */
[----:B------:R-:W-:-:S02]  /*2a10*/  SHF.R.S32.HI R50, RZ, 0x2, R50 ;  /* 0x00000002ff327819 */ /* 0x000fc40000011432 */
[----:B------:R-:W-:Y:S01]  /*2a20*/  IADD3 R60, R55, R60, RZ ;  /* 0x0000003c373c7210 */ /* 0x000fe20007ffe0ff */
[--C-:B------:R-:W-:Y:S01]  /*2a30*/  IMAD R11, R11, 0x18, R10.reuse ;  /* 0x000000180b0b7824 */ /* 0x100fe200078e020a */
[C---:B------:R-:W-:Y:S01]  /*2a40*/  IADD3 R59, R55.reuse, R59, RZ ;  /* 0x0000003b373b7210 */ /* 0x040fe20007ffe0ff */
        /* <DEDUP_REMOVED lines=19> */
.L_x_1095:
[----:B------:R-:W-:Y:S05]  /*2b80*/  BSYNC B0 ;  /* 0x0000000000007941 */ /* 0x000fea0003800000 */
.L_x_1094:
        /* <DEDUP_REMOVED lines=20> */
.L_x_1097:
[----:B------:R-:W-:Y:S05]  /*2cd0*/  BSYNC B0 ;  /* 0x0000000000007941 */ /* 0x000fea0003800000 */
.L_x_1096:
[----:B------:R-:W-:Y:S01]  /*2ce0*/  PRMT R32, R29, 0x7632, R32 ;  /* 0x000076321d207816 */ /* 0x000fe20000000020 */
[----:B------:R1:W-:Y:S01]  /*2cf0*/  STL [R1+0x118], R0 ;  /* 0x0001180001007387 */ /* 0x0003e20000100800 */
[----:B------:R-:W-:Y:S02]  /*2d00*/  PRMT R33, R30, 0x7632, R33 ;  /* 0x000076321e217816 */ /* 0x000fe40000000021 */
[----:B------:R-:W-:Y:S02]  /*2d10*/  PRMT R34, R31, 0x7632, R34 ;  /* 0x000076321f227816 */ /* 0x000fe40000000022 */
[----:B------:R-:W-:Y:S02]  /*2d20*/  PRMT R61, R32, 0x7632, R61 ;  /* 0x00007632203d7816 */ /* 0x000fe4000000003d */
[----:B------:R-:W-:Y:S02]  /*2d30*/  PRMT R51, R33, 0x7632, R51 ;  /* 0x0000763221337816 */ /* 0x000fe40000000033 */
[----:B------:R-:W-:-:S02]  /*2d40*/  PRMT R12, R12, 0x7632, R12 ;  /* 0x000076320c0c7816 */ /* 0x000fc4000000000c */
[----:B-1----:R-:W-:Y:S02]  /*2d50*/  PRMT R0, R17, 0x7632, R0 ;  /* 0x0000763211007816 */ /* 0x002fe40000000000 */
[----:B------:R-:W-:Y:S02]  /*2d60*/  PRMT R50, R34, 0x7632, R50 ;  /* 0x0000763222327816 */ /* 0x000fe40000000032 */
[----:B0-----:R-:W-:Y:S01]  /*2d70*/  PRMT R49, R35, 0x7632, R49 ;  /* 0x0000763223317816 */ /* 0x001fe20000000031 */
[----:B------:R0:W-:Y:S01]  /*2d80*/  STL.S16 [R1+0x8], R0 ;  /* 0x0000080001007387 */ /* 0x0001e20000100600 */
[----:B------:R-:W-:Y:S02]  /*2d90*/  PRMT R48, R36, 0x7632, R48 ;  /* 0x0000763224307816 */ /* 0x000fe40000000030 */
[----:B------:R-:W-:Y:S02]  /*2da0*/  PRMT R36, R37, 0x7632, R36 ;  /* 0x0000763225247816 */ /* 0x000fe40000000024 */
[----:B------:R-:W-:-:S02]  /*2db0*/  PRMT R31, R38, 0x7632, R31 ;  /* 0x00007632261f7816 */ /* 0x000fc4000000001f */
[----:B------:R-:W-:Y:S02]  /*2dc0*/  PRMT R30, R39, 0x7632, R30 ;  /* 0x00007632271e7816 */ /* 0x000fe4000000001e */
[----:B------:R-:W-:Y:S01]  /*2dd0*/  PRMT R13, R13, 0x7632, R13 ;  /* 0x000076320d0d7816 */ /* 0x000fe2000000000d */
[----:B0-----:R0:W5:Y:S01]  /*2de0*/  LDL.LU R0, [R1+0x118] ;  /* 0x0001180001007983 */ /* 0x0011620000300800 */
        /* <DEDUP_REMOVED lines=20> */
[----:B------:R-:W-:-:S02]  /*2f30*/  ISETP.NE.AND P0, PT, R60, RZ, PT ;  /* 0x000000ff3c00720c */ /* 0x000fc40003f05270 */
        /* <DEDUP_REMOVED lines=10> */
[----:B------:R-:W-:Y:S01]  /*2fe0*/  BAR.SYNC.DEFER_BLOCKING 0x0 ;  /* 0x0000000000007b1d */ /* 0x000fe20000010000 */
[----:B------:R-:W-:Y:S02]  /*2ff0*/  ISETP.GT.U32.AND P1, PT, R60, 0xff, PT ;  /* 0x000000ff3c00780c */ /* 0x000fe40003f24070 */
[----:B-----5:R-:W-:-:S03]  /*3000*/  PRMT R35, R44, 0x7632, R35 ;  /* 0x000076322c237816 */ /* 0x020fc60000000023 */
[----:B0-----:R-:W-:Y:S08]  /*3010*/  @P0 BRA `(.L_x_1098) ;  /* 0x00000000003c0947 */ /* 0x001ff00003800000 */
[----:B------:R-:W0:Y:S01]  /*3020*/  LDC.64 R10, c[0x0][0x250] ;  /* 0x00009400ff0a7b82 */ /* 0x000e220000000a00 */
        /* <DEDUP_REMOVED lines=8> */
.L_x_1099:
[----:B------:R-:W2:Y:S04]  /*30b0*/  LD.E.STRONG.GPU R29, desc[UR8][R10.64] ;  /* 0x000000080a1d7980 */ /* 0x000ea8000c10f900 */
[----:B--2---:R-:W-:Y:S01]  /*30c0*/  CCTL.IVALL ;  /* 0x00000000ff00798f */ /* 0x004fe20002000000 */
[----:B------:R-:W-:Y:S05]  /*30d0*/  YIELD ;  /* 0x0000000000007946 */ /* 0x000fea0003800000 */
[----:B-----5:R-:W-:-:S04]  /*30e0*/  LOP3.LUT R29, R29, R28, RZ, 0x3c, !PT ;  /* 0x0000001c1d1d7212 */ /* 0x020fc800078e3cff */
[----:B------:R-:W-:-:S13]  /*30f0*/  ISETP.GT.AND P0, PT, R29, -0x1, PT ;  /* 0xffffffff1d00780c */ /* 0x000fda0003f04270 */
[----:B------:R-:W-:Y:S05]  /*3100*/  @P0 BRA `(.L_x_1099) ;  /* 0xfffffffc00e80947 */ /* 0x000fea000383ffff */
.L_x_1098:
[----:B------:R-:W-:Y:S05]  /*3110*/  WARPSYNC.ALL ;  /* 0x0000000000007948 */ /* 0x000fea0003800000 */
[----:B------:R-:W-:Y:S02]  /*3120*/  PRMT R36, R45, 0x7632, R36 ;  /* 0x000076322d247816 */ /* 0x000fe40000000024 */
[----:B------:R-:W-:Y:S02]  /*3130*/  PRMT R37, R46, 0x7632, R37 ;  /* 0x000076322e257816 */ /* 0x000fe40000000025 */
[----:B------:R-:W-:Y:S01]  /*3140*/  PRMT R38, R47, 0x7632, R38 ;  /* 0x000076322f267816 */ /* 0x000fe20000000026 */
[----:B------:R-:W1:Y:S01]  /*3150*/  S2R R29, SR_CTAID.Y ;  /* 0x00000000001d7919 */ /* 0x000e620000002600 */
[----:B0-----:R-:W1:Y:S01]  /*3160*/  @!P1 LDC R10, c[0x0][0x10] ;  /* 0x00000400ff0a9b82 */ /* 0x001e620000000800 */
[----:B------:R-:W-:Y:S01]  /*3170*/  ULDC.64 UR12, c[0x0][0x240] ;  /* 0x00009000000c7ab9 */ /* 0x000fe20000000a00 */
[----:B------:R-:W0:Y:S01]  /*3180*/  S2R R30, SR_TID.X ;  /* 0x00000000001e7919 */ /* 0x000e220000002100 */
[----:B-1----:R-:W-:Y:S01]  /*3190*/  @!P1 IMAD R10, R10, UR4, R29 ;  /* 0x000000040a0a9c24 */ /* 0x002fe2000f8e021d */
[----:B0-----:R-:W-:-:S02]  /*31a0*/  @!P1 LOP3.LUT R11, R30, 0x7fffffe0, RZ, 0xc0, !PT ;  /* 0x7fffffe01e0b9812 */ /* 0x001fc400078ec0ff */
[----:B------:R-:W-:Y:S02]  /*31b0*/  @!P1 LOP3.LUT R28, R30, 0x1f, RZ, 0xc0, !PT ;  /* 0x0000001f1e1c9812 */ /* 0x000fe400078ec0ff */
[----:B------:R-:W-:-:S04]  /*31c0*/  @!P1 LEA R10, R10, R11, 0x8 ;  /* 0x0000000b0a0a9211 */ /* 0x000fc800078e40ff */
[----:B------:R-:W-:Y:S02]  /*31d0*/  @!P1 IADD3 R28, R10, R28, RZ ;  /* 0x0000001c0a1c9210 */ /* 0x000fe40007ffe0ff */
[----:B------:R-:W0:Y:S02]  /*31e0*/  @!P1 LDC.64 R10, c[0x0][0x248] ;  /* 0x00009200ff0a9b82 */ /* 0x000e240000000a00 */
[----:B------:R-:W-:-:S05]  /*31f0*/  @!P1 SHF.L.U32 R28, R28, 0x1, RZ ;  /* 0x000000011c1c9819 */ /* 0x000fca00000006ff */
[----:B0-----:R-:W-:Y:S01]  /*3200*/  @!P1 IMAD.WIDE.U32 R10, R28, 0x4, R10 ;  /* 0x000000041c0a9825 */ /* 0x001fe200078e000a */
[----:B------:R-:W-:Y:S06]  /*3210*/  BAR.SYNC.DEFER_BLOCKING 0x0 ;  /* 0x0000000000007b1d */ /* 0x000fec0000010000 */
[----:B------:R-:W2:Y:S01]  /*3220*/  @!P1 LDG.E.64 R10, desc[UR8][R10.64] ;  /* 0x000000080a0a9981 */ /* 0x000ea2000c1e1b00 */
[----:B------:R-:W-:Y:S01]  /*3230*/  HFMA2.MMA R28, -RZ, RZ, 0, 0 ;  /* 0x00000000ff1c7435 */ /* 0x000fe200000001ff */
[----:B------:R-:W-:Y:S01]  /*3240*/  LOP3.LUT P0, RZ, R30, 0xffffff1f, RZ, 0xc0, !PT ;  /* 0xffffff1f1eff7812 */ /* 0x000fe2000780c0ff */
[----:B------:R-:W-:Y:S01]  /*3250*/  BSSY B0, `(.L_x_1100) ;  /* 0x000003c000007945 */ /* 0x000fe20003800000 */
[----:B------:R-:W0:Y:S11]  /*3260*/  S2R R31, SR_CTAID.X ;  /* 0x00000000001f7919 */ /* 0x000e360000002500 */
[----:B------:R-:W-:-:S04]  /*3270*/  @!P0 MOV R29, 0x400 ;  /* 0x00000400001d8802 */ /* 0x000fc80000000f00 */
[----:B------:R-:W-:Y:S01]  /*3280*/  @!P0 IADD3 R29, R29, 0x1680, RZ ;  /* 0x000016801d1d8810 */ /* 0x000fe20007ffe0ff */
[----:B--2---:R-:W-:Y:S01]  /*3290*/  @!P1 FADD.FTZ R28, RZ, R10 ;  /* 0x0000000aff1c9221 */ /* 0x004fe20000010000 */
[----:B------:R-:W-:Y:S01]  /*32a0*/  MOV R10, RZ ;  /* 0x000000ff000a7202 */ /* 0x000fe20000000f00 */
[----:B------:R-:W-:Y:S01]  /*32b0*/  @!P1 FADD.FTZ R10, RZ, R11 ;  /* 0x0000000bff0a9221 */ /* 0x000fe20000010000 */
[----:B------:R-:W-:Y:S02]  /*32c0*/  ISETP.EQ.U32.AND P1, PT, RZ, UR12, PT ;  /* 0x0000000cff007c0c */ /* 0x000fe4000bf22070 */
[----:B------:R-:W1:Y:S02]  /*32d0*/  SHFL.BFLY PT, R11, R28, 0x10, 0x1f ;  /* 0x0e001f001c0b7f89 */ /* 0x000e6400000e0000 */
[----:B-1----:R-:W-:Y:S02]  /*32e0*/  FADD.FTZ R28, R11, R28 ;  /* 0x0000001c0b1c7221 */ /* 0x002fe40000010000 */
[----:B------:R-:W1:Y:S02]  /*32f0*/  SHFL.BFLY PT, R11, R10, 0x10, 0x1f ;  /* 0x0e001f000a0b7f89 */ /* 0x000e6400000e0000 */
[----:B-1----:R-:W-:-:S02]  /*3300*/  FADD.FTZ R10, R11, R10 ;  /* 0x0000000a0b0a7221 */ /* 0x002fc40000010000 */
[----:B------:R-:W1:Y:S02]  /*3310*/  SHFL.BFLY PT, R11, R28, 0x8, 0x1f ;  /* 0x0d001f001c0b7f89 */ /* 0x000e6400000e0000 */
[----:B-1----:R-:W-:Y:S02]  /*3320*/  FADD.FTZ R28, R28, R11 ;  /* 0x0000000b1c1c7221 */ /* 0x002fe40000010000 */
        /* <DEDUP_REMOVED lines=13> */
[----:B------:R-:W-:Y:S01]  /*3400*/  @!P0 FMUL.FTZ R10, R10, 8.1380212577641941607e-06 ;  /* 0x370888890a0a8820 */ /* 0x000fe20000410000 */
[----:B-1----:R-:W-:-:S03]  /*3410*/  FADD.FTZ R11, R11, R28 ;  /* 0x0000001c0b0b7221 */ /* 0x002fc60000010000 */
[----:B------:R-:W-:-:S04]  /*3420*/  @!P0 FMUL.FTZ R28, R10, R10 ;  /* 0x0000000a0a1c8220 */ /* 0x000fc80000410000 */
[----:B------:R-:W-:Y:S02]  /*3430*/  @!P0 FFMA.FTZ R11, R11, 8.1380212577641941607e-06, -R28 ;  /* 0x370888890b0b8823 */ /* 0x000fe4000001081c */
[----:B------:R-:W1:Y:S03]  /*3440*/  @!P0 S2R R28, SR_CgaCtaId ;  /* 0x00000000001c8919 */ /* 0x000e660000008800 */
        /* <DEDUP_REMOVED lines=12> */
[C---:B------:R-:W-:Y:S01]  /*3510*/  SHF.L.U32 R11, R2.reuse, 0x3, RZ ;  /* 0x00000003020b7819 */ /* 0x040fe200000006ff */
[----:B------:R-:W-:Y:S01]  /*3520*/  UMOV UR6, 0x400 ;  /* 0x0000040000067882 */ /* 0x000fe20000000000 */
[----:B------:R-:W-:Y:S01]  /*3530*/  SHF.L.U64.HI R10, R2, 0x3, R3 ;  /* 0x00000003020a7819 */ /* 0x000fe20000010203 */
[----:B------:R-:W-:Y:S01]  /*3540*/  UIADD3 UR6, UR6, 0x1680, URZ ;  /* 0x0000168006067890 */ /* 0x000fe2000fffe03f */
[C---:B------:R-:W-:Y:S02]  /*3550*/  LOP3.LUT R28, R11.reuse, 0x8, RZ, 0xc0, !PT ;  /* 0x000000080b1c7812 */ /* 0x040fe400078ec0ff */
[----:B------:R-:W-:Y:S02]  /*3560*/  LOP3.LUT R11, R11, 0xfffffff0, RZ, 0xc0, !PT ;  /* 0xfffffff00b0b7812 */ /* 0x000fe400078ec0ff */
[----:B------:R-:W-:Y:S02]  /*3570*/  IADD3 R28, R28, R30, RZ ;  /* 0x0000001e1c1c7210 */ /* 0x000fe40007ffe0ff */
[----:B------:R-:W-:-:S02]  /*3580*/  LOP3.LUT R10, R10, 0x1fffffff, RZ, 0xc0, !PT ;  /* 0x1fffffff0a0a7812 */ /* 0x000fc400078ec0ff */
[----:B------:R-:W-:-:S04]  /*3590*/  IADD3 R11, P0, R28, R11, RZ ;  /* 0x0000000b1c0b7210 */ /* 0x000fc80007f1e0ff */
[----:B------:R-:W-:Y:S02]  /*35a0*/  LEA.HI.X.SX32 R28, R28, R10, 0x1, P0 ;  /* 0x0000000a1c1c7211 */ /* 0x000fe400000f0eff */
[----:B------:R-:W-:-:S04]  /*35b0*/  LEA R10, P0, R11, UR12, 0x3 ;  /* 0x0000000c0b0a7c11 */ /* 0x000fc8000f8018ff */
[----:B------:R-:W-:Y:S01]  /*35c0*/  LEA.HI.X R11, R11, UR13, R28, 0x3, P0 ;  /* 0x0000000d0b0b7c11 */ /* 0x000fe200080f1c1c */
[----:B0-----:R-:W-:-:S06]  /*35d0*/  ULEA UR6, UR7, UR6, 0x18 ;  /* 0x0000000607067291 */ /* 0x001fcc000f8ec03f */
[----:B------:R-:W-:-:S06]  /*35e0*/  LEA R28, R30, UR6, 0x3 ;  /* 0x000000061e1c7c11 */ /* 0x000fcc000f8e18ff */
[----:B------:R-:W0:Y:S04]  /*35f0*/  LDS.64 R28, [R28] ;  /* 0x000000001c1c7984 */ /* 0x000e280000000a00 */
[----:B0-----:R0:W-:Y:S02]  /*3600*/  STG.E.64 desc[UR8][R10.64], R28 ;  /* 0x0000001c0a007986 */ /* 0x0011e4000c101b08 */
.L_x_1101:
[----:B------:R-:W-:Y:S05]  /*3610*/  BSYNC B0 ;  /* 0x0000000000007941 */ /* 0x000fea0003800000 */
.L_x_1100:
[----:B0-----:R-:W2:Y:S01]  /*3620*/  LDL.LU R28, [R1+0x30] ;  /* 0x00003000011c7983 */ /* 0x001ea20000300800 */
[----:B------:R-:W-:Y:S01]  /*3630*/  SHF.L.U32 R10, R2, 0x3, RZ ;  /* 0x00000003020a7819 */ /* 0x000fe200000006ff */
[----:B------:R-:W-:Y:S02]  /*3640*/  ULDC.64 UR12, c[0x0][0x210] ;  /* 0x00008400000c7ab9 */ /* 0x000fe40000000a00 */
[----:B------:R-:W2:Y:S04]  /*3650*/  LDL.LU R11, [R1+0x14] ;  /* 0x00001400010b7983 */ /* 0x000ea80000300800 */
[----:B------:R-:W3:Y:S04]  /*3660*/  LDL.LU R30, [R1+0x28] ;  /* 0x00002800011e7983 */ /* 0x000ee80000300800 */
[----:B------:R-:W4:Y:S01]  /*3670*/  LDL.LU R43, [R1+0x34] ;  /* 0x00003400012b7983 */ /* 0x000f220000300800 */
[----:B------:R-:W-:Y:S01]  /*3680*/  LOP3.LUT R10, R10, 0x8, RZ, 0xc0, !PT ;  /* 0x000000080a0a7812 */ /* 0x000fe200078ec0ff */
[----:B------:R-:W0:Y:S02]  /*3690*/  S2UR UR7, SR_CgaCtaId ;  /* 0x00000000000779c3 */ /* 0x000e240000008800 */
[----:B------:R1:W-:Y:S01]  /*36a0*/  STL [R1+0x144], R5 ;  /* 0x0001440501007387 */ /* 0x0003e20000100800 */
[----:B------:R-:W-:-:S03]  /*36b0*/  IADD3 R10, RZ, -R10, RZ ;  /* 0x8000000aff0a7210 */ /* 0x000fc60007ffe0ff */
[----:B------:R5:W-:Y:S01]  /*36c0*/  STL [R1+0x118], R3 ;  /* 0x0001180301007387 */ /* 0x000be20000100800 */
[----:B------:R-:W-:-:S03]  /*36d0*/  MOV R29, R10 ;  /* 0x0000000a001d7202 */ /* 0x000fc60000000f00 */
[----:B------:R0:W-:Y:S04]  /*36e0*/  STL [R1+0x11c], R2 ;  /* 0x00011c0201007387 */ /* 0x0001e80000100800 */
[----:B------:R-:W5:Y:S04]  /*36f0*/  LDL.LU R40, [R1+0x38] ;  /* 0x0000380001287983 */ /* 0x000f680000300800 */
[----:B------:R-:W5:Y:S04]  /*3700*/  LDL.LU R39, [R1+0x40] ;  /* 0x0000400001277983 */ /* 0x000f680000300800 */
[----:B------:R-:W5:Y:S04]  /*3710*/  LDL.LU R41, [R1+0x48] ;  /* 0x0000480001297983 */ /* 0x000f680000300800 */
[----:B------:R-:W5:Y:S04]  /*3720*/  LDL.LU R51, [R1+0x4c] ;  /* 0x00004c0001337983 */ /* 0x000f680000300800 */
[----:B-1----:R-:W5:Y:S04]  /*3730*/  LDL.LU R5, [R1+0x50] ;  /* 0x0000500001057983 */ /* 0x002f680000300800 */
[----:B------:R-:W5:Y:S04]  /*3740*/  LDL.LU R48, [R1+0x54] ;  /* 0x0000540001307983 */ /* 0x000f680000300800 */
[----:B------:R-:W5:Y:S01]  /*3750*/  LDL.LU R42, [R1+0x58] ;  /* 0x00005800012a7983 */ /* 0x000f620000300800 */
[----:B--2---:R-:W-:-:S05]  /*3760*/  IMAD R28, R11, 0xf0, R28 ;  /* 0x000000f00b1c7824 */ /* 0x004fca00078e021c */
[----:B------:R-:W-:-:S05]  /*3770*/  SHF.L.U32 R28, R28, 0x2, RZ ;  /* 0x000000021c1c7819 */ /* 0x000fca00000006ff */
[----:B------:R-:W-:-:S05]  /*3780*/  IMAD.WIDE.U32 R10, R28, -0x77777777, RZ ;  /* 0x888888891c0a7825 */ /* 0x000fca00078e00ff */
[----:B------:R-:W-:Y:S02]  /*3790*/  LEA.HI R10, R11, R29, RZ, 0x1a ;  /* 0x0000001d0b0a7211 */ /* 0x000fe400078fd0ff */
[----:B------:R-:W-:-:S03]  /*37a0*/  SHF.R.S32.HI R29, RZ, 0x1f, R28 ;  /* 0x0000001fff1d7819 */ /* 0x000fc6000001141c */
[----:B------:R-:W-:-:S05]  /*37b0*/  IMAD.WIDE.U32 R28, R58, 0x1e0000, R28 ;  /* 0x001e00003a1c7825 */ /* 0x000fca00078e001c */
[----:B---3--:R-:W-:Y:S02]  /*37c0*/  IADD3 R29, R30, R29, RZ ;  /* 0x0000001d1e1d7210 */ /* 0x008fe40007ffe0ff */
[----:B------:R-:W-:-:S04]  /*37d0*/  IADD3 R4, P0, R4, R28, RZ ;  /* 0x0000001c04047210 */ /* 0x000fc80007f1e0ff */
[----:B------:R-:W-:Y:S02]  /*37e0*/  IADD3.X R31, RZ, R29, RZ, P0, !PT ;  /* 0x0000001dff1f7210 */ /* 0x000fe400007fe4ff */
[----:B------:R-:W-:-:S04]  /*37f0*/  LEA R30, P0, R4, UR12, 0x1 ;  /* 0x0000000c041e7c11 */ /* 0x000fc8000f8008ff */
[----:B------:R-:W-:Y:S02]  /*3800*/  LEA.HI.X R31, R4, UR13, R31, 0x1, P0 ;  /* 0x0000000d041f7c11 */ /* 0x000fe400080f0c1f */
[----:B----4-:R-:W-:Y:S02]  /*3810*/  IADD3 R49, P0, R43, R28, RZ ;  /* 0x0000001c2b317210 */ /* 0x010fe40007f1e0ff */
[----:B------:R-:W2:Y:S04]  /*3820*/  LDL.LU R43, [R1+0x60] ;  /* 0x00006000012b7983 */ /* 0x000ea80000300800 */
[----:B-----5:R-:W3:Y:S04]  /*3830*/  LDL.LU R3, [R1+0x84] ;  /* 0x0000840001037983 */ /* 0x020ee80000300800 */
[----:B0-----:R-:W4:Y:S01]  /*3840*/  LDL.LU R2, [R1+0x88] ;  /* 0x0000880001027983 */ /* 0x001f220000300800 */
[----:B------:R-:W-:-:S02]  /*3850*/  UMOV UR6, 0x400 ;  /* 0x0000040000067882 */ /* 0x000fc40000000000 */
[----:B------:R-:W-:-:S04]  /*3860*/  UIADD3 UR6, UR6, 0x1680, URZ ;  /* 0x0000168006067890 */ /* 0x000fc8000fffe03f */
[----:B------:R-:W-:-:S06]  /*3870*/  ULEA UR6, UR7, UR6, 0x18 ;  /* 0x0000000607067291 */ /* 0x000fcc000f8ec03f */
[----:B------:R-:W-:Y:S01]  /*3880*/  LEA R10, R10, UR6, 0x3 ;  /* 0x000000060a0a7c11 */ /* 0x000fe2000f8e18ff */
[----:B------:R-:W-:-:S05]  /*3890*/  ULDC UR6, c[0x0][0x230] ;  /* 0x00008c0000067ab9 */ /* 0x000fca0000000800 */
[----:B------:R-:W0:Y:S01]  /*38a0*/  LDS.64 R10, [R10] ;  /* 0x000000000a0a7984 */ /* 0x000e220000000a00 */
[-C--:B------:R-:W-:Y:S02]  /*38b0*/  IADD3 R40, P1, R40, R28.reuse, RZ ;  /* 0x0000001c28287210 */ /* 0x080fe40007f3e0ff */
[-C--:B------:R-:W-:Y:S02]  /*38c0*/  IADD3 R50, P3, R39, R28.reuse, RZ ;  /* 0x0000001c27327210 */ /* 0x080fe40007f7e0ff */
[-C--:B------:R-:W-:Y:S01]  /*38d0*/  IADD3 R41, P2, R41, R28.reuse, RZ ;  /* 0x0000001c29297210 */ /* 0x080fe20007f5e0ff */
[----:B------:R1:W-:Y:S01]  /*38e0*/  STL [R1+0x148], R49 ;  /* 0x0001483101007387 */ /* 0x0003e20000100800 */
[-C--:B------:R-:W-:Y:S02]  /*38f0*/  IADD3 R4, P5, R48, R28.reuse, RZ ;  /* 0x0000001c30047210 */ /* 0x080fe40007fbe0ff */
[----:B------:R-:W-:Y:S01]  /*3900*/  IADD3 R51, P6, R51, R28, RZ ;  /* 0x0000001c33337210 */ /* 0x000fe20007fde0ff */
[----:B------:R-:W-:Y:S04]  /*3910*/  STL [R1+0x14c], R40 ;  /* 0x00014c2801007387 */ /* 0x000fe80000100800 */
[----:B------:R5:W-:Y:S01]  /*3920*/  STL [R1+0x150], R41 ;  /* 0x0001502901007387 */ /* 0x000be20000100800 */
[----:B-1----:R-:W-:-:S02]  /*3930*/  IADD3.X R49, RZ, R29, RZ, P6, !PT ;  /* 0x0000001dff317210 */ /* 0x002fc400037fe4ff */
[----:B-----5:R-:W-:Y:S01]  /*3940*/  IADD3.X R41, RZ, R29, RZ, P5, !PT ;  /* 0x0000001dff297210 */ /* 0x020fe20002ffe4ff */
[----:B0-----:R-:W-:-:S04]  /*3950*/  FADD.FTZ R11, R11, UR6 ;  /* 0x000000060b0b7e21 */ /* 0x001fc80008010000 */
[----:B------:R0:W1:Y:S02]  /*3960*/  MUFU.RSQ R39, R11 ;  /* 0x0000000b00277308 */ /* 0x0000640000001400 */
[-C--:B0-----:R-:W-:Y:S02]  /*3970*/  IADD3 R11, P4, R5, R28.reuse, RZ ;  /* 0x0000001c050b7210 */ /* 0x081fe40007f9e0ff */
[-C--:B------:R-:W-:Y:S02]  /*3980*/  IADD3.X R5, RZ, R29.reuse, RZ, P3, !PT ;  /* 0x0000001dff057210 */ /* 0x080fe40001ffe4ff */
[----:B------:R-:W-:Y:S02]  /*3990*/  IADD3.X R40, RZ, R29, RZ, P4, !PT ;  /* 0x0000001dff287210 */ /* 0x000fe400027fe4ff */
[----:B------:R-:W-:Y:S01]  /*39a0*/  IADD3 R42, P3, R42, R28, RZ ;  /* 0x0000001c2a2a7210 */ /* 0x000fe20007f7e0ff */
[----:B------:R-:W-:Y:S01]  /*39b0*/  FADD.FTZ R0, R0, -R10 ;  /* 0x8000000a00007221 */ /* 0x000fe20000010000 */
[----:B------:R-:W-:-:S02]  /*39c0*/  SHF.L.U32 R44, R44, 0x10, RZ ;  /* 0x000000102c2c7819 */ /* 0x000fc400000006ff */
[----:B------:R-:W-:Y:S01]  /*39d0*/  SHF.L.U32 R46, R46, 0x10, RZ ;  /* 0x000000102e2e7819 */ /* 0x000fe200000006ff */
[----:B-1----:R-:W-:-:S04]  /*39e0*/  FMUL.FTZ R0, R0, R39 ;  /* 0x0000002700007220 */ /* 0x002fc80000410000 */
[----:B------:R-:W-:Y:S01]  /*39f0*/  FFMA.FTZ R0, R0, R44, R46 ;  /* 0x0000002c00007223 */ /* 0x000fe2000001002e */
[----:B------:R-:W-:Y:S01]  /*3a00*/  FADD.FTZ R57, R57, -R10 ;  /* 0x8000000a39397221 */ /* 0x000fe20000010000 */
[----:B------:R-:W-:Y:S02]  /*3a10*/  SHF.L.U32 R13, R13, 0x10, RZ ;  /* 0x000000100d0d7819 */ /* 0x000fe400000006ff */
[----:B------:R-:W-:Y:S01]  /*3a20*/  FMUL.FTZ R55, R0, -1.4426950216293334961 ;  /* 0xbfb8aa3b00377820 */ /* 0x000fe20000410000 */
[----:B------:R-:W-:Y:S01]  /*3a30*/  SHF.L.U32 R45, R45, 0x10, RZ ;  /* 0x000000102d2d7819 */ /* 0x000fe200000006ff */
[----:B------:R-:W-:Y:S01]  /*3a40*/  FMUL.FTZ R59, R39, R57 ;  /* 0x00000039273b7220 */ /* 0x000fe20000410000 */
[----:B------:R-:W-:Y:S01]  /*3a50*/  SHF.L.U32 R47, R47, 0x10, RZ ;  /* 0x000000102f2f7819 */ /* 0x000fe200000006ff */
[----:B------:R-:W-:Y:S02]  /*3a60*/  FADD.FTZ R58, -R10, R13 ;  /* 0x0000000d0a3a7221 */ /* 0x000fe40000010100 */
[----:B------:R-:W0:Y:S01]  /*3a70*/  MUFU.EX2 R55, R55 ;  /* 0x0000003700377308 */ /* 0x000e220000000800 */
[----:B--2---:R-:W-:-:S02]  /*3a80*/  IADD3 R43, P4, R43, R28, RZ ;  /* 0x0000001c2b2b7210 */ /* 0x004fc40007f9e0ff */
[-C--:B---3--:R-:W-:Y:S02]  /*3a90*/  IADD3 R48, P5, R3, R28.reuse, RZ ;  /* 0x0000001c03307210 */ /* 0x088fe40007fbe0ff */
[----:B----4-:R-:W-:Y:S02]  /*3aa0*/  IADD3 R28, P6, R2, R28, RZ ;  /* 0x0000001c021c7210 */ /* 0x010fe40007fde0ff */
[----:B------:R-:W2:Y:S01]  /*3ab0*/  LDL.LU R2, [R1] ;  /* 0x0000000001027983 */ /* 0x000ea20000300800 */
[----:B------:R-:W-:Y:S01]  /*3ac0*/  SHF.L.U32 R36, R36, 0x10, RZ ;  /* 0x0000001024247819 */ /* 0x000fe200000006ff */
[----:B------:R-:W-:Y:S01]  /*3ad0*/  FFMA.FTZ R13, R59, R45, R47 ;  /* 0x0000002d3b0d7223 */ /* 0x000fe2000001002f */
[----:B------:R-:W-:Y:S01]  /*3ae0*/  SHF.L.U32 R38, R38, 0x10, RZ ;  /* 0x0000001026267819 */ /* 0x000fe200000006ff */
[----:B------:R-:W-:Y:S02]  /*3af0*/  FMUL.FTZ R58, R39, R58 ;  /* 0x0000003a273a7220 */ /* 0x000fe40000410000 */
[----:B------:R-:W-:-:S02]  /*3b00*/  FMUL.FTZ R60, R13, -1.4426950216293334961 ;  /* 0xbfb8aa3b0d3c7820 */ /* 0x000fc40000410000 */
[----:B------:R-:W-:-:S04]  /*3b10*/  FFMA.FTZ R59, R58, R36, R38 ;  /* 0x000000243a3b7223 */ /* 0x000fc80000010026 */
[----:B------:R-:W-:Y:S01]  /*3b20*/  FMUL.FTZ R58, R59, -1.4426950216293334961 ;  /* 0xbfb8aa3b3b3a7820 */ /* 0x000fe20000410000 */
[----:B------:R-:W1:Y:S01]  /*3b30*/  MUFU.EX2 R60, R60 ;  /* 0x0000003c003c7308 */ /* 0x000e620000000800 */
[----:B0-----:R-:W-:-:S07]  /*3b40*/  FADD.FTZ R55, R55, 1 ;  /* 0x3f80000037377421 */ /* 0x001fce0000010000 */
[----:B------:R-:W0:Y:S01]  /*3b50*/  MUFU.EX2 R58, R58 ;  /* 0x0000003a003a7308 */ /* 0x000e220000000800 */
[----:B------:R-:W-:-:S07]  /*3b60*/  FADD.FTZ R61, R56, -R10 ;  /* 0x8000000a383d7221 */ /* 0x000fce0000010000 */
[----:B------:R-:W3:Y:S01]  /*3b70*/  MUFU.RCP R55, R55 ;  /* 0x0000003700377308 */ /* 0x000ee20000001000 */
[----:B-1----:R-:W-:Y:S01]  /*3b80*/  FADD.FTZ R60, R60, 1 ;  /* 0x3f8000003c3c7421 */ /* 0x002fe20000010000 */
[----:B------:R-:W-:-:S06]  /*3b90*/  FMUL.FTZ R61, R39, R61 ;  /* 0x0000003d273d7220 */ /* 0x000fcc0000410000 */
[----:B------:R0:W-:Y:S02]  /*3ba0*/  MUFU.RCP R56, R60 ;  /* 0x0000003c00387308 */ /* 0x0001e40000001000 */
[----:B0-----:R-:W-:Y:S01]  /*3bb0*/  FADD.FTZ R60, R58, 1 ;  /* 0x3f8000003a3c7421 */ /* 0x001fe20000010000 */
[----:B------:R-:W-:Y:S01]  /*3bc0*/  FFMA.FTZ R58, R44, R61, R46 ;  /* 0x0000003d2c3a7223 */ /* 0x000fe2000001002e */
[----:B---3--:R-:W-:-:S03]  /*3bd0*/  FMUL.FTZ R55, R0, R55 ;  /* 0x0000003700377220 */ /* 0x008fc60000410000 */
[----:B------:R-:W-:-:S06]  /*3be0*/  FMUL.FTZ R0, R58, -1.4426950216293334961 ;  /* 0xbfb8aa3b3a007820 */ /* 0x000fcc0000410000 */
[----:B------:R-:W0:Y:S02]  /*3bf0*/  MUFU.EX2 R0, R0 ;  /* 0x0000000000007308 */ /* 0x000e240000000800 */
[----:B0-----:R-:W-:-:S06]  /*3c00*/  FADD.FTZ R0, R0, 1 ;  /* 0x3f80000000007421 */ /* 0x001fcc0000010000 */
[----:B------:R-:W0:Y:S02]  /*3c10*/  MUFU.RCP R0, R0 ;  /* 0x0000000000007308 */ /* 0x000e240000001000 */
[----:B0-----:R-:W-:Y:S02]  /*3c20*/  FMUL.FTZ R0, R58, R0 ;  /* 0x000000003a007220 */ /* 0x001fe40000410000 */
[----:B------:R-:W3:Y:S04]  /*3c30*/  LDL.LU R58, [R1+0xc] ;  /* 0x00000c00013a7983 */ /* 0x000ee80000300800 */
[----:B------:R-:W4:Y:S01]  /*3c40*/  LDL.LU R3, [R1+0x8] ;  /* 0x0000080001037983 */ /* 0x000f220000300800 */
[----:B------:R-:W-:-:S03]  /*3c50*/  FMUL.FTZ R56, R13, R56 ;  /* 0x000000380d387220 */ /* 0x000fc60000410000 */
[----:B------:R0:W-:Y:S01]  /*3c60*/  STL [R1+0xe0], R0 ;  /* 0x0000e00001007387 */ /* 0x0001e20000100800 */
        /* <DEDUP_REMOVED lines=8> */
[----:B--2---:R-:W-:Y:S02]  /*3cf0*/  FADD.FTZ R13, R2, -R10 ;  /* 0x8000000a020d7221 */ /* 0x004fe40000010000 */
[----:B------:R-:W2:Y:S01]  /*3d00*/  LDL.LU R2, [R1+0x4] ;  /* 0x0000040001027983 */ /* 0x000ea20000300800 */
[----:B-1----:R-:W-:-:S06]  /*3d10*/  FADD.FTZ R57, R57, 1 ;  /* 0x3f80000039397421 */ /* 0x002fcc0000010000 */
[----:B------:R-:W1:Y:S01]  /*3d20*/  MUFU.RCP R57, R57 ;  /* 0x0000003900397308 */ /* 0x000e620000001000 */
[----:B------:R-:W-:-:S05]  /*3d30*/  SHF.L.U32 R14, R14, 0x10, RZ ;  /* 0x000000100e0e7819 */ /* 0x000fca00000006ff */
[----:B------:R-:W-:Y:S01]  /*3d40*/  FADD.FTZ R14, -R10, R14 ;  /* 0x0000000e0a0e7221 */ /* 0x000fe20000010100 */
[----:B------:R-:W-:Y:S01]  /*3d50*/  SHF.L.U32 R15, R15, 0x10, RZ ;  /* 0x000000100f0f7819 */ /* 0x000fe200000006ff */
[----:B------:R-:W5:Y:S01]  /*3d60*/  MUFU.RCP R60, R60 ;  /* 0x0000003c003c7308 */ /* 0x000f620000001000 */
[----:B-1----:R-:W-:Y:S01]  /*3d70*/  FMUL.FTZ R57, R12, R57 ;  /* 0x000000390c397220 */ /* 0x002fe20000410000 */
[----:B------:R-:W-:-:S04]  /*3d80*/  FMUL.FTZ R12, R39, R14 ;  /* 0x0000000e270c7220 */ /* 0x000fc80000410000 */
[----:B------:R-:W-:-:S04]  /*3d90*/  FFMA.FTZ R12, R35, R12, R37 ;  /* 0x0000000c230c7223 */ /* 0x000fc80000010025 */
[----:B------:R-:W-:Y:S01]  /*3da0*/  FMUL.FTZ R14, R12, -1.4426950216293334961 ;  /* 0xbfb8aa3b0c0e7820 */ /* 0x000fe20000410000 */
[----:B------:R-:W-:Y:S01]  /*3db0*/  FADD.FTZ R61, R54, -R10 ;  /* 0x8000000a363d7221 */ /* 0x000fe20000010000 */
[----:B------:R-:W-:Y:S01]  /*3dc0*/  FADD.FTZ R15, -R10, R15 ;  /* 0x0000000f0a0f7221 */ /* 0x000fe20000010100 */
[----:B------:R-:W-:-:S03]  /*3dd0*/  FMUL.FTZ R13, R39, R13 ;  /* 0x0000000d270d7220 */ /* 0x000fc60000410000 */
[----:B------:R-:W1:Y:S01]  /*3de0*/  MUFU.EX2 R14, R14 ;  /* 0x0000000e000e7308 */ /* 0x000e620000000800 */
[C---:B------:R-:W-:Y:S01]  /*3df0*/  FMUL.FTZ R61, R39.reuse, R61 ;  /* 0x0000003d273d7220 */ /* 0x040fe20000410000 */
[----:B------:R-:W-:Y:S01]  /*3e00*/  FMUL.FTZ R54, R39, R15 ;  /* 0x0000000f27367220 */ /* 0x000fe20000410000 */
[----:B------:R-:W-:Y:S02]  /*3e10*/  FFMA.FTZ R13, R45, R13, R47 ;  /* 0x0000000d2d0d7223 */ /* 0x000fe4000001002f */
[----:B------:R-:W-:Y:S01]  /*3e20*/  FFMA.FTZ R61, R44, R61, R46 ;  /* 0x0000003d2c3d7223 */ /* 0x000fe2000001002e */
[----:B------:R-:W-:Y:S01]  /*3e30*/  FFMA.FTZ R54, R36, R54, R38 ;  /* 0x0000003624367223 */ /* 0x000fe20000010026 */
[----:B------:R-:W-:Y:S01]  /*3e40*/  FMUL.FTZ R15, R13, -1.4426950216293334961 ;  /* 0xbfb8aa3b0d0f7820 */ /* 0x000fe20000410000 */
[----:B-----5:R-:W-:Y:S01]  /*3e50*/  FMUL.FTZ R60, R59, R60 ;  /* 0x0000003c3b3c7220 */ /* 0x020fe20000410000 */
[----:B0-----:R-:W-:Y:S01]  /*3e60*/  FMUL.FTZ R0, R61, -1.4426950216293334961 ;  /* 0xbfb8aa3b3d007820 */ /* 0x001fe20000410000 */
[----:B------:R-:W-:-:S03]  /*3e70*/  FMUL.FTZ R59, R54, -1.4426950216293334961 ;  /* 0xbfb8aa3b363b7820 */ /* 0x000fc60000410000 */
[----:B------:R-:W0:Y:S01]  /*3e80*/  MUFU.EX2 R15, R15 ;  /* 0x0000000f000f7308 */ /* 0x000e220000000800 */
[----:B-1----:R-:W-:-:S07]  /*3e90*/  FADD.FTZ R14, R14, 1 ;  /* 0x3f8000000e0e7421 */ /* 0x002fce0000010000 */
[----:B------:R-:W1:Y:S01]  /*3ea0*/  MUFU.EX2 R0, R0 ;  /* 0x0000000000007308 */ /* 0x000e620000000800 */
[----:B------:R-:W-:-:S07]  /*3eb0*/  SHF.L.U32 R16, R16, 0x10, RZ ;  /* 0x0000001010107819 */ /* 0x000fce00000006ff */
[----:B------:R-:W5:Y:S01]  /*3ec0*/  MUFU.EX2 R59, R59 ;  /* 0x0000003b003b7308 */ /* 0x000f620000000800 */
[----:B------:R-:W-:-:S07]  /*3ed0*/  FADD.FTZ R16, -R10, R16 ;  /* 0x000000100a107221 */ /* 0x000fce0000010100 */
[----:B------:R-:W3:Y:S01]  /*3ee0*/  MUFU.RCP R14, R14 ;  /* 0x0000000e000e7308 */ /* 0x000ee20000001000 */
[----:B0-----:R-:W-:Y:S01]  /*3ef0*/  FADD.FTZ R15, R15, 1 ;  /* 0x3f8000000f0f7421 */ /* 0x001fe20000010000 */
[----:B------:R-:W-:Y:S01]  /*3f00*/  FMUL.FTZ R16, R39, R16 ;  /* 0x0000001027107220 */ /* 0x000fe20000410000 */
[----:B-1----:R-:W-:-:S03]  /*3f10*/  FADD.FTZ R0, R0, 1 ;  /* 0x3f80000000007421 */ /* 0x002fc60000010000 */
[----:B------:R-:W-:Y:S01]  /*3f20*/  FFMA.FTZ R16, R35, R16, R37 ;  /* 0x0000001023107223 */ /* 0x000fe20000010025 */
[----:B-----5:R-:W-:Y:S01]  /*3f30*/  FADD.FTZ R59, R59, 1 ;  /* 0x3f8000003b3b7421 */ /* 0x020fe20000010000 */
[----:B------:R-:W0:Y:S01]  /*3f40*/  MUFU.RCP R15, R15 ;  /* 0x0000000f000f7308 */ /* 0x000e220000001000 */
[----:B---3--:R-:W-:-:S07]  /*3f50*/  FMUL.FTZ R14, R12, R14 ;  /* 0x0000000e0c0e7220 */ /* 0x008fce0000410000 */
[----:B------:R-:W1:Y:S01]  /*3f60*/  MUFU.RCP R0, R0 ;  /* 0x0000000000007308 */ /* 0x000e620000001000 */
[----:B------:R-:W-:-:S07]  /*3f70*/  FMUL.FTZ R12, R16, -1.4426950216293334961 ;  /* 0xbfb8aa3b100c7820 */ /* 0x000fce0000410000 */
[----:B------:R-:W3:Y:S08]  /*3f80*/  MUFU.RCP R59, R59 ;  /* 0x0000003b003b7308 */ /* 0x000ef00000001000 */
[----:B------:R-:W5:Y:S01]  /*3f90*/  MUFU.EX2 R12, R12 ;  /* 0x0000000c000c7308 */ /* 0x000f620000000800 */
[----:B0-----:R-:W-:Y:S01]  /*3fa0*/  FMUL.FTZ R15, R13, R15 ;  /* 0x0000000f0d0f7220 */ /* 0x001fe20000410000 */
[----:B------:R3:W-:Y:S01]  /*3fb0*/  STL [R1+0xd8], R14 ;  /* 0x0000d80e01007387 */ /* 0x0007e20000100800 */
[----:B-1----:R-:W-:Y:S01]  /*3fc0*/  FMUL.FTZ R13, R61, R0 ;  /* 0x000000003d0d7220 */ /* 0x002fe20000410000 */
[----:B------:R-:W-:-:S02]  /*3fd0*/  FADD.FTZ R0, R58, -R10 ;  /* 0x8000000a3a007221 */ /* 0x000fc40000010000 */
[----:B------:R4:W-:Y:S02]  /*3fe0*/  STL [R1+0xd4], R15 ;  /* 0x0000d40f01007387 */ /* 0x0009e40000100800 */
[----:B------:R-:W-:Y:S01]  /*3ff0*/  FMUL.FTZ R0, R39, R0 ;  /* 0x0000000027007220 */ /* 0x000fe20000410000 */
[----:B---3--:R-:W-:-:S05]  /*4000*/  FMUL.FTZ R14, R54, R59 ;  /* 0x0000003b360e7220 */ /* 0x008fca0000410000 */
[----:B------:R-:W-:Y:S04]  /*4010*/  STL [R1+0xcc], R14 ;  /* 0x0000cc0e01007387 */ /* 0x000fe80000100800 */
[----:B------:R5:W-:Y:S01]  /*4020*/  STL [R1+0xd0], R13 ;  /* 0x0000d00d01007387 */ /* 0x000be20000100800 */
[----:B----4-:R-:W-:Y:S01]  /*4030*/  SHF.L.U32 R15, R3, 0x10, RZ ;  /* 0x00000010030f7819 */ /* 0x010fe200000006ff */
[----:B-----5:R-:W-:Y:S01]  /*4040*/  FADD.FTZ R13, R12, 1 ;  /* 0x3f8000000c0d7421 */ /* 0x020fe20000010000 */
[----:B------:R-:W-:-:S03]  /*4050*/  FFMA.FTZ R12, R45, R0, R47 ;  /* 0x000000002d0c7223 */ /* 0x000fc6000001002f */
[----:B------:R0:W-:Y:S01]  /*4060*/  MUFU.RCP R0, R13 ;  /* 0x0000000d00007308 */ /* 0x0001e20000001000 */
[----:B------:R-:W-:Y:S01]  /*4070*/  FADD.FTZ R15, -R10, R15 ;  /* 0x0000000f0a0f7221 */ /* 0x000fe20000010100 */
[----:B------:R-:W-:Y:S01]  /*4080*/  SHF.L.U32 R18, R18, 0x10, RZ ;  /* 0x0000001012127819 */ /* 0x000fe200000006ff */
[----:B0-----:R-:W-:Y:S02]  /*4090*/  FMUL.FTZ R13, R12, -1.4426950216293334961 ;  /* 0xbfb8aa3b0c0d7820 */ /* 0x001fe40000410000 */
[----:B------:R-:W-:-:S04]  /*40a0*/  FMUL.FTZ R15, R39, R15 ;  /* 0x0000000f270f7220 */ /* 0x000fc80000410000 */
[----:B------:R-:W0:Y:S01]  /*40b0*/  MUFU.EX2 R13, R13 ;  /* 0x0000000d000d7308 */ /* 0x000e220000000800 */
[----:B------:R-:W-:Y:S01]  /*40c0*/  FADD.FTZ R58, -R10, R18 ;  /* 0x000000120a3a7221 */ /* 0x000fe20000010100 */
[----:B------:R-:W-:-:S03]  /*40d0*/  FFMA.FTZ R15, R36, R15, R38 ;  /* 0x0000000f240f7223 */ /* 0x000fc60000010026 */
[----:B------:R-:W-:-:S04]  /*40e0*/  FMUL.FTZ R58, R39, R58 ;  /* 0x0000003a273a7220 */ /* 0x000fc80000410000 */
[----:B------:R-:W-:Y:S01]  /*40f0*/  FFMA.FTZ R58, R35, R58, R37 ;  /* 0x0000003a233a7223 */ /* 0x000fe20000010025 */
[----:B0-----:R-:W-:-:S06]  /*4100*/  FADD.FTZ R13, R13, 1 ;  /* 0x3f8000000d0d7421 */ /* 0x001fcc0000010000 */
[----:B------:R-:W-:Y:S01]  /*4110*/  MUFU.RCP R13, R13 ;  /* 0x0000000d000d7308 */ /* 0x000fe20000001000 */
[----:B------:R-:W-:-:S04]  /*4120*/  FADD.FTZ R53, R53, -R10 ;  /* 0x8000000a35357221 */ /* 0x000fc80000010000 */
[----:B------:R-:W-:-:S04]  /*4130*/  FMUL.FTZ R53, R39, R53 ;  /* 0x0000003527357220 */ /* 0x000fc80000410000 */
[----:B------:R-:W-:Y:S01]  /*4140*/  FFMA.FTZ R53, R45, R53, R47 ;  /* 0x000000352d357223 */ /* 0x000fe2000001002f */
[----:B------:R-:W-:Y:S01]  /*4150*/  SHF.L.U32 R19, R19, 0x10, RZ ;  /* 0x0000001013137819 */ /* 0x000fe200000006ff */
[----:B------:R-:W-:-:S04]  /*4160*/  FADD.FTZ R52, R52, -R10 ;  /* 0x8000000a34347221 */ /* 0x000fc80000010000 */
[----:B------:R-:W-:-:S04]  /*4170*/  FADD.FTZ R19, -R10, R19 ;  /* 0x000000130a137221 */ /* 0x000fc80000010100 */
[----:B------:R-:W-:Y:S01]  /*4180*/  FMUL.FTZ R19, R39, R19 ;  /* 0x0000001327137220 */ /* 0x000fe20000410000 */
[----:B--2---:R-:W-:-:S04]  /*4190*/  FADD.FTZ R14, R2, -R10 ;  /* 0x8000000a020e7221 */ /* 0x004fc80000010000 */
[----:B------:R-:W-:Y:S01]  /*41a0*/  FMUL.FTZ R18, R39, R14 ;  /* 0x0000000e27127220 */ /* 0x000fe20000410000 */
[----:B------:R-:W-:Y:S01]  /*41b0*/  FMUL.FTZ R14, R15, -1.4426950216293334961 ;  /* 0xbfb8aa3b0f0e7820 */ /* 0x000fe20000410000 */
[----:B------:R-:W-:Y:S01]  /*41c0*/  FMUL.FTZ R2, R16, R0 ;  /* 0x0000000010027220 */ /* 0x000fe20000410000 */
[----:B------:R-:W-:Y:S01]  /*41d0*/  FMUL.FTZ R0, R58, -1.4426950216293334961 ;  /* 0xbfb8aa3b3a007820 */ /* 0x000fe20000410000 */
[----:B------:R-:W-:-:S03]  /*41e0*/  FFMA.FTZ R18, R44, R18, R46 ;  /* 0x000000122c127223 */ /* 0x000fc6000001002e */
[----:B------:R-:W0:Y:S01]  /*41f0*/  MUFU.EX2 R14, R14 ;  /* 0x0000000e000e7308 */ /* 0x000e220000000800 */
[----:B------:R-:W-:-:S07]  /*4200*/  FMUL.FTZ R54, R18, -1.4426950216293334961 ;  /* 0xbfb8aa3b12367820 */ /* 0x000fce0000410000 */
[----:B------:R-:W1:Y:S08]  /*4210*/  MUFU.EX2 R0, R0 ;  /* 0x0000000000007308 */ /* 0x000e700000000800 */
[----:B------:R-:W2:Y:S01]  /*4220*/  MUFU.EX2 R54, R54 ;  /* 0x0000003600367308 */ /* 0x000ea20000000800 */
[----:B0-----:R-:W-:Y:S01]  /*4230*/  FADD.FTZ R14, R14, 1 ;  /* 0x3f8000000e0e7421 */ /* 0x001fe20000010000 */
[----:B------:R0:W-:Y:S06]  /*4240*/  STL [R1+0xc4], R2 ;  /* 0x0000c40201007387 */ /* 0x0001ec0000100800 */
[----:B------:R-:W3:Y:S01]  /*4250*/  MUFU.RCP R14, R14 ;  /* 0x0000000e000e7308 */ /* 0x000ee20000001000 */
[----:B-1----:R-:W-:Y:S01]  /*4260*/  FADD.FTZ R0, R0, 1 ;  /* 0x3f80000000007421 */ /* 0x002fe20000010000 */
[----:B0-----:R-:W-:Y:S01]  /*4270*/  FMUL.FTZ R2, R12, R13 ;  /* 0x0000000d0c027220 */ /* 0x001fe20000410000 */
[----:B------:R-:W-:-:S05]  /*4280*/  FMUL.FTZ R12, R53, -1.4426950216293334961 ;  /* 0xbfb8aa3b350c7820 */ /* 0x000fca0000410000 */
[----:B------:R-:W0:Y:S01]  /*4290*/  MUFU.RCP R0, R0 ;  /* 0x0000000000007308 */ /* 0x000e220000001000 */
[----:B--2---:R-:W-:-:S07]  /*42a0*/  FADD.FTZ R54, R54, 1 ;  /* 0x3f80000036367421 */ /* 0x004fce0000010000 */
[----:B------:R-:W1:Y:S01]  /*42b0*/  MUFU.EX2 R12, R12 ;  /* 0x0000000c000c7308 */ /* 0x000e620000000800 */
[----:B------:R3:W-:Y:S07]  /*42c0*/  STL [R1+0xc0], R2 ;  /* 0x0000c00201007387 */ /* 0x0007ee0000100800 */
[----:B------:R-:W2:Y:S01]  /*42d0*/  MUFU.RCP R54, R54 ;  /* 0x0000003600367308 */ /* 0x000ea20000001000 */
[----:B---3--:R-:W-:Y:S01]  /*42e0*/  FMUL.FTZ R2, R15, R14 ;  /* 0x0000000e0f027220 */ /* 0x008fe20000410000 */
[----:B------:R-:W-:-:S04]  /*42f0*/  FMUL.FTZ R14, R39, R52 ;  /* 0x00000034270e7220 */ /* 0x000fc80000410000 */
[----:B------:R0:W-:Y:S01]  /*4300*/  STL [R1+0xb8], R2 ;  /* 0x0000b80201007387 */ /* 0x0001e20000100800 */
[----:B------:R-:W-:Y:S01]  /*4310*/  FFMA.FTZ R14, R44, R14, R46 ;  /* 0x0000000e2c0e7223 */ /* 0x000fe2000001002e */
[----:B0-----:R-:W-:Y:S01]  /*4320*/  FMUL.FTZ R2, R58, R0 ;  /* 0x000000003a027220 */ /* 0x001fe20000410000 */
[----:B-1----:R-:W-:Y:S01]  /*4330*/  FADD.FTZ R0, R12, 1 ;  /* 0x3f8000000c007421 */ /* 0x002fe20000010000 */
[----:B------:R-:W-:Y:S01]  /*4340*/  FFMA.FTZ R12, R36, R19, R38 ;  /* 0x00000013240c7223 */ /* 0x000fe20000010026 */
[----:B--2---:R-:W-:Y:S01]  /*4350*/  FMUL.FTZ R3, R18, R54 ;  /* 0x0000003612037220 */ /* 0x004fe20000410000 */
[----:B------:R-:W-:Y:S01]  /*4360*/  FADD.FTZ R18, R6, -R10 ;  /* 0x8000000a06127221 */ /* 0x000fe20000010000 */
[----:B------:R-:W-:Y:S01]  /*4370*/  FMUL.FTZ R6, R14, -1.4426950216293334961 ;  /* 0xbfb8aa3b0e067820 */ /* 0x000fe20000410000 */
[----:B------:R-:W-:-:S05]  /*4380*/  FMUL.FTZ R13, R12, -1.4426950216293334961 ;  /* 0xbfb8aa3b0c0d7820 */ /* 0x000fca0000410000 */
[----:B------:R-:W0:Y:S08]  /*4390*/  MUFU.EX2 R6, R6 ;  /* 0x0000000600067308 */ /* 0x000e300000000800 */
[----:B------:R-:W1:Y:S08]  /*43a0*/  MUFU.EX2 R13, R13 ;  /* 0x0000000d000d7308 */ /* 0x000e700000000800 */
[----:B------:R-:W2:Y:S01]  /*43b0*/  MUFU.RCP R0, R0 ;  /* 0x0000000000007308 */ /* 0x000ea20000001000 */
[----:B0-----:R-:W-:Y:S01]  /*43c0*/  FADD.FTZ R6, R6, 1 ;  /* 0x3f80000006067421 */ /* 0x001fe20000010000 */
[----:B-1----:R-:W-:-:S06]  /*43d0*/  FADD.FTZ R13, R13, 1 ;  /* 0x3f8000000d0d7421 */ /* 0x002fcc0000010000 */
[----:B------:R-:W0:Y:S08]  /*43e0*/  MUFU.RCP R6, R6 ;  /* 0x0000000600067308 */ /* 0x000e300000001000 */
[----:B------:R-:W1:Y:S01]  /*43f0*/  MUFU.RCP R13, R13 ;  /* 0x0000000d000d7308 */ /* 0x000e620000001000 */
[----:B------:R-:W-:Y:S04]  /*4400*/  STL [R1+0xbc], R3 ;  /* 0x0000bc0301007387 */ /* 0x000fe80000100800 */
[----:B------:R2:W-:Y:S02]  /*4410*/  STL [R1+0xb4], R2 ;  /* 0x0000b40201007387 */ /* 0x0005e40000100800 */
[----:B--2---:R-:W-:Y:S01]  /*4420*/  FMUL.FTZ R2, R53, R0 ;  /* 0x0000000035027220 */ /* 0x004fe20000410000 */
[----:B0-----:R-:W-:-:S04]  /*4430*/  FMUL.FTZ R3, R14, R6 ;  /* 0x000000060e037220 */ /* 0x001fc80000410000 */
[----:B------:R1:W-:Y:S02]  /*4440*/  STL [R1+0xa4], R2 ;  /* 0x0000a40201007387 */ /* 0x0003e40000100800 */
[----:B-1----:R-:W-:-:S05]  /*4450*/  FMUL.FTZ R2, R12, R13 ;  /* 0x0000000d0c027220 */ /* 0x002fca0000410000 */
[----:B------:R-:W-:Y:S04]  /*4460*/  STL [R1+0x90], R2 ;  /* 0x0000900201007387 */ /* 0x000fe80000100800 */
[----:B------:R0:W-:Y:S04]  /*4470*/  STL [R1+0x94], R3 ;  /* 0x0000940301007387 */ /* 0x0001e80000100800 */
[----:B0-----:R-:W2:Y:S01]  /*4480*/  LDL.LU R3, [R1+0x44] ;  /* 0x0000440001037983 */ /* 0x001ea20000300800 */
[----:B------:R-:W-:Y:S01]  /*4490*/  SHF.L.U32 R15, R20, 0x10, RZ ;  /* 0x00000010140f7819 */ /* 0x000fe200000006ff */
[----:B------:R-:W-:-:S04]  /*44a0*/  FMUL.FTZ R18, R39, R18 ;  /* 0x0000001227127220 */ /* 0x000fc80000410000 */
[----:B------:R-:W-:-:S04]  /*44b0*/  FADD.FTZ R15, -R10, R15 ;  /* 0x0000000f0a0f7221 */ /* 0x000fc80000010100 */
[----:B------:R-:W-:Y:S01]  /*44c0*/  FMUL.FTZ R15, R39, R15 ;  /* 0x0000000f270f7220 */ /* 0x000fe20000410000 */
[----:B------:R-:W-:-:S03]  /*44d0*/  FFMA.FTZ R18, R45, R18, R47 ;  /* 0x000000122d127223 */ /* 0x000fc6000001002f */
[----:B------:R-:W-:Y:S01]  /*44e0*/  FFMA.FTZ R15, R35, R15, R37 ;  /* 0x0000000f230f7223 */ /* 0x000fe20000010025 */
[----:B------:R-:W-:-:S03]  /*44f0*/  FMUL.FTZ R0, R18, -1.4426950216293334961 ;  /* 0xbfb8aa3b12007820 */ /* 0x000fc60000410000 */
[----:B------:R-:W-:-:S03]  /*4500*/  FMUL.FTZ R16, R15, -1.4426950216293334961 ;  /* 0xbfb8aa3b0f107820 */ /* 0x000fc60000410000 */
[----:B------:R-:W0:Y:S08]  /*4510*/  MUFU.EX2 R0, R0 ;  /* 0x0000000000007308 */ /* 0x000e300000000800 */
[----:B------:R-:W1:Y:S01]  /*4520*/  MUFU.EX2 R16, R16 ;  /* 0x0000001000107308 */ /* 0x000e620000000800 */
[----:B------:R-:W-:-:S05]  /*4530*/  SHF.L.U32 R21, R21, 0x10, RZ ;  /* 0x0000001015157819 */ /* 0x000fca00000006ff */
[----:B------:R-:W-:Y:S01]  /*4540*/  FADD.FTZ R21, -R10, R21 ;  /* 0x000000150a157221 */ /* 0x000fe20000010100 */
[----:B0-----:R-:W-:-:S03]  /*4550*/  FADD.FTZ R0, R0, 1 ;  /* 0x3f80000000007421 */ /* 0x001fc60000010000 */
[----:B------:R-:W-:Y:S01]  /*4560*/  FMUL.FTZ R21, R39, R21 ;  /* 0x0000001527157220 */ /* 0x000fe20000410000 */
[----:B-1----:R-:W-:-:S03]  /*4570*/  FADD.FTZ R16, R16, 1 ;  /* 0x3f80000010107421 */ /* 0x002fc60000010000 */
[----:B------:R-:W-:Y:S01]  /*4580*/  FFMA.FTZ R21, R36, R21, R38 ;  /* 0x0000001524157223 */ /* 0x000fe20000010026 */
[----:B------:R-:W0:Y:S03]  /*4590*/  MUFU.RCP R0, R0 ;  /* 0x0000000000007308 */ /* 0x000e260000001000 */
[----:B------:R-:W-:-:S05]  /*45a0*/  FMUL.FTZ R12, R21, -1.4426950216293334961 ;  /* 0xbfb8aa3b150c7820 */ /* 0x000fca0000410000 */
[----:B------:R-:W1:Y:S08]  /*45b0*/  MUFU.RCP R16, R16 ;  /* 0x0000001000107308 */ /* 0x000e700000001000 */
[----:B------:R-:W3:Y:S01]  /*45c0*/  MUFU.EX2 R12, R12 ;  /* 0x0000000c000c7308 */ /* 0x000ee20000000800 */
[----:B0-----:R-:W-:Y:S01]  /*45d0*/  FMUL.FTZ R2, R18, R0 ;  /* 0x0000000012027220 */ /* 0x001fe20000410000 */
[----:B------:R-:W-:Y:S01]  /*45e0*/  FADD.FTZ R0, R7, -R10 ;  /* 0x8000000a07007221 */ /* 0x000fe20000010000 */
[----:B-1----:R-:W-:-:S03]  /*45f0*/  FMUL.FTZ R6, R15, R16 ;  /* 0x000000100f067220 */ /* 0x002fc60000410000 */
[----:B------:R-:W-:Y:S01]  /*4600*/  FMUL.FTZ R0, R39, R0 ;  /* 0x0000000027007220 */ /* 0x000fe20000410000 */
[----:B------:R-:W-:Y:S01]  /*4610*/  SHF.L.U32 R7, R22, 0x10, RZ ;  /* 0x0000001016077819 */ /* 0x000fe200000006ff */
[----:B------:R0:W-:Y:S04]  /*4620*/  STL [R1+0x88], R6 ;  /* 0x0000880601007387 */ /* 0x0001e80000100800 */
[----:B------:R1:W-:Y:S01]  /*4630*/  STL [R1+0x84], R2 ;  /* 0x0000840201007387 */ /* 0x0003e20000100800 */
[----:B---3--:R-:W-:Y:S01]  /*4640*/  FADD.FTZ R14, R12, 1 ;  /* 0x3f8000000c0e7421 */ /* 0x008fe20000010000 */
[----:B------:R-:W-:Y:S01]  /*4650*/  FFMA.FTZ R12, R44, R0, R46 ;  /* 0x000000002c0c7223 */ /* 0x000fe2000001002e */
[----:B------:R-:W-:Y:S01]  /*4660*/  SHF.L.U32 R0, R23, 0x10, RZ ;  /* 0x0000001017007819 */ /* 0x000fe200000006ff */
[----:B0-----:R-:W-:Y:S01]  /*4670*/  FADD.FTZ R6, R8, -R10 ;  /* 0x8000000a08067221 */ /* 0x001fe20000010000 */
[----:B-1----:R-:W3:Y:S01]  /*4680*/  LDL.LU R2, [R1+0x2c] ;  /* 0x00002c0001027983 */ /* 0x002ee20000300800 */
[----:B------:R-:W-:-:S02]  /*4690*/  FADD.FTZ R7, -R10, R7 ;  /* 0x000000070a077221 */ /* 0x000fc40000010100 */
[C---:B------:R-:W-:Y:S01]  /*46a0*/  FMUL.FTZ R6, R39.reuse, R6 ;  /* 0x0000000627067220 */ /* 0x040fe20000410000 */
[----:B------:R-:W-:Y:S01]  /*46b0*/  FADD.FTZ R0, -R10, R0 ;  /* 0x000000000a007221 */ /* 0x000fe20000010100 */
[----:B------:R-:W-:Y:S02]  /*46c0*/  FMUL.FTZ R7, R39, R7 ;  /* 0x0000000727077220 */ /* 0x000fe40000410000 */
[----:B------:R-:W-:Y:S01]  /*46d0*/  FFMA.FTZ R6, R45, R6, R47 ;  /* 0x000000062d067223 */ /* 0x000fe2000001002f */
[----:B------:R-:W-:Y:S01]  /*46e0*/  FMUL.FTZ R0, R39, R0 ;  /* 0x0000000027007220 */ /* 0x000fe20000410000 */
[----:B------:R-:W-:Y:S02]  /*46f0*/  FFMA.FTZ R8, R35, R7, R37 ;  /* 0x0000000723087223 */ /* 0x000fe40000010025 */
[----:B------:R-:W-:Y:S01]  /*4700*/  FMUL.FTZ R7, R6, -1.4426950216293334961 ;  /* 0xbfb8aa3b06077820 */ /* 0x000fe20000410000 */
[----:B------:R-:W-:Y:S01]  /*4710*/  FFMA.FTZ R0, R36, R0, R38 ;  /* 0x0000000024007223 */ /* 0x000fe20000010026 */
[----:B------:R-:W-:Y:S01]  /*4720*/  FMUL.FTZ R15, R12, -1.4426950216293334961 ;  /* 0xbfb8aa3b0c0f7820 */ /* 0x000fe20000410000 */
[----:B------:R-:W0:Y:S01]  /*4730*/  MUFU.RCP R14, R14 ;  /* 0x0000000e000e7308 */ /* 0x000e220000001000 */
[----:B------:R-:W-:Y:S01]  /*4740*/  FMUL.FTZ R13, R8, -1.4426950216293334961 ;  /* 0xbfb8aa3b080d7820 */ /* 0x000fe20000410000 */
[----:B------:R-:W-:-:S06]  /*4750*/  FMUL.FTZ R16, R0, -1.4426950216293334961 ;  /* 0xbfb8aa3b00107820 */ /* 0x000fcc0000410000 */
[----:B------:R-:W1:Y:S08]  /*4760*/  MUFU.EX2 R7, R7 ;  /* 0x0000000700077308 */ /* 0x000e700000000800 */
[----:B------:R-:W4:Y:S08]  /*4770*/  MUFU.EX2 R15, R15 ;  /* 0x0000000f000f7308 */ /* 0x000f300000000800 */
[----:B------:R-:W5:Y:S08]  /*4780*/  MUFU.EX2 R13, R13 ;  /* 0x0000000d000d7308 */ /* 0x000f700000000800 */
[----:B------:R-:W5:Y:S01]  /*4790*/  MUFU.EX2 R16, R16 ;  /* 0x0000001000107308 */ /* 0x000f620000000800 */
[----:B0-----:R-:W-:Y:S01]  /*47a0*/  FMUL.FTZ R14, R21, R14 ;  /* 0x0000000e150e7220 */ /* 0x001fe20000410000 */
[----:B-1----:R-:W-:Y:S01]  /*47b0*/  FADD.FTZ R7, R7, 1 ;  /* 0x3f80000007077421 */ /* 0x002fe20000010000 */
[----:B------:R-:W-:Y:S01]  /*47c0*/  FADD.FTZ R9, R9, -R10 ;  /* 0x8000000a09097221 */ /* 0x000fe20000010000 */
[----:B----4-:R-:W-:-:S02]  /*47d0*/  FADD.FTZ R15, R15, 1 ;  /* 0x3f8000000f0f7421 */ /* 0x010fc40000010000 */
[----:B------:R0:W-:Y:S01]  /*47e0*/  STL [R1+0x28], R14 ;  /* 0x0000280e01007387 */ /* 0x0001e20000100800 */
[----:B-----5:R-:W-:-:S03]  /*47f0*/  FADD.FTZ R13, R13, 1 ;  /* 0x3f8000000d0d7421 */ /* 0x020fc60000010000 */
[----:B------:R-:W1:Y:S08]  /*4800*/  MUFU.RCP R15, R15 ;  /* 0x0000000f000f7308 */ /* 0x000e700000001000 */
[----:B0-----:R0:W4:Y:S02]  /*4810*/  MUFU.RCP R14, R7 ;  /* 0x00000007000e7308 */ /* 0x0011240000001000 */
[----:B0-----:R-:W-:Y:S01]  /*4820*/  FMUL.FTZ R7, R39, R9 ;  /* 0x0000000927077220 */ /* 0x001fe20000410000 */
[----:B------:R-:W-:-:S05]  /*4830*/  FADD.FTZ R9, R16, 1 ;  /* 0x3f80000010097421 */ /* 0x000fca0000010000 */
[----:B------:R-:W0:Y:S08]  /*4840*/  MUFU.RCP R13, R13 ;  /* 0x0000000d000d7308 */ /* 0x000e300000001000 */
[----:B------:R-:W5:Y:S01]  /*4850*/  MUFU.RCP R9, R9 ;  /* 0x0000000900097308 */ /* 0x000f620000001000 */
[----:B-1----:R-:W-:Y:S01]  /*4860*/  FMUL.FTZ R15, R12, R15 ;  /* 0x0000000f0c0f7220 */ /* 0x002fe20000410000 */
[----:B----4-:R-:W-:Y:S01]  /*4870*/  FMUL.FTZ R6, R6, R14 ;  /* 0x0000000e06067220 */ /* 0x010fe20000410000 */
[----:B0-----:R-:W-:-:S03]  /*4880*/  FMUL.FTZ R8, R8, R13 ;  /* 0x0000000d08087220 */ /* 0x001fc60000410000 */
[----:B------:R-:W-:Y:S04]  /*4890*/  STL [R1+0x34], R15 ;  /* 0x0000340f01007387 */ /* 0x000fe80000100800 */
[----:B------:R-:W-:Y:S01]  /*48a0*/  STL [R1+0x30], R8 ;  /* 0x0000300801007387 */ /* 0x000fe20000100800 */
[----:B-----5:R-:W-:-:S03]  /*48b0*/  FMUL.FTZ R0, R0, R9 ;  /* 0x0000000900007220 */ /* 0x020fc60000410000 */
[----:B------:R-:W-:Y:S04]  /*48c0*/  STL [R1+0x40], R6 ;  /* 0x0000400601007387 */ /* 0x000fe80000100800 */
[----:B------:R2:W-:Y:S02]  /*48d0*/  STL [R1+0x38], R0 ;  /* 0x0000380001007387 */ /* 0x0005e40000100800 */
[----:B--2---:R-:W-:Y:S02]  /*48e0*/  FADD.FTZ R0, R3, -R10 ;  /* 0x8000000a03007221 */ /* 0x004fe40000010000 */
[----:B------:R-:W2:Y:S01]  /*48f0*/  LDL.LU R3, [R1+0x24] ;  /* 0x0000240001037983 */ /* 0x000ea20000300800 */
[----:B------:R-:W-:-:S04]  /*4900*/  FFMA.FTZ R7, R44, R7, R46 ;  /* 0x000000072c077223 */ /* 0x000fc8000001002e */
[----:B------:R-:W-:-:S06]  /*4910*/  FMUL.FTZ R12, R7, -1.4426950216293334961 ;  /* 0xbfb8aa3b070c7820 */ /* 0x000fcc0000410000 */
[----:B------:R-:W0:Y:S01]  /*4920*/  MUFU.EX2 R12, R12 ;  /* 0x0000000c000c7308 */ /* 0x000e220000000800 */
[----:B------:R-:W-:Y:S01]  /*4930*/  SHF.L.U32 R24, R24, 0x10, RZ ;  /* 0x0000001018187819 */ /* 0x000fe200000006ff */
[----:B------:R-:W-:Y:S01]  /*4940*/  FMUL.FTZ R0, R39, R0 ;  /* 0x0000000027007220 */ /* 0x000fe20000410000 */
[----:B------:R-:W-:-:S03]  /*4950*/  SHF.L.U32 R8, R25, 0x10, RZ ;  /* 0x0000001019087819 */ /* 0x000fc600000006ff */
[----:B------:R-:W-:Y:S01]  /*4960*/  FFMA.FTZ R6, R45, R0, R47 ;  /* 0x000000002d067223 */ /* 0x000fe2000001002f */
[C---:B------:R-:W-:Y:S01]  /*4970*/  FADD.FTZ R24, -R10.reuse, R24 ;  /* 0x000000180a187221 */ /* 0x040fe20000010100 */
[----:B------:R-:W-:-:S03]  /*4980*/  FADD.FTZ R8, -R10, R8 ;  /* 0x000000080a087221 */ /* 0x000fc60000010100 */
[C---:B------:R-:W-:Y:S01]  /*4990*/  FMUL.FTZ R9, R39.reuse, R24 ;  /* 0x0000001827097220 */ /* 0x040fe20000410000 */
[----:B0-----:R-:W-:Y:S01]  /*49a0*/  FADD.FTZ R12, R12, 1 ;  /* 0x3f8000000c0c7421 */ /* 0x001fe20000010000 */
[----:B------:R-:W-:-:S03]  /*49b0*/  FMUL.FTZ R8, R39, R8 ;  /* 0x0000000827087220 */ /* 0x000fc60000410000 */
[----:B------:R0:W1:Y:S01]  /*49c0*/  MUFU.RCP R15, R12 ;  /* 0x0000000c000f7308 */ /* 0x0000620000001000 */
[----:B------:R-:W-:Y:S01]  /*49d0*/  FFMA.FTZ R9, R35, R9, R37 ;  /* 0x0000000923097223 */ /* 0x000fe20000010025 */
[----:B------:R-:W-:Y:S01]  /*49e0*/  FFMA.FTZ R8, R36, R8, R38 ;  /* 0x0000000824087223 */ /* 0x000fe20000010026 */
[----:B------:R-:W-:Y:S02]  /*49f0*/  FMUL.FTZ R14, R6, -1.4426950216293334961 ;  /* 0xbfb8aa3b060e7820 */ /* 0x000fe40000410000 */
[----:B------:R-:W-:Y:S01]  /*4a00*/  FMUL.FTZ R13, R9, -1.4426950216293334961 ;  /* 0xbfb8aa3b090d7820 */ /* 0x000fe20000410000 */
[----:B0-----:R-:W-:-:S03]  /*4a10*/  FMUL.FTZ R12, R8, -1.4426950216293334961 ;  /* 0xbfb8aa3b080c7820 */ /* 0x001fc60000410000 */
[----:B------:R-:W0:Y:S08]  /*4a20*/  MUFU.EX2 R14, R14 ;  /* 0x0000000e000e7308 */ /* 0x000e300000000800 */
[----:B------:R-:W4:Y:S01]  /*4a30*/  MUFU.EX2 R13, R13 ;  /* 0x0000000d000d7308 */ /* 0x000f220000000800 */
[----:B-1----:R-:W-:-:S07]  /*4a40*/  FMUL.FTZ R15, R7, R15 ;  /* 0x0000000f070f7220 */ /* 0x002fce0000410000 */
[----:B------:R-:W1:Y:S01]  /*4a50*/  MUFU.EX2 R12, R12 ;  /* 0x0000000c000c7308 */ /* 0x000e620000000800 */
[----:B---3--:R-:W-:Y:S02]  /*4a60*/  FADD.FTZ R0, R2, -R10 ;  /* 0x8000000a02007221 */ /* 0x008fe40000010000 */
[----:B------:R-:W3:Y:S02]  /*4a70*/  LDL.LU R2, [R1+0x20] ;  /* 0x0000200001027983 */ /* 0x000ee40000300800 */
[----:B------:R-:W-:-:S04]  /*4a80*/  FMUL.FTZ R0, R39, R0 ;  /* 0x0000000027007220 */ /* 0x000fc80000410000 */
[----:B------:R-:W-:-:S04]  /*4a90*/  FFMA.FTZ R0, R44, R0, R46 ;  /* 0x000000002c007223 */ /* 0x000fc8000001002e */
[----:B------:R-:W-:-:S06]  /*4aa0*/  FMUL.FTZ R7, R0, -1.4426950216293334961 ;  /* 0xbfb8aa3b00077820 */ /* 0x000fcc0000410000 */
[----:B------:R-:W5:Y:S01]  /*4ab0*/  MUFU.EX2 R7, R7 ;  /* 0x0000000700077308 */ /* 0x000f620000000800 */
[----:B0-----:R-:W-:Y:S01]  /*4ac0*/  FADD.FTZ R14, R14, 1 ;  /* 0x3f8000000e0e7421 */ /* 0x001fe20000010000 */
[----:B----4-:R-:W-:Y:S01]  /*4ad0*/  FADD.FTZ R13, R13, 1 ;  /* 0x3f8000000d0d7421 */ /* 0x010fe20000010000 */
[----:B-1----:R-:W-:Y:S01]  /*4ae0*/  FADD.FTZ R12, R12, 1 ;  /* 0x3f8000000c0c7421 */ /* 0x002fe20000010000 */
[----:B------:R0:W-:Y:S04]  /*4af0*/  STL [R1+0x4c], R15 ;  /* 0x00004c0f01007387 */ /* 0x0001e80000100800 */
[----:B------:R-:W-:Y:S08]  /*4b00*/  MUFU.RCP R14, R14 ;  /* 0x0000000e000e7308 */ /* 0x000ff00000001000 */
[----:B0-----:R-:W0:Y:S08]  /*4b10*/  MUFU.RCP R15, R13 ;  /* 0x0000000d000f7308 */ /* 0x001e300000001000 */
[----:B------:R5:W1:Y:S02]  /*4b20*/  MUFU.RCP R13, R12 ;  /* 0x0000000c000d7308 */ /* 0x000a640000001000 */
[----:B-----5:R-:W-:Y:S01]  /*4b30*/  FADD.FTZ R12, R7, 1 ;  /* 0x3f800000070c7421 */ /* 0x020fe20000010000 */
[----:B0-----:R-:W-:-:S05]  /*4b40*/  FMUL.FTZ R15, R9, R15 ;  /* 0x0000000f090f7220 */ /* 0x001fca0000410000 */
[----:B------:R-:W0:Y:S01]  /*4b50*/  MUFU.RCP R12, R12 ;  /* 0x0000000c000c7308 */ /* 0x000e220000001000 */
[----:B------:R-:W-:Y:S01]  /*4b60*/  FMUL.FTZ R14, R6, R14 ;  /* 0x0000000e060e7220 */ /* 0x000fe20000410000 */
[----:B-1----:R-:W-:Y:S01]  /*4b70*/  FMUL.FTZ R6, R8, R13 ;  /* 0x0000000d08067220 */ /* 0x002fe20000410000 */
[----:B------:R-:W-:Y:S04]  /*4b80*/  STL [R1+0x48], R15 ;  /* 0x0000480f01007387 */ /* 0x000fe80000100800 */
[----:B------:R-:W-:Y:S04]  /*4b90*/  STL [R1+0x58], R14 ;  /* 0x0000580e01007387 */ /* 0x000fe80000100800 */
[----:B------:R-:W-:Y:S04]  /*4ba0*/  STL [R1+0x54], R6 ;  /* 0x0000540601007387 */ /* 0x000fe80000100800 */
[----:B------:R-:W4:Y:S01]  /*4bb0*/  LDL.LU R16, [R1+0x1c] ;  /* 0x00001c0001107983 */ /* 0x000f220000300800 */
[----:B0-----:R-:W-:-:S05]  /*4bc0*/  FMUL.FTZ R0, R0, R12 ;  /* 0x0000000c00007220 */ /* 0x001fca0000410000 */
[----:B------:R0:W-:Y:S01]  /*4bd0*/  STL [R1+0x60], R0 ;  /* 0x0000600001007387 */ /* 0x0001e20000100800 */
[----:B--2---:R-:W-:-:S03]  /*4be0*/  FADD.FTZ R8, R3, -R10 ;  /* 0x8000000a03087221 */ /* 0x004fc60000010000 */
[----:B------:R-:W2:Y:S01]  /*4bf0*/  LDL.LU R3, [R1+0x18] ;  /* 0x0000180001037983 */ /* 0x000ea20000300800 */
[----:B------:R-:W-:-:S05]  /*4c00*/  SHF.L.U32 R26, R26, 0x10, RZ ;  /* 0x000000101a1a7819 */ /* 0x000fca00000006ff */
[----:B------:R-:W-:-:S04]  /*4c10*/  FADD.FTZ R26, -R10, R26 ;  /* 0x0000001a0a1a7221 */ /* 0x000fc80000010100 */
[----:B------:R-:W-:-:S04]  /*4c20*/  FMUL.FTZ R26, R39, R26 ;  /* 0x0000001a271a7220 */ /* 0x000fc80000410000 */
[----:B------:R-:W-:-:S04]  /*4c30*/  FFMA.FTZ R7, R35, R26, R37 ;  /* 0x0000001a23077223 */ /* 0x000fc80000010025 */
[----:B------:R-:W-:-:S06]  /*4c40*/  FMUL.FTZ R9, R7, -1.4426950216293334961 ;  /* 0xbfb8aa3b07097820 */ /* 0x000fcc0000410000 */
[----:B------:R-:W1:Y:S01]  /*4c50*/  MUFU.EX2 R9, R9 ;  /* 0x0000000900097308 */ /* 0x000e620000000800 */
[----:B------:R-:W-:Y:S02]  /*4c60*/  SHF.L.U32 R27, R27, 0x10, RZ ;  /* 0x000000101b1b7819 */ /* 0x000fe400000006ff */
[----:B0-----:R-:W-:Y:S01]  /*4c70*/  SHF.L.U32 R0, R17, 0x10, RZ ;  /* 0x0000001011007819 */ /* 0x001fe200000006ff */
[----:B------:R-:W-:Y:S01]  /*4c80*/  FMUL.FTZ R8, R39, R8 ;  /* 0x0000000827087220 */ /* 0x000fe20000410000 */
[----:B-1----:R-:W-:Y:S01]  /*4c90*/  FADD.FTZ R14, R9, 1 ;  /* 0x3f800000090e7421 */ /* 0x002fe20000010000 */
[----:B------:R-:W-:-:S05]  /*4ca0*/  FADD.FTZ R9, -R10, R27 ;  /* 0x0000001b0a097221 */ /* 0x000fca0000010100 */
[----:B------:R-:W0:Y:S01]  /*4cb0*/  MUFU.RCP R14, R14 ;  /* 0x0000000e000e7308 */ /* 0x000e220000001000 */
[----:B------:R-:W-:Y:S01]  /*4cc0*/  FADD.FTZ R0, -R10, R0 ;  /* 0x000000000a007221 */ /* 0x000fe20000010100 */
[----:B------:R-:W-:Y:S01]  /*4cd0*/  FMUL.FTZ R9, R39, R9 ;  /* 0x0000000927097220 */ /* 0x000fe20000410000 */
[----:B------:R-:W-:Y:S02]  /*4ce0*/  FFMA.FTZ R8, R45, R8, R47 ;  /* 0x000000082d087223 */ /* 0x000fe4000001002f */
[----:B------:R-:W-:Y:S01]  /*4cf0*/  FMUL.FTZ R0, R39, R0 ;  /* 0x0000000027007220 */ /* 0x000fe20000410000 */
[----:B------:R-:W-:Y:S01]  /*4d00*/  FFMA.FTZ R9, R36, R9, R38 ;  /* 0x0000000924097223 */ /* 0x000fe20000010026 */
[----:B------:R-:W-:Y:S02]  /*4d10*/  FMUL.FTZ R15, R8, -1.4426950216293334961 ;  /* 0xbfb8aa3b080f7820 */ /* 0x000fe40000410000 */
[----:B------:R-:W-:Y:S01]  /*4d20*/  FFMA.FTZ R0, R35, R0, R37 ;  /* 0x0000000023007223 */ /* 0x000fe20000010025 */
[----:B------:R-:W-:-:S03]  /*4d30*/  FMUL.FTZ R13, R9, -1.4426950216293334961 ;  /* 0xbfb8aa3b090d7820 */ /* 0x000fc60000410000 */
[----:B------:R-:W1:Y:S01]  /*4d40*/  MUFU.EX2 R15, R15 ;  /* 0x0000000f000f7308 */ /* 0x000e620000000800 */
[----:B0-----:R-:W-:Y:S01]  /*4d50*/  FMUL.FTZ R14, R7, R14 ;  /* 0x0000000e070e7220 */ /* 0x001fe20000410000 */
[----:B------:R-:W-:-:S06]  /*4d60*/  FMUL.FTZ R7, R0, -1.4426950216293334961 ;  /* 0xbfb8aa3b00077820 */ /* 0x000fcc0000410000 */
[----:B------:R-:W0:Y:S01]  /*4d70*/  MUFU.EX2 R13, R13 ;  /* 0x0000000d000d7308 */ /* 0x000e220000000800 */
[----:B---3--:R-:W-:Y:S02]  /*4d80*/  FADD.FTZ R6, R2, -R10 ;  /* 0x8000000a02067221 */ /* 0x008fe40000010000 */
[----:B------:R-:W3:Y:S02]  /*4d90*/  LDL.LU R2, [R1+0x10] ;  /* 0x0000100001027983 */ /* 0x000ee40000300800 */
[----:B------:R-:W-:-:S04]  /*4da0*/  FMUL.FTZ R6, R39, R6 ;  /* 0x0000000627067220 */ /* 0x000fc80000410000 */
[----:B------:R-:W-:-:S04]  /*4db0*/  FFMA.FTZ R6, R44, R6, R46 ;  /* 0x000000062c067223 */ /* 0x000fc8000001002e */
[----:B------:R-:W-:Y:S01]  /*4dc0*/  FMUL.FTZ R12, R6, -1.4426950216293334961 ;  /* 0xbfb8aa3b060c7820 */ /* 0x000fe20000410000 */
[----:B------:R-:W-:Y:S08]  /*4dd0*/  MUFU.EX2 R7, R7 ;  /* 0x0000000700077308 */ /* 0x000ff00000000800 */
[----:B------:R-:W5:Y:S01]  /*4de0*/  MUFU.EX2 R12, R12 ;  /* 0x0000000c000c7308 */ /* 0x000f620000000800 */
[----:B-1----:R-:W-:Y:S01]  /*4df0*/  FADD.FTZ R15, R15, 1 ;  /* 0x3f8000000f0f7421 */ /* 0x002fe20000010000 */
[----:B------:R1:W-:Y:S01]  /*4e00*/  STL [R1+0x50], R14 ;  /* 0x0000500e01007387 */ /* 0x0003e20000100800 */
[----:B0-----:R-:W-:-:S05]  /*4e10*/  FADD.FTZ R13, R13, 1 ;  /* 0x3f8000000d0d7421 */ /* 0x001fca0000010000 */
[----:B------:R-:W0:Y:S01]  /*4e20*/  MUFU.RCP R15, R15 ;  /* 0x0000000f000f7308 */ /* 0x000e220000001000 */
[----:B-----5:R-:W-:-:S07]  /*4e30*/  FADD.FTZ R12, R12, 1 ;  /* 0x3f8000000c0c7421 */ /* 0x020fce0000010000 */
[----:B-1----:R1:W5:Y:S02]  /*4e40*/  MUFU.RCP R14, R12 ;  /* 0x0000000c000e7308 */ /* 0x0023640000001000 */
[----:B-1----:R-:W-:-:S06]  /*4e50*/  FADD.FTZ R12, R7, 1 ;  /* 0x3f800000070c7421 */ /* 0x002fcc0000010000 */
[----:B------:R-:W1:Y:S08]  /*4e60*/  MUFU.RCP R13, R13 ;  /* 0x0000000d000d7308 */ /* 0x000e700000001000 */
[----:B------:R-:W4:Y:S01]  /*4e70*/  MUFU.RCP R12, R12 ;  /* 0x0000000c000c7308 */ /* 0x000f220000001000 */
[----:B0-----:R-:W-:Y:S01]  /*4e80*/  FMUL.FTZ R15, R8, R15 ;  /* 0x0000000f080f7220 */ /* 0x001fe20000410000 */
[----:B-----5:R-:W-:Y:S01]  /*4e90*/  FMUL.FTZ R6, R6, R14 ;  /* 0x0000000e06067220 */ /* 0x020fe20000410000 */
[----:B-1----:R-:W-:Y:S01]  /*4ea0*/  FMUL.FTZ R9, R9, R13 ;  /* 0x0000000d09097220 */ /* 0x002fe20000410000 */
[----:B----4-:R-:W-:-:S02]  /*4eb0*/  FADD.FTZ R16, R16, -R10 ;  /* 0x8000000a10107221 */ /* 0x010fc40000010000 */
[----:B------:R-:W-:Y:S01]  /*4ec0*/  STL [R1+0x44], R15 ;  /* 0x0000440f01007387 */ /* 0x000fe20000100800 */
[----:B------:R-:W-:-:S03]  /*4ed0*/  FMUL.FTZ R0, R0, R12 ;  /* 0x0000000c00007220 */ /* 0x000fc60000410000 */
[----:B------:R-:W-:Y:S01]  /*4ee0*/  STL [R1+0x2c], R9 ;  /* 0x00002c0901007387 */ /* 0x000fe20000100800 */
[----:B------:R-:W-:-:S03]  /*4ef0*/  FMUL.FTZ R16, R39, R16 ;  /* 0x0000001027107220 */ /* 0x000fc60000410000 */
[----:B------:R-:W-:Y:S04]  /*4f00*/  STL [R1+0x24], R6 ;  /* 0x0000240601007387 */ /* 0x000fe80000100800 */
[----:B------:R2:W-:Y:S01]  /*4f10*/  STL [R1+0x20], R0 ;  /* 0x0000200001007387 */ /* 0x0005e20000100800 */
[----:B------:R-:W-:-:S03]  /*4f20*/  FFMA.FTZ R7, R45, R16, R47 ;  /* 0x000000102d077223 */ /* 0x000fc6000001002f */
[----:B------:R-:W4:Y:S04]  /*4f30*/  LDL.LU R18, [R1+0x5c] ;  /* 0x00005c0001127983 */ /* 0x000f280000300800 */
[----:B------:R-:W5:Y:S04]  /*4f40*/  LDL.LU R17, [R1+0x78] ;  /* 0x0000780001117983 */ /* 0x000f680000300800 */
[----:B------:R-:W5:Y:S01]  /*4f50*/  LDL.LU R16, [R1+0x80] ;  /* 0x0000800001107983 */ /* 0x000f620000300800 */
[----:B--2---:R-:W-:-:S03]  /*4f60*/  FADD.FTZ R0, R3, -R10 ;  /* 0x8000000a03007221 */ /* 0x004fc60000010000 */
[----:B------:R-:W2:Y:S01]  /*4f70*/  LDL.LU R3, [R1+0x3c] ;  /* 0x00003c0001037983 */ /* 0x000ea20000300800 */
[----:B------:R-:W-:-:S06]  /*4f80*/  FMUL.FTZ R8, R7, -1.4426950216293334961 ;  /* 0xbfb8aa3b07087820 */ /* 0x000fcc0000410000 */
[----:B------:R-:W0:Y:S01]  /*4f90*/  MUFU.EX2 R8, R8 ;  /* 0x0000000800087308 */ /* 0x000e220000000800 */
[----:B------:R-:W-:-:S05]  /*4fa0*/  SHF.L.U32 R32, R32, 0x10, RZ ;  /* 0x0000001020207819 */ /* 0x000fca00000006ff */
[----:B------:R-:W-:Y:S01]  /*4fb0*/  FADD.FTZ R32, -R10, R32 ;  /* 0x000000200a207221 */ /* 0x000fe20000010100 */
[----:B------:R-:W-:-:S03]  /*4fc0*/  SHF.L.U32 R33, R33, 0x10, RZ ;  /* 0x0000001021217819 */ /* 0x000fc600000006ff */
[----:B------:R-:W-:Y:S01]  /*4fd0*/  FMUL.FTZ R12, R39, R32 ;  /* 0x00000020270c7220 */ /* 0x000fe20000410000 */
[----:B0-----:R-:W-:-:S03]  /*4fe0*/  FADD.FTZ R8, R8, 1 ;  /* 0x3f80000008087421 */ /* 0x001fc60000010000 */
[----:B------:R-:W-:Y:S01]  /*4ff0*/  FFMA.FTZ R12, R36, R12, R38 ;  /* 0x0000000c240c7223 */ /* 0x000fe20000010026 */
[----:B------:R0:W-:Y:S03]  /*5000*/  MUFU.RCP R15, R8 ;  /* 0x00000008000f7308 */ /* 0x0001e60000001000 */
[----:B------:R-:W-:Y:S01]  /*5010*/  FMUL.FTZ R13, R12, -1.4426950216293334961 ;  /* 0xbfb8aa3b0c0d7820 */ /* 0x000fe20000410000 */
[----:B0-----:R-:W-:Y:S01]  /*5020*/  FMUL.FTZ R8, R39, R0 ;  /* 0x0000000027087220 */ /* 0x001fe20000410000 */
[----:B------:R-:W-:-:S04]  /*5030*/  FADD.FTZ R0, -R10, R33 ;  /* 0x000000210a007221 */ /* 0x000fc80000010100 */
[----:B------:R-:W-:Y:S01]  /*5040*/  FMUL.FTZ R0, R39, R0 ;  /* 0x0000000027007220 */ /* 0x000fe20000410000 */
[----:B------:R-:W0:Y:S03]  /*5050*/  MUFU.EX2 R13, R13 ;  /* 0x0000000d000d7308 */ /* 0x000e260000000800 */
[----:B------:R-:W-:-:S04]  /*5060*/  FFMA.FTZ R9, R35, R0, R37 ;  /* 0x0000000023097223 */ /* 0x000fc80000010025 */
[----:B------:R-:W-:Y:S01]  /*5070*/  FMUL.FTZ R0, R9, -1.4426950216293334961 ;  /* 0xbfb8aa3b09007820 */ /* 0x000fe20000410000 */
[----:B------:R-:W-:-:S05]  /*5080*/  FFMA.FTZ R8, R44, R8, R46 ;  /* 0x000000082c087223 */ /* 0x000fca000001002e */
[----:B------:R-:W1:Y:S01]  /*5090*/  MUFU.EX2 R0, R0 ;  /* 0x0000000000007308 */ /* 0x000e620000000800 */
[----:B------:R-:W-:Y:S01]  /*50a0*/  FMUL.FTZ R14, R8, -1.4426950216293334961 ;  /* 0xbfb8aa3b080e7820 */ /* 0x000fe20000410000 */
[----:B0-----:R-:W-:Y:S01]  /*50b0*/  FADD.FTZ R13, R13, 1 ;  /* 0x3f8000000d0d7421 */ /* 0x001fe20000010000 */
[----:B------:R-:W-:-:S05]  /*50c0*/  SHF.L.U32 R34, R34, 0x10, RZ ;  /* 0x0000001022227819 */ /* 0x000fca00000006ff */
[----:B------:R-:W0:Y:S01]  /*50d0*/  MUFU.EX2 R14, R14 ;  /* 0x0000000e000e7308 */ /* 0x000e220000000800 */
[----:B------:R-:W-:Y:S01]  /*50e0*/  FADD.FTZ R34, -R10, R34 ;  /* 0x000000220a227221 */ /* 0x000fe20000010100 */
[----:B---3--:R-:W-:-:S04]  /*50f0*/  FADD.FTZ R6, R2, -R10 ;  /* 0x8000000a02067221 */ /* 0x008fc80000010000 */
[----:B------:R-:W-:Y:S01]  /*5100*/  FMUL.FTZ R6, R39, R6 ;  /* 0x0000000627067220 */ /* 0x000fe20000410000 */
[----:B------:R-:W-:-:S03]  /*5110*/  FMUL.FTZ R2, R7, R15 ;  /* 0x0000000f07027220 */ /* 0x000fc60000410000 */
[----:B------:R-:W-:Y:S01]  /*5120*/  FFMA.FTZ R6, R45, R6, R47 ;  /* 0x000000062d067223 */ /* 0x000fe2000001002f */
[----:B------:R-:W3:Y:S03]  /*5130*/  MUFU.RCP R15, R13 ;  /* 0x0000000d000f7308 */ /* 0x000ee60000001000 */
[----:B------:R-:W-:Y:S01]  /*5140*/  FMUL.FTZ R7, R6, -1.4426950216293334961 ;  /* 0xbfb8aa3b06077820 */ /* 0x000fe20000410000 */
[----:B-1----:R-:W-:-:S05]  /*5150*/  FADD.FTZ R0, R0, 1 ;  /* 0x3f80000000007421 */ /* 0x002fca0000010000 */
[----:B------:R-:W1:Y:S01]  /*5160*/  MUFU.EX2 R7, R7 ;  /* 0x0000000700077308 */ /* 0x000e620000000800 */
[----:B------:R3:W-:Y:S07]  /*5170*/  STL [R1+0x1c], R2 ;  /* 0x00001c0201007387 */ /* 0x0007ee0000100800 */
[----:B------:R3:W-:Y:S01]  /*5180*/  MUFU.RCP R13, R0 ;  /* 0x00000000000d7308 */ /* 0x0007e20000001000 */
[----:B0-----:R-:W-:Y:S01]  /*5190*/  FADD.FTZ R14, R14, 1 ;  /* 0x3f8000000e0e7421 */ /* 0x001fe20000010000 */
[----:B---3--:R-:W-:Y:S01]  /*51a0*/  FMUL.FTZ R0, R39, R34 ;  /* 0x0000002227007220 */ /* 0x008fe20000410000 */
[----:B------:R-:W-:-:S03]  /*51b0*/  FMUL.FTZ R2, R12, R15 ;  /* 0x0000000f0c027220 */ /* 0x000fc60000410000 */
[----:B------:R-:W-:-:S04]  /*51c0*/  FFMA.FTZ R0, R36, R0, R38 ;  /* 0x0000000024007223 */ /* 0x000fc80000010026 */
[----:B------:R-:W-:Y:S01]  /*51d0*/  FMUL.FTZ R12, R0, -1.4426950216293334961 ;  /* 0xbfb8aa3b000c7820 */ /* 0x000fe20000410000 */
[----:B------:R-:W0:Y:S01]  /*51e0*/  MUFU.RCP R14, R14 ;  /* 0x0000000e000e7308 */ /* 0x000e220000001000 */
[----:B-1----:R-:W-:-:S07]  /*51f0*/  FADD.FTZ R7, R7, 1 ;  /* 0x3f80000007077421 */ /* 0x002fce0000010000 */
[----:B------:R-:W1:Y:S08]  /*5200*/  MUFU.EX2 R12, R12 ;  /* 0x0000000c000c7308 */ /* 0x000e700000000800 */
[----:B------:R-:W3:Y:S01]  /*5210*/  MUFU.RCP R7, R7 ;  /* 0x0000000700077308 */ /* 0x000ee20000001000 */
[----:B0-----:R-:W-:Y:S01]  /*5220*/  FMUL.FTZ R14, R8, R14 ;  /* 0x0000000e080e7220 */ /* 0x001fe20000410000 */
[----:B------:R-:W-:Y:S01]  /*5230*/  STL [R1+0x18], R2 ;  /* 0x0000180201007387 */ /* 0x000fe20000100800 */
[----:B------:R-:W-:-:S03]  /*5240*/  FMUL.FTZ R8, R9, R13 ;  /* 0x0000000d09087220 */ /* 0x000fc60000410000 */
[----:B------:R0:W-:Y:S01]  /*5250*/  STL [R1+0x14], R14 ;  /* 0x0000140e01007387 */ /* 0x0001e20000100800 */
[----:B-1----:R-:W-:-:S04]  /*5260*/  FADD.FTZ R12, R12, 1 ;  /* 0x3f8000000c0c7421 */ /* 0x002fc80000010000 */
[----:B0-----:R0:W1:Y:S01]  /*5270*/  MUFU.RCP R14, R12 ;  /* 0x0000000c000e7308 */ /* 0x0010620000001000 */
[----:B---3--:R-:W-:Y:S01]  /*5280*/  FMUL.FTZ R2, R6, R7 ;  /* 0x0000000706027220 */ /* 0x008fe20000410000 */
[----:B----4-:R-:W-:Y:S01]  /*5290*/  FADD.FTZ R9, R18, -R10 ;  /* 0x8000000a12097221 */ /* 0x010fe20000010000 */
[----:B-----5:R-:W-:Y:S02]  /*52a0*/  SHF.L.U32 R34, R17, 0x10, RZ ;  /* 0x0000001011227819 */ /* 0x020fe400000006ff */
[----:B------:R-:W-:-:S03]  /*52b0*/  SHF.L.U32 R7, R16, 0x10, RZ ;  /* 0x0000001010077819 */ /* 0x000fc600000006ff */
[C---:B------:R-:W-:Y:S01]  /*52c0*/  FADD.FTZ R34, -R10.reuse, R34 ;  /* 0x000000220a227221 */ /* 0x040fe20000010100 */
[C---:B------:R-:W-:Y:S01]  /*52d0*/  FMUL.FTZ R9, R39.reuse, R9 ;  /* 0x0000000927097220 */ /* 0x040fe20000410000 */
[----:B------:R-:W-:Y:S02]  /*52e0*/  FADD.FTZ R7, -R10, R7 ;  /* 0x000000070a077221 */ /* 0x000fe40000010100 */
[C---:B------:R-:W-:Y:S01]  /*52f0*/  FMUL.FTZ R34, R39.reuse, R34 ;  /* 0x0000002227227220 */ /* 0x040fe20000410000 */
[----:B------:R-:W-:Y:S01]  /*5300*/  FFMA.FTZ R9, R44, R9, R46 ;  /* 0x000000092c097223 */ /* 0x000fe2000001002e */
[----:B------:R-:W-:Y:S02]  /*5310*/  FMUL.FTZ R7, R39, R7 ;  /* 0x0000000727077220 */ /* 0x000fe40000410000 */
[----:B------:R-:W-:Y:S01]  /*5320*/  FFMA.FTZ R34, R35, R34, R37 ;  /* 0x0000002223227223 */ /* 0x000fe20000010025 */
[----:B------:R1:W-:Y:S01]  /*5330*/  STL [R1+0x120], R2 ;  /* 0x0001200201007387 */ /* 0x0003e20000100800 */
[----:B------:R-:W-:Y:S01]  /*5340*/  FMUL.FTZ R13, R9, -1.4426950216293334961 ;  /* 0xbfb8aa3b090d7820 */ /* 0x000fe20000410000 */
[----:B------:R-:W-:-:S02]  /*5350*/  FFMA.FTZ R7, R36, R7, R38 ;  /* 0x0000000724077223 */ /* 0x000fc40000010026 */
[----:B------:R3:W-:Y:S01]  /*5360*/  STL [R1+0xc], R8 ;  /* 0x00000c0801007387 */ /* 0x0007e20000100800 */
[----:B0-----:R-:W-:Y:S02]  /*5370*/  FMUL.FTZ R12, R34, -1.4426950216293334961 ;  /* 0xbfb8aa3b220c7820 */ /* 0x001fe40000410000 */
[----:B------:R-:W0:Y:S01]  /*5380*/  MUFU.EX2 R13, R13 ;  /* 0x0000000d000d7308 */ /* 0x000e220000000800 */
[----:B------:R-:W4:Y:S01]  /*5390*/  LDL.LU R24, [R1+0x68] ;  /* 0x0000680001187983 */ /* 0x000f220000300800 */
[----:B-1----:R-:W-:Y:S01]  /*53a0*/  FMUL.FTZ R2, R0, R14 ;  /* 0x0000000e00027220 */ /* 0x002fe20000410000 */
[----:B------:R-:W-:-:S05]  /*53b0*/  FMUL.FTZ R0, R7, -1.4426950216293334961 ;  /* 0xbfb8aa3b07007820 */ /* 0x000fca0000410000 */
[----:B------:R-:W1:Y:S08]  /*53c0*/  MUFU.EX2 R12, R12 ;  /* 0x0000000c000c7308 */ /* 0x000e700000000800 */
[----:B------:R-:W5:Y:S01]  /*53d0*/  MUFU.EX2 R0, R0 ;  /* 0x0000000000007308 */ /* 0x000f620000000800 */
[----:B0-----:R-:W-:Y:S01]  /*53e0*/  FADD.FTZ R13, R13, 1 ;  /* 0x3f8000000d0d7421 */ /* 0x001fe20000010000 */
[----:B-1----:R-:W-:-:S06]  /*53f0*/  FADD.FTZ R12, R12, 1 ;  /* 0x3f8000000c0c7421 */ /* 0x002fcc0000010000 */
[----:B------:R-:W-:Y:S01]  /*5400*/  MUFU.RCP R13, R13 ;  /* 0x0000000d000d7308 */ /* 0x000fe20000001000 */
[----:B-----5:R-:W-:-:S07]  /*5410*/  FADD.FTZ R0, R0, 1 ;  /* 0x3f80000000007421 */ /* 0x020fce0000010000 */
[----:B------:R-:W-:Y:S08]  /*5420*/  MUFU.RCP R12, R12 ;  /* 0x0000000c000c7308 */ /* 0x000ff00000001000 */
[----:B------:R-:W-:Y:S01]  /*5430*/  MUFU.RCP R0, R0 ;  /* 0x0000000000007308 */ /* 0x000fe20000001000 */
[----:B--2---:R-:W-:-:S04]  /*5440*/  FADD.FTZ R6, R3, -R10 ;  /* 0x8000000a03067221 */ /* 0x004fc80000010000 */
[----:B------:R-:W-:-:S04]  /*5450*/  FMUL.FTZ R6, R39, R6 ;  /* 0x0000000627067220 */ /* 0x000fc80000410000 */
[----:B------:R-:W-:-:S04]  /*5460*/  FFMA.FTZ R6, R45, R6, R47 ;  /* 0x000000062d067223 */ /* 0x000fc8000001002f */
[----:B---3--:R-:W-:-:S06]  /*5470*/  FMUL.FTZ R8, R6, -1.4426950216293334961 ;  /* 0xbfb8aa3b06087820 */ /* 0x008fcc0000410000 */
[----:B------:R-:W0:Y:S02]  /*5480*/  MUFU.EX2 R8, R8 ;  /* 0x0000000800087308 */ /* 0x000e240000000800 */
[----:B0-----:R-:W-:-:S06]  /*5490*/  FADD.FTZ R8, R8, 1 ;  /* 0x3f80000008087421 */ /* 0x001fcc0000010000 */
[----:B------:R-:W0:Y:S01]  /*54a0*/  MUFU.RCP R8, R8 ;  /* 0x0000000800087308 */ /* 0x000e220000001000 */
[----:B------:R-:W-:Y:S01]  /*54b0*/  FMUL.FTZ R3, R9, R13 ;  /* 0x0000000d09037220 */ /* 0x000fe20000410000 */
[----:B------:R-:W-:Y:S01]  /*54c0*/  IADD3.X R9, RZ, R29, RZ, P6, !PT ;  /* 0x0000001dff097210 */ /* 0x000fe200037fe4ff */
[----:B------:R-:W-:Y:S01]  /*54d0*/  FMUL.FTZ R34, R34, R12 ;  /* 0x0000000c22227220 */ /* 0x000fe20000410000 */
[----:B------:R-:W-:Y:S01]  /*54e0*/  STL [R1+0x4], R2 ;  /* 0x0000040201007387 */ /* 0x000fe20000100800 */
[----:B------:R-:W-:-:S03]  /*54f0*/  FMUL.FTZ R7, R7, R0 ;  /* 0x0000000007077220 */ /* 0x000fc60000410000 */
[----:B------:R-:W-:Y:S01]  /*5500*/  STL [R1+0x124], R3 ;  /* 0x0001240301007387 */ /* 0x000fe20000100800 */
[----:B0-----:R-:W-:Y:S01]  /*5510*/  FMUL.FTZ R6, R6, R8 ;  /* 0x0000000806067220 */ /* 0x001fe20000410000 */
[C---:B------:R-:W-:Y:S02]  /*5520*/  LEA R8, P6, R28.reuse, UR12, 0x1 ;  /* 0x0000000c1c087c11 */ /* 0x040fe4000f8c08ff */
[----:B------:R-:W-:Y:S02]  /*5530*/  STL [R1+0x128], R34 ;  /* 0x0001282201007387 */ /* 0x000fe40000100800 */
[----:B------:R-:W-:Y:S02]  /*5540*/  LEA.HI.X R9, R28, UR13, R9, 0x1, P6 ;  /* 0x0000000d1c097c11 */ /* 0x000fe4000b0f0c09 */
[----:B------:R-:W-:Y:S01]  /*5550*/  STL [R1+0x12c], R6 ;  /* 0x00012c0601007387 */ /* 0x000fe20000100800 */
[----:B------:R-:W-:-:S03]  /*5560*/  LEA R12, P6, R4, UR12, 0x1 ;  /* 0x0000000c040c7c11 */ /* 0x000fc6000f8c08ff */
[----:B------:R-:W-:Y:S01]  /*5570*/  STL [R1+0x140], R6 ;  /* 0x0001400601007387 */ /* 0x000fe20000100800 */
[----:B------:R-:W-:-:S03]  /*5580*/  LEA.HI.X R13, R4, UR13, R41, 0x1, P6 ;  /* 0x0000000d040d7c11 */ /* 0x000fc6000b0f0c29 */
[----:B------:R0:W-:Y:S01]  /*5590*/  STL [R1+0x130], R7 ;  /* 0x0001300701007387 */ /* 0x0001e20000100800 */
[----:B------:R-:W-:-:S03]  /*55a0*/  LEA R14, P6, R11, UR12, 0x1 ;  /* 0x0000000c0b0e7c11 */ /* 0x000fc6000f8c08ff */
[----:B------:R1:W-:Y:S04]  /*55b0*/  STL [R1+0x13c], R9 ;  /* 0x00013c0901007387 */ /* 0x0003e80000100800 */
[----:B------:R-:W2:Y:S01]  /*55c0*/  LDL.LU R41, [R1+0x150] ;  /* 0x0001500001297983 */ /* 0x000ea20000300800 */
[----:B------:R-:W-:-:S03]  /*55d0*/  LEA.HI.X R15, R11, UR13, R40, 0x1, P6 ;  /* 0x0000000d0b0f7c11 */ /* 0x000fc6000b0f0c28 */
[----:B------:R-:W3:Y:S04]  /*55e0*/  LDL.LU R40, [R1+0x14c] ;  /* 0x00014c0001287983 */ /* 0x000ee80000300800 */
[----:B0-----:R-:W5:Y:S01]  /*55f0*/  LDL.LU R7, [R1+0xc8] ;  /* 0x0000c80001077983 */ /* 0x001f620000300800 */
[----:B------:R-:W-:-:S04]  /*5600*/  LEA R16, P6, R51, UR12, 0x1 ;  /* 0x0000000c33107c11 */ /* 0x000fc8000f8c08ff */
[----:B------:R-:W-:Y:S02]  /*5610*/  LEA.HI.X R17, R51, UR13, R49, 0x1, P6 ;  /* 0x0000000d33117c11 */ /* 0x000fe4000b0f0c31 */
[C---:B------:R-:W-:Y:S01]  /*5620*/  LEA R18, P6, R50.reuse, UR12, 0x1 ;  /* 0x0000000c32127c11 */ /* 0x040fe2000f8c08ff */
[----:B------:R-:W5:Y:S03]  /*5630*/  LDL.LU R49, [R1+0x148] ;  /* 0x0001480001317983 */ /* 0x000f660000300800 */
[----:B------:R-:W-:Y:S02]  /*5640*/  LEA.HI.X R19, R50, UR13, R5, 0x1, P6 ;  /* 0x0000000d32137c11 */ /* 0x000fe4000b0f0c05 */
[----:B------:R-:W5:Y:S04]  /*5650*/  LDL.LU R5, [R1+0x144] ;  /* 0x0001440001057983 */ /* 0x000f680000300800 */
[----:B------:R-:W5:Y:S01]  /*5660*/  LDL.LU R2, [R1+0x74] ;  /* 0x0000740001027983 */ /* 0x000f620000300800 */
[----:B------:R-:W-:-:S02]  /*5670*/  IADD3.X R4, RZ, R29, RZ, P5, !PT ;  /* 0x0000001dff047210 */ /* 0x000fc40002ffe4ff */
[----:B------:R-:W-:-:S04]  /*5680*/  LEA R20, P5, R48, UR12, 0x1 ;  /* 0x0000000c30147c11 */ /* 0x000fc8000f8a08ff */
[----:B------:R-:W-:Y:S02]  /*5690*/  LEA.HI.X R21, R48, UR13, R4, 0x1, P5 ;  /* 0x0000000d30157c11 */ /* 0x000fe4000a8f0c04 */
[----:B------:R-:W-:Y:S02]  /*56a0*/  IADD3.X R4, RZ, R29, RZ, P4, !PT ;  /* 0x0000001dff047210 */ /* 0x000fe400027fe4ff */
[----:B------:R-:W-:-:S04]  /*56b0*/  LEA R22, P4, R43, UR12, 0x1 ;  /* 0x0000000c2b167c11 */ /* 0x000fc8000f8808ff */
[----:B------:R-:W-:Y:S02]  /*56c0*/  LEA.HI.X R23, R43, UR13, R4, 0x1, P4 ;  /* 0x0000000d2b177c11 */ /* 0x000fe4000a0f0c04 */
[----:B------:R-:W-:Y:S01]  /*56d0*/  IADD3.X R4, RZ, R29, RZ, P3, !PT ;  /* 0x0000001dff047210 */ /* 0x000fe20001ffe4ff */
[----:B------:R-:W-:Y:S04]  /*56e0*/  STL [R1+0x138], R20 ;  /* 0x0001381401007387 */ /* 0x000fe80000100800 */
[----:B------:R-:W-:Y:S04]  /*56f0*/  STL [R1+0x134], R21 ;  /* 0x0001341501007387 */ /* 0x000fe80000100800 */
[----:B------:R-:W5:Y:S04]  /*5700*/  LDL.LU R6, [R1+0xdc] ;  /* 0x0000dc0001067983 */ /* 0x000f680000300800 */
[----:B------:R-:W5:Y:S01]  /*5710*/  LDL.LU R3, [R1+0x7c] ;  /* 0x00007c0001037983 */ /* 0x000f620000300800 */
[----:B----4-:R-:W-:Y:S01]  /*5720*/  FADD.FTZ R43, R24, -R10 ;  /* 0x8000000a182b7221 */ /* 0x010fe20000010000 */
[----:B------:R-:W-:-:S04]  /*5730*/  LEA R24, P3, R42, UR12, 0x1 ;  /* 0x0000000c2a187c11 */ /* 0x000fc8000f8608ff */
[----:B------:R-:W-:Y:S02]  /*5740*/  LEA.HI.X R25, R42, UR13, R4, 0x1, P3 ;  /* 0x0000000d2a197c11 */ /* 0x000fe400098f0c04 */
[----:B------:R-:W-:Y:S01]  /*5750*/  IADD3.X R4, RZ, R29, RZ, P2, !PT ;  /* 0x0000001dff047210 */ /* 0x000fe200017fe4ff */
[----:B------:R-:W-:-:S04]  /*5760*/  FMUL.FTZ R43, R39, R43 ;  /* 0x0000002b272b7220 */ /* 0x000fc80000410000 */
[----:B------:R-:W-:Y:S01]  /*5770*/  FFMA.FTZ R43, R44, R43, R46 ;  /* 0x0000002b2c2b7223 */ /* 0x000fe2000001002e */
[----:B--2---:R-:W-:-:S04]  /*5780*/  LEA R26, P2, R41, UR12, 0x1 ;  /* 0x0000000c291a7c11 */ /* 0x004fc8000f8408ff */
[----:B------:R-:W-:Y:S02]  /*5790*/  LEA.HI.X R27, R41, UR13, R4, 0x1, P2 ;  /* 0x0000000d291b7c11 */ /* 0x000fe400090f0c04 */
[----:B------:R-:W-:Y:S02]  /*57a0*/  IADD3.X R4, RZ, R29, RZ, P1, !PT ;  /* 0x0000001dff047210 */ /* 0x000fe40000ffe4ff */
[----:B---3--:R-:W-:-:S04]  /*57b0*/  LEA R32, P1, R40, UR12, 0x1 ;  /* 0x0000000c28207c11 */ /* 0x008fc8000f8208ff */
[----:B------:R-:W-:Y:S01]  /*57c0*/  LEA.HI.X R33, R40, UR13, R4, 0x1, P1 ;  /* 0x0000000d28217c11 */ /* 0x000fe200088f0c04 */
[----:B------:R-:W-:-:S06]  /*57d0*/  FMUL.FTZ R4, R43, -1.4426950216293334961 ;  /* 0xbfb8aa3b2b047820 */ /* 0x000fcc0000410000 */
[----:B------:R-:W0:Y:S01]  /*57e0*/  MUFU.EX2 R4, R4 ;  /* 0x0000000400047308 */ /* 0x000e220000000800 */
[----:B-----5:R-:W-:Y:S01]  /*57f0*/  SHF.L.U32 R11, R7, 0x10, RZ ;  /* 0x00000010070b7819 */ /* 0x020fe200000006ff */
        /* <DEDUP_REMOVED lines=9> */
[----:B------:R0:W2:Y:S02]  /*5890*/  MUFU.RCP R48, R4 ;  /* 0x0000000400307308 */ /* 0x0000a40000001000 */
[----:B0-----:R-:W-:Y:S02]  /*58a0*/  FADD.FTZ R4, R2, -R10 ;  /* 0x8000000a02047221 */ /* 0x001fe40000010000 */
[----:B------:R-:W3:Y:S02]  /*58b0*/  LDL.LU R2, [R1+0xe4] ;  /* 0x0000e40001027983 */ /* 0x000ee40000300800 */
[----:B------:R-:W-:Y:S02]  /*58c0*/  FMUL.FTZ R4, R39, R4 ;  /* 0x0000000427047220 */ /* 0x000fe40000410000 */
[----:B-1----:R-:W4:Y:S02]  /*58d0*/  LDL.LU R9, [R1+0x8c] ;  /* 0x00008c0001097983 */ /* 0x002f240000300800 */
[----:B------:R-:W-:Y:S01]  /*58e0*/  FFMA.FTZ R4, R45, R4, R47 ;  /* 0x000000042d047223 */ /* 0x000fe2000001002f */
[----:B--2---:R-:W-:Y:S01]  /*58f0*/  FMUL.FTZ R48, R11, R48 ;  /* 0x000000300b307220 */ /* 0x004fe20000410000 */
[----:B------:R-:W-:Y:S01]  /*5900*/  SHF.L.U32 R28, R6, 0x10, RZ ;  /* 0x00000010061c7819 */ /* 0x000fe200000006ff */
[----:B------:R-:W2:Y:S01]  /*5910*/  LDL.LU R7, [R1+0xe8] ;  /* 0x0000e80001077983 */ /* 0x000ea20000300800 */
[----:B------:R-:W-:-:S03]  /*5920*/  FMUL.FTZ R11, R4, -1.4426950216293334961 ;  /* 0xbfb8aa3b040b7820 */ /* 0x000fc60000410000 */
[----:B------:R-:W-:Y:S01]  /*5930*/  FADD.FTZ R28, -R10, R28 ;  /* 0x0000001c0a1c7221 */ /* 0x000fe20000010100 */
[----:B------:R-:W5:Y:S02]  /*5940*/  LDL.LU R6, [R1+0x98] ;  /* 0x0000980001067983 */ /* 0x000f640000300800 */
[----:B------:R-:W0:Y:S01]  /*5950*/  MUFU.EX2 R11, R11 ;  /* 0x0000000b000b7308 */ /* 0x000e220000000800 */
[----:B------:R-:W-:Y:S01]  /*5960*/  FMUL.FTZ R28, R39, R28 ;  /* 0x0000001c271c7220 */ /* 0x000fe20000410000 */
[----:B0-----:R-:W-:-:S06]  /*5970*/  FADD.FTZ R11, R11, 1 ;  /* 0x3f8000000b0b7421 */ /* 0x001fcc0000010000 */
[----:B------:R-:W0:Y:S01]  /*5980*/  MUFU.RCP R11, R11 ;  /* 0x0000000b000b7308 */ /* 0x000e220000001000 */
[----:B------:R-:W-:Y:S01]  /*5990*/  FFMA.FTZ R42, R36, R28, R38 ;  /* 0x0000001c242a7223 */ /* 0x000fe20000010026 */
[----:B0-----:R-:W-:-:S03]  /*59a0*/  FMUL.FTZ R11, R4, R11 ;  /* 0x0000000b040b7220 */ /* 0x001fc60000410000 */
[----:B------:R-:W-:-:S06]  /*59b0*/  FMUL.FTZ R4, R42, -1.4426950216293334961 ;  /* 0xbfb8aa3b2a047820 */ /* 0x000fcc0000410000 */
[----:B------:R-:W0:Y:S02]  /*59c0*/  MUFU.EX2 R4, R4 ;  /* 0x0000000400047308 */ /* 0x000e240000000800 */
[----:B0-----:R-:W-:-:S06]  /*59d0*/  FADD.FTZ R4, R4, 1 ;  /* 0x3f80000004047421 */ /* 0x001fcc0000010000 */
[----:B------:R0:W-:Y:S02]  /*59e0*/  MUFU.RCP R28, R4 ;  /* 0x00000004001c7308 */ /* 0x0001e40000001000 */
[----:B0-----:R-:W-:Y:S02]  /*59f0*/  FADD.FTZ R4, R3, -R10 ;  /* 0x8000000a03047221 */ /* 0x001fe40000010000 */
[----:B------:R-:W5:Y:S02]  /*5a00*/  LDL.LU R3, [R1+0x104] ;  /* 0x0001040001037983 */ /* 0x000f640000300800 */
[----:B------:R-:W-:-:S04]  /*5a10*/  FMUL.FTZ R4, R39, R4 ;  /* 0x0000000427047220 */ /* 0x000fc80000410000 */
[----:B------:R-:W-:-:S04]  /*5a20*/  FFMA.FTZ R51, R44, R4, R46 ;  /* 0x000000042c337223 */ /* 0x000fc8000001002e */
[----:B------:R-:W-:-:S06]  /*5a30*/  FMUL.FTZ R4, R51, -1.4426950216293334961 ;  /* 0xbfb8aa3b33047820 */ /* 0x000fcc0000410000 */
[----:B------:R-:W0:Y:S02]  /*5a40*/  MUFU.EX2 R4, R4 ;  /* 0x0000000400047308 */ /* 0x000e240000000800 */
[----:B0-----:R-:W-:-:S06]  /*5a50*/  FADD.FTZ R4, R4, 1 ;  /* 0x3f80000004047421 */ /* 0x001fcc0000010000 */
[----:B------:R3:W0:Y:S02]  /*5a60*/  MUFU.RCP R40, R4 ;  /* 0x0000000400287308 */ /* 0x0006240000001000 */
[----:B---3--:R-:W-:Y:S02]  /*5a70*/  SHF.L.U32 R4, R2, 0x10, RZ ;  /* 0x0000001002047819 */ /* 0x008fe400000006ff */
[----:B------:R-:W3:Y:S03]  /*5a80*/  LDL.LU R2, [R1+0xec] ;  /* 0x0000ec0001027983 */ /* 0x000ee60000300800 */
[----:B------:R-:W-:-:S04]  /*5a90*/  FADD.FTZ R4, -R10, R4 ;  /* 0x000000040a047221 */ /* 0x000fc80000010100 */
[----:B------:R-:W-:Y:S01]  /*5aa0*/  FMUL.FTZ R4, R39, R4 ;  /* 0x0000000427047220 */ /* 0x000fe20000410000 */
[----:B0-----:R-:W-:-:S03]  /*5ab0*/  FMUL.FTZ R51, R51, R40 ;  /* 0x0000002833337220 */ /* 0x001fc60000410000 */
[----:B------:R-:W-:-:S04]  /*5ac0*/  FFMA.FTZ R4, R35, R4, R37 ;  /* 0x0000000423047223 */ /* 0x000fc80000010025 */
[----:B------:R-:W-:-:S06]  /*5ad0*/  FMUL.FTZ R40, R4, -1.4426950216293334961 ;  /* 0xbfb8aa3b04287820 */ /* 0x000fcc0000410000 */
[----:B------:R-:W0:Y:S02]  /*5ae0*/  MUFU.EX2 R40, R40 ;  /* 0x0000002800287308 */ /* 0x000e240000000800 */
[----:B0-----:R-:W-:-:S06]  /*5af0*/  FADD.FTZ R40, R40, 1 ;  /* 0x3f80000028287421 */ /* 0x001fcc0000010000 */
[----:B------:R4:W0:Y:S02]  /*5b00*/  MUFU.RCP R52, R40 ;  /* 0x0000002800347308 */ /* 0x0008240000001000 */
[----:B----4-:R-:W-:Y:S02]  /*5b10*/  FADD.FTZ R40, R9, -R10 ;  /* 0x8000000a09287221 */ /* 0x010fe40000010000 */
[----:B------:R-:W4:Y:S02]  /*5b20*/  LDL.LU R9, [R1+0x9c] ;  /* 0x00009c0001097983 */ /* 0x000f240000300800 */
[----:B------:R-:W-:-:S04]  /*5b30*/  FMUL.FTZ R40, R39, R40 ;  /* 0x0000002827287220 */ /* 0x000fc80000410000 */
[----:B------:R-:W-:Y:S01]  /*5b40*/  FFMA.FTZ R40, R45, R40, R47 ;  /* 0x000000282d287223 */ /* 0x000fe2000001002f */
[----:B0-----:R-:W-:-:S03]  /*5b50*/  FMUL.FTZ R52, R4, R52 ;  /* 0x0000003404347220 */ /* 0x001fc60000410000 */
[----:B------:R-:W-:-:S06]  /*5b60*/  FMUL.FTZ R4, R40, -1.4426950216293334961 ;  /* 0xbfb8aa3b28047820 */ /* 0x000fcc0000410000 */
[----:B------:R-:W0:Y:S01]  /*5b70*/  MUFU.EX2 R4, R4 ;  /* 0x0000000400047308 */ /* 0x000e220000000800 */
[----:B------:R-:W-:Y:S01]  /*5b80*/  FMUL.FTZ R42, R42, R28 ;  /* 0x0000001c2a2a7220 */ /* 0x000fe20000410000 */
[----:B------:R-:W-:Y:S02]  /*5b90*/  IADD3.X R29, RZ, R29, RZ, P0, !PT ;  /* 0x0000001dff1d7210 */ /* 0x000fe400007fe4ff */
[----:B------:R-:W-:-:S04]  /*5ba0*/  LEA R28, P0, R49, UR12, 0x1 ;  /* 0x0000000c311c7c11 */ /* 0x000fc8000f8008ff */
[----:B------:R-:W-:Y:S01]  /*5bb0*/  LEA.HI.X R29, R49, UR13, R29, 0x1, P0 ;  /* 0x0000000d311d7c11 */ /* 0x000fe200080f0c1d */
[----:B0-----:R-:W-:-:S04]  /*5bc0*/  FADD.FTZ R4, R4, 1 ;  /* 0x3f80000004047421 */ /* 0x001fc80000010000 */
[----:B------:R2:W0:Y:S02]  /*5bd0*/  MUFU.RCP R49, R4 ;  /* 0x0000000400317308 */ /* 0x0004240000001000 */
[----:B--2---:R-:W-:Y:S02]  /*5be0*/  SHF.L.U32 R4, R7, 0x10, RZ ;  /* 0x0000001007047819 */ /* 0x004fe400000006ff */
[----:B------:R-:W2:Y:S03]  /*5bf0*/  LDL.LU R7, [R1+0xf0] ;  /* 0x0000f00001077983 */ /* 0x000ea60000300800 */
[----:B------:R-:W-:-:S04]  /*5c00*/  FADD.FTZ R4, -R10, R4 ;  /* 0x000000040a047221 */ /* 0x000fc80000010100 */
[----:B------:R-:W-:Y:S01]  /*5c10*/  FMUL.FTZ R4, R39, R4 ;  /* 0x0000000427047220 */ /* 0x000fe20000410000 */
[----:B0-----:R-:W-:-:S03]  /*5c20*/  FMUL.FTZ R49, R40, R49 ;  /* 0x0000003128317220 */ /* 0x001fc60000410000 */
[----:B------:R-:W-:-:S04]  /*5c30*/  FFMA.FTZ R4, R36, R4, R38 ;  /* 0x0000000424047223 */ /* 0x000fc80000010026 */
[----:B------:R-:W-:Y:S01]  /*5c40*/  FMUL.FTZ R40, R4, -1.4426950216293334961 ;  /* 0xbfb8aa3b04287820 */ /* 0x000fe20000410000 */
[----:B------:R-:W-:-:S05]  /*5c50*/  F2FP.BF16.F32.PACK_AB R55, R57, R55 ;  /* 0x000000373937723e */ /* 0x000fca00000010ff */
[----:B------:R-:W0:Y:S01]  /*5c60*/  MUFU.EX2 R40, R40 ;  /* 0x0000002800287308 */ /* 0x000e220000000800 */
[----:B------:R-:W-:-:S05]  /*5c70*/  PRMT R0, R55, 0x7632, R0 ;  /* 0x0000763237007816 */ /* 0x000fca0000000000 */
[----:B------:R1:W-:Y:S02]  /*5c80*/  STG.E.U16 desc[UR8][R30.64+0x2], R0 ;  /* 0x000002001e007986 */ /* 0x0003e4000c101508 */
[----:B-1----:R-:W-:Y:S01]  /*5c90*/  F2FP.BF16.F32.PACK_AB R0, R60, R56 ;  /* 0x000000383c00723e */ /* 0x002fe200000010ff */
[----:B-----5:R-:W-:Y:S01]  /*5ca0*/  FADD.FTZ R56, R6, -R10 ;  /* 0x8000000a06387221 */ /* 0x020fe20000010000 */
[----:B0-----:R-:W-:Y:S01]  /*5cb0*/  FADD.FTZ R40, R40, 1 ;  /* 0x3f80000028287421 */ /* 0x001fe20000010000 */
[----:B------:R-:W5:Y:S02]  /*5cc0*/  LDL.LU R6, [R1+0xa0] ;  /* 0x0000a00001067983 */ /* 0x000f640000300800 */
[----:B------:R-:W-:Y:S01]  /*5cd0*/  FMUL.FTZ R56, R39, R56 ;  /* 0x0000003827387220 */ /* 0x000fe20000410000 */
[----:B------:R0:W1:Y:S03]  /*5ce0*/  MUFU.RCP R50, R40 ;  /* 0x0000002800327308 */ /* 0x0000660000001000 */
[----:B------:R-:W-:-:S04]  /*5cf0*/  FFMA.FTZ R56, R44, R56, R46 ;  /* 0x000000382c387223 */ /* 0x000fc8000001002e */
[----:B0-----:R-:W-:-:S06]  /*5d00*/  FMUL.FTZ R40, R56, -1.4426950216293334961 ;  /* 0xbfb8aa3b38287820 */ /* 0x001fcc0000410000 */
[----:B------:R-:W0:Y:S01]  /*5d10*/  MUFU.EX2 R40, R40 ;  /* 0x0000002800287308 */ /* 0x000e220000000800 */
[----:B-1----:R-:W-:Y:S01]  /*5d20*/  FMUL.FTZ R50, R4, R50 ;  /* 0x0000003204327220 */ /* 0x002fe20000410000 */
[----:B------:R-:W-:-:S04]  /*5d30*/  LEA R4, P0, R5, UR12, 0x1 ;  /* 0x0000000c05047c11 */ /* 0x000fc8000f8008ff */
[----:B------:R-:W-:Y:S02]  /*5d40*/  LEA.HI.X R5, R5, UR13, R3, 0x1, P0 ;  /* 0x0000000d05057c11 */ /* 0x000fe400080f0c03 */
[----:B------:R-:W5:Y:S01]  /*5d50*/  LDL.LU R3, [R1+0x108] ;  /* 0x0001080001037983 */ /* 0x000f620000300800 */
[----:B0-----:R-:W-:-:S04]  /*5d60*/  FADD.FTZ R40, R40, 1 ;  /* 0x3f80000028287421 */ /* 0x001fc80000010000 */
[----:B------:R3:W0:Y:S02]  /*5d70*/  MUFU.RCP R41, R40 ;  /* 0x0000002800297308 */ /* 0x0006240000001000 */
[----:B---3--:R-:W-:Y:S02]  /*5d80*/  SHF.L.U32 R40, R2, 0x10, RZ ;  /* 0x0000001002287819 */ /* 0x008fe400000006ff */
[----:B------:R-:W3:Y:S03]  /*5d90*/  LDL.LU R2, [R1+0x64] ;  /* 0x0000640001027983 */ /* 0x000ee60000300800 */
[----:B------:R-:W-:Y:S01]  /*5da0*/  FADD.FTZ R40, -R10, R40 ;  /* 0x000000280a287221 */ /* 0x000fe20000010100 */
[----:B0-----:R-:W-:Y:S01]  /*5db0*/  FMUL.FTZ R56, R56, R41 ;  /* 0x0000002938387220 */ /* 0x001fe20000410000 */
[----:B------:R-:W3:Y:S02]  /*5dc0*/  LDL.LU R21, [R1+0xf4] ;  /* 0x0000f40001157983 */ /* 0x000ee40000300800 */
[----:B------:R-:W-:-:S02]  /*5dd0*/  FMUL.FTZ R40, R39, R40 ;  /* 0x0000002827287220 */ /* 0x000fc40000410000 */
[----:B------:R-:W3:Y:S02]  /*5de0*/  LDL.LU R20, [R1+0xa8] ;  /* 0x0000a80001147983 */ /* 0x000ee40000300800 */
        /* <DEDUP_REMOVED lines=11> */
[----:B------:R-:W0:Y:S02]  /*5ea0*/  MUFU.EX2 R40, R40 ;  /* 0x0000002800287308 */ /* 0x000e240000000800 */
[----:B0-----:R-:W-:-:S06]  /*5eb0*/  FADD.FTZ R40, R40, 1 ;  /* 0x3f80000028287421 */ /* 0x001fcc0000010000 */
[----:B------:R2:W0:Y:S02]  /*5ec0*/  MUFU.RCP R54, R40 ;  /* 0x0000002800367308 */ /* 0x0004240000001000 */
[----:B--2---:R-:W-:Y:S01]  /*5ed0*/  SHF.L.U32 R40, R7, 0x10, RZ ;  /* 0x0000001007287819 */ /* 0x004fe200000006ff */
[----:B------:R1:W-:Y:S04]  /*5ee0*/  STG.E.U16 desc[UR8][R30.64], R55 ;  /* 0x000000371e007986 */ /* 0x0003e8000c101508 */
[----:B------:R-:W-:Y:S01]  /*5ef0*/  FADD.FTZ R40, -R10, R40 ;  /* 0x000000280a287221 */ /* 0x000fe20000010100 */
[----:B------:R-:W2:Y:S03]  /*5f00*/  LDL.LU R7, [R1+0xf8] ;  /* 0x0000f80001077983 */ /* 0x000ea60000300800 */
[----:B------:R-:W-:Y:S01]  /*5f10*/  FMUL.FTZ R40, R39, R40 ;  /* 0x0000002827287220 */ /* 0x000fe20000410000 */
[----:B0-----:R-:W-:-:S03]  /*5f20*/  FMUL.FTZ R54, R41, R54 ;  /* 0x0000003629367220 */ /* 0x001fc60000410000 */
[----:B------:R-:W-:-:S04]  /*5f30*/  FFMA.FTZ R40, R36, R40, R38 ;  /* 0x0000002824287223 */ /* 0x000fc80000010026 */
[----:B------:R-:W-:-:S06]  /*5f40*/  FMUL.FTZ R41, R40, -1.4426950216293334961 ;  /* 0xbfb8aa3b28297820 */ /* 0x000fcc0000410000 */
[----:B------:R-:W0:Y:S02]  /*5f50*/  MUFU.EX2 R41, R41 ;  /* 0x0000002900297308 */ /* 0x000e240000000800 */
[----:B0-----:R-:W-:-:S06]  /*5f60*/  FADD.FTZ R41, R41, 1 ;  /* 0x3f80000029297421 */ /* 0x001fcc0000010000 */
[----:B-1----:R-:W0:Y:S01]  /*5f70*/  MUFU.RCP R55, R41 ;  /* 0x0000002900377308 */ /* 0x002e220000001000 */
[----:B-----5:R-:W-:Y:S02]  /*5f80*/  FADD.FTZ R58, R6, -R10 ;  /* 0x8000000a063a7221 */ /* 0x020fe40000010000 */
[----:B------:R-:W5:Y:S01]  /*5f90*/  LDL.LU R6, [R1+0xac] ;  /* 0x0000ac0001067983 */ /* 0x000f620000300800 */
[----:B0-----:R-:W-:Y:S01]  /*5fa0*/  FMUL.FTZ R55, R40, R55 ;  /* 0x0000003728377220 */ /* 0x001fe20000410000 */
[----:B---3--:R-:W-:-:S04]  /*5fb0*/  LEA R40, P0, R2, UR12, 0x1 ;  /* 0x0000000c02287c11 */ /* 0x008fc8000f8008ff */
[----:B------:R-:W-:Y:S02]  /*5fc0*/  LEA.HI.X R41, R2, UR13, R3, 0x1, P0 ;  /* 0x0000000d02297c11 */ /* 0x000fe400080f0c03 */
[----:B------:R-:W3:Y:S04]  /*5fd0*/  LDL.LU R3, [R1+0xfc] ;  /* 0x0000fc0001037983 */ /* 0x000ee80000300800 */
[----:B------:R-:W3:Y:S01]  /*5fe0*/  LDL.LU R2, [R1+0x100] ;  /* 0x0001000001027983 */ /* 0x000ee20000300800 */
        /* <DEDUP_REMOVED lines=13> */
[----:B------:R-:W-:-:S04]  /*60c0*/  FADD.FTZ R60, R20, -R10 ;  /* 0x8000000a143c7221 */ /* 0x000fc80000010000 */
[----:B------:R-:W-:Y:S01]  /*60d0*/  FMUL.FTZ R60, R39, R60 ;  /* 0x0000003c273c7220 */ /* 0x000fe20000410000 */
[----:B0-----:R-:W-:-:S06]  /*60e0*/  FADD.FTZ R58, R58, 1 ;  /* 0x3f8000003a3a7421 */ /* 0x001fcc0000010000 */
[----:B------:R-:W0:Y:S01]  /*60f0*/  MUFU.RCP R58, R58 ;  /* 0x0000003a003a7308 */ /* 0x000e220000001000 */
[----:B------:R-:W-:Y:S01]  /*6100*/  FFMA.FTZ R46, R44, R60, R46 ;  /* 0x0000003c2c2e7223 */ /* 0x000fe2000001002e */
[----:B----4-:R-:W-:-:S04]  /*6110*/  FADD.FTZ R60, R9, -R10 ;  /* 0x8000000a093c7221 */ /* 0x010fc80000010000 */
[----:B------:R-:W-:Y:S01]  /*6120*/  FMUL.FTZ R60, R39, R60 ;  /* 0x0000003c273c7220 */ /* 0x000fe20000410000 */
[----:B0-----:R-:W-:-:S03]  /*6130*/  FMUL.FTZ R44, R59, R58 ;  /* 0x0000003a3b2c7220 */ /* 0x001fc60000410000 */
[----:B------:R-:W-:Y:S01]  /*6140*/  FFMA.FTZ R58, R45, R60, R47 ;  /* 0x0000003c2d3a7223 */ /* 0x000fe2000001002f */
[----:B--2---:R-:W-:-:S05]  /*6150*/  SHF.L.U32 R60, R7, 0x10, RZ ;  /* 0x00000010073c7819 */ /* 0x004fca00000006ff */
[----:B------:R-:W-:-:S04]  /*6160*/  FADD.FTZ R60, -R10, R60 ;  /* 0x0000003c0a3c7221 */ /* 0x000fc80000010100 */
[----:B------:R-:W-:-:S04]  /*6170*/  FMUL.FTZ R60, R39, R60 ;  /* 0x0000003c273c7220 */ /* 0x000fc80000410000 */
[----:B------:R-:W-:Y:S01]  /*6180*/  FFMA.FTZ R35, R35, R60, R37 ;  /* 0x0000003c23237223 */ /* 0x000fe20000010025 */
[----:B-----5:R-:W-:Y:S02]  /*6190*/  FADD.FTZ R37, R6, -R10 ;  /* 0x8000000a06257221 */ /* 0x020fe40000010000 */
[----:B------:R-:W2:Y:S02]  /*61a0*/  LDL.LU R6, [R1+0x110] ;  /* 0x0001100001067983 */ /* 0x000ea40000300800 */
[----:B------:R-:W-:-:S04]  /*61b0*/  FMUL.FTZ R37, R39, R37 ;  /* 0x0000002527257220 */ /* 0x000fc80000410000 */
[----:B------:R-:W-:Y:S01]  /*61c0*/  FFMA.FTZ R45, R45, R37, R47 ;  /* 0x000000252d2d7223 */ /* 0x000fe2000001002f */
[----:B---3--:R-:W-:Y:S02]  /*61d0*/  SHF.L.U32 R61, R3, 0x10, RZ ;  /* 0x00000010033d7819 */ /* 0x008fe400000006ff */
[----:B------:R-:W-:-:S03]  /*61e0*/  SHF.L.U32 R47, R2, 0x10, RZ ;  /* 0x00000010022f7819 */ /* 0x000fc600000006ff */
[C---:B------:R-:W-:Y:S01]  /*61f0*/  FADD.FTZ R61, -R10.reuse, R61 ;  /* 0x0000003d0a3d7221 */ /* 0x040fe20000010100 */
[----:B------:R-:W3:Y:S01]  /*6200*/  LDL.LU R2, [R1+0x70] ;  /* 0x0000700001027983 */ /* 0x000ee20000300800 */
[----:B------:R-:W-:Y:S02]  /*6210*/  FADD.FTZ R47, -R10, R47 ;  /* 0x0000002f0a2f7221 */ /* 0x000fe40000010100 */
[C---:B------:R-:W-:Y:S01]  /*6220*/  FMUL.FTZ R61, R39.reuse, R61 ;  /* 0x0000003d273d7220 */ /* 0x040fe20000410000 */
[----:B------:R-:W4:Y:S01]  /*6230*/  LDL.LU R21, [R1+0xd8] ;  /* 0x0000d80001157983 */ /* 0x000f220000300800 */
[----:B------:R-:W-:Y:S01]  /*6240*/  FMUL.FTZ R47, R39, R47 ;  /* 0x0000002f272f7220 */ /* 0x000fe20000410000 */
[----:B------:R-:W-:Y:S02]  /*6250*/  FMUL.FTZ R39, R46, -1.4426950216293334961 ;  /* 0xbfb8aa3b2e277820 */ /* 0x000fe40000410000 */
[----:B------:R-:W4:Y:S01]  /*6260*/  LDL.LU R20, [R1+0xe0] ;  /* 0x0000e00001147983 */ /* 0x000f220000300800 */
[C-C-:B------:R-:W-:Y:S01]  /*6270*/  FFMA.FTZ R61, R36.reuse, R61, R38.reuse ;  /* 0x0000003d243d7223 */ /* 0x140fe20000010026 */
[----:B------:R-:W-:-:S02]  /*6280*/  FFMA.FTZ R47, R36, R47, R38 ;  /* 0x0000002f242f7223 */ /* 0x000fc40000010026 */
[----:B------:R-:W5:Y:S01]  /*6290*/  LDL.LU R9, [R1+0xcc] ;  /* 0x0000cc0001097983 */ /* 0x000f620000300800 */
[----:B------:R-:W0:Y:S03]  /*62a0*/  MUFU.EX2 R39, R39 ;  /* 0x0000002700277308 */ /* 0x000e260000000800 */
[----:B------:R-:W5:Y:S04]  /*62b0*/  LDL.LU R7, [R1+0xd4] ;  /* 0x0000d40001077983 */ /* 0x000f680000300800 */
[----:B------:R-:W5:Y:S04]  /*62c0*/  LDL.LU R34, [R1+0xc4] ;  /* 0x0000c40001227983 */ /* 0x000f680000300800 */
[----:B------:R-:W5:Y:S01]  /*62d0*/  LDL.LU R3, [R1+0xd0] ;  /* 0x0000d00001037983 */ /* 0x000f620000300800 */
[----:B0-----:R-:W-:-:S03]  /*62e0*/  FADD.FTZ R36, R39, 1 ;  /* 0x3f80000027247421 */ /* 0x001fc60000010000 */
[----:B------:R-:W2:Y:S01]  /*62f0*/  LDL.LU R39, [R1+0x6c] ;  /* 0x00006c0001277983 */ /* 0x000ea20000300800 */
[----:B------:R-:W-:-:S06]  /*6300*/  FMUL.FTZ R59, R58, -1.4426950216293334961 ;  /* 0xbfb8aa3b3a3b7820 */ /* 0x000fcc0000410000 */
[----:B------:R-:W0:Y:S02]  /*6310*/  MUFU.EX2 R59, R59 ;  /* 0x0000003b003b7308 */ /* 0x000e240000000800 */
[----:B0-----:R-:W-:-:S06]  /*6320*/  FADD.FTZ R37, R59, 1 ;  /* 0x3f8000003b257421 */ /* 0x001fcc0000010000 */
[----:B------:R-:W0:Y:S02]  /*6330*/  MUFU.RCP R37, R37 ;  /* 0x0000002500257308 */ /* 0x000e240000001000 */
[----:B0-----:R-:W-:Y:S01]  /*6340*/  FMUL.FTZ R10, R58, R37 ;  /* 0x000000253a0a7220 */ /* 0x001fe20000410000 */
[----:B------:R-:W-:-:S06]  /*6350*/  FMUL.FTZ R37, R61, -1.4426950216293334961 ;  /* 0xbfb8aa3b3d257820 */ /* 0x000fcc0000410000 */
[----:B------:R-:W0:Y:S08]  /*6360*/  MUFU.EX2 R37, R37 ;  /* 0x0000002500257308 */ /* 0x000e300000000800 */
[----:B------:R-:W1:Y:S01]  /*6370*/  MUFU.RCP R36, R36 ;  /* 0x0000002400247308 */ /* 0x000e620000001000 */
[----:B0-----:R-:W-:-:S07]  /*6380*/  FADD.FTZ R37, R37, 1 ;  /* 0x3f80000025257421 */ /* 0x001fce0000010000 */
[----:B------:R-:W0:Y:S01]  /*6390*/  MUFU.RCP R37, R37 ;  /* 0x0000002500257308 */ /* 0x000e220000001000 */
[----:B-1----:R-:W-:Y:S01]  /*63a0*/  FMUL.FTZ R46, R46, R36 ;  /* 0x000000242e2e7220 */ /* 0x002fe20000410000 */
[----:B0-----:R-:W-:Y:S01]  /*63b0*/  FMUL.FTZ R61, R61, R37 ;  /* 0x000000253d3d7220 */ /* 0x001fe20000410000 */
[----:B--2---:R-:W-:Y:S02]  /*63c0*/  LEA R36, P0, R39, UR12, 0x1 ;  /* 0x0000000c27247c11 */ /* 0x004fe4000f8008ff */
[----:B------:R-:W-:Y:S02]  /*63d0*/  MOV R37, R39 ;  /* 0x0000002700257202 */ /* 0x000fe40000000f00 */
[----:B------:R-:W2:Y:S02]  /*63e0*/  LDL.LU R39, [R1+0x10c] ;  /* 0x00010c0001277983 */ /* 0x000ea40000300800 */
[----:B------:R-:W-:Y:S02]  /*63f0*/  LEA.HI.X R37, R37, UR13, R6, 0x1, P0 ;  /* 0x0000000d25257c11 */ /* 0x000fe400080f0c06 */
[----:B------:R-:W5:Y:S01]  /*6400*/  LDL.LU R6, [R1+0x140] ;  /* 0x0001400001067983 */ /* 0x000f620000300800 */
[----:B------:R-:W-:Y:S01]  /*6410*/  FMUL.FTZ R58, R35, -1.4426950216293334961 ;  /* 0xbfb8aa3b233a7820 */ /* 0x000fe20000410000 */
[----:B------:R-:W-:-:S05]  /*6420*/  FMUL.FTZ R38, R47, -1.4426950216293334961 ;  /* 0xbfb8aa3b2f267820 */ /* 0x000fca0000410000 */
[----:B------:R-:W0:Y:S08]  /*6430*/  MUFU.EX2 R58, R58 ;  /* 0x0000003a003a7308 */ /* 0x000e300000000800 */
[----:B------:R-:W1:Y:S01]  /*6440*/  MUFU.EX2 R38, R38 ;  /* 0x0000002600267308 */ /* 0x000e620000000800 */
[----:B0-----:R-:W-:-:S07]  /*6450*/  FADD.FTZ R58, R58, 1 ;  /* 0x3f8000003a3a7421 */ /* 0x001fce0000010000 */
[----:B------:R-:W0:Y:S01]  /*6460*/  MUFU.RCP R58, R58 ;  /* 0x0000003a003a7308 */ /* 0x000e220000001000 */
[----:B-1----:R-:W-:-:S07]  /*6470*/  FADD.FTZ R38, R38, 1 ;  /* 0x3f80000026267421 */ /* 0x002fce0000010000 */
[----:B------:R3:W1:Y:S01]  /*6480*/  MUFU.RCP R60, R38 ;  /* 0x00000026003c7308 */ /* 0x0006620000001000 */
[----:B------:R5:W-:Y:S01]  /*6490*/  STG.E.U16 desc[UR8][R30.64+0x4], R0 ;  /* 0x000004001e007986 */ /* 0x000be2000c101508 */
[C---:B---3--:R-:W-:Y:S01]  /*64a0*/  LEA R38, P1, R2.reuse, UR12, 0x1 ;  /* 0x0000000c02267c11 */ /* 0x048fe2000f8208ff */
[----:B0-----:R-:W-:Y:S01]  /*64b0*/  FMUL.FTZ R58, R35, R58 ;  /* 0x0000003a233a7220 */ /* 0x001fe20000410000 */
[----:B----4-:R-:W-:Y:S01]  /*64c0*/  F2FP.BF16.F32.PACK_AB R35, R21, R20 ;  /* 0x000000141523723e */ /* 0x010fe200000010ff */
[----:B-1----:R-:W-:Y:S01]  /*64d0*/  FMUL.FTZ R60, R47, R60 ;  /* 0x0000003c2f3c7220 */ /* 0x002fe20000410000 */
[----:B--2---:R-:W-:Y:S02]  /*64e0*/  LEA.HI.X R39, R2, UR13, R39, 0x1, P1 ;  /* 0x0000000d02277c11 */ /* 0x004fe400088f0c27 */
[----:B------:R-:W2:Y:S01]  /*64f0*/  LDL.LU R2, [R1+0xbc] ;  /* 0x0000bc0001027983 */ /* 0x000ea20000300800 */
[----:B-----5:R-:W-:-:S03]  /*6500*/  PRMT R6, R0, 0x7632, R6 ;  /* 0x0000763200067816 */ /* 0x020fc60000000006 */
[----:B------:R-:W3:Y:S01]  /*6510*/  LDL.LU R21, [R1+0x90] ;  /* 0x0000900001157983 */ /* 0x000ee20000300800 */
[----:B------:R-:W-:-:S03]  /*6520*/  F2FP.BF16.F32.PACK_AB R0, R9, R7 ;  /* 0x000000070900723e */ /* 0x000fc600000010ff */
[----:B------:R-:W3:Y:S04]  /*6530*/  LDL.LU R20, [R1+0xa4] ;  /* 0x0000a40001147983 */ /* 0x000ee80000300800 */
[----:B------:R-:W2:Y:S04]  /*6540*/  LDL.LU R47, [R1+0xb4] ;  /* 0x0000b400012f7983 */ /* 0x000ea80000300800 */
[----:B------:R-:W4:Y:S01]  /*6550*/  LDL.LU R9, [R1+0x13c] ;  /* 0x00013c0001097983 */ /* 0x000f220000300800 */
[----:B------:R-:W-:-:S03]  /*6560*/  FMUL.FTZ R59, R45, -1.4426950216293334961 ;  /* 0xbfb8aa3b2d3b7820 */ /* 0x000fc60000410000 */
[----:B------:R0:W-:Y:S03]  /*6570*/  STG.E.U16 desc[UR8][R30.64+0x6], R6 ;  /* 0x000006061e007986 */ /* 0x0001e6000c101508 */
[----:B------:R-:W1:Y:S01]  /*6580*/  MUFU.EX2 R59, R59 ;  /* 0x0000003b003b7308 */ /* 0x000e620000000800 */
[----:B------:R-:W5:Y:S04]  /*6590*/  LDL.LU R7, [R1+0x88] ;  /* 0x0000880001077983 */ /* 0x000f680000300800 */
[----:B0-----:R-:W5:Y:S01]  /*65a0*/  LDL.LU R6, [R1+0x94] ;  /* 0x0000940001067983 */ /* 0x001f620000300800 */
[----:B-1----:R-:W-:-:S06]  /*65b0*/  FADD.FTZ R59, R59, 1 ;  /* 0x3f8000003b3b7421 */ /* 0x002fcc0000010000 */
[----:B------:R-:W0:Y:S01]  /*65c0*/  MUFU.RCP R59, R59 ;  /* 0x0000003b003b7308 */ /* 0x000e220000001000 */
[----:B------:R-:W-:Y:S01]  /*65d0*/  F2FP.BF16.F32.PACK_AB R30, R34, R3 ;  /* 0x00000003221e723e */ /* 0x000fe200000010ff */
[----:B0-----:R-:W-:Y:S01]  /*65e0*/  FMUL.FTZ R59, R45, R59 ;  /* 0x0000003b2d3b7220 */ /* 0x001fe20000410000 */
[C---:B------:R-:W-:Y:S02]  /*65f0*/  PRMT R45, R35.reuse, 0x7610, R45 ;  /* 0x00007610232d7816 */ /* 0x040fe4000000002d */
[----:B------:R-:W-:-:S03]  /*6600*/  PRMT R35, R35, 0x7632, R35 ;  /* 0x0000763223237816 */ /* 0x000fc60000000023 */
[----:B----4-:R0:W-:Y:S04]  /*6610*/  STG.E.U16 desc[UR8][R8.64], R45 ;  /* 0x0000002d08007986 */ /* 0x0101e8000c101508 */
[----:B------:R1:W-:Y:S04]  /*6620*/  STG.E.U16 desc[UR8][R8.64+0x2], R35 ;  /* 0x0000022308007986 */ /* 0x0003e8000c101508 */
[----:B0-----:R-:W4:Y:S04]  /*6630*/  LDL.LU R45, [R1+0xc0] ;  /* 0x0000c000012d7983 */ /* 0x001f280000300800 */
[----:B------:R-:W5:Y:S04]  /*6640*/  LDL.LU R34, [R1+0x28] ;  /* 0x0000280001227983 */ /* 0x000f680000300800 */
[----:B------:R-:W5:Y:S04]  /*6650*/  LDL.LU R3, [R1+0x84] ;  /* 0x0000840001037983 */ /* 0x000f680000300800 */
[----:B-1----:R-:W4:Y:S01]  /*6660*/  LDL.LU R35, [R1+0xb8] ;  /* 0x0000b80001237983 */ /* 0x002f220000300800 */
[----:B------:R-:W-:-:S03]  /*6670*/  PRMT R31, R0, 0x7632, R31 ;  /* 0x00007632001f7816 */ /* 0x000fc6000000001f */
[----:B------:R-:W-:Y:S04]  /*6680*/  STG.E.U16 desc[UR8][R8.64+0x4], R0 ;  /* 0x0000040008007986 */ /* 0x000fe8000c101508 */
[----:B------:R0:W-:Y:S04]  /*6690*/  STG.E.U16 desc[UR8][R8.64+0x6], R31 ;  /* 0x0000061f08007986 */ /* 0x0001e8000c101508 */
[----:B------:R1:W-:Y:S01]  /*66a0*/  STG.E.U16 desc[UR8][R12.64], R30 ;  /* 0x0000001e0c007986 */ /* 0x0003e2000c101508 */
[----:B0-----:R-:W-:-:S03]  /*66b0*/  PRMT R8, R30, 0x7632, R8 ;  /* 0x000076321e087816 */ /* 0x001fc60000000008 */
[----:B------:R-:W5:Y:S01]  /*66c0*/  LDL.LU R31, [R1+0x34] ;  /* 0x00003400011f7983 */ /* 0x000f620000300800 */
[----:B--2---:R-:W-:Y:S02]  /*66d0*/  F2FP.BF16.F32.PACK_AB R9, R47, R2 ;  /* 0x000000022f09723e */ /* 0x004fe400000010ff */
[----:B----4-:R-:W-:Y:S02]  /*66e0*/  F2FP.BF16.F32.PACK_AB R0, R35, R45 ;  /* 0x0000002d2300723e */ /* 0x010fe400000010ff */
[----:B------:R-:W2:Y:S02]  /*66f0*/  LDL.LU R35, [R1+0x38] ;  /* 0x0000380001237983 */ /* 0x000ea40000300800 */
[----:B-1----:R-:W-:Y:S02]  /*6700*/  PRMT R30, R0, 0x7632, R30 ;  /* 0x00007632001e7816 */ /* 0x002fe4000000001e */
[----:B------:R-:W2:Y:S04]  /*6710*/  LDL.LU R2, [R1+0x40] ;  /* 0x0000400001027983 */ /* 0x000ea80000300800 */
[----:B------:R-:W4:Y:S04]  /*6720*/  LDL.LU R45, [R1+0x48] ;  /* 0x00004800012d7983 */ /* 0x000f280000300800 */
[----:B------:R-:W4:Y:S04]  /*6730*/  LDL.LU R47, [R1+0x4c] ;  /* 0x00004c00012f7983 */ /* 0x000f280000300800 */
[----:B------:R0:W-:Y:S04]  /*6740*/  STG.E.U16 desc[UR8][R12.64+0x6], R30 ;  /* 0x0000061e0c007986 */ /* 0x0001e8000c101508 */
[----:B------:R3:W-:Y:S04]  /*6750*/  STG.E.U16 desc[UR8][R12.64+0x4], R0 ;  /* 0x000004000c007986 */ /* 0x0007e8000c101508 */
[----:B0-----:R-:W4:Y:S01]  /*6760*/  LDL.LU R30, [R1+0x30] ;  /* 0x00003000011e7983 */ /* 0x001f220000300800 */
[----:B---3--:R-:W-:-:S03]  /*6770*/  F2FP.BF16.F32.PACK_AB R0, R21, R20 ;  /* 0x000000141500723e */ /* 0x008fc600000010ff */
[----:B------:R-:W3:Y:S04]  /*6780*/  LDL.LU R20, [R1+0x54] ;  /* 0x0000540001147983 */ /* 0x000ee80000300800 */
[----:B------:R-:W3:Y:S04]  /*6790*/  LDL.LU R21, [R1+0x58] ;  /* 0x0000580001157983 */ /* 0x000ee80000300800 */
[----:B------:R0:W-:Y:S04]  /*67a0*/  STG.E.U16 desc[UR8][R12.64+0x2], R8 ;  /* 0x000002080c007986 */ /* 0x0001e8000c101508 */
[----:B------:R5:W-:Y:S04]  /*67b0*/  STG.E.U16 desc[UR8][R14.64], R9 ;  /* 0x000000090e007986 */ /* 0x000be8000c101508 */
[----:B------:R1:W-:Y:S01]  /*67c0*/  STG.E.U16 desc[UR8][R14.64+0x4], R0 ;  /* 0x000004000e007986 */ /* 0x0003e2000c101508 */
[----:B0-----:R-:W-:-:S02]  /*67d0*/  PRMT R8, R9, 0x7632, R8 ;  /* 0x0000763209087816 */ /* 0x001fc40000000008 */
[----:B------:R-:W-:Y:S02]  /*67e0*/  PRMT R12, R0, 0x7632, R12 ;  /* 0x00007632000c7816 */ /* 0x000fe4000000000c */
[----:B-----5:R-:W-:Y:S01]  /*67f0*/  F2FP.BF16.F32.PACK_AB R9, R7, R6 ;  /* 0x000000060709723e */ /* 0x020fe200000010ff */
[----:B------:R0:W-:Y:S01]  /*6800*/  STG.E.U16 desc[UR8][R14.64+0x2], R8 ;  /* 0x000002080e007986 */ /* 0x0001e2000c101508 */
[----:B-1----:R-:W-:-:S03]  /*6810*/  F2FP.BF16.F32.PACK_AB R0, R34, R3 ;  /* 0x000000032200723e */ /* 0x002fc600000010ff */
[----:B------:R1:W-:Y:S04]  /*6820*/  STG.E.U16 desc[UR8][R14.64+0x6], R12 ;  /* 0x0000060c0e007986 */ /* 0x0003e8000c101508 */
[----:B------:R-:W5:Y:S01]  /*6830*/  LDL.LU R7, [R1+0x50] ;  /* 0x0000500001077983 */ /* 0x000f620000300800 */
[----:B0-----:R-:W-:-:S03]  /*6840*/  PRMT R8, R9, 0x7632, R8 ;  /* 0x0000763209087816 */ /* 0x001fc60000000008 */
[----:B------:R-:W-:Y:S01]  /*6850*/  STG.E.U16 desc[UR8][R16.64], R9 ;  /* 0x0000000910007986 */ /* 0x000fe2000c101508 */
[----:B-1----:R-:W-:-:S03]  /*6860*/  PRMT R12, R0, 0x7632, R12 ;  /* 0x00007632000c7816 */ /* 0x002fc6000000000c */
[----:B------:R-:W5:Y:S04]  /*6870*/  LDL.LU R6, [R1+0x60] ;  /* 0x0000600001067983 */ /* 0x000f680000300800 */
[----:B------:R-:W5:Y:S04]  /*6880*/  LDL.LU R34, [R1+0x2c] ;  /* 0x00002c0001227983 */ /* 0x000f680000300800 */
[----:B------:R2:W-:Y:S04]  /*6890*/  STG.E.U16 desc[UR8][R16.64+0x4], R0 ;  /* 0x0000040010007986 */ /* 0x0005e8000c101508 */
[----:B------:R-:W5:Y:S04]  /*68a0*/  LDL.LU R3, [R1+0x44] ;  /* 0x0000440001037983 */ /* 0x000f680000300800 */
[----:B------:R-:W-:Y:S04]  /*68b0*/  STG.E.U16 desc[UR8][R16.64+0x2], R8 ;  /* 0x0000020810007986 */ /* 0x000fe8000c101508 */
[----:B------:R0:W-:Y:S01]  /*68c0*/  STG.E.U16 desc[UR8][R16.64+0x6], R12 ;  /* 0x0000060c10007986 */ /* 0x0001e2000c101508 */
[----:B--2---:R-:W-:-:S03]  /*68d0*/  F2FP.BF16.F32.PACK_AB R0, R35, R2 ;  /* 0x000000022300723e */ /* 0x004fc600000010ff */
[----:B------:R-:W2:Y:S01]  /*68e0*/  LDL.LU R2, [R1+0x20] ;  /* 0x0000200001027983 */ /* 0x000ea20000300800 */
[----:B0-----:R-:W-:-:S03]  /*68f0*/  PRMT R12, R0, 0x7632, R12 ;  /* 0x00007632000c7816 */ /* 0x001fc6000000000c */
[----:B------:R3:W-:Y:S01]  /*6900*/  STG.E.U16 desc[UR8][R18.64+0x4], R0 ;  /* 0x0000040012007986 */ /* 0x0007e2000c101508 */
[----:B----4-:R-:W-:-:S03]  /*6910*/  F2FP.BF16.F32.PACK_AB R9, R30, R31 ;  /* 0x0000001f1e09723e */ /* 0x010fc600000010ff */
[----:B------:R-:W4:Y:S01]  /*6920*/  LDL.LU R30, [R1+0x18] ;  /* 0x00001800011e7983 */ /* 0x000f220000300800 */
[----:B------:R-:W-:-:S03]  /*6930*/  PRMT R8, R9, 0x7632, R8 ;  /* 0x0000763209087816 */ /* 0x000fc60000000008 */
[----:B------:R-:W4:Y:S04]  /*6940*/  LDL.LU R31, [R1+0x1c] ;  /* 0x00001c00011f7983 */ /* 0x000f280000300800 */
[----:B------:R0:W-:Y:S01]  /*6950*/  STG.E.U16 desc[UR8][R18.64], R9 ;  /* 0x0000000912007986 */ /* 0x0001e2000c101508 */
[----:B---3--:R-:W-:-:S03]  /*6960*/  F2FP.BF16.F32.PACK_AB R0, R20, R21 ;  /* 0x000000151400723e */ /* 0x008fc600000010ff */
[----:B------:R-:W3:Y:S01]  /*6970*/  LDL.LU R35, [R1+0xc] ;  /* 0x00000c0001237983 */ /* 0x000ee20000300800 */
[----:B0-----:R-:W-:-:S03]  /*6980*/  F2FP.BF16.F32.PACK_AB R9, R45, R47 ;  /* 0x0000002f2d09723e */ /* 0x001fc600000010ff */
[----:B------:R-:W3:Y:S04]  /*6990*/  LDL.LU R45, [R1+0x14] ;  /* 0x00001400012d7983 */ /* 0x000ee80000300800 */
[----:B------:R-:W3:Y:S04]  /*69a0*/  LDL.LU R47, [R1+0x4] ;  /* 0x00000400012f7983 */ /* 0x000ee80000300800 */
[----:B------:R-:W2:Y:S04]  /*69b0*/  LDL.LU R20, [R1+0x138] ;  /* 0x0001380001147983 */ /* 0x000ea80000300800 */
[----:B------:R-:W2:Y:S04]  /*69c0*/  LDL.LU R21, [R1+0x134] ;  /* 0x0001340001157983 */ /* 0x000ea80000300800 */
[----:B------:R0:W-:Y:S04]  /*69d0*/  STG.E.U16 desc[UR8][R18.64+0x2], R8 ;  /* 0x0000020812007986 */ /* 0x0001e8000c101508 */
[----:B------:R1:W-:Y:S01]  /*69e0*/  STG.E.U16 desc[UR8][R18.64+0x6], R12 ;  /* 0x0000060c12007986 */ /* 0x0003e2000c101508 */
[----:B0-----:R-:W-:-:S02]  /*69f0*/  PRMT R8, R9, 0x7632, R8 ;  /* 0x0000763209087816 */ /* 0x001fc40000000008 */
[----:B-1----:R-:W-:Y:S02]  /*6a00*/  PRMT R12, R0, 0x7632, R12 ;  /* 0x00007632000c7816 */ /* 0x002fe4000000000c */
[----:B-----5:R-:W-:Y:S01]  /*6a10*/  F2FP.BF16.F32.PACK_AB R13, R34, R3 ;  /* 0x00000003220d723e */ /* 0x020fe200000010ff */
[----:B--2---:R0:W-:Y:S04]  /*6a20*/  STG.E.U16 desc[UR8][R20.64], R9 ;  /* 0x0000000914007986 */ /* 0x0041e8000c101508 */
[----:B------:R-:W-:Y:S04]  /*6a30*/  STG.E.U16 desc[UR8][R20.64+0x2], R8 ;  /* 0x0000020814007986 */ /* 0x000fe8000c101508 */
[----:B------:R-:W-:Y:S01]  /*6a40*/  STG.E.U16 desc[UR8][R20.64+0x4], R0 ;  /* 0x0000040014007986 */ /* 0x000fe2000c101508 */
[----:B0-----:R-:W-:-:S03]  /*6a50*/  F2FP.BF16.F32.PACK_AB R9, R7, R6 ;  /* 0x000000060709723e */ /* 0x001fc600000010ff */
[----:B------:R-:W2:Y:S04]  /*6a60*/  LDL.LU R7, [R1+0x130] ;  /* 0x0001300001077983 */ /* 0x000ea80000300800 */
[----:B------:R-:W2:Y:S04]  /*6a70*/  LDL.LU R6, [R1+0x12c] ;  /* 0x00012c0001067983 */ /* 0x000ea80000300800 */
[----:B------:R-:W5:Y:S04]  /*6a80*/  LDL.LU R34, [R1+0x128] ;  /* 0x0001280001227983 */ /* 0x000f680000300800 */
[----:B------:R-:W5:Y:S04]  /*6a90*/  LDL.LU R3, [R1+0x124] ;  /* 0x0001240001037983 */ /* 0x000f680000300800 */
[----:B------:R0:W-:Y:S04]  /*6aa0*/  STG.E.U16 desc[UR8][R20.64+0x6], R12 ;  /* 0x0000060c14007986 */ /* 0x0001e8000c101508 */
[----:B0-----:R-:W4:Y:S01]  /*6ab0*/  LDL.LU R21, [R1+0x24] ;  /* 0x0000240001157983 */ /* 0x001f220000300800 */
[----:B------:R-:W-:-:S02]  /*6ac0*/  PRMT R14, R9, 0x7610, R14 ;  /* 0x00007610090e7816 */ /* 0x000fc4000000000e */
[----:B------:R-:W-:Y:S02]  /*6ad0*/  PRMT R15, R9, 0x7632, R15 ;  /* 0x00007632090f7816 */ /* 0x000fe4000000000f */
[----:B----4-:R-:W-:Y:S02]  /*6ae0*/  F2FP.BF16.F32.PACK_AB R9, R2, R21 ;  /* 0x000000150209723e */ /* 0x010fe400000010ff */
[----:B------:R-:W3:Y:S01]  /*6af0*/  LDL.LU R2, [R1+0x120] ;  /* 0x0001200001027983 */ /* 0x000ee20000300800 */
[----:B------:R-:W-:-:S03]  /*6b00*/  F2FP.BF16.F32.PACK_AB R0, R30, R31 ;  /* 0x0000001f1e00723e */ /* 0x000fc600000010ff */
[----:B------:R0:W-:Y:S01]  /*6b10*/  STG.E.U16 desc[UR8][R22.64], R14 ;  /* 0x0000000e16007986 */ /* 0x0001e2000c101508 */
[----:B------:R-:W-:Y:S02]  /*6b20*/  PRMT R17, R0, 0x7610, R17 ;  /* 0x0000761000117816 */ /* 0x000fe40000000011 */
[----:B-----5:R-:W-:Y:S02]  /*6b30*/  F2FP.BF16.F32.PACK_AB R34, R34, R3 ;  /* 0x000000032222723e */ /* 0x020fe400000010ff */
[----:B0-----:R-:W-:Y:S02]  /*6b40*/  PRMT R14, R0, 0x7632, R14 ;  /* 0x00007632000e7816 */ /* 0x001fe4000000000e */
[----:B------:R-:W-:Y:S02]  /*6b50*/  PRMT R16, R13, 0x7632, R16 ;  /* 0x000076320d107816 */ /* 0x000fe40000000010 */
[----:B---3--:R-:W-:Y:S02]  /*6b60*/  F2FP.BF16.F32.PACK_AB R0, R47, R2 ;  /* 0x000000022f00723e */ /* 0x008fe400000010ff */
[----:B------:R-:W3:Y:S04]  /*6b70*/  LDL.LU R2, [R1+0x11c] ;  /* 0x00011c0001027983 */ /* 0x000ee80000300800 */
[----:B------:R-:W4:Y:S01]  /*6b80*/  LDL.LU R3, [R1+0x118] ;  /* 0x0001180001037983 */ /* 0x000f220000300800 */
[----:B------:R-:W-:-:S02]  /*6b90*/  PRMT R12, R9, 0x7632, R12 ;  /* 0x00007632090c7816 */ /* 0x000fc4000000000c */
[----:B------:R-:W-:Y:S01]  /*6ba0*/  F2FP.BF16.F32.PACK_AB R8, R35, R45 ;  /* 0x0000002d2308723e */ /* 0x000fe200000010ff */
[----:B------:R-:W-:Y:S01]  /*6bb0*/  STG.E.U16 desc[UR8][R22.64+0x2], R15 ;  /* 0x0000020f16007986 */ /* 0x000fe2000c101508 */
[----:B--2---:R-:W-:Y:S02]  /*6bc0*/  F2FP.BF16.F32.PACK_AB R6, R7, R6 ;  /* 0x000000060706723e */ /* 0x004fe400000010ff */
[----:B------:R-:W-:Y:S01]  /*6bd0*/  F2FP.BF16.F32.PACK_AB R11, R42, R11 ;  /* 0x0000000b2a0b723e */ /* 0x000fe200000010ff */
[----:B------:R0:W-:Y:S01]  /*6be0*/  STG.E.U16 desc[UR8][R22.64+0x4], R13 ;  /* 0x0000040d16007986 */ /* 0x0001e2000c101508 */
[----:B------:R-:W-:-:S03]  /*6bf0*/  PRMT R7, R6, 0x7632, R7 ;  /* 0x0000763206077816 */ /* 0x000fc60000000007 */
[----:B------:R1:W-:Y:S01]  /*6c00*/  STG.E.U16 desc[UR8][R22.64+0x6], R16 ;  /* 0x0000061016007986 */ /* 0x0003e2000c101508 */
[----:B------:R-:W-:-:S03]  /*6c10*/  F2FP.BF16.F32.PACK_AB R43, R48, R43 ;  /* 0x0000002b302b723e */ /* 0x000fc600000010ff */
[----:B------:R2:W-:Y:S01]  /*6c20*/  STG.E.U16 desc[UR8][R24.64], R9 ;  /* 0x0000000918007986 */ /* 0x0005e2000c101508 */
[----:B------:R-:W-:-:S03]  /*6c30*/  F2FP.BF16.F32.PACK_AB R51, R52, R51 ;  /* 0x000000333433723e */ /* 0x000fc600000010ff */
[----:B------:R-:W-:Y:S01]  /*6c40*/  STG.E.U16 desc[UR8][R24.64+0x2], R12 ;  /* 0x0000020c18007986 */ /* 0x000fe2000c101508 */
[----:B0-----:R-:W-:-:S03]  /*6c50*/  PRMT R13, R8, 0x7632, R13 ;  /* 0x00007632080d7816 */ /* 0x001fc6000000000d */
[----:B------:R-:W-:Y:S01]  /*6c60*/  STG.E.U16 desc[UR8][R24.64+0x4], R17 ;  /* 0x0000041118007986 */ /* 0x000fe2000c101508 */
[----:B-1----:R-:W-:-:S03]  /*6c70*/  PRMT R16, R34, 0x7632, R16 ;  /* 0x0000763222107816 */ /* 0x002fc60000000010 */
[----:B------:R-:W-:Y:S01]  /*6c80*/  STG.E.U16 desc[UR8][R24.64+0x6], R14 ;  /* 0x0000060e18007986 */ /* 0x000fe2000c101508 */
[----:B--2---:R-:W-:-:S03]  /*6c90*/  PRMT R9, R0, 0x7632, R9 ;  /* 0x0000763200097816 */ /* 0x004fc60000000009 */
[----:B------:R0:W-:Y:S01]  /*6ca0*/  STG.E.U16 desc[UR8][R26.64+0x4], R0 ;  /* 0x000004001a007986 */ /* 0x0001e2000c101508 */
[----:B------:R-:W-:Y:S02]  /*6cb0*/  F2FP.BF16.F32.PACK_AB R49, R50, R49 ;  /* 0x000000313231723e */ /* 0x000fe400000010ff */
[----:B------:R-:W-:Y:S01]  /*6cc0*/  F2FP.BF16.F32.PACK_AB R54, R55, R54 ;  /* 0x000000363736723e */ /* 0x000fe200000010ff */
[----:B------:R-:W-:Y:S01]  /*6cd0*/  STG.E.U16 desc[UR8][R26.64], R8 ;  /* 0x000000081a007986 */ /* 0x000fe2000c101508 */
[----:B------:R-:W-:-:S03]  /*6ce0*/  F2FP.BF16.F32.PACK_AB R56, R57, R56 ;  /* 0x000000383938723e */ /* 0x000fc600000010ff */
[----:B------:R-:W-:Y:S01]  /*6cf0*/  STG.E.U16 desc[UR8][R26.64+0x2], R13 ;  /* 0x0000020d1a007986 */ /* 0x000fe2000c101508 */
[----:B0-----:R-:W-:-:S03]  /*6d00*/  PRMT R0, R11, 0x7632, R0 ;  /* 0x000076320b007816 */ /* 0x001fc60000000000 */
[----:B------:R-:W-:Y:S01]  /*6d10*/  STG.E.U16 desc[UR8][R26.64+0x6], R9 ;  /* 0x000006091a007986 */ /* 0x000fe2000c101508 */
[----:B------:R-:W-:-:S03]  /*6d20*/  PRMT R14, R43, 0x7632, R14 ;  /* 0x000076322b0e7816 */ /* 0x000fc6000000000e */
[----:B------:R-:W-:Y:S01]  /*6d30*/  STG.E.U16 desc[UR8][R32.64], R34 ;  /* 0x0000002220007986 */ /* 0x000fe2000c101508 */
[----:B------:R-:W-:-:S03]  /*6d40*/  F2FP.BF16.F32.PACK_AB R44, R44, R53 ;  /* 0x000000352c2c723e */ /* 0x000fc600000010ff */
[----:B------:R-:W-:Y:S01]  /*6d50*/  STG.E.U16 desc[UR8][R32.64+0x2], R16 ;  /* 0x0000021020007986 */ /* 0x000fe2000c101508 */
[----:B------:R-:W-:-:S03]  /*6d60*/  F2FP.BF16.F32.PACK_AB R10, R61, R10 ;  /* 0x0000000a3d0a723e */ /* 0x000fc600000010ff */
[----:B------:R0:W-:Y:S04]  /*6d70*/  STG.E.U16 desc[UR8][R32.64+0x4], R6 ;  /* 0x0000040620007986 */ /* 0x0001e8000c101508 */
[----:B------:R1:W-:Y:S01]  /*6d80*/  STG.E.U16 desc[UR8][R32.64+0x6], R7 ;  /* 0x0000060720007986 */ /* 0x0003e2000c101508 */
[----:B------:R-:W-:-:S03]  /*6d90*/  F2FP.BF16.F32.PACK_AB R46, R58, R46 ;  /* 0x0000002e3a2e723e */ /* 0x000fc600000010ff */
[----:B------:R2:W-:Y:S01]  /*6da0*/  STG.E.U16 desc[UR8][R28.64+0x6], R0 ;  /* 0x000006001c007986 */ /* 0x0005e2000c101508 */
[----:B------:R-:W-:Y:S02]  /*6db0*/  F2FP.BF16.F32.PACK_AB R59, R60, R59 ;  /* 0x0000003b3c3b723e */ /* 0x000fe400000010ff */
[----:B0-----:R-:W-:Y:S02]  /*6dc0*/  PRMT R6, R51, 0x7632, R6 ;  /* 0x0000763233067816 */ /* 0x001fe40000000006 */
[----:B-1----:R-:W-:Y:S01]  /*6dd0*/  PRMT R7, R49, 0x7632, R7 ;  /* 0x0000763231077816 */ /* 0x002fe20000000007 */
[----:B------:R-:W-:Y:S01]  /*6de0*/  STG.E.U16 desc[UR8][R28.64], R43 ;  /* 0x0000002b1c007986 */ /* 0x000fe2000c101508 */
[----:B--2---:R-:W-:-:S03]  /*6df0*/  PRMT R0, R54, 0x7632, R0 ;  /* 0x0000763236007816 */ /* 0x004fc60000000000 */
[----:B------:R-:W-:Y:S01]  /*6e00*/  STG.E.U16 desc[UR8][R28.64+0x2], R14 ;  /* 0x0000020e1c007986 */ /* 0x000fe2000c101508 */
[----:B------:R-:W-:-:S03]  /*6e10*/  PRMT R20, R56, 0x7632, R20 ;  /* 0x0000763238147816 */ /* 0x000fc60000000014 */
[----:B------:R-:W-:Y:S01]  /*6e20*/  STG.E.U16 desc[UR8][R28.64+0x4], R11 ;  /* 0x0000040b1c007986 */ /* 0x000fe2000c101508 */
[----:B------:R-:W-:-:S03]  /*6e30*/  PRMT R18, R44, 0x7632, R18 ;  /* 0x000076322c127816 */ /* 0x000fc60000000012 */
[----:B------:R-:W-:Y:S01]  /*6e40*/  STG.E.U16 desc[UR8][R4.64], R51 ;  /* 0x0000003304007986 */ /* 0x000fe2000c101508 */
[----:B------:R-:W-:-:S03]  /*6e50*/  PRMT R19, R46, 0x7632, R19 ;  /* 0x000076322e137816 */ /* 0x000fc60000000013 */
        /* <DEDUP_REMOVED lines=18> */
[----:B---3--:R-:W-:-:S04]  /*6f80*/  IADD3 R2, P0, R2, 0x7, RZ ;  /* 0x0000000702027810 */ /* 0x008fc80007f1e0ff */
[----:B----4-:R-:W-:Y:S02]  /*6f90*/  IADD3.X R3, RZ, R3, RZ, P0, !PT ;  /* 0x00000003ff037210 */ /* 0x010fe400007fe4ff */
[----:B------:R-:W-:-:S04]  /*6fa0*/  ISETP.GE.U32.AND P0, PT, R2, UR10, PT ;  /* 0x0000000a02007c0c */ /* 0x000fc8000bf06070 */
[----:B------:R-:W-:-:S13]  /*6fb0*/  ISETP.GE.AND.EX P0, PT, R3, UR5, PT, P0 ;  /* 0x0000000503007c0c */ /* 0x000fda000bf06300 */
[----:B--2---:R-:W-:Y:S05]  /*6fc0*/  @!P0 BRA `(.L_x_1102) ;  /* 0xffffff90006c8947 */ /* 0x004fea000383ffff */
[----:B------:R-:W-:Y:S05]  /*6fd0*/  EXIT ;  /* 0x000000000000794d */ /* 0x000fea0003800000 */
.L_x_1103:
        /* <DEDUP_REMOVED lines=10> */
.L_x_2250:


//--------------------- .text._ZN13group_norm_v214gn_cuda_kernelI13__nv_bfloat16Li480ELi2ELi16ELi120ELi1024ELb1ELi32ELi960ELi960ELi4ELb1ELi9ELb0ELb0ENS_16CompileConditionILi900EEEEEvPT_PKS4_S7_S7_flPfS8_Pj --------------------------
	.section	.text._ZN13group_norm_v214gn_cuda_kernelI13__nv_bfloat16Li480ELi2ELi16ELi120ELi1024ELb1ELi32ELi960ELi960ELi4ELb1ELi9ELb0ELb0ENS_16CompileConditionILi900EEEEEvPT_PKS4_S7_S7_flPfS8_Pj,"ax",@progbits
	.align	128
        .global         _ZN13group_norm_v214gn_cuda_kernelI13__nv_bfloat16Li480ELi2ELi16ELi120ELi1024ELb1ELi32ELi960ELi960ELi4ELb1ELi9ELb0ELb0ENS_16CompileConditionILi900EEEEEvPT_PKS4_S7_S7_flPfS8_Pj
        .type           _ZN13group_norm_v214gn_cuda_kernelI13__nv_bfloat16Li480ELi2ELi16ELi120ELi1024ELb1ELi32ELi960ELi960ELi4ELb1ELi9ELb0ELb0ENS_16CompileConditionILi900EEEEEvPT_PKS4_S7_S7_flPfS8_Pj,@function
        .size           _ZN13group_norm_v214gn_cuda_kernelI13__nv_bfloat16Li480ELi2ELi16ELi120ELi1024ELb1ELi32ELi960ELi960ELi4ELb1ELi9ELb0ELb0ENS_16CompileConditionILi900EEEEEvPT_PKS4_S7_S7_flPfS8_Pj,(.L_x_2251 - _ZN13group_norm_v214gn_cuda_kernelI13__nv_bfloat16Li480ELi2ELi16ELi120ELi1024ELb1ELi32ELi960ELi960ELi4ELb1ELi9ELb0ELb0ENS_16CompileConditionILi900EEEEEvPT_PKS4_S7_S7_flPfS8_Pj)
        .other          _ZN13group_norm_v214gn_cuda_kernelI13__nv_bfloat16Li480ELi2ELi16ELi120ELi1024ELb1ELi32ELi960ELi960ELi4ELb1ELi9ELb0ELb0ENS_16CompileConditionILi900EEEEEvPT_PKS4_S7_S7_flPfS8_Pj,@"STO_CUDA_ENTRY STV_DEFAULT"
_ZN13group_norm_v214gn_cuda_kernelI13__nv_bfloat16Li480ELi2ELi16ELi120ELi1024ELb1ELi32ELi960ELi960ELi4ELb1ELi9ELb0ELb0ENS_16CompileConditionILi900EEEEEvPT_PKS4_S7_S7_flPfS8_Pj:
.text._ZN13group_norm_v214gn_cuda_kernelI13__nv_bfloat16Li480ELi2ELi16ELi120ELi1024ELb1ELi32ELi960ELi960ELi4ELb1ELi9ELb0ELb0ENS_16CompileConditionILi900EEEEEvPT_PKS4_S7_S7_flPfS8_Pj:
        /* <DEDUP_REMOVED lines=24> */
.L_x_1112:
        /* <DEDUP_REMOVED lines=672> */
.L_x_1105:
[----:B------:R-:W-:Y:S05]  /*2b80*/  BSYNC B0 ;  /* 0x0000000000007941 */ /* 0x000fea0003800000 */
.L_x_1104:
        /* <DEDUP_REMOVED lines=20> */
.L_x_1107:
[----:B------:R-:W-:Y:S05]  /*2cd0*/  BSYNC B0 ;  /* 0x0000000000007941 */ /* 0x000fea0003800000 */
.L_x_1106:
        /* <DEDUP_REMOVED lines=61> */
.L_x_1109:
[----:B------:R-:W2:Y:S04]  /*30b0*/  LD.E.STRONG.GPU R29, desc[UR8][R10.64] ;  /* 0x000000080a1d7980 */ /* 0x000ea8000c10f900 */
[----:B--2---:R-:W-:Y:S01]  /*30c0*/  CCTL.IVALL ;  /* 0x00000000ff00798f */ /* 0x004fe20002000000 */
[----:B------:R-:W-:Y:S05]  /*30d0*/  YIELD ;  /* 0x0000000000007946 */ /* 0x000fea0003800000 */
[----:B-----5:R-:W-:-:S04]  /*30e0*/  LOP3.LUT R29, R29, R28, RZ, 0x3c, !PT ;  /* 0x0000001c1d1d7212 */ /* 0x020fc800078e3cff */
[----:B------:R-:W-:-:S13]  /*30f0*/  ISETP.GT.AND P0, PT, R29, -0x1, PT ;  /* 0xffffffff1d00780c */ /* 0x000fda0003f04270 */
[----:B------:R-:W-:Y:S05]  /*3100*/  @P0 BRA `(.L_x_1109) ;  /* 0xfffffffc00e80947 */ /* 0x000fea000383ffff */
.L_x_1108:
        /* <DEDUP_REMOVED lines=80> */
.L_x_1111:
[----:B------:R-:W-:Y:S05]  /*3610*/  BSYNC B0 ;  /* 0x0000000000007941 */ /* 0x000fea0003800000 */
.L_x_1110:
        /* <DEDUP_REMOVED lines=924> */
.L_x_1113:
        /* <DEDUP_REMOVED lines=10> */
.L_x_2251:


//--------------------- .text._ZN13group_norm_v218gn_bwd_cuda_kernelI6__halfLi480ELi3ELi32ELi60ELi1024ELb0ELb1ELi8ELi960ELi960ELi4ELb1ELi2ELb0ELb0ELNS_15WgradSyncMethodE3ENS_16CompileConditionILi900EEEEEvPT_S6_S6_PKS5_S8_S8_S8_PKfflPfPj --------------------------
	.section	.text._ZN13group_norm_v218gn_bwd_cuda_kernelI6__halfLi480ELi3ELi32ELi60ELi1024ELb0ELb1ELi8ELi960ELi960ELi4ELb1ELi2ELb0ELb0ELNS_15WgradSyncMethodE3ENS_16CompileConditionILi900EEEEEvPT_S6_S6_PKS5_S8_S8_S8_PKfflPfPj,"ax",@progbits
	.align	128
        .global         _ZN13group_norm_v218gn_bwd_cuda_kernelI6__halfLi480ELi3ELi32ELi60ELi1024ELb0ELb1ELi8ELi960ELi960ELi4ELb1ELi2ELb0ELb0ELNS_15WgradSyncMethodE3ENS_16CompileConditionILi900EEEEEvPT_S6_S6_PKS5_S8_S8_S8_PKfflPfPj
        .type           _ZN13group_norm_v218gn_bwd_cuda_kernelI6__halfLi480ELi3ELi32ELi60ELi1024ELb0ELb1ELi8ELi960ELi960ELi4ELb1ELi2ELb0ELb0ELNS_15WgradSyncMethodE3ENS_16CompileConditionILi900EEEEEvPT_S6_S6_PKS5_S8_S8_S8_PKfflPfPj,@function
        .size           _ZN13group_norm_v218gn_bwd_cuda_kernelI6__halfLi480ELi3ELi32ELi60ELi1024ELb0ELb1ELi8ELi960ELi960ELi4ELb1ELi2ELb0ELb0ELNS_15WgradSyncMethodE3ENS_16CompileConditionILi900EEEEEvPT_S6_S6_PKS5_S8_S8_S8_PKfflPfPj,(.L_x_2252 - _ZN13group_norm_v218gn_bwd_cuda_kernelI6__halfLi480ELi3ELi32ELi60ELi1024ELb0ELb1ELi8ELi960ELi960ELi4ELb1ELi2ELb0ELb0ELNS_15WgradSyncMethodE3ENS_16CompileConditionILi900EEEEEvPT_S6_S6_PKS5_S8_S8_S8_PKfflPfPj)
        .other          _ZN13group_norm_v218gn_bwd_cuda_kernelI6__halfLi480ELi3ELi32ELi60ELi1024ELb0ELb1ELi8ELi960ELi960ELi4ELb1ELi2ELb0ELb0ELNS_15WgradSyncMethodE3ENS_16CompileConditionILi900EEEEEvPT_S6_S6_PKS5_S8_S8_S8_PKfflPfPj,@"STO_CUDA_ENTRY STV_DEFAULT"
_ZN13group_norm_v218gn_bwd_cuda_kernelI6__halfLi480ELi3ELi32ELi60ELi1024ELb0ELb1ELi8ELi960ELi960ELi4ELb1ELi2ELb0ELb0ELNS_15WgradSyncMethodE3ENS_16CompileConditionILi900EEEEEvPT_S6_S6_PKS5_S8_S8_S8_PKfflPfPj:
.text._ZN13group_norm_v218gn_bwd_cuda_kernelI6__halfLi480ELi3ELi32ELi60ELi1024ELb0ELb1ELi8ELi960ELi960ELi4ELb1ELi2ELb0ELb0ELNS_15WgradSyncMethodE3ENS_16CompileConditionILi900EEEEEvPT_S6_S6_PKS5_S8_S8_S8_PKfflPfPj:
        /* <DEDUP_REMOVED lines=32> */
.L_x_1116:
[----:B------:R-:W2:Y:S04]  /*0200*/  LD.E.STRONG.GPU R0, desc[UR12][R2.64] ;  /* 0x0000000c02007980 */ /* 0x000ea8000c10f900 */
[----:B--2---:R-:W-:Y:S01]  /*0210*/  CCTL.IVALL ;  /* 0x00000000ff00798f */ /* 0x004fe20002000000 */
[----:B------:R-:W-:Y:S05]  /*0220*/  YIELD ;  /* 0x0000000000007946 */ /* 0x000fea0003800000 */
[----:B-----5:R-:W-:-:S04]  /*0230*/  LOP3.LUT R0, R0, R5, RZ, 0x3c, !PT ;  /* 0x0000000500007212 */ /* 0x020fc800078e3cff */
[----:B------:R-:W-:-:S13]  /*0240*/  ISETP.GT.AND P0, PT, R0, -0x1, PT ;  /* 0xffffffff0000780c */ /* 0x000fda0003f04270 */
[----:B------:R-:W-:Y:S05]  /*0250*/  @P0 BRA `(.L_x_1116) ;  /* 0xfffffffc00e80947 */ /* 0x000fea000383ffff */
.L_x_1115:
[----:B------:R-:W-:Y:S05]  /*0260*/  WARPSYNC.ALL ;  /* 0x0000000000007948 */ /* 0x000fea0003800000 */
[----:B------:R-:W-:Y:S06]  /*0270*/  BAR.SYNC.DEFER_BLOCKING 0x0 ;  /* 0x0000000000007b1d */ /* 0x000fec0000010000 */
[----:B------:R-:W-:Y:S05]  /*0280*/  BRA `(.L_x_1117) ;  /* 0x0000003400647947 */ /* 0x000fea0003800000 */
.L_x_1114:
[----:B------:R-:W0:Y:S01]  /*0290*/  S2R R9, SR_TID.X ;  /* 0x0000000000097919 */ /* 0x000e220000002100 */
[----:B------:R-:W1:Y:S01]  /*02a0*/  S2UR UR8, SR_CgaCtaId ;  /* 0x00000000000879c3 */ /* 0x000e620000008800 */
[----:B------:R-:W-:Y:S01]  /*02b0*/  UMOV UR4, 0x400 ;  /* 0x0000040000047882 */ /* 0x000fe20000000000 */
[----:B------:R-:W-:Y:S01]  /*02c0*/  CS2R R16, SRZ ;  /* 0x0000000000107805 */ /* 0x000fe2000001ff00 */
[----:B------:R-:W-:Y:S01]  /*02d0*/  UIADD3 UR4, UR4, 0x3c00, URZ ;  /* 0x00003c0004047890 */ /* 0x000fe2000fffe03f */
[----:B------:R-:W-:Y:S02]  /*02e0*/  CS2R R14, SRZ ;  /* 0x00000000000e7805 */ /* 0x000fe4000001ff00 */
[----:B------:R-:W-:Y:S02]  /*02f0*/  CS2R R12, SRZ ;  /* 0x00000000000c7805 */ /* 0x000fe4000001ff00 */
[----:B------:R-:W-:Y:S01]  /*0300*/  CS2R R10, SRZ ;  /* 0x00000000000a7805 */ /* 0x000fe2000001ff00 */
        /* <DEDUP_REMOVED lines=33> */
[----:B------:R1:W-:Y:S02]  /*0520*/  STL [R1+0x70], R0 ;  /* 0x0000700001007387 */ /* 0x0003e40000100800 */
.L_x_1133:
[----:B-12---:R-:W0:Y:S01]  /*0530*/  S2R R0, SR_TID.X ;  /* 0x0000000000007919 */ /* 0x006e220000002100 */
[----:B------:R-:W-:Y:S01]  /*0540*/  ULOP3.LUT UR10, UR9, 0x1, URZ, 0xc0, !UPT ;  /* 0x00000001090a7892 */ /* 0x000fe2000f8ec03f */
[----:B------:R-:W1:Y:S01]  /*0550*/  LDC.64 R6, c[0x0][0x238] ;  /* 0x00008e00ff067b82 */ /* 0x000e620000000a00 */
[----:B------:R-:W-:Y:S01]  /*0560*/  USHF.R.U64 UR11, UR9, 0x1, UR5 ;  /* 0x00000001090b7899 */ /* 0x000fe20008001205 */
[----:B------:R-:W-:Y:S01]  /*0570*/  STL [R1+0xa0], R14 ;  /* 0x0000a00e01007387 */ /* 0x000fe20000100800 */
[----:B------:R-:W-:Y:S02]  /*0580*/  UIMAD UR15, UR10, 0x3c0, URZ ;  /* 0x000003c00a0f78a4 */ /* 0x000fe4000f8e023f */
[----:B------:R-:W-:Y:S01]  /*0590*/  USHF.L.U32 UR10, UR17, 0x3, URZ ;  /* 0x00000003110a7899 */ /* 0x000fe2000800063f */
[----:B-----5:R2:W-:Y:S01]  /*05a0*/  STL [R1+0x9c], R13 ;  /* 0x00009c0d01007387 */ /* 0x0205e20000100800 */
[----:B------:R-:W-:Y:S01]  /*05b0*/  USHF.R.U32.HI UR14, URZ, 0x1, UR5 ;  /* 0x000000013f0e7899 */ /* 0x000fe20008011605 */
[----:B------:R-:W-:Y:S01]  /*05c0*/  MOV R9, UR11 ;  /* 0x0000000b00097c02 */ /* 0x000fe20008000f00 */
[----:B------:R-:W-:Y:S01]  /*05d0*/  ULOP3.LUT UR10, UR10, 0x3f8, URZ, 0xc0, !UPT ;  /* 0x000003f80a0a7892 */ /* 0x000fe2000f8ec03f */
[----:B------:R-:W-:Y:S01]  /*05e0*/  STL [R1+0x94], R12 ;  /* 0x0000940c01007387 */ /* 0x000fe20000100800 */
[----:B------:R-:W-:Y:S01]  /*05f0*/  ULDC.64 UR18, c[0x0][0x248] ;  /* 0x0000920000127ab9 */ /* 0x000fe20000000a00 */
[----:B------:R-:W-:-:S02]  /*0600*/  UIMAD UR11, UR14, 0x1e0000, URZ ;  /* 0x001e00000e0b78a4 */ /* 0x000fc4000f8e023f */
[----:B------:R-:W-:Y:S01]  /*0610*/  IMAD.U32 R18, RZ, RZ, UR14 ;  /* 0x0000000eff127e24 */ /* 0x000fe2000f8e00ff */
[----:B------:R3:W-:Y:S04]  /*0620*/  STL [R1+0x90], R11 ;  /* 0x0000900b01007387 */ /* 0x0007e80000100800 */
[----:B------:R-:W-:Y:S01]  /*0630*/  STL [R1+0x8c], R10 ;  /* 0x00008c0a01007387 */ /* 0x000fe20000100800 */
[----:B0-----:R-:W-:-:S05]  /*0640*/  IMAD.WIDE.U32 R2, R0, -0x77777777, RZ ;  /* 0x8888888900027825 */ /* 0x001fca00078e00ff */
[----:B--2---:R-:W-:-:S05]  /*0650*/  SHF.R.U32.HI R13, RZ, 0x7, R3 ;  /* 0x00000007ff0d7819 */ /* 0x004fca0000011603 */
[C---:B------:R-:W-:Y:S01]  /*0660*/  IMAD R14, R13.reuse, -0xf0, R0 ;  /* 0xffffff100d0e7824 */ /* 0x040fe200078e0200 */
[----:B------:R-:W-:-:S04]  /*0670*/  IADD3 R0, R13, UR10, RZ ;  /* 0x0000000a0d007c10 */ /* 0x000fc8000fffe0ff */
[----:B------:R-:W-:Y:S01]  /*0680*/  LEA R4, R14, UR15, 0x2 ;  /* 0x0000000f0e047c11 */ /* 0x000fe2000f8e10ff */
[----:B------:R-:W-:-:S03]  /*0690*/  IMAD R0, R0, 0x780, RZ ;  /* 0x0000078000007824 */ /* 0x000fc600078e02ff */
[----:B------:R-:W-:Y:S01]  /*06a0*/  SHF.R.S32.HI R5, RZ, 0x1f, R4 ;  /* 0x0000001fff057819 */ /* 0x000fe20000011404 */
[----:B------:R-:W-:-:S05]  /*06b0*/  IMAD.WIDE.U32 R2, R4, -0x77777777, RZ ;  /* 0x8888888904027825 */ /* 0x000fca00078e00ff */
[----:B------:R-:W-:Y:S01]  /*06c0*/  SHF.R.U32.HI R8, RZ, 0x5, R3 ;  /* 0x00000005ff087819 */ /* 0x000fe20000011603 */
[----:B------:R-:W-:-:S04]  /*06d0*/  IMAD.WIDE.U32 R2, R9, 0x1e0000, R4 ;  /* 0x001e000009027825 */ /* 0x000fc800078e0004 */
[----:B------:R0:W-:Y:S01]  /*06e0*/  STL [R1+0x68], R8 ;  /* 0x0000680801007387 */ /* 0x0001e20000100800 */
[----:B------:R-:W-:Y:S02]  /*06f0*/  IADD3 R5, P1, R0, R2, RZ ;  /* 0x0000000200057210 */ /* 0x000fe40007f3e0ff */
[----:B------:R-:W-:Y:S01]  /*0700*/  IADD3 R3, R3, UR11, RZ ;  /* 0x0000000b03037c10 */ /* 0x000fe2000fffe0ff */
[----:B------:R-:W-:Y:S02]  /*0710*/  ULDC.64 UR10, c[0x0][0x230] ;  /* 0x00008c00000a7ab9 */ /* 0x000fe40000000a00 */
[----:B---3--:R-:W-:Y:S01]  /*0720*/  IMAD.SHL.U32 R11, R5, 0x2, RZ ;  /* 0x00000002050b7824 */ /* 0x008fe200078e00ff */
[----:B0-----:R-:W-:-:S04]  /*0730*/  LEA R8, P0, R9, R8, 0x5 ;  /* 0x0000000809087211 */ /* 0x001fc800078028ff */
[----:B------:R-:W-:Y:S02]  /*0740*/  LEA.HI.X R9, R9, RZ, R18, 0x5, P0 ;  /* 0x000000ff09097211 */ /* 0x000fe400000f2c12 */
[----:B------:R-:W-:-:S04]  /*0750*/  LEA R18, P0, R8, UR18, 0x3 ;  /* 0x0000001208127c11 */ /* 0x000fc8000f8018ff */
[----:B------:R-:W-:Y:S01]  /*0760*/  LEA.HI.X R19, R8, UR19, R9, 0x3, P0 ;  /* 0x0000001308137c11 */ /* 0x000fe200080f1c09 */
[----:B------:R-:W-:Y:S01]  /*0770*/  ULDC.64 UR18, c[0x0][0x228] ;  /* 0x00008a0000127ab9 */ /* 0x000fe20000000a00 */
[----:B------:R-:W-:-:S04]  /*0780*/  IADD3.X R8, RZ, R3, RZ, P1, !PT ;  /* 0x00000003ff087210 */ /* 0x000fc80000ffe4ff */
[----:B------:R-:W2:Y:S01]  /*0790*/  LDG.E.64.CONSTANT R18, desc[UR12][R18.64] ;  /* 0x0000000c12127981 */ /* 0x000ea2000c1e9b00 */
[----:B------:R-:W-:Y:S01]  /*07a0*/  SHF.L.U64.HI R10, R5, 0x1, R8 ;  /* 0x00000001050a7819 */ /* 0x000fe20000010208 */
[----:B-1----:R-:W-:Y:S01]  /*07b0*/  IMAD.WIDE R4, R4, 0x2, R6 ;  /* 0x0000000204047825 */ /* 0x002fe200078e0206 */
[C---:B------:R-:W-:Y:S01]  /*07c0*/  IADD3 R26, P0, R11.reuse, UR10, RZ ;  /* 0x0000000a0b1a7c10 */ /* 0x040fe2000ff1e0ff */
[----:B------:R-:W-:Y:S01]  /*07d0*/  STL [R1+0x50], R11 ;  /* 0x0000500b01007387 */ /* 0x000fe20000100800 */
[----:B------:R-:W-:Y:S02]  /*07e0*/  IADD3 R36, P1, R11, UR18, RZ ;  /* 0x000000120b247c10 */ /* 0x000fe4000ff3e0ff */
[C---:B------:R-:W-:Y:S01]  /*07f0*/  IADD3.X R27, R10.reuse, UR11, RZ, P0, !PT ;  /* 0x0000000b0a1b7c10 */ /* 0x040fe200087fe4ff */
[----:B------:R-:W3:Y:S01]  /*0800*/  LDG.E.64.CONSTANT R4, desc[UR12][R4.64] ;  /* 0x0000000c04047981 */ /* 0x000ee2000c1e9b00 */
[----:B------:R-:W-:Y:S02]  /*0810*/  IADD3.X R37, R10, UR19, RZ, P1, !PT ;  /* 0x000000130a257c10 */ /* 0x000fe40008ffe4ff */
[----:B------:R-:W-:Y:S01]  /*0820*/  IADD3 R7, R0, 0xf00, RZ ;  /* 0x00000f0000077810 */ /* 0x000fe20007ffe0ff */
[----:B------:R-:W-:Y:S04]  /*0830*/  STL [R1+0x64], R10 ;  /* 0x0000640a01007387 */ /* 0x000fe80000100800 */
[----:B------:R-:W4:Y:S04]  /*0840*/  LDG.E.64.CONSTANT R26, desc[UR12][R26.64] ;  /* 0x0000000c1a1a7981 */ /* 0x000f28000c1e9b00 */
[----:B------:R-:W5:Y:S01]  /*0850*/  LDG.E.64.CONSTANT R36, desc[UR12][R36.64] ;  /* 0x0000000c24247981 */ /* 0x000f62000c1e9b00 */
[----:B------:R-:W-:-:S04]  /*0860*/  IADD3 R7, P0, R7, R2, RZ ;  /* 0x0000000207077210 */ /* 0x000fc80007f1e0ff */
[----:B------:R-:W-:Y:S01]  /*0870*/  IADD3.X R6, RZ, R3, RZ, P0, !PT ;  /* 0x00000003ff067210 */ /* 0x000fe200007fe4ff */
[----:B------:R-:W-:-:S03]  /*0880*/  IMAD.SHL.U32 R9, R7, 0x2, RZ ;  /* 0x0000000207097824 */ /* 0x000fc600078e00ff */
[----:B------:R-:W-:Y:S02]  /*0890*/  SHF.L.U64.HI R8, R7, 0x1, R6 ;  /* 0x0000000107087819 */ /* 0x000fe40000010206 */
[C---:B------:R-:W-:Y:S02]  /*08a0*/  IADD3 R6, P0, R9.reuse, UR10, RZ ;  /* 0x0000000a09067c10 */ /* 0x040fe4000ff1e0ff */
[----:B------:R-:W-:Y:S01]  /*08b0*/  IADD3 R34, P1, R9, UR18, RZ ;  /* 0x0000001209227c10 */ /* 0x000fe2000ff3e0ff */
[----:B------:R-:W-:Y:S01]  /*08c0*/  STL [R1+0x5c], R9 ;  /* 0x00005c0901007387 */ /* 0x000fe20000100800 */
[C---:B------:R-:W-:Y:S02]  /*08d0*/  IADD3.X R7, R8.reuse, UR11, RZ, P0, !PT ;  /* 0x0000000b08077c10 */ /* 0x040fe400087fe4ff */
[----:B------:R-:W-:Y:S01]  /*08e0*/  IADD3.X R35, R8, UR19, RZ, P1, !PT ;  /* 0x0000001308237c10 */ /* 0x000fe20008ffe4ff */
[----:B------:R0:W-:Y:S04]  /*08f0*/  STL [R1+0x60], R8 ;  /* 0x0000600801007387 */ /* 0x0001e80000100800 */
[----:B------:R-:W5:Y:S04]  /*0900*/  LDG.E.64.CONSTANT R6, desc[UR12][R6.64] ;  /* 0x0000000c06067981 */ /* 0x000f68000c1e9b00 */
[----:B------:R-:W5:Y:S01]  /*0910*/  LDG.E.64.CONSTANT R34, desc[UR12][R34.64] ;  /* 0x0000000c22227981 */ /* 0x000f62000c1e9b00 */
[----:B0-----:R-:W-:-:S04]  /*0920*/  IADD3 R8, R0, 0x1e00, RZ ;  /* 0x00001e0000087810 */ /* 0x001fc80007ffe0ff */
[----:B------:R-:W-:-:S04]  /*0930*/  IADD3 R8, P0, R8, R2, RZ ;  /* 0x0000000208087210 */ /* 0x000fc80007f1e0ff */
[----:B------:R-:W-:Y:S01]  /*0940*/  IADD3.X R9, RZ, R3, RZ, P0, !PT ;  /* 0x00000003ff097210 */ /* 0x000fe200007fe4ff */
[----:B------:R-:W-:Y:S01]  /*0950*/  IMAD.SHL.U32 R11, R8, 0x2, RZ ;  /* 0x00000002080b7824 */ /* 0x000fe200078e00ff */
[----:B------:R-:W-:Y:S02]  /*0960*/  IADD3 R0, R0, 0x2d00, RZ ;  /* 0x00002d0000007810 */ /* 0x000fe40007ffe0ff */
[----:B------:R-:W-:Y:S02]  /*0970*/  SHF.L.U64.HI R10, R8, 0x1, R9 ;  /* 0x00000001080a7819 */ /* 0x000fe40000010209 */
[----:B------:R-:W-:-:S04]  /*0980*/  IADD3 R8, P0, R11, UR10, RZ ;  /* 0x0000000a0b087c10 */ /* 0x000fc8000ff1e0ff */
[----:B------:R-:W-:Y:S02]  /*0990*/  IADD3.X R9, R10, UR11, RZ, P0, !PT ;  /* 0x0000000b0a097c10 */ /* 0x000fe400087fe4ff */
[----:B------:R-:W-:Y:S01]  /*09a0*/  IADD3 R0, P0, R0, R2, RZ ;  /* 0x0000000200007210 */ /* 0x000fe20007f1e0ff */
[----:B------:R0:W-:Y:S01]  /*09b0*/  STL [R1+0x54], R11 ;  /* 0x0000540b01007387 */ /* 0x0001e20000100800 */
[----:B------:R-:W-:Y:S02]  /*09c0*/  IADD3 R24, P1, R11, UR18, RZ ;  /* 0x000000120b187c10 */ /* 0x000fe4000ff3e0ff */
[----:B------:R-:W-:Y:S01]  /*09d0*/  IADD3.X R3, RZ, R3, RZ, P0, !PT ;  /* 0x00000003ff037210 */ /* 0x000fe200007fe4ff */
[----:B------:R1:W-:Y:S04]  /*09e0*/  STL [R1+0x58], R10 ;  /* 0x0000580a01007387 */ /* 0x0003e80000100800 */
[----:B------:R-:W5:Y:S01]  /*09f0*/  LDG.E.64.CONSTANT R8, desc[UR12][R8.64] ;  /* 0x0000000c08087981 */ /* 0x000f62000c1e9b00 */
[----:B0-----:R-:W-:Y:S01]  /*0a00*/  IMAD.SHL.U32 R11, R0, 0x2, RZ ;  /* 0x00000002000b7824 */ /* 0x001fe200078e00ff */
[----:B------:R-:W-:-:S04]  /*0a10*/  IADD3.X R25, R10, UR19, RZ, P1, !PT ;  /* 0x000000130a197c10 */ /* 0x000fc80008ffe4ff */
[C---:B------:R-:W-:Y:S01]  /*0a20*/  IADD3 R22, P0, R11.reuse, UR10, RZ ;  /* 0x0000000a0b167c10 */ /* 0x040fe2000ff1e0ff */
[----:B------:R-:W-:Y:S01]  /*0a30*/  ULDC UR10, c[0x0][0x250] ;  /* 0x00009400000a7ab9 */ /* 0x000fe20000000800 */
[----:B-1----:R-:W-:Y:S01]  /*0a40*/  SHF.L.U64.HI R10, R0, 0x1, R3 ;  /* 0x00000001000a7819 */ /* 0x002fe20000010203 */
[----:B------:R-:W-:Y:S01]  /*0a50*/  STL [R1+0x48], R11 ;  /* 0x0000480b01007387 */ /* 0x000fe20000100800 */
[----:B------:R-:W-:Y:S02]  /*0a60*/  IADD3 R20, P1, R11, UR18, RZ ;  /* 0x000000120b147c10 */ /* 0x000fe4000ff3e0ff */
[C---:B------:R-:W-:Y:S01]  /*0a70*/  IADD3.X R23, R10.reuse, UR11, RZ, P0, !PT ;  /* 0x0000000b0a177c10 */ /* 0x040fe200087fe4ff */
[----:B------:R5:W-:Y:S01]  /*0a80*/  STL [R1+0x4c], R10 ;  /* 0x00004c0a01007387 */ /* 0x000be20000100800 */
[----:B------:R-:W-:-:S03]  /*0a90*/  IADD3.X R21, R10, UR19, RZ, P1, !PT ;  /* 0x000000130a157c10 */ /* 0x000fc60008ffe4ff */
[----:B------:R-:W5:Y:S04]  /*0aa0*/  LDG.E.64.CONSTANT R24, desc[UR12][R24.64] ;  /* 0x0000000c18187981 */ /* 0x000f68000c1e9b00 */
[----:B------:R-:W5:Y:S04]  /*0ab0*/  LDG.E.64.CONSTANT R22, desc[UR12][R22.64] ;  /* 0x0000000c16167981 */ /* 0x000f68000c1e9b00 */
[----:B------:R-:W5:Y:S01]  /*0ac0*/  LDG.E.64.CONSTANT R20, desc[UR12][R20.64] ;  /* 0x0000000c14147981 */ /* 0x000f62000c1e9b00 */
[----:B--2---:R-:W-:-:S06]  /*0ad0*/  FADD.FTZ R0, R19, UR10 ;  /* 0x0000000a13007e21 */ /* 0x004fcc0008010000 */
[----:B------:R-:W0:Y:S01]  /*0ae0*/  MUFU.RSQ R0, R0 ;  /* 0x0000000000007308 */ /* 0x000e220000001400 */
[----:B---3--:R-:W-:Y:S02]  /*0af0*/  HADD2.F32 R2, -RZ, R4.H0_H0 ;  /* 0x20000004ff027230 */ /* 0x008fe40000004100 */
[--C-:B----4-:R-:W-:Y:S02]  /*0b00*/  HADD2.F32 R19, -RZ, R26.reuse.H0_H0 ;  /* 0x2000001aff137230 */ /* 0x110fe40000004100 */
[----:B------:R-:W-:Y:S02]  /*0b10*/  HADD2.F32 R26, -RZ, R26.H1_H1 ;  /* 0x3000001aff1a7230 */ /* 0x000fe40000004100 */
[----:B-----5:R-:W-:Y:S02]  /*0b20*/  HADD2.F32 R10, -RZ, R36.H0_H0 ;  /* 0x20000024ff0a7230 */ /* 0x020fe40000004100 */
[----:B------:R-:W-:Y:S01]  /*0b30*/  FADD.FTZ R19, -R18, R19 ;  /* 0x0000001312137221 */ /* 0x000fe20000010100 */
[----:B------:R-:W-:-:S02]  /*0b40*/  HADD2.F32 R3, -RZ, R4.H1_H1 ;  /* 0x30000004ff037230 */ /* 0x000fc40000004100 */
[----:B------:R-:W-:Y:S01]  /*0b50*/  FADD.FTZ R4, -R18, R26 ;  /* 0x0000001a12047221 */ /* 0x000fe20000010100 */
[----:B------:R-:W-:Y:S02]  /*0b60*/  HADD2.F32 R12, -RZ, R36.H1_H1 ;  /* 0x30000024ff0c7230 */ /* 0x000fe40000004100 */
[----:B------:R-:W-:Y:S01]  /*0b70*/  FMUL.FTZ R28, R10, R2 ;  /* 0x000000020a1c7220 */ /* 0x000fe20000410000 */
[----:B0-----:R-:W-:Y:S01]  /*0b80*/  FMUL.FTZ R11, R0, R19 ;  /* 0x00000013000b7220 */ /* 0x001fe20000410000 */
[----:B------:R0:W-:Y:S01]  /*0b90*/  STL [R1+0x8], R10 ;  /* 0x0000080a01007387 */ /* 0x0001e20000100800 */
[----:B------:R-:W-:Y:S02]  /*0ba0*/  HADD2.F32 R26, -RZ, R27.H0_H0 ;  /* 0x2000001bff1a7230 */ /* 0x000fe40000004100 */
[----:B------:R-:W-:Y:S01]  /*0bb0*/  FMUL.FTZ R19, R12, R3 ;  /* 0x000000030c137220 */ /* 0x000fe20000410000 */
[----:B------:R-:W-:Y:S01]  /*0bc0*/  FFMA.FTZ R28, R11, R28, RZ ;  /* 0x0000001c0b1c7223 */ /* 0x000fe200000100ff */
[----:B------:R-:W-:Y:S01]  /*0bd0*/  STL [R1+0x4], R12 ;  /* 0x0000040c01007387 */ /* 0x000fe20000100800 */
[----:B0-----:R-:W-:Y:S01]  /*0be0*/  FMUL.FTZ R10, R0, R4 ;  /* 0x00000004000a7220 */ /* 0x001fe20000410000 */
[----:B------:R-:W-:-:S03]  /*0bf0*/  FADD.FTZ R26, -R18, R26 ;  /* 0x0000001a121a7221 */ /* 0x000fc60000010100 */
[----:B------:R-:W-:Y:S01]  /*0c00*/  FFMA.FTZ R19, R10, R19, R28 ;  /* 0x000000130a137223 */ /* 0x000fe2000001001c */
[----:B------:R-:W-:Y:S01]  /*0c10*/  HADD2.F32 R28, -RZ, R27.H1_H1 ;  /* 0x3000001bff1c7230 */ /* 0x000fe20000004100 */
[----:B------:R0:W-:Y:S01]  /*0c20*/  STL [R1+0x28], R11 ;  /* 0x0000280b01007387 */ /* 0x0001e20000100800 */
[----:B------:R-:W-:-:S03]  /*0c30*/  HADD2.F32 R4, -RZ, R5.H0_H0 ;  /* 0x20000005ff047230 */ /* 0x000fc60000004100 */
[----:B------:R1:W-:Y:S01]  /*0c40*/  STL [R1+0x38], R10 ;  /* 0x0000380a01007387 */ /* 0x0003e20000100800 */
[----:B0-----:R-:W-:Y:S02]  /*0c50*/  HADD2.F32 R11, -RZ, R37.H0_H0 ;  /* 0x20000025ff0b7230 */ /* 0x001fe40000004100 */
[----:B-1----:R-:W-:Y:S01]  /*0c60*/  FMUL.FTZ R10, R0, R26 ;  /* 0x0000001a000a7220 */ /* 0x002fe20000410000 */
[----:B------:R-:W-:Y:S02]  /*0c70*/  FADD.FTZ R26, -R18, R28 ;  /* 0x0000001c121a7221 */ /* 0x000fe40000010100 */
[----:B------:R-:W-:Y:S01]  /*0c80*/  FMUL.FTZ R27, R11, R4 ;  /* 0x000000040b1b7220 */ /* 0x000fe20000410000 */
[----:B------:R-:W-:Y:S01]  /*0c90*/  STL [R1], R11 ;  /* 0x0000000b01007387 */ /* 0x000fe20000100800 */
[----:B------:R-:W-:-:S03]  /*0ca0*/  FMUL.FTZ R29, R0, R26 ;  /* 0x0000001a001d7220 */ /* 0x000fc60000410000 */
[----:B------:R-:W-:Y:S01]  /*0cb0*/  STL [R1+0x44], R10 ;  /* 0x0000440a01007387 */ /* 0x000fe20000100800 */
[----:B------:R-:W-:-:S03]  /*0cc0*/  FFMA.FTZ R19, R10, R27, R19 ;  /* 0x0000001b0a137223 */ /* 0x000fc60000010013 */
[----:B------:R0:W-:Y:S04]  /*0cd0*/  STL [R1+0x98], R10 ;  /* 0x0000980a01007387 */ /* 0x0001e80000100800 */
[----:B------:R-:W-:Y:S04]  /*0ce0*/  STL [R1+0x40], R29 ;  /* 0x0000401d01007387 */ /* 0x000fe80000100800 */
[----:B0-----:R-:W2:Y:S01]  /*0cf0*/  LDL R10, [R1+0x8] ;  /* 0x00000800010a7983 */ /* 0x001ea20000100800 */
[----:B------:R-:W-:Y:S02]  /*0d00*/  HADD2.F32 R5, -RZ, R5.H1_H1 ;  /* 0x30000005ff057230 */ /* 0x000fe40000004100 */
[----:B------:R-:W-:-:S02]  /*0d10*/  HADD2.F32 R37, -RZ, R37.H1_H1 ;  /* 0x30000025ff257230 */ /* 0x000fc40000004100 */
[----:B------:R-:W-:-:S03]  /*0d20*/  HADD2.F32 R28, -RZ, R6.H0_H0 ;  /* 0x20000006ff1c7230 */ /* 0x000fc60000004100 */
[----:B------:R-:W-:Y:S01]  /*0d30*/  FMUL.FTZ R27, R37, R5 ;  /* 0x00000005251b7220 */ /* 0x000fe20000410000 */
[----:B------:R-:W-:Y:S02]  /*0d40*/  HADD2.F32 R36, -RZ, R34.H0_H0 ;  /* 0x20000022ff247230 */ /* 0x000fe40000004100 */
[----:B------:R-:W-:Y:S01]  /*0d50*/  FADD.FTZ R26, -R18, R28 ;  /* 0x0000001c121a7221 */ /* 0x000fe20000010100 */
[----:B------:R-:W-:Y:S01]  /*0d60*/  FFMA.FTZ R19, R29, R27, R19 ;  /* 0x0000001b1d137223 */ /* 0x000fe20000010013 */
[----:B------:R-:W-:Y:S02]  /*0d70*/  HADD2.F32 R27, -RZ, R6.H1_H1 ;  /* 0x30000006ff1b7230 */ /* 0x000fe40000004100 */
[----:B------:R-:W-:Y:S01]  /*0d80*/  FMUL.FTZ R28, R0, R26 ;  /* 0x0000001a001c7220 */ /* 0x000fe20000410000 */
[----:B------:R-:W-:Y:S01]  /*0d90*/  FMUL.FTZ R6, R2, R36 ;  /* 0x0000002402067220 */ /* 0x000fe20000410000 */
[----:B------:R-:W-:Y:S02]  /*0da0*/  HADD2.F32 R34, -RZ, R34.H1_H1 ;  /* 0x30000022ff227230 */ /* 0x000fe40000004100 */
[----:B------:R-:W-:Y:S01]  /*0db0*/  FADD.FTZ R26, -R18, R27 ;  /* 0x0000001b121a7221 */ /* 0x000fe20000010100 */
[----:B------:R-:W-:Y:S01]  /*0dc0*/  FFMA.FTZ R19, R28, R6, R19 ;  /* 0x000000061c137223 */ /* 0x000fe20000010013 */
[----:B------:R-:W-:-:S02]  /*0dd0*/  HADD2.F32 R27, -RZ, R7.H0_H0 ;  /* 0x20000007ff1b7230 */ /* 0x000fc40000004100 */
[----:B------:R-:W-:Y:S01]  /*0de0*/  FMUL.FTZ R6, R3, R34 ;  /* 0x0000002203067220 */ /* 0x000fe20000410000 */
[----:B------:R-:W-:Y:S01]  /*0df0*/  FMUL.FTZ R26, R0, R26 ;  /* 0x0000001a001a7220 */ /* 0x000fe20000410000 */
[----:B------:R-:W-:Y:S01]  /*0e00*/  STL [R1+0x3c], R28 ;  /* 0x00003c1c01007387 */ /* 0x000fe20000100800 */
[--C-:B------:R-:W-:Y:S02]  /*0e10*/  HADD2.F32 R33, -RZ, R35.reuse.H0_H0 ;  /* 0x20000023ff217230 */ /* 0x100fe40000004100 */
[----:B------:R-:W-:Y:S01]  /*0e20*/  FADD.FTZ R27, -R18, R27 ;  /* 0x0000001b121b7221 */ /* 0x000fe20000010100 */
[----:B------:R-:W-:Y:S01]  /*0e30*/  FFMA.FTZ R19, R26, R6, R19 ;  /* 0x000000061a137223 */ /* 0x000fe20000010013 */
[----:B------:R0:W-:Y:S01]  /*0e40*/  STL [R1+0x34], R26 ;  /* 0x0000341a01007387 */ /* 0x0001e20000100800 */
[----:B------:R-:W-:Y:S02]  /*0e50*/  HADD2.F32 R32, -RZ, R35.H1_H1 ;  /* 0x30000023ff207230 */ /* 0x000fe40000004100 */
[----:B------:R-:W-:Y:S01]  /*0e60*/  FMUL.FTZ R6, R4, R33 ;  /* 0x0000002104067220 */ /* 0x000fe20000410000 */
[----:B------:R-:W-:Y:S01]  /*0e70*/  FMUL.FTZ R27, R0, R27 ;  /* 0x0000001b001b7220 */ /* 0x000fe20000410000 */
[----:B0-----:R-:W-:-:S02]  /*0e80*/  HADD2.F32 R26, -RZ, R7.H1_H1 ;  /* 0x30000007ff1a7230 */ /* 0x001fc40000004100 */
[----:B------:R-:W-:-:S03]  /*0e90*/  HADD2.F32 R7, -RZ, R8.H0_H0 ;  /* 0x20000008ff077230 */ /* 0x000fc60000004100 */
[----:B------:R-:W-:Y:S01]  /*0ea0*/  FADD.FTZ R26, -R18, R26 ;  /* 0x0000001a121a7221 */ /* 0x000fe20000010100 */
[----:B------:R-:W-:Y:S01]  /*0eb0*/  FFMA.FTZ R19, R27, R6, R19 ;  /* 0x000000061b137223 */ /* 0x000fe20000010013 */
[----:B------:R-:W-:Y:S01]  /*0ec0*/  FMUL.FTZ R6, R5, R32 ;  /* 0x0000002005067220 */ /* 0x000fe20000410000 */
[----:B------:R-:W-:Y:S02]  /*0ed0*/  HADD2.F32 R8, -RZ, R8.H1_H1 ;  /* 0x30000008ff087230 */ /* 0x000fe40000004100 */
[----:B------:R-:W-:Y:S01]  /*0ee0*/  FMUL.FTZ R26, R0, R26 ;  /* 0x0000001a001a7220 */ /* 0x000fe20000410000 */
[--C-:B------:R-:W-:Y:S02]  /*0ef0*/  HADD2.F32 R31, -RZ, R24.reuse.H0_H0 ;  /* 0x20000018ff1f7230 */ /* 0x100fe40000004100 */
[----:B------:R-:W-:Y:S01]  /*0f00*/  FADD.FTZ R7, -R18, R7 ;  /* 0x0000000712077221 */ /* 0x000fe20000010100 */
[----:B------:R-:W-:Y:S01]  /*0f10*/  STL [R1+0x30], R27 ;  /* 0x0000301b01007387 */ /* 0x000fe20000100800 */
[----:B------:R-:W-:Y:S01]  /*0f20*/  FFMA.FTZ R19, R26, R6, R19 ;  /* 0x000000061a137223 */ /* 0x000fe20000010013 */
[----:B------:R-:W-:-:S02]  /*0f30*/  HADD2.F32 R6, -RZ, R24.H1_H1 ;  /* 0x30000018ff067230 */ /* 0x000fc40000004100 */
[----:B------:R-:W-:Y:S01]  /*0f40*/  FADD.FTZ R8, -R18, R8 ;  /* 0x0000000812087221 */ /* 0x000fe20000010100 */
[----:B------:R0:W-:Y:S01]  /*0f50*/  STL [R1+0x2c], R26 ;  /* 0x00002c1a01007387 */ /* 0x0001e20000100800 */
[----:B------:R-:W-:Y:S02]  /*0f60*/  FMUL.FTZ R24, R2, R31 ;  /* 0x0000001f02187220 */ /* 0x000fe40000410000 */
[C---:B------:R-:W-:Y:S01]  /*0f70*/  FMUL.FTZ R8, R0.reuse, R8 ;  /* 0x0000000800087220 */ /* 0x040fe20000410000 */
[----:B0-----:R-:W-:Y:S01]  /*0f80*/  FMUL.FTZ R26, R0, R7 ;  /* 0x00000007001a7220 */ /* 0x001fe20000410000 */
[----:B------:R-:W-:-:S03]  /*0f90*/  FMUL.FTZ R7, R3, R6 ;  /* 0x0000000603077220 */ /* 0x000fc60000410000 */
[----:B------:R-:W-:Y:S01]  /*0fa0*/  FFMA.FTZ R19, R26, R24, R19 ;  /* 0x000000181a137223 */ /* 0x000fe20000010013 */
[----:B------:R0:W-:Y:S01]  /*0fb0*/  STL [R1+0x24], R26 ;  /* 0x0000241a01007387 */ /* 0x0001e20000100800 */
[----:B------:R-:W-:Y:S02]  /*0fc0*/  HADD2.F32 R24, -RZ, R9.H1_H1 ;  /* 0x30000009ff187230 */ /* 0x000fe40000004100 */
[----:B------:R-:W-:Y:S01]  /*0fd0*/  FFMA.FTZ R19, R8, R7, R19 ;  /* 0x0000000708137223 */ /* 0x000fe20000010013 */
[----:B------:R1:W-:Y:S01]  /*0fe0*/  STL [R1+0x20], R8 ;  /* 0x0000200801007387 */ /* 0x0003e20000100800 */
[----:B------:R-:W-:Y:S02]  /*0ff0*/  HADD2.F32 R7, -RZ, R25.H0_H0 ;  /* 0x20000019ff077230 */ /* 0x000fe40000004100 */
[----:B0-----:R-:W-:Y:S02]  /*1000*/  HADD2.F32 R26, -RZ, R9.H0_H0 ;  /* 0x20000009ff1a7230 */ /* 0x001fe40000004100 */
[----:B-1----:R-:W-:-:S03]  /*1010*/  HADD2.F32 R8, -RZ, R25.H1_H1 ;  /* 0x30000019ff087230 */ /* 0x002fc60000004100 */
[----:B------:R-:W-:Y:S01]  /*1020*/  FADD.FTZ R26, -R18, R26 ;  /* 0x0000001a121a7221 */ /* 0x000fe20000010100 */
[----:B------:R-:W-:Y:S01]  /*1030*/  FMUL.FTZ R9, R4, R7 ;  /* 0x0000000704097220 */ /* 0x000fe20000410000 */
[----:B------:R-:W-:Y:S02]  /*1040*/  FADD.FTZ R24, -R18, R24 ;  /* 0x0000001812187221 */ /* 0x000fe40000010100 */
[C---:B------:R-:W-:Y:S02]  /*1050*/  FMUL.FTZ R28, R0.reuse, R26 ;  /* 0x0000001a001c7220 */ /* 0x040fe40000410000 */
[----:B------:R-:W-:Y:S02]  /*1060*/  FMUL.FTZ R24, R0, R24 ;  /* 0x0000001800187220 */ /* 0x000fe40000410000 */
[----:B------:R-:W-:Y:S01]  /*1070*/  FFMA.FTZ R19, R28, R9, R19 ;  /* 0x000000091c137223 */ /* 0x000fe20000010013 */
[----:B------:R-:W-:Y:S01]  /*1080*/  FMUL.FTZ R9, R5, R8 ;  /* 0x0000000805097220 */ /* 0x000fe20000410000 */
[----:B------:R0:W-:Y:S01]  /*1090*/  STL [R1+0x1c], R28 ;  /* 0x00001c1c01007387 */ /* 0x0001e20000100800 */
[----:B------:R-:W-:-:S02]  /*10a0*/  HADD2.F32 R26, -RZ, R22.H0_H0 ;  /* 0x20000016ff1a7230 */ /* 0x000fc40000004100 */
[----:B------:R-:W-:Y:S01]  /*10b0*/  FFMA.FTZ R19, R24, R9, R19 ;  /* 0x0000000918137223 */ /* 0x000fe20000010013 */
[----:B------:R-:W-:Y:S01]  /*10c0*/  STL [R1+0x88], R36 ;  /* 0x0000882401007387 */ /* 0x000fe20000100800 */
[----:B------:R-:W-:-:S03]  /*10d0*/  HADD2.F32 R9, -RZ, R20.H0_H0 ;  /* 0x20000014ff097230 */ /* 0x000fc60000004100 */
[----:B------:R1:W-:Y:S01]  /*10e0*/  STL [R1+0x18], R24 ;  /* 0x0000181801007387 */ /* 0x0003e20000100800 */
[----:B------:R-:W-:Y:S01]  /*10f0*/  FADD.FTZ R26, -R18, R26 ;  /* 0x0000001a121a7221 */ /* 0x000fe20000010100 */
[----:B0-----:R-:W-:Y:S02]  /*1100*/  HADD2.F32 R28, -RZ, R20.H1_H1 ;  /* 0x30000014ff1c7230 */ /* 0x001fe40000004100 */
[----:B-1----:R-:W-:-:S05]  /*1110*/  HADD2.F32 R24, -RZ, R22.H1_H1 ;  /* 0x30000016ff187230 */ /* 0x002fca0000004100 */
[----:B------:R-:W-:Y:S01]  /*1120*/  FADD.FTZ R20, -R18, R24 ;  /* 0x0000001812147221 */ /* 0x000fe20000010100 */
[----:B------:R-:W-:Y:S01]  /*1130*/  FMUL.FTZ R24, R3, R28 ;  /* 0x0000001c03187220 */ /* 0x000fe20000410000 */
[--C-:B------:R-:W-:Y:S02]  /*1140*/  HADD2.F32 R29, -RZ, R21.reuse.H0_H0 ;  /* 0x20000015ff1d7230 */ /* 0x100fe40000004100 */
[----:B------:R-:W-:Y:S02]  /*1150*/  HADD2.F32 R30, -RZ, R21.H1_H1 ;  /* 0x30000015ff1e7230 */ /* 0x000fe40000004100 */
[----:B--2---:R-:W-:-:S04]  /*1160*/  FFMA.FTZ R27, R10, R2, RZ ;  /* 0x000000020a1b7223 */ /* 0x004fc800000100ff */
[----:B------:R-:W-:-:S04]  /*1170*/  FFMA.FTZ R27, R12, R3, R27 ;  /* 0x000000030c1b7223 */ /* 0x000fc8000001001b */
[----:B------:R-:W-:-:S04]  /*1180*/  FFMA.FTZ R25, R11, R4, R27 ;  /* 0x000000040b197223 */ /* 0x000fc8000001001b */
[----:B------:R-:W-:-:S04]  /*1190*/  FFMA.FTZ R25, R37, R5, R25 ;  /* 0x0000000525197223 */ /* 0x000fc80000010019 */
[----:B------:R-:W-:-:S04]  /*11a0*/  FFMA.FTZ R25, R2, R36, R25 ;  /* 0x0000002402197223 */ /* 0x000fc80000010019 */
[----:B------:R-:W-:-:S04]  /*11b0*/  FFMA.FTZ R25, R3, R34, R25 ;  /* 0x0000002203197223 */ /* 0x000fc80000010019 */
[----:B------:R-:W-:Y:S01]  /*11c0*/  FFMA.FTZ R22, R4, R33, R25 ;  /* 0x0000002104167223 */ /* 0x000fe20000010019 */
[----:B------:R-:W-:Y:S01]  /*11d0*/  FMUL.FTZ R25, R2, R9 ;  /* 0x0000000902197220 */ /* 0x000fe20000410000 */
[----:B------:R-:W-:Y:S02]  /*11e0*/  FMUL.FTZ R27, R0, R26 ;  /* 0x0000001a001b7220 */ /* 0x000fe40000410000 */
[----:B------:R-:W-:Y:S02]  /*11f0*/  FFMA.FTZ R22, R5, R32, R22 ;  /* 0x0000002005167223 */ /* 0x000fe40000010016 */
[----:B------:R-:W-:Y:S02]  /*1200*/  FFMA.FTZ R19, R27, R25, R19 ;  /* 0x000000191b137223 */ /* 0x000fe40000010013 */
[----:B------:R-:W-:Y:S01]  /*1210*/  FFMA.FTZ R22, R2, R31, R22 ;  /* 0x0000001f02167223 */ /* 0x000fe20000010016 */
[----:B------:R-:W-:-:S03]  /*1220*/  FMUL.FTZ R25, R0, R20 ;  /* 0x0000001400197220 */ /* 0x000fc60000410000 */
[----:B------:R-:W-:Y:S01]  /*1230*/  FFMA.FTZ R20, R3, R6, R22 ;  /* 0x0000000603147223 */ /* 0x000fe20000010016 */
[----:B------:R-:W-:Y:S01]  /*1240*/  FFMA.FTZ R19, R25, R24, R19 ;  /* 0x0000001819137223 */ /* 0x000fe20000010013 */
[----:B------:R-:W-:Y:S02]  /*1250*/  HFMA2.MMA R24, -RZ, RZ, 0, 1.430511474609375e-06 ;  /* 0x00000018ff187435 */ /* 0x000fe400000001ff */
[----:B------:R-:W-:Y:S01]  /*1260*/  FFMA.FTZ R20, R4, R7, R20 ;  /* 0x0000000704147223 */ /* 0x000fe20000010014 */
[----:B------:R0:W-:Y:S03]  /*1270*/  STL [R1+0x14], R27 ;  /* 0x0000141b01007387 */ /* 0x0001e60000100800 */
[----:B------:R-:W-:-:S04]  /*1280*/  FFMA.FTZ R20, R5, R8, R20 ;  /* 0x0000000805147223 */ /* 0x000fc80000010014 */
[----:B------:R-:W-:Y:S01]  /*1290*/  FFMA.FTZ R21, R2, R9, R20 ;  /* 0x0000000902157223 */ /* 0x000fe20000010014 */
[----:B0-----:R-:W2:Y:S01]  /*12a0*/  LDL R27, [R1+0x38] ;  /* 0x00003800011b7983 */ /* 0x001ea20000100800 */
[----:B------:R-:W-:-:S03]  /*12b0*/  IMAD R20, R14, R24, UR8 ;  /* 0x000000080e147e24 */ /* 0x000fc6000f8e0218 */
[----:B------:R-:W-:Y:S04]  /*12c0*/  STL [R1+0x10], R25 ;  /* 0x0000101901007387 */ /* 0x000fe80000100800 */
[----:B------:R-:W-:Y:S04]  /*12d0*/  STL [R1+0x80], R25 ;  /* 0x0000801901007387 */ /* 0x000fe80000100800 */
[----:B------:R0:W-:Y:S04]  /*12e0*/  STL [R1+0x84], R9 ;  /* 0x0000840901007387 */ /* 0x0001e80000100800 */
[----:B------:R-:W2:Y:S04]  /*12f0*/  LDL.LU R14, [R1+0xa0] ;  /* 0x0000a000010e7983 */ /* 0x000ea80000300800 */
[----:B------:R-:W3:Y:S01]  /*1300*/  LDL R24, [R1+0x28] ;  /* 0x0000280001187983 */ /* 0x000ee20000100800 */
[----:B------:R-:W-:-:S02]  /*1310*/  HADD2.F32 R22, -RZ, R23.H0_H0 ;  /* 0x20000017ff167230 */ /* 0x000fc40000004100 */
[----:B------:R-:W-:Y:S02]  /*1320*/  HADD2.F32 R23, -RZ, R23.H1_H1 ;  /* 0x30000017ff177230 */ /* 0x000fe40000004100 */
[----:B------:R-:W-:Y:S01]  /*1330*/  FFMA.FTZ R21, R3, R28, R21 ;  /* 0x0000001c03157223 */ /* 0x000fe20000010015 */
[----:B------:R-:W-:Y:S01]  /*1340*/  LEA R20, R13, R20, 0x3 ;  /* 0x000000140d147211 */ /* 0x000fe200078e18ff */
[C---:B------:R-:W-:Y:S01]  /*1350*/  FADD.FTZ R22, -R18.reuse, R22 ;  /* 0x0000001612167221 */ /* 0x040fe20000010100 */
[----:B------:R-:W4:Y:S01]  /*1360*/  LDL R36, [R1+0x40] ;  /* 0x0000400001247983 */ /* 0x000f220000100800 */
[----:B------:R-:W-:Y:S02]  /*1370*/  FADD.FTZ R23, -R18, R23 ;  /* 0x0000001712177221 */ /* 0x000fe40000010100 */
[----:B------:R-:W-:Y:S01]  /*1380*/  FMUL.FTZ R26, R0, R22 ;  /* 0x00000016001a7220 */ /* 0x000fe20000410000 */
[----:B------:R-:W-:Y:S01]  /*1390*/  FMUL.FTZ R22, R4, R29 ;  /* 0x0000001d04167220 */ /* 0x000fe20000410000 */
[----:B------:R-:W-:Y:S01]  /*13a0*/  FMUL.FTZ R18, R5, R30 ;  /* 0x0000001e05127220 */ /* 0x000fe20000410000 */
[----:B------:R-:W-:Y:S01]  /*13b0*/  FMUL.FTZ R35, R0, R23 ;  /* 0x0000001700237220 */ /* 0x000fe20000410000 */
[----:B------:R-:W-:Y:S01]  /*13c0*/  FFMA.FTZ R21, R4, R29, R21 ;  /* 0x0000001d04157223 */ /* 0x000fe20000010015 */
[----:B------:R-:W-:-:S04]  /*13d0*/  FFMA.FTZ R19, R26, R22, R19 ;  /* 0x000000161a137223 */ /* 0x000fc80000010013 */
[----:B------:R-:W-:Y:S01]  /*13e0*/  FFMA.FTZ R19, R35, R18, R19 ;  /* 0x0000001223137223 */ /* 0x000fe20000010013 */
[----:B------:R-:W-:Y:S01]  /*13f0*/  FFMA.FTZ R18, R5, R30, R21 ;  /* 0x0000001e05127223 */ /* 0x000fe20000010015 */
[----:B------:R-:W-:Y:S01]  /*1400*/  STL [R1+0xc], R26 ;  /* 0x00000c1a01007387 */ /* 0x000fe20000100800 */
[----:B------:R-:W-:-:S03]  /*1410*/  FADD.FTZ R17, R10, R17 ;  /* 0x000000110a117221 */ /* 0x000fc60000010000 */
[----:B------:R-:W5:Y:S01]  /*1420*/  LDL.LU R13, [R1+0x9c] ;  /* 0x00009c00010d7983 */ /* 0x000f620000300800 */
[----:B------:R-:W-:-:S03]  /*1430*/  FADD.FTZ R15, R12, R15 ;  /* 0x0000000f0c0f7221 */ /* 0x000fc60000010000 */
[----:B------:R1:W-:Y:S04]  /*1440*/  STS.64 [R20], R18 ;  /* 0x0000001214007388 */ /* 0x0003e80000000a00 */
[----:B0-----:R-:W4:Y:S04]  /*1450*/  LDL R9, [R1+0x3c] ;  /* 0x00003c0001097983 */ /* 0x001f280000100800 */
[----:B------:R-:W4:Y:S04]  /*1460*/  LDL R25, [R1+0x34] ;  /* 0x0000340001197983 */ /* 0x000f280000100800 */
[----:B-1----:R-:W4:Y:S04]  /*1470*/  LDL R18, [R1+0x30] ;  /* 0x0000300001127983 */ /* 0x002f280000100800 */
[----:B------:R-:W4:Y:S01]  /*1480*/  LDL R19, [R1+0x2c] ;  /* 0x00002c0001137983 */ /* 0x000f220000100800 */
[----:B--2---:R-:W-:Y:S01]  /*1490*/  FFMA.FTZ R14, R27, R12, R14 ;  /* 0x0000000c1b0e7223 */ /* 0x004fe2000001000e */
[----:B---3--:R-:W-:-:S02]  /*14a0*/  FFMA.FTZ R16, R24, R10, R16 ;  /* 0x0000000a18107223 */ /* 0x008fc40000010010 */
[----:B------:R-:W2:Y:S04]  /*14b0*/  LDL.LU R10, [R1+0x98] ;  /* 0x00009800010a7983 */ /* 0x000ea80000300800 */
[----:B------:R-:W3:Y:S04]  /*14c0*/  LDL R20, [R1+0x24] ;  /* 0x0000240001147983 */ /* 0x000ee80000100800 */
[----:B------:R-:W3:Y:S04]  /*14d0*/  LDL R21, [R1+0x20] ;  /* 0x0000200001157983 */ /* 0x000ee80000100800 */
[----:B------:R-:W3:Y:S04]  /*14e0*/  LDL R23, [R1+0x1c] ;  /* 0x00001c0001177983 */ /* 0x000ee80000100800 */
[----:B------:R-:W3:Y:S04]  /*14f0*/  LDL R22, [R1+0x18] ;  /* 0x0000180001167983 */ /* 0x000ee80000100800 */
[----:B------:R-:W3:Y:S04]  /*1500*/  LDL R24, [R1+0x14] ;  /* 0x0000140001187983 */ /* 0x000ee80000100800 */
[----:B------:R-:W2:Y:S01]  /*1510*/  LDL.LU R12, [R1+0x94] ;  /* 0x00009400010c7983 */ /* 0x000ea20000300800 */
[----:B-----5:R-:W-:Y:S01]  /*1520*/  FADD.FTZ R13, R11, R13 ;  /* 0x0000000d0b0d7221 */ /* 0x020fe20000010000 */
[----:B------:R-:W-:Y:S01]  /*1530*/  UIADD3 UR11, UP0, UR9, 0x2, URZ ;  /* 0x00000002090b7890 */ /* 0x000fe2000ff1e03f */
[----:B------:R-:W-:Y:S01]  /*1540*/  FADD.FTZ R15, R15, R34 ;  /* 0x000000220f0f7221 */ /* 0x000fe20000010000 */
[----:B------:R-:W-:Y:S01]  /*1550*/  BAR.SYNC.DEFER_BLOCKING 0x0 ;  /* 0x0000000000007b1d */ /* 0x000fe20000010000 */
[----:B--2---:R-:W-:-:S05]  /*1560*/  FFMA.FTZ R12, R10, R11, R12 ;  /* 0x0000000b0a0c7223 */ /* 0x004fca000001000c */
[----:B------:R-:W2:Y:S04]  /*1570*/  LDL.LU R11, [R1+0x90] ;  /* 0x00009000010b7983 */ /* 0x000ea80000300800 */
[----:B------:R-:W4:Y:S02]  /*1580*/  LDL.LU R10, [R1+0x8c] ;  /* 0x00008c00010a7983 */ /* 0x000f240000300800 */
[----:B----4-:R-:W-:Y:S02]  /*1590*/  FFMA.FTZ R10, R36, R37, R10 ;  /* 0x00000025240a7223 */ /* 0x010fe4000001000a */
[----:B------:R-:W4:Y:S01]  /*15a0*/  LDL.LU R36, [R1+0x88] ;  /* 0x0000880001247983 */ /* 0x000f220000300800 */
[----:B------:R-:W-:Y:S01]  /*15b0*/  FFMA.FTZ R14, R25, R34, R14 ;  /* 0x00000022190e7223 */ /* 0x000fe2000001000e */
[----:B------:R-:W0:Y:S01]  /*15c0*/  S2R R27, SR_TID.X ;  /* 0x00000000001b7919 */ /* 0x000e220000002100 */
[----:B------:R-:W-:-:S02]  /*15d0*/  UIADD3.X UR14, URZ, UR5, URZ, UP0, !UPT ;  /* 0x000000053f0e7290 */ /* 0x000fc400087fe43f */
[----:B------:R-:W-:-:S04]  /*15e0*/  UISETP.GE.U32.AND UP0, UPT, UR11, UR16, UPT ;  /* 0x000000100b00728c */ /* 0x000fc8000bf06070 */
[----:B------:R-:W-:Y:S01]  /*15f0*/  UISETP.GE.AND.EX UP0, UPT, UR14, UR7, UPT, UP0 ;  /* 0x000000070e00728c */ /* 0x000fe2000bf06300 */
[----:B----4-:R-:W-:Y:S02]  /*1600*/  FFMA.FTZ R16, R9, R36, R16 ;  /* 0x0000002409107223 */ /* 0x010fe40000010010 */
[----:B------:R-:W4:Y:S04]  /*1610*/  LDL.LU R9, [R1+0x84] ;  /* 0x0000840001097983 */ /* 0x000f280000300800 */
[----:B------:R-:W5:Y:S01]  /*1620*/  LDL.LU R25, [R1+0x80] ;  /* 0x0000800001197983 */ /* 0x000f620000300800 */
[----:B------:R-:W-:Y:S01]  /*1630*/  PLOP3.LUT P0, PT, PT, PT, UP0, 0x80, 0x0 ;  /* 0x000000000000781c */ /* 0x000fe20003f0f008 */
[----:B--2---:R-:W-:Y:S01]  /*1640*/  FADD.FTZ R11, R37, R11 ;  /* 0x0000000b250b7221 */ /* 0x004fe20000010000 */
[----:B------:R-:W-:Y:S01]  /*1650*/  FADD.FTZ R17, R17, R36 ;  /* 0x0000002411117221 */ /* 0x000fe20000010000 */
[----:B------:R-:W-:Y:S01]  /*1660*/  FADD.FTZ R13, R13, R33 ;  /* 0x000000210d0d7221 */ /* 0x000fe20000010000 */
[----:B------:R-:W-:Y:S01]  /*1670*/  FFMA.FTZ R12, R18, R33, R12 ;  /* 0x00000021120c7223 */ /* 0x000fe2000001000c */
[----:B------:R-:W-:Y:S01]  /*1680*/  FADD.FTZ R11, R11, R32 ;  /* 0x000000200b0b7221 */ /* 0x000fe20000010000 */
[----:B------:R-:W-:Y:S01]  /*1690*/  FFMA.FTZ R10, R19, R32, R10 ;  /* 0x00000020130a7223 */ /* 0x000fe2000001000a */
[----:B------:R-:W-:Y:S01]  /*16a0*/  FADD.FTZ R17, R17, R31 ;  /* 0x0000001f11117221 */ /* 0x000fe20000010000 */
[----:B------:R-:W-:Y:S01]  /*16b0*/  FADD.FTZ R15, R15, R6 ;  /* 0x000000060f0f7221 */ /* 0x000fe20000010000 */
[----:B------:R-:W-:Y:S01]  /*16c0*/  FADD.FTZ R13, R13, R7 ;  /* 0x000000070d0d7221 */ /* 0x000fe20000010000 */
[----:B------:R-:W-:Y:S01]  /*16d0*/  FADD.FTZ R11, R11, R8 ;  /* 0x000000080b0b7221 */ /* 0x000fe20000010000 */
[----:B---3--:R-:W-:Y:S01]  /*16e0*/  FFMA.FTZ R16, R20, R31, R16 ;  /* 0x0000001f14107223 */ /* 0x008fe20000010010 */
[----:B------:R-:W-:Y:S01]  /*16f0*/  FFMA.FTZ R14, R21, R6, R14 ;  /* 0x00000006150e7223 */ /* 0x000fe2000001000e */
[----:B------:R-:W-:Y:S01]  /*1700*/  FFMA.FTZ R12, R23, R7, R12 ;  /* 0x00000007170c7223 */ /* 0x000fe2000001000c */
[----:B------:R-:W-:Y:S01]  /*1710*/  FFMA.FTZ R10, R22, R8, R10 ;  /* 0x00000008160a7223 */ /* 0x000fe2000001000a */
[----:B0-----:R-:W-:Y:S01]  /*1720*/  ISETP.GT.U32.AND P1, PT, R27, 0x1f, PT ;  /* 0x0000001f1b00780c */ /* 0x001fe20003f24070 */
[----:B------:R-:W-:Y:S01]  /*1730*/  FADD.FTZ R15, R15, R28 ;  /* 0x0000001c0f0f7221 */ /* 0x000fe20000010000 */
[----:B------:R-:W-:Y:S01]  /*1740*/  FADD.FTZ R13, R13, R29 ;  /* 0x0000001d0d0d7221 */ /* 0x000fe20000010000 */
[----:B------:R-:W-:Y:S01]  /*1750*/  FADD.FTZ R11, R11, R30 ;  /* 0x0000001e0b0b7221 */ /* 0x000fe20000010000 */
[----:B------:R-:W-:Y:S01]  /*1760*/  FFMA.FTZ R12, R26, R29, R12 ;  /* 0x0000001d1a0c7223 */ /* 0x000fe2000001000c */
[----:B------:R-:W-:Y:S01]  /*1770*/  FFMA.FTZ R10, R35, R30, R10 ;  /* 0x0000001e230a7223 */ /* 0x000fe2000001000a */
[----:B----4-:R-:W-:Y:S01]  /*1780*/  FADD.FTZ R17, R17, R9 ;  /* 0x0000000911117221 */ /* 0x010fe20000010000 */
[----:B------:R-:W-:Y:S01]  /*1790*/  FFMA.FTZ R16, R24, R9, R16 ;  /* 0x0000000918107223 */ /* 0x000fe20000010010 */
[----:B-----5:R-:W-:Y:S01]  /*17a0*/  FFMA.FTZ R14, R25, R28, R14 ;  /* 0x0000001c190e7223 */ /* 0x020fe2000001000e */
[----:B------:R-:W-:Y:S06]  /*17b0*/  @!P0 BRA `(.L_x_1118) ;  /* 0x0000000000e48947 */ /* 0x000fec0003800000 */
[----:B------:R-:W2:Y:S04]  /*17c0*/  LDL R23, [R1+0x7c] ;  /* 0x00007c0001177983 */ /* 0x000ea80000100800 */
[----:B------:R-:W3:Y:S01]  /*17d0*/  LDL R22, [R1+0x78] ;  /* 0x0000780001167983 */ /* 0x000ee20000100800 */
[----:B------:R-:W0:Y:S01]  /*17e0*/  S2UR UR10, SR_CgaCtaId ;  /* 0x00000000000a79c3 */ /* 0x000e220000008800 */
[----:B------:R-:W-:Y:S01]  /*17f0*/  UMOV UR5, 0x400 ;  /* 0x0000040000057882 */ /* 0x000fe20000000000 */
[----:B------:R-:W-:Y:S01]  /*1800*/  IMAD.SHL.U32 R18, R27, 0x2, RZ ;  /* 0x000000021b127824 */ /* 0x000fe200078e00ff */
[----:B------:R-:W1:Y:S04]  /*1810*/  S2R R26, SR_TID.X ;  /* 0x00000000001a7919 */ /* 0x000e680000002100 */
[----:B------:R-:W-:-:S04]  /*1820*/  LOP3.LUT R18, R18, 0x18, RZ, 0xc0, !PT ;  /* 0x0000001812127812 */ /* 0x000fc800078ec0ff */
[----:B------:R-:W-:Y:S01]  /*1830*/  LOP3.LUT R21, R18, 0x8, RZ, 0x3c, !PT ;  /* 0x0000000812157812 */ /* 0x000fe200078e3cff */
[----:B0-----:R-:W-:-:S06]  /*1840*/  ULEA UR5, UR10, UR5, 0x18 ;  /* 0x000000050a057291 */ /* 0x001fcc000f8ec03f */
[----:B------:R-:W-:-:S04]  /*1850*/  LEA R19, R27, UR5, 0x5 ;  /* 0x000000051b137c11 */ /* 0x000fc8000f8e28ff */
[C---:B------:R-:W-:Y:S02]  /*1860*/  IADD3 R20, R19.reuse, R18, RZ ;  /* 0x0000001213147210 */ /* 0x040fe40007ffe0ff */
[----:B------:R-:W-:Y:S02]  /*1870*/  IADD3 R21, R19, R21, RZ ;  /* 0x0000001513157210 */ /* 0x000fe40007ffe0ff */
[----:B-1----:R-:W-:Y:S01]  /*1880*/  SHF.R.S32.HI R24, RZ, 0x1f, R26 ;  /* 0x0000001fff187819 */ /* 0x002fe2000001141a */
[----:B------:R0:W-:Y:S03]  /*1890*/  STS.64 [R20], R16 ;  /* 0x0000001014007388 */ /* 0x0001e60000000a00 */
[----:B------:R-:W-:Y:S01]  /*18a0*/  LEA.HI R24, R24, R26, RZ, 0x2 ;  /* 0x0000001a18187211 */ /* 0x000fe200078f10ff */
[----:B------:R-:W-:Y:S03]  /*18b0*/  STS.64 [R21], R14 ;  /* 0x0000000e15007388 */ /* 0x000fe60000000a00 */
[----:B------:R-:W-:Y:S01]  /*18c0*/  SHF.R.S32.HI R24, RZ, 0x2, R24 ;  /* 0x00000002ff187819 */ /* 0x000fe20000011418 */
[----:B------:R-:W-:Y:S01]  /*18d0*/  USHF.R.U32.HI UR10, URZ, 0x1, UR6 ;  /* 0x000000013f0a7899 */ /* 0x000fe20008011606 */
[----:B------:R-:W4:Y:S01]  /*18e0*/  LDL R26, [R1+0x70] ;  /* 0x00007000011a7983 */ /* 0x000f220000100800 */
[----:B0-----:R-:W-:-:S02]  /*18f0*/  LOP3.LUT R20, R18, 0x10, RZ, 0x3c, !PT ;  /* 0x0000001012147812 */ /* 0x001fc400078e3cff */
[----:B------:R-:W-:-:S03]  /*1900*/  LOP3.LUT R18, R18, 0x18, RZ, 0x3c, !PT ;  /* 0x0000001812127812 */ /* 0x000fc600078e3cff */
[C---:B------:R-:W-:Y:S01]  /*1910*/  IMAD.IADD R20, R19.reuse, 0x1, R20 ;  /* 0x0000000113147824 */ /* 0x040fe200078e0214 */
[----:B------:R-:W-:-:S04]  /*1920*/  IADD3 R18, R19, R18, RZ ;  /* 0x0000001213127210 */ /* 0x000fc80007ffe0ff */
[----:B------:R0:W-:Y:S04]  /*1930*/  STS.64 [R20], R12 ;  /* 0x0000000c14007388 */ /* 0x0001e80000000a00 */
[----:B------:R2:W-:Y:S01]  /*1940*/  STS.64 [R18], R10 ;  /* 0x0000000a12007388 */ /* 0x0005e20000000a00 */
[----:B0-----:R-:W-:Y:S01]  /*1950*/  LEA R20, R24, UR5, 0x5 ;  /* 0x0000000518147c11 */ /* 0x001fe2000f8e28ff */
[----:B------:R-:W-:Y:S01]  /*1960*/  USHF.L.U32 UR10, UR10, 0x7, URZ ;  /* 0x000000070a0a7899 */ /* 0x000fe2000800063f */
[----:B------:R-:W0:Y:S03]  /*1970*/  LDC.64 R24, c[0x0][0x260] ;  /* 0x00009800ff187b82 */ /* 0x000e260000000a00 */
[----:B------:R-:W-:-:S04]  /*1980*/  ULOP3.LUT UR10, UR10, 0xffffff80, UR17, 0xe2, !UPT ;  /* 0xffffff800a0a7892 */ /* 0x000fc8000f8ee211 */
[----:B------:R-:W-:Y:S01]  /*1990*/  UIMAD UR10, UR10, 0x780, UR15 ;  /* 0x000007800a0a78a4 */ /* 0x000fe2000f8e020f */
[----:B------:R-:W-:Y:S01]  /*19a0*/  BAR.SYNC.DEFER_BLOCKING 0x0 ;  /* 0x0000000000007b1d */ /* 0x000fe20000010000 */
[----:B--2---:R-:W-:Y:S01]  /*19b0*/  LEA R18, R23, R20, 0x3 ;  /* 0x0000001417127211 */ /* 0x004fe200078e18ff */
[----:B---3--:R-:W-:-:S05]  /*19c0*/  IMAD R20, R22, 0x8, R20 ;  /* 0x0000000816147824 */ /* 0x008fca00078e0214 */
[----:B------:R-:W1:Y:S04]  /*19d0*/  LDS.64 R18, [R18] ;  /* 0x0000000012127984 */ /* 0x000e680000000a00 */
        /* <DEDUP_REMOVED lines=10> */
[----:B------:R-:W3:Y:S01]  /*1a80*/  LDL R19, [R1+0x74] ;  /* 0x0000740001137983 */ /* 0x000ee20000100800 */
[----:B------:R-:W-:-:S04]  /*1a90*/  VIADD R22, R22, 0x3c0 ;  /* 0x000003c016167836 */ /* 0x000fc80000000000 */
[----:B------:R-:W-:Y:S01]  /*1aa0*/  IMAD.WIDE.U32 R22, R22, 0x4, R24 ;  /* 0x0000000416167825 */ /* 0x000fe200078e0018 */
[----:B--2---:R-:W-:-:S04]  /*1ab0*/  LEA R20, R18, UR5, 0x5 ;  /* 0x0000000512147c11 */ /* 0x004fc8000f8e28ff */
[-C--:B---3--:R-:W-:Y:S02]  /*1ac0*/  LEA R18, R19, R20.reuse, 0x3 ;  /* 0x0000001413127211 */ /* 0x088fe400078e18ff */
[----:B----4-:R-:W-:-:S04]  /*1ad0*/  LEA R20, R26, R20, 0x3 ;  /* 0x000000141a147211 */ /* 0x010fc800078e18ff */
[----:B------:R-:W0:Y:S04]  /*1ae0*/  LDS.64 R18, [R18] ;  /* 0x0000000012127984 */ /* 0x000e280000000a00 */
[----:B------:R-:W1:Y:S01]  /*1af0*/  LDS.64 R20, [R20+0x1e00] ;  /* 0x001e000014147984 */ /* 0x000e620000000a00 */
[----:B0-----:R-:W-:Y:S01]  /*1b00*/  FADD.FTZ R19, RZ, R19 ;  /* 0x00000013ff137221 */ /* 0x001fe20000010000 */
[----:B------:R-:W-:-:S03]  /*1b10*/  FADD.FTZ R18, RZ, R18 ;  /* 0x00000012ff127221 */ /* 0x000fc60000010000 */
[----:B-1----:R-:W-:Y:S01]  /*1b20*/  FADD.FTZ R21, R19, R21 ;  /* 0x0000001513157221 */ /* 0x002fe20000010000 */
[----:B------:R-:W-:-:S05]  /*1b30*/  FADD.FTZ R20, R18, R20 ;  /* 0x0000001412147221 */ /* 0x000fca0000010000 */
[----:B------:R0:W-:Y:S02]  /*1b40*/  STG.E.64 desc[UR12][R22.64+0x10000], R20 ;  /* 0x0100001416007986 */ /* 0x0001e4000c101b0c */
.L_x_1118:
[----:B------:R-:W-:Y:S01]  /*1b50*/  BSSY B0, `(.L_x_1119) ;  /* 0x000009f000007945 */ /* 0x000fe20003800000 */
[----:B------:R-:W-:-:S03]  /*1b60*/  CS2R R18, SRZ ;  /* 0x0000000000127805 */ /* 0x000fc6000001ff00 */
[----:B------:R-:W-:Y:S05]  /*1b70*/  @P1 BRA `(.L_x_1120) ;  /* 0x0000000800701947 */ /* 0x000fea0003800000 */
[----:B------:R-:W-:Y:S01]  /*1b80*/  USHF.L.U32 UR5, UR9, 0x4, URZ ;  /* 0x0000000409057899 */ /* 0x000fe2000800063f */
[----:B------:R-:W-:Y:S01]  /*1b90*/  IMAD.MOV.U32 R18, RZ, RZ, 0x3c ;  /* 0x0000003cff127424 */ /* 0x000fe200078e00ff */
[----:B------:R-:W-:Y:S02]  /*1ba0*/  MOV R19, 0x18 ;  /* 0x0000001800137802 */ /* 0x000fe40000000f00 */
[----:B------:R-:W-:Y:S01]  /*1bb0*/  ULOP3.LUT UR5, UR5, 0x10, URZ, 0xc0, !UPT ;  /* 0x0000001005057892 */ /* 0x000fe2000f8ec03f */
[----:B0-----:R-:W-:-:S04]  /*1bc0*/  SHF.L.U32 R23, R27, 0x3, RZ ;  /* 0x000000031b177819 */ /* 0x001fc800000006ff */
[----:B------:R-:W-:Y:S02]  /*1bd0*/  LOP3.LUT R23, R23, 0x8, RZ, 0xc0, !PT ;  /* 0x0000000817177812 */ /* 0x000fe400078ec0ff */
[----:B------:R-:W-:-:S05]  /*1be0*/  LEA.HI R22, R27, UR5, RZ, 0x1f ;  /* 0x000000051b167c11 */ /* 0x000fca000f8ff8ff */
        /* <DEDUP_REMOVED lines=14> */
[----:B------:R-:W1:Y:S01]  /*1cd0*/  LDS.64 R20, [R20] ;  /* 0x0000000014147984 */ /* 0x000e620000000a00 */
[----:B0-----:R-:W-:Y:S01]  /*1ce0*/  FADD.FTZ R18, RZ, R18 ;  /* 0x00000012ff127221 */ /* 0x001fe20000010000 */
[----:B------:R-:W-:-:S03]  /*1cf0*/  FADD.FTZ R19, RZ, R19 ;  /* 0x00000013ff137221 */ /* 0x000fc60000010000 */
[----:B-1----:R-:W-:Y:S01]  /*1d00*/  FADD.FTZ R20, R18, R20 ;  /* 0x0000001412147221 */ /* 0x002fe20000010000 */
        /* <DEDUP_REMOVED lines=110> */
[C---:B------:R-:W-:Y:S01]  /*23f0*/  IADD3 R18, R22.reuse, 0x34, RZ ;  /* 0x0000003416127810 */ /* 0x040fe20007ffe0ff */
        /* <DEDUP_REMOVED lines=11> */
[----:B------:R-:W-:Y:S01]  /*24b0*/  FADD.FTZ R21, R21, R19 ;  /* 0x0000001315157221 */ /* 0x000fe20000010000 */
[----:B------:R-:W-:Y:S02]  /*24c0*/  HFMA2.MMA R19, -RZ, RZ, 0, 1.430511474609375e-06 ;  /* 0x00000018ff137435 */ /* 0x000fe400000001ff */
[----:B------:R-:W-:-:S04]  /*24d0*/  LEA.HI R18, R18, R22, RZ, 0x2 ;  /* 0x0000001612127211 */ /* 0x000fc800078f10ff */
[----:B------:R-:W-:-:S05]  /*24e0*/  SHF.R.S32.HI R18, RZ, 0x2, R18 ;  /* 0x00000002ff127819 */ /* 0x000fca0000011412 */
[----:B------:R-:W-:-:S04]  /*24f0*/  IMAD R18, R18, R19, UR8 ;  /* 0x0000000812127e24 */ /* 0x000fc8000f8e0213 */
[----:B------:R-:W-:-:S06]  /*2500*/  IMAD.IADD R18, R23, 0x1, R18 ;  /* 0x0000000117127824 */ /* 0x000fcc00078e0212 */
[----:B------:R-:W0:Y:S02]  /*2510*/  LDS.64 R18, [R18] ;  /* 0x0000000012127984 */ /* 0x000e240000000a00 */
[----:B0-----:R-:W-:Y:S01]  /*2520*/  FADD.FTZ R18, R20, R18 ;  /* 0x0000001214127221 */ /* 0x001fe20000010000 */
[----:B------:R-:W-:-:S07]  /*2530*/  FADD.FTZ R19, R21, R19 ;  /* 0x0000001315137221 */ /* 0x000fce0000010000 */
.L_x_1120:
[----:B------:R-:W-:Y:S05]  /*2540*/  BSYNC B0 ;  /* 0x0000000000007941 */ /* 0x000fea0003800000 */
.L_x_1119:
[----:B0-----:R-:W0:Y:S01]  /*2550*/  SHFL.BFLY PT, R21, R18, 0x1, 0x1f ;  /* 0x0c201f0012157f89 */ /* 0x001e2200000e0000 */
[----:B------:R-:W-:Y:S01]  /*2560*/  LOP3.LUT P1, RZ, R27, 0xffffffe1, RZ, 0xc0, !PT ;  /* 0xffffffe11bff7812 */ /* 0x000fe2000782c0ff */
[----:B------:R-:W-:Y:S02]  /*2570*/  BSSY B0, `(.L_x_1121) ;  /* 0x0000011000007945 */ /* 0x000fe40003800000 */
[----:B------:R-:W1:Y:S01]  /*2580*/  SHFL.BFLY PT, R20, R19, 0x1, 0x1f ;  /* 0x0c201f0013147f89 */ /* 0x000e6200000e0000 */
[----:B0-----:R-:W-:Y:S01]  /*2590*/  FADD.FTZ R18, R21, R18 ;  /* 0x0000001215127221 */ /* 0x001fe20000010000 */
[----:B-1----:R-:W-:-:S08]  /*25a0*/  FADD.FTZ R19, R20, R19 ;  /* 0x0000001314137221 */ /* 0x002fd00000010000 */
[----:B------:R-:W-:Y:S05]  /*25b0*/  @P1 BRA `(.L_x_1122) ;  /* 0x0000000000301947 */ /* 0x000fea0003800000 */
[----:B------:R-:W0:Y:S01]  /*25c0*/  LDC.64 R22, c[0x0][0x260] ;  /* 0x00009800ff167b82 */ /* 0x000e220000000a00 */
[----:B------:R-:W-:Y:S01]  /*25d0*/  SHF.R.U32.HI R21, RZ, 0x1, R27 ;  /* 0x00000001ff157819 */ /* 0x000fe2000001161b */
[----:B------:R-:W-:Y:S01]  /*25e0*/  ULDC UR5, c[0x0][0x10] ;  /* 0x0000040000057ab9 */ /* 0x000fe20000000800 */
[----:B------:R-:W-:Y:S01]  /*25f0*/  MOV R20, UR17 ;  /* 0x0000001100147c02 */ /* 0x000fe20008000f00 */
[----:B------:R-:W-:Y:S01]  /*2600*/  UIMAD UR5, UR5, UR4, UR6 ;  /* 0x00000004050572a4 */ /* 0x000fe2000f8e0206 */
[----:B------:R-:W-:-:S04]  /*2610*/  SHF.L.U32 R21, R21, 0x7, RZ ;  /* 0x0000000715157819 */ /* 0x000fc800000006ff */
[----:B------:R-:W-:Y:S01]  /*2620*/  LOP3.LUT R20, R21, 0xffffff80, R20, 0xe2, !PT ;  /* 0xffffff8015147812 */ /* 0x000fe200078ee214 */
[----:B------:R-:W-:-:S05]  /*2630*/  IMAD.U32 R21, RZ, RZ, UR5 ;  /* 0x00000005ff157e24 */ /* 0x000fca000f8e00ff */
[----:B------:R-:W-:-:S04]  /*2640*/  LEA R20, R21, R20, 0xb ;  /* 0x0000001415147211 */ /* 0x000fc800078e58ff */
[----:B------:R-:W-:-:S05]  /*2650*/  SHF.L.U32 R20, R20, 0x1, RZ ;  /* 0x0000000114147819 */ /* 0x000fca00000006ff */
[----:B0-----:R-:W-:-:S05]  /*2660*/  IMAD.WIDE.U32 R20, R20, 0x4, R22 ;  /* 0x0000000414147825 */ /* 0x001fca00078e0016 */
[----:B------:R0:W-:Y:S02]  /*2670*/  STG.E.64 desc[UR12][R20.64], R18 ;  /* 0x0000001214007986 */ /* 0x0001e4000c101b0c */
.L_x_1122:
[----:B------:R-:W-:Y:S05]  /*2680*/  BSYNC B0 ;  /* 0x0000000000007941 */ /* 0x000fea0003800000 */
.L_x_1121:
[----:B------:R-:W-:-:S04]  /*2690*/  UISETP.GE.U32.AND UP0, UPT, UR11, UR16, UPT ;  /* 0x000000100b00728c */ /* 0x000fc8000bf06070 */
[----:B------:R-:W-:-:S06]  /*26a0*/  UISETP.GE.AND.EX UP0, UPT, UR14, UR7, UPT, UP0 ;  /* 0x000000070e00728c */ /* 0x000fcc000bf06300 */
[----:B------:R-:W-:-:S13]  /*26b0*/  PLOP3.LUT P1, PT, PT, PT, UP0, 0x80, 0x0 ;  /* 0x000000000000781c */ /* 0x000fda0003f2f008 */
[----:B------:R-:W-:Y:S05]  /*26c0*/  @P1 BRA `(.L_x_1123) ;  /* 0x0000000000581947 */ /* 0x000fea0003800000 */
[----:B------:R-:W-:Y:S01]  /*26d0*/  BAR.SYNC.DEFER_BLOCKING 0x0 ;  /* 0x0000000000007b1d */ /* 0x000fe20000010000 */
[----:B------:R-:W-:-:S13]  /*26e0*/  ISETP.NE.AND P1, PT, R27, RZ, PT ;  /* 0x000000ff1b00720c */ /* 0x000fda0003f25270 */
[----:B------:R-:W-:Y:S05]  /*26f0*/  @P1 BRA `(.L_x_1124) ;  /* 0x0000000000401947 */ /* 0x000fea0003800000 */
[----:B0-----:R-:W0:Y:S01]  /*2700*/  LDC.64 R20, c[0x0][0x268] ;  /* 0x00009a00ff147b82 */ /* 0x001e220000000a00 */
        /* <DEDUP_REMOVED lines=9> */
.L_x_1125:
[----:B------:R-:W2:Y:S04]  /*27a0*/  LD.E.STRONG.GPU R21, desc[UR12][R18.64] ;  /* 0x0000000c12157980 */ /* 0x000ea8000c10f900 */
[----:B--2---:R-:W-:Y:S01]  /*27b0*/  CCTL.IVALL ;  /* 0x00000000ff00798f */ /* 0x004fe20002000000 */
[----:B------:R-:W-:Y:S05]  /*27c0*/  YIELD ;  /* 0x0000000000007946 */ /* 0x000fea0003800000 */
[----:B-----5:R-:W-:-:S04]  /*27d0*/  LOP3.LUT R21, R21, R20, RZ, 0x3c, !PT ;  /* 0x0000001415157212 */ /* 0x020fc800078e3cff */
[----:B------:R-:W-:-:S13]  /*27e0*/  ISETP.GT.AND P1, PT, R21, -0x1, PT ;  /* 0xffffffff1500780c */ /* 0x000fda0003f24270 */
[----:B------:R-:W-:Y:S05]  /*27f0*/  @P1 BRA `(.L_x_1125) ;  /* 0xfffffffc00e81947 */ /* 0x000fea000383ffff */
.L_x_1124:
[----:B------:R-:W-:Y:S05]  /*2800*/  WARPSYNC.ALL ;  /* 0x0000000000007948 */ /* 0x000fea0003800000 */
[----:B------:R-:W-:Y:S06]  /*2810*/  BAR.SYNC.DEFER_BLOCKING 0x0 ;  /* 0x0000000000007b1d */ /* 0x000fec0000010000 */
[----:B------:R-:W-:Y:S05]  /*2820*/  BRA `(.L_x_1126) ;  /* 0x0000000000687947 */ /* 0x000fea0003800000 */
.L_x_1123:
[----:B0-----:R-:W0:Y:S01]  /*2830*/  S2R R18, SR_TID.X ;  /* 0x0000000000127919 */ /* 0x001e220000002100 */
        /* <DEDUP_REMOVED lines=17> */
.L_x_1128:
[----:B------:R-:W2:Y:S04]  /*2950*/  LD.E.STRONG.GPU R21, desc[UR12][R18.64] ;  /* 0x0000000c12157980 */ /* 0x000ea8000c10f900 */
[----:B--2---:R-:W-:Y:S01]  /*2960*/  CCTL.IVALL ;  /* 0x00000000ff00798f */ /* 0x004fe20002000000 */
[----:B------:R-:W-:Y:S05]  /*2970*/  YIELD ;  /* 0x0000000000007946 */ /* 0x000fea0003800000 */
[----:B-----5:R-:W-:-:S04]  /*2980*/  LOP3.LUT R21, R21, R20, RZ, 0x3c, !PT ;  /* 0x0000001415157212 */ /* 0x020fc800078e3cff */
[----:B------:R-:W-:-:S13]  /*2990*/  ISETP.GT.AND P1, PT, R21, -0x1, PT ;  /* 0xffffffff1500780c */ /* 0x000fda0003f24270 */
[----:B------:R-:W-:Y:S05]  /*29a0*/  @P1 BRA `(.L_x_1128) ;  /* 0xfffffffc00e81947 */ /* 0x000fea000383ffff */
.L_x_1127:
[----:B------:R-:W-:Y:S05]  /*29b0*/  WARPSYNC.ALL ;  /* 0x0000000000007948 */ /* 0x000fea0003800000 */
[----:B------:R-:W-:Y:S06]  /*29c0*/  BAR.SYNC.DEFER_BLOCKING 0x0 ;  /* 0x0000000000007b1d */ /* 0x000fec0000010000 */
.L_x_1126:
[----:B0-----:R-:W0:Y:S01]  /*29d0*/  S2R R21, SR_TID.X ;  /* 0x0000000000157919 */ /* 0x001e220000002100 */
[----:B------:R-:W-:Y:S01]  /*29e0*/  BSSY B0, `(.L_x_1129) ;  /* 0x000003a000007945 */ /* 0x000fe20003800000 */
[----:B------:R-:W-:Y:S01]  /*29f0*/  HFMA2.MMA R19, -RZ, RZ, 0, 0 ;  /* 0x00000000ff137435 */ /* 0x000fe200000001ff */
[----:B------:R-:W-:Y:S01]  /*2a00*/  IMAD.MOV.U32 R20, RZ, RZ, RZ ;  /* 0x000000ffff147224 */ /* 0x000fe200078e00ff */
[----:B0-----:R-:W-:-:S13]  /*2a10*/  ISETP.GT.U32.AND P1, PT, R21, 0xff, PT ;  /* 0x000000ff1500780c */ /* 0x001fda0003f24070 */
[----:B------:R-:W-:Y:S05]  /*2a20*/  @P1 BRA `(.L_x_1130) ;  /* 0x0000000000d41947 */ /* 0x000fea0003800000 */
[----:B------:R-:W-:Y:S01]  /*2a30*/  ULDC UR5, c[0x0][0x10] ;  /* 0x0000040000057ab9 */ /* 0x000fe20000000800 */
[----:B------:R0:W-:Y:S01]  /*2a40*/  STL.64 [R1+0x88], R2 ;  /* 0x0000880201007387 */ /* 0x0001e20000100a00 */
[----:B------:R-:W-:Y:S01]  /*2a50*/  UIMAD UR5, UR5, UR4, UR6 ;  /* 0x00000004050572a4 */ /* 0x000fe2000f8e0206 */
[C---:B------:R-:W-:Y:S02]  /*2a60*/  SHF.L.U32 R19, R21.reuse, 0x3, RZ ;  /* 0x0000000315137819 */ /* 0x040fe400000006ff */
[----:B------:R-:W-:Y:S01]  /*2a70*/  LOP3.LUT R20, R21, 0xf, RZ, 0xc0, !PT ;  /* 0x0000000f15147812 */ /* 0x000fe200078ec0ff */
[----:B------:R1:W-:Y:S01]  /*2a80*/  STL [R1+0x80], R0 ;  /* 0x0000800001007387 */ /* 0x0003e20000100800 */
        /* <DEDUP_REMOVED lines=20> */
[----:B------:R-:W-:Y:S01]  /*2bd0*/  FADD.FTZ R21, R23, R21 ;  /* 0x0000001517157221 */ /* 0x000fe20000010000 */
[----:B------:R-:W-:Y:S02]  /*2be0*/  IADD3 R20, R26, 0x80, RZ ;  /* 0x000000801a147810 */ /* 0x000fe40007ffe0ff */
[----:B----4-:R-:W-:Y:S01]  /*2bf0*/  FADD.FTZ R22, R24, R22 ;  /* 0x0000001618167221 */ /* 0x010fe20000010000 */
[----:B-1----:R-:W-:Y:S01]  /*2c00*/  FADD.FTZ R0, R25, R21 ;  /* 0x0000001519007221 */ /* 0x002fe20000010000 */
[----:B------:R-:W-:Y:S01]  /*2c10*/  IADD3 R24, R26, 0xc0, RZ ;  /* 0x000000c01a187810 */ /* 0x000fe20007ffe0ff */
[----:B------:R-:W-:-:S04]  /*2c20*/  IMAD.WIDE.U32 R20, R20, 0x4, R2 ;  /* 0x0000000414147825 */ /* 0x000fc800078e0002 */
[----:B------:R-:W-:Y:S01]  /*2c30*/  FADD.FTZ R18, R18, R22 ;  /* 0x0000001612127221 */ /* 0x000fe20000010000 */
[C---:B------:R-:W-:Y:S01]  /*2c40*/  VIADD R22, R26.reuse, 0xa0 ;  /* 0x000000a01a167836 */ /* 0x040fe20000000000 */
[----:B------:R-:W-:Y:S01]  /*2c50*/  IADD3 R26, R26, 0xe0, RZ ;  /* 0x000000e01a1a7810 */ /* 0x000fe20007ffe0ff */
[----:B------:R-:W2:Y:S02]  /*2c60*/  LDG.E.64 R20, desc[UR12][R20.64] ;  /* 0x0000000c14147981 */ /* 0x000ea4000c1e1b00 */
[----:B------:R-:W-:-:S04]  /*2c70*/  IMAD.WIDE.U32 R22, R22, 0x4, R2 ;  /* 0x0000000416167825 */ /* 0x000fc800078e0002 */
[--C-:B------:R-:W-:Y:S02]  /*2c80*/  IMAD.WIDE.U32 R24, R24, 0x4, R2.reuse ;  /* 0x0000000418187825 */ /* 0x100fe400078e0002 */
[----:B------:R-:W3:Y:S02]  /*2c90*/  LDG.E.64 R22, desc[UR12][R22.64] ;  /* 0x0000000c16167981 */ /* 0x000ee4000c1e1b00 */
[----:B------:R-:W-:Y:S02]  /*2ca0*/  IMAD.WIDE.U32 R26, R26, 0x4, R2 ;  /* 0x000000041a1a7825 */ /* 0x000fe400078e0002 */
[----:B------:R-:W4:Y:S02]  /*2cb0*/  LDG.E.64 R24, desc[UR12][R24.64] ;  /* 0x0000000c18187981 */ /* 0x000f24000c1e1b00 */
[----:B------:R-:W-:Y:S02]  /*2cc0*/  FADD.FTZ R19, R19, R0 ;  /* 0x0000000013137221 */ /* 0x000fe40000010000 */
[----:B------:R-:W4:Y:S04]  /*2cd0*/  LDG.E.64 R26, desc[UR12][R26.64] ;  /* 0x0000000c1a1a7981 */ /* 0x000f28000c1e1b00 */
[----:B------:R0:W5:Y:S04]  /*2ce0*/  LDL.LU.64 R2, [R1+0x88] ;  /* 0x0000880001027983 */ /* 0x0001680000300a00 */
[----:B------:R0:W5:Y:S01]  /*2cf0*/  LDL.LU R0, [R1+0x80] ;  /* 0x0000800001007983 */ /* 0x0001620000300800 */
[----:B--2---:R-:W-:Y:S01]  /*2d00*/  FADD.FTZ R20, R20, R18 ;  /* 0x0000001214147221 */ /* 0x004fe20000010000 */
[----:B------:R-:W-:-:S03]  /*2d10*/  FADD.FTZ R19, R21, R19 ;  /* 0x0000001315137221 */ /* 0x000fc60000010000 */
[----:B---3--:R-:W-:Y:S01]  /*2d20*/  FADD.FTZ R20, R22, R20 ;  /* 0x0000001416147221 */ /* 0x008fe20000010000 */
[----:B------:R-:W-:-:S03]  /*2d30*/  FADD.FTZ R19, R23, R19 ;  /* 0x0000001317137221 */ /* 0x000fc60000010000 */
[----:B----4-:R-:W-:Y:S01]  /*2d40*/  FADD.FTZ R20, R24, R20 ;  /* 0x0000001418147221 */ /* 0x010fe20000010000 */
[----:B------:R-:W-:-:S03]  /*2d50*/  FADD.FTZ R19, R25, R19 ;  /* 0x0000001319137221 */ /* 0x000fc60000010000 */
[----:B------:R-:W-:Y:S01]  /*2d60*/  FADD.FTZ R20, R26, R20 ;  /* 0x000000141a147221 */ /* 0x000fe20000010000 */
[----:B0-----:R-:W-:-:S07]  /*2d70*/  FADD.FTZ R19, R27, R19 ;  /* 0x000000131b137221 */ /* 0x001fce0000010000 */
.L_x_1130:
[----:B------:R-:W-:Y:S05]  /*2d80*/  BSYNC B0 ;  /* 0x0000000000007941 */ /* 0x000fea0003800000 */
.L_x_1129:
        /* <DEDUP_REMOVED lines=29> */
.L_x_1132:
[----:B------:R-:W-:Y:S05]  /*2f60*/  BSYNC B0 ;  /* 0x0000000000007941 */ /* 0x000fea0003800000 */
.L_x_1131:
[----:B0-----:R-:W2:Y:S01]  /*2f70*/  LDL.LU R18, [R1+0x68] ;  /* 0x0000680001127983 */ /* 0x001ea20000300800 */
[----:B------:R-:W0:Y:S01]  /*2f80*/  S2UR UR10, SR_CgaCtaId ;  /* 0x00000000000a79c3 */ /* 0x000e220000008800 */
[----:B------:R-:W-:Y:S02]  /*2f90*/  USHF.L.U32 UR5, UR9, 0x4, URZ ;  /* 0x0000000409057899 */ /* 0x000fe4000800063f */
[----:B------:R-:W3:Y:S01]  /*2fa0*/  LDL.LU R20, [R1+0x8] ;  /* 0x0000080001147983 */ /* 0x000ee20000300800 */
[----:B------:R-:W-:-:S03]  /*2fb0*/  ULDC.64 UR18, c[0x0][0x210] ;  /* 0x0000840000127ab9 */ /* 0x000fc60000000a00 */
[----:B------:R-:W4:Y:S04]  /*2fc0*/  LDL.LU R26, [R1+0x28] ;  /* 0x00002800011a7983 */ /* 0x000f280000300800 */
[----:B------:R-:W3:Y:S04]  /*2fd0*/  LDL.LU R21, [R1+0x4] ;  /* 0x0000040001157983 */ /* 0x000ee80000300800 */
[----:B------:R-:W4:Y:S04]  /*2fe0*/  LDL.LU R25, [R1+0x38] ;  /* 0x0000380001197983 */ /* 0x000f280000300800 */
[----:B------:R-:W4:Y:S01]  /*2ff0*/  LDL.LU R24, [R1] ;  /* 0x0000000001187983 */ /* 0x000f220000300800 */
[----:B------:R-:W-:Y:S01]  /*3000*/  UMOV UR9, 0x400 ;  /* 0x0000040000097882 */ /* 0x000fe20000000000 */
[----:B------:R-:W-:-:S02]  /*3010*/  ULOP3.LUT UR5, UR5, 0x10, URZ, 0xc0, !UPT ;  /* 0x0000001005057892 */ /* 0x000fc4000f8ec03f */
[----:B------:R-:W-:Y:S01]  /*3020*/  UIADD3 UR9, UR9, 0x5280, URZ ;  /* 0x0000528009097890 */ /* 0x000fe2000fffe03f */
[----:B------:R-:W-:Y:S03]  /*3030*/  STL [R1+0x8c], R13 ;  /* 0x00008c0d01007387 */ /* 0x000fe60000100800 */
[----:B0-----:R-:W-:Y:S01]  /*3040*/  ULEA UR9, UR10, UR9, 0x18 ;  /* 0x000000090a097291 */ /* 0x001fe2000f8ec03f */
[----:B------:R-:W-:Y:S04]  /*3050*/  STL [R1+0x88], R12 ;  /* 0x0000880c01007387 */ /* 0x000fe80000100800 */
[----:B------:R-:W-:Y:S04]  /*3060*/  STL [R1+0x84], R11 ;  /* 0x0000840b01007387 */ /* 0x000fe80000100800 */
[----:B------:R-:W-:Y:S01]  /*3070*/  STL [R1+0x80], R10 ;  /* 0x0000800a01007387 */ /* 0x000fe20000100800 */
[----:B------:R-:W-:Y:S01]  /*3080*/  BAR.SYNC.DEFER_BLOCKING 0x0 ;  /* 0x0000000000007b1d */ /* 0x000fe20000010000 */
[----:B--2---:R-:W-:-:S04]  /*3090*/  IADD3 R18, R18, -UR5, RZ ;  /* 0x8000000512127c10 */ /* 0x004fc8000fffe0ff */
[----:B------:R-:W-:-:S06]  /*30a0*/  LEA R18, R18, UR9, 0x3 ;  /* 0x0000000912127c11 */ /* 0x000fcc000f8e18ff */
[----:B------:R-:W3:Y:S02]  /*30b0*/  LDS.64 R18, [R18] ;  /* 0x0000000012127984 */ /* 0x000ee40000000a00 */
[--C-:B---3-5:R-:W-:Y:S01]  /*30c0*/  FFMA.FTZ R21, R21, R3, -R18.reuse ;  /* 0x0000000315157223 */ /* 0x128fe20000010812 */
[--C-:B------:R-:W-:Y:S01]  /*30d0*/  FFMA.FTZ R20, R20, R2, -R18.reuse ;  /* 0x0000000214147223 */ /* 0x100fe20000010812 */
[C-C-:B------:R-:W-:Y:S02]  /*30e0*/  FFMA.FTZ R36, R2.reuse, R36, -R18.reuse ;  /* 0x0000002402247223 */ /* 0x140fe40000010812 */
[----:B----4-:R-:W-:Y:S01]  /*30f0*/  FFMA.FTZ R21, R25, -R19, R21 ;  /* 0x8000001319157223 */ /* 0x010fe20000010015 */
[C-C-:B------:R-:W-:Y:S01]  /*3100*/  FFMA.FTZ R31, R2.reuse, R31, -R18.reuse ;  /* 0x0000001f021f7223 */ /* 0x140fe20000010812 */
[----:B------:R-:W2:Y:S01]  /*3110*/  LDL.LU R25, [R1+0x44] ;  /* 0x0000440001197983 */ /* 0x000ea20000300800 */
[--C-:B------:R-:W-:Y:S01]  /*3120*/  FFMA.FTZ R2, R2, R9, -R18.reuse ;  /* 0x0000000902027223 */ /* 0x100fe20000010812 */
[--C-:B------:R-:W-:Y:S01]  /*3130*/  FFMA.FTZ R9, R24, R4, -R18.reuse ;  /* 0x0000000418097223 */ /* 0x100fe20000010812 */
[C-C-:B------:R-:W-:Y:S01]  /*3140*/  FFMA.FTZ R34, R3.reuse, R34, -R18.reuse ;  /* 0x0000002203227223 */ /* 0x140fe20000010812 */
[----:B------:R-:W3:Y:S01]  /*3150*/  LDL.LU R13, [R1+0x40] ;  /* 0x00004000010d7983 */ /* 0x000ee20000300800 */
[--C-:B------:R-:W-:Y:S01]  /*3160*/  FFMA.FTZ R6, R3, R6, -R18.reuse ;  /* 0x0000000603067223 */ /* 0x100fe20000010812 */
[C-C-:B------:R-:W-:Y:S01]  /*3170*/  FFMA.FTZ R33, R4.reuse, R33, -R18.reuse ;  /* 0x0000002104217223 */ /* 0x140fe20000010812 */
[----:B------:R-:W-:Y:S01]  /*3180*/  FFMA.FTZ R7, R4, R7, -R18 ;  /* 0x0000000704077223 */ /* 0x000fe20000010812 */
[----:B------:R-:W4:Y:S01]  /*3190*/  LDL.LU R12, [R1+0x3c] ;  /* 0x00003c00010c7983 */ /* 0x000f220000300800 */
[----:B------:R-:W-:-:S03]  /*31a0*/  FFMA.FTZ R20, R26, -R19, R20 ;  /* 0x800000131a147223 */ /* 0x000fc60000010014 */
[----:B------:R-:W4:Y:S04]  /*31b0*/  LDL.LU R11, [R1+0x34] ;  /* 0x00003400010b7983 */ /* 0x000f280000300800 */
[----:B------:R-:W4:Y:S01]  /*31c0*/  LDL.LU R24, [R1+0x30] ;  /* 0x0000300001187983 */ /* 0x000f220000300800 */
[--C-:B------:R-:W-:Y:S01]  /*31d0*/  FFMA.FTZ R3, R3, R28, -R18.reuse ;  /* 0x0000001c03037223 */ /* 0x100fe20000010812 */
[--C-:B------:R-:W-:Y:S02]  /*31e0*/  FFMA.FTZ R4, R4, R29, -R18.reuse ;  /* 0x0000001d04047223 */ /* 0x100fe40000010812 */
[----:B------:R-:W4:Y:S04]  /*31f0*/  LDL.LU R10, [R1+0x2c] ;  /* 0x00002c00010a7983 */ /* 0x000f280000300800 */
[----:B------:R-:W4:Y:S01]  /*3200*/  LDL.LU R28, [R1+0x18] ;  /* 0x00001800011c7983 */ /* 0x000f220000300800 */
[----:B------:R-:W-:-:S03]  /*3210*/  FFMA.FTZ R37, R37, R5, -R18 ;  /* 0x0000000525257223 */ /* 0x000fc60000010812 */
[----:B------:R-:W4:Y:S01]  /*3220*/  LDL.LU R27, [R1+0x14] ;  /* 0x00001400011b7983 */ /* 0x000f220000300800 */
[C-C-:B------:R-:W-:Y:S01]  /*3230*/  FFMA.FTZ R32, R5.reuse, R32, -R18.reuse ;  /* 0x0000002005207223 */ /* 0x140fe20000010812 */
[C-C-:B------:R-:W-:Y:S02]  /*3240*/  FFMA.FTZ R8, R5.reuse, R8, -R18.reuse ;  /* 0x0000000805087223 */ /* 0x140fe40000010812 */
[----:B------:R-:W4:Y:S01]  /*3250*/  LDL.LU R29, [R1+0x1c] ;  /* 0x00001c00011d7983 */ /* 0x000f220000300800 */
[C---:B------:R-:W-:Y:S01]  /*3260*/  FMUL.FTZ R20, R0.reuse, R20 ;  /* 0x0000001400147220 */ /* 0x040fe20000410000 */
[----:B------:R-:W-:Y:S01]  /*3270*/  FMUL.FTZ R21, R0, R21 ;  /* 0x0000001500157220 */ /* 0x000fe20000410000 */
[----:B------:R-:W-:Y:S02]  /*3280*/  FFMA.FTZ R5, R5, R30, -R18 ;  /* 0x0000001e05057223 */ /* 0x000fe40000010812 */
[----:B------:R-:W4:Y:S04]  /*3290*/  LDL.LU R30, [R1+0x24] ;  /* 0x00002400011e7983 */ /* 0x000f280000300800 */
[----:B------:R-:W4:Y:S01]  /*32a0*/  LDL.LU R18, [R1+0x20] ;  /* 0x0000200001127983 */ /* 0x000f220000300800 */
[----:B------:R-:W-:-:S03]  /*32b0*/  F2FP.F16.F32.PACK_AB R20, R21, R20 ;  /* 0x000000141514723e */ /* 0x000fc600000000ff */
[----:B------:R-:W4:Y:S04]  /*32c0*/  LDL.LU R21, [R1+0x10] ;  /* 0x0000100001157983 */ /* 0x000f280000300800 */
[----:B------:R-:W4:Y:S01]  /*32d0*/  LDL.LU R26, [R1+0x50] ;  /* 0x00005000011a7983 */ /* 0x000f220000300800 */
[----:B--2---:R-:W-:-:S03]  /*32e0*/  FFMA.FTZ R9, R25, -R19, R9 ;  /* 0x8000001319097223 */ /* 0x004fc60000010009 */
[----:B------:R-:W2:Y:S01]  /*32f0*/  LDL.LU R25, [R1+0xc] ;  /* 0x00000c0001197983 */ /* 0x000ea20000300800 */
[----:B---3--:R-:W-:-:S03]  /*3300*/  FFMA.FTZ R37, R13, -R19, R37 ;  /* 0x800000130d257223 */ /* 0x008fc60000010025 */
[----:B------:R3:W5:Y:S01]  /*3310*/  LDL.LU R13, [R1+0x8c] ;  /* 0x00008c00010d7983 */ /* 0x0007620000300800 */
[----:B----4-:R-:W-:-:S03]  /*3320*/  FFMA.FTZ R36, R12, -R19, R36 ;  /* 0x800000130c247223 */ /* 0x010fc60000010024 */
[----:B------:R3:W5:Y:S01]  /*3330*/  LDL.LU R12, [R1+0x88] ;  /* 0x00008800010c7983 */ /* 0x0007620000300800 */
[----:B------:R-:W-:-:S03]  /*3340*/  FFMA.FTZ R34, R11, -R19, R34 ;  /* 0x800000130b227223 */ /* 0x000fc60000010022 */
[----:B------:R3:W5:Y:S01]  /*3350*/  LDL.LU R11, [R1+0x84] ;  /* 0x00008400010b7983 */ /* 0x0007620000300800 */
[----:B------:R-:W-:-:S03]  /*3360*/  FFMA.FTZ R33, R24, -R19, R33 ;  /* 0x8000001318217223 */ /* 0x000fc60000010021 */
[----:B------:R-:W4:Y:S01]  /*3370*/  LDL.LU R24, [R1+0x64] ;  /* 0x0000640001187983 */ /* 0x000f220000300800 */
[----:B------:R-:W-:-:S03]  /*3380*/  FFMA.FTZ R32, R10, -R19, R32 ;  /* 0x800000130a207223 */ /* 0x000fc60000010020 */
[----:B------:R3:W5:Y:S01]  /*3390*/  LDL.LU R10, [R1+0x80] ;  /* 0x00008000010a7983 */ /* 0x0007620000300800 */
[-C--:B------:R-:W-:Y:S01]  /*33a0*/  FFMA.FTZ R8, R28, -R19.reuse, R8 ;  /* 0x800000131c087223 */ /* 0x080fe20000010008 */
[-C--:B------:R-:W-:Y:S02]  /*33b0*/  FFMA.FTZ R7, R29, -R19.reuse, R7 ;  /* 0x800000131d077223 */ /* 0x080fe40000010007 */
[----:B------:R-:W3:Y:S04]  /*33c0*/  LDL.LU R29, [R1+0x5c] ;  /* 0x00005c00011d7983 */ /* 0x000ee80000300800 */
[----:B------:R-:W3:Y:S01]  /*33d0*/  LDL.LU R28, [R1+0x60] ;  /* 0x00006000011c7983 */ /* 0x000ee20000300800 */
[-C--:B------:R-:W-:Y:S01]  /*33e0*/  FFMA.FTZ R6, R18, -R19.reuse, R6 ;  /* 0x8000001312067223 */ /* 0x080fe20000010006 */
[----:B------:R-:W-:-:S02]  /*33f0*/  FFMA.FTZ R18, R27, -R19, R2 ;  /* 0x800000131b127223 */ /* 0x000fc40000010002 */
[----:B------:R-:W3:Y:S01]  /*3400*/  LDL.LU R27, [R1+0x54] ;  /* 0x00005400011b7983 */ /* 0x000ee20000300800 */
[----:B------:R-:W-:-:S03]  /*3410*/  IADD3 R2, P1, R26, UR18, RZ ;  /* 0x000000121a027c10 */ /* 0x000fc6000ff3e0ff */
[----:B------:R-:W3:Y:S01]  /*3420*/  LDL.LU R26, [R1+0x58] ;  /* 0x00005800011a7983 */ /* 0x000ee20000300800 */
[-C--:B------:R-:W-:Y:S01]  /*3430*/  FFMA.FTZ R21, R21, -R19.reuse, R3 ;  /* 0x8000001315157223 */ /* 0x080fe20000010003 */
[----:B--2---:R-:W-:Y:S02]  /*3440*/  FFMA.FTZ R4, R25, -R19, R4 ;  /* 0x8000001319047223 */ /* 0x004fe40000010004 */
[----:B------:R-:W2:Y:S01]  /*3450*/  LDL.LU R25, [R1+0x48] ;  /* 0x0000480001197983 */ /* 0x000ea20000300800 */
[----:B----4-:R-:W-:-:S03]  /*3460*/  IADD3.X R3, R24, UR19, RZ, P1, !PT ;  /* 0x0000001318037c10 */ /* 0x010fc60008ffe4ff */
[----:B------:R-:W4:Y:S01]  /*3470*/  LDL.LU R24, [R1+0x4c] ;  /* 0x00004c0001187983 */ /* 0x000f220000300800 */
[C---:B------:R-:W-:Y:S01]  /*3480*/  FMUL.FTZ R9, R0.reuse, R9 ;  /* 0x0000000900097220 */ /* 0x040fe20000410000 */
[----:B------:R-:W-:Y:S01]  /*3490*/  FMUL.FTZ R37, R0, R37 ;  /* 0x0000002500257220 */ /* 0x000fe20000410000 */
[-C--:B------:R-:W-:Y:S01]  /*34a0*/  FFMA.FTZ R31, R30, -R19.reuse, R31 ;  /* 0x800000131e1f7223 */ /* 0x080fe2000001001f */
[----:B------:R-:W-:Y:S01]  /*34b0*/  FFMA.FTZ R5, R35, -R19, R5 ;  /* 0x8000001323057223 */ /* 0x000fe20000010005 */
[----:B------:R-:W-:Y:S01]  /*34c0*/  FMUL.FTZ R19, R0, R4 ;  /* 0x0000000400137220 */ /* 0x000fe20000410000 */
[----:B------:R-:W-:Y:S01]  /*34d0*/  PRMT R4, R20, 0x7632, R4 ;  /* 0x0000763214047816 */ /* 0x000fe20000000004 */
[C---:B------:R-:W-:Y:S01]  /*34e0*/  FMUL.FTZ R36, R0.reuse, R36 ;  /* 0x0000002400247220 */ /* 0x040fe20000410000 */
[C---:B------:R-:W-:Y:S01]  /*34f0*/  FMUL.FTZ R34, R0.reuse, R34 ;  /* 0x0000002200227220 */ /* 0x040fe20000410000 */
[C---:B------:R-:W-:Y:S01]  /*3500*/  FMUL.FTZ R33, R0.reuse, R33 ;  /* 0x0000002100217220 */ /* 0x040fe20000410000 */
[----:B------:R-:W-:Y:S01]  /*3510*/  FMUL.FTZ R32, R0, R32 ;  /* 0x0000002000207220 */ /* 0x000fe20000410000 */
[----:B------:R-:W-:Y:S01]  /*3520*/  F2FP.F16.F32.PACK_AB R9, R37, R9 ;  /* 0x000000092509723e */ /* 0x000fe200000000ff */
[----:B------:R3:W-:Y:S01]  /*3530*/  STG.E.U16 desc[UR12][R2.64+0x2], R4 ;  /* 0x0000020402007986 */ /* 0x0007e2000c10150c */
[----:B------:R-:W-:Y:S01]  /*3540*/  F2FP.F16.F32.PACK_AB R34, R34, R36 ;  /* 0x000000242222723e */ /* 0x000fe200000000ff */
[C---:B------:R-:W-:Y:S01]  /*3550*/  FMUL.FTZ R31, R0.reuse, R31 ;  /* 0x0000001f001f7220 */ /* 0x040fe20000410000 */
[----:B------:R-:W-:Y:S01]  /*3560*/  PRMT R22, R9, 0x7632, R22 ;  /* 0x0000763209167816 */ /* 0x000fe20000000016 */
[----:B------:R-:W-:Y:S01]  /*3570*/  FMUL.FTZ R6, R0, R6 ;  /* 0x0000000600067220 */ /* 0x000fe20000410000 */
[----:B------:R-:W-:Y:S01]  /*3580*/  F2FP.F16.F32.PACK_AB R32, R32, R33 ;  /* 0x000000212020723e */ /* 0x000fe200000000ff */
[C---:B------:R-:W-:Y:S01]  /*3590*/  FMUL.FTZ R7, R0.reuse, R7 ;  /* 0x0000000700077220 */ /* 0x040fe20000410000 */
[C---:B------:R-:W-:Y:S01]  /*35a0*/  FMUL.FTZ R8, R0.reuse, R8 ;  /* 0x0000000800087220 */ /* 0x040fe20000410000 */
[C---:B------:R-:W-:Y:S01]  /*35b0*/  FMUL.FTZ R18, R0.reuse, R18 ;  /* 0x0000001200127220 */ /* 0x040fe20000410000 */
[C---:B------:R-:W-:Y:S01]  /*35c0*/  FMUL.FTZ R21, R0.reuse, R21 ;  /* 0x0000001500157220 */ /* 0x040fe20000410000 */
[----:B---3--:R-:W-:Y:S01]  /*35d0*/  IADD3 R4, P1, R29, UR18, RZ ;  /* 0x000000121d047c10 */ /* 0x008fe2000ff3e0ff */
[----:B------:R-:W-:Y:S01]  /*35e0*/  FMUL.FTZ R0, R0, R5 ;  /* 0x0000000500007220 */ /* 0x000fe20000410000 */
[----:B------:R0:W-:Y:S01]  /*35f0*/  STG.E.U16 desc[UR12][R2.64+0x4], R9 ;  /* 0x0000040902007986 */ /* 0x0001e2000c10150c */
[----:B------:R-:W-:-:S02]  /*3600*/  PRMT R23, R34, 0x7632, R23 ;  /* 0x0000763222177816 */ /* 0x000fc40000000017 */
[----:B------:R-:W-:Y:S01]  /*3610*/  IADD3.X R5, R28, UR19, RZ, P1, !PT ;  /* 0x000000131c057c10 */ /* 0x000fe20008ffe4ff */
[----:B------:R1:W-:Y:S01]  /*3620*/  STG.E.U16 desc[UR12][R2.64], R20 ;  /* 0x0000001402007986 */ /* 0x0003e2000c10150c */
[----:B------:R-:W-:Y:S02]  /*3630*/  F2FP.F16.F32.PACK_AB R6, R6, R31 ;  /* 0x0000001f0606723e */ /* 0x000fe400000000ff */
[----:B------:R-:W-:Y:S01]  /*3640*/  F2FP.F16.F32.PACK_AB R7, R8, R7 ;  /* 0x000000070807723e */ /* 0x000fe200000000ff */
[----:B------:R3:W-:Y:S01]  /*3650*/  STG.E.U16 desc[UR12][R2.64+0x6], R22 ;  /* 0x0000061602007986 */ /* 0x0007e2000c10150c */
[----:B0-----:R-:W-:-:S03]  /*3660*/  PRMT R9, R32, 0x7632, R9 ;  /* 0x0000763220097816 */ /* 0x001fc60000000009 */
[----:B------:R-:W-:Y:S01]  /*3670*/  STG.E.U16 desc[UR12][R4.64], R34 ;  /* 0x0000002204007986 */ /* 0x000fe2000c10150c */
[----:B------:R-:W-:Y:S02]  /*3680*/  PRMT R8, R6, 0x7610, R8 ;  /* 0x0000761006087816 */ /* 0x000fe40000000008 */
[----:B-1----:R-:W-:Y:S01]  /*3690*/  PRMT R20, R7, 0x7632, R20 ;  /* 0x0000763207147816 */ /* 0x002fe20000000014 */
[----:B------:R-:W-:Y:S01]  /*36a0*/  STG.E.U16 desc[UR12][R4.64+0x2], R23 ;  /* 0x0000021704007986 */ /* 0x000fe2000c10150c */
[----:B---3--:R-:W-:-:S03]  /*36b0*/  IADD3 R2, P1, R27, UR18, RZ ;  /* 0x000000121b027c10 */ /* 0x008fc6000ff3e0ff */
[----:B------:R-:W-:Y:S01]  /*36c0*/  STG.E.U16 desc[UR12][R4.64+0x4], R32 ;  /* 0x0000042004007986 */ /* 0x000fe2000c10150c */
[----:B------:R-:W-:Y:S02]  /*36d0*/  F2FP.F16.F32.PACK_AB R18, R21, R18 ;  /* 0x000000121512723e */ /* 0x000fe400000000ff */
[----:B------:R-:W-:Y:S01]  /*36e0*/  IADD3.X R3, R26, UR19, RZ, P1, !PT ;  /* 0x000000131a037c10 */ /* 0x000fe20008ffe4ff */
[----:B------:R0:W-:Y:S01]  /*36f0*/  STG.E.U16 desc[UR12][R4.64+0x6], R9 ;  /* 0x0000060904007986 */ /* 0x0001e2000c10150c */
[----:B------:R-:W-:-:S03]  /*3700*/  F2FP.F16.F32.PACK_AB R0, R0, R19 ;  /* 0x000000130000723e */ /* 0x000fc600000000ff */
[----:B------:R-:W-:Y:S01]  /*3710*/  STG.E.U16 desc[UR12][R2.64], R8 ;  /* 0x0000000802007986 */ /* 0x000fe2000c10150c */
[----:B0-----:R-:W-:-:S03]  /*3720*/  PRMT R5, R6, 0x7632, R5 ;  /* 0x0000763206057816 */ /* 0x001fc60000000005 */
[----:B------:R-:W-:Y:S01]  /*3730*/  STG.E.U16 desc[UR12][R2.64+0x4], R7 ;  /* 0x0000040702007986 */ /* 0x000fe2000c10150c */
[----:B------:R-:W-:-:S03]  /*3740*/  PRMT R4, R0, 0x7632, R4 ;  /* 0x0000763200047816 */ /* 0x000fc60000000004 */
[----:B------:R-:W-:Y:S04]  /*3750*/  STG.E.U16 desc[UR12][R2.64+0x2], R5 ;  /* 0x0000020502007986 */ /* 0x000fe8000c10150c */
[----:B------:R0:W-:Y:S02]  /*3760*/  STG.E.U16 desc[UR12][R2.64+0x6], R20 ;  /* 0x0000061402007986 */ /* 0x0001e4000c10150c */
[----:B0-----:R-:W-:Y:S01]  /*3770*/  PRMT R3, R18, 0x7632, R3 ;  /* 0x0000763212037816 */ /* 0x001fe20000000003 */
[----:B------:R-:W-:Y:S01]  /*3780*/  ULOP3.LUT UR4, UR4, 0x1, URZ, 0x3c, !UPT ;  /* 0x0000000104047892 */ /* 0x000fe2000f8e3c3f */
[----:B------:R-:W-:Y:S01]  /*3790*/  UMOV UR5, UR14 ;  /* 0x0000000e00057c82 */ /* 0x000fe20008000000 */
[----:B------:R-:W-:Y:S01]  /*37a0*/  UMOV UR9, UR11 ;  /* 0x0000000b00097c82 */ /* 0x000fe20008000000 */
[----:B--2---:R-:W-:-:S04]  /*37b0*/  IADD3 R6, P1, R25, UR18, RZ ;  /* 0x0000001219067c10 */ /* 0x004fc8000ff3e0ff */
[----:B----4-:R-:W-:-:S05]  /*37c0*/  IADD3.X R7, R24, UR19, RZ, P1, !PT ;  /* 0x0000001318077c10 */ /* 0x010fca0008ffe4ff */
[----:B------:R2:W-:Y:S04]  /*37d0*/  STG.E.U16 desc[UR12][R6.64], R18 ;  /* 0x0000001206007986 */ /* 0x0005e8000c10150c */
[----:B------:R2:W-:Y:S04]  /*37e0*/  STG.E.U16 desc[UR12][R6.64+0x2], R3 ;  /* 0x0000020306007986 */ /* 0x0005e8000c10150c */
[----:B------:R2:W-:Y:S04]  /*37f0*/  STG.E.U16 desc[UR12][R6.64+0x4], R0 ;  /* 0x0000040006007986 */ /* 0x0005e8000c10150c */
[----:B------:R2:W-:Y:S01]  /*3800*/  STG.E.U16 desc[UR12][R6.64+0x6], R4 ;  /* 0x0000060406007986 */ /* 0x0005e2000c10150c */
[----:B------:R-:W-:Y:S05]  /*3810*/  @!P0 BRA `(.L_x_1133) ;  /* 0xffffffcc00448947 */ /* 0x000fea000383ffff */
.L_x_1117:
        /* <DEDUP_REMOVED lines=13> */
[----:B-1---5:R-:W-:Y:S02]  /*38f0*/  LOP3.LUT R13, RZ, R4, RZ, 0x33, !PT ;  /* 0x00000004ff0d7212 */ /* 0x022fe400078e33ff */
[----:B------:R-:W-:Y:S02]  /*3900*/  LOP3.LUT R0, RZ, R5, RZ, 0x33, !PT ;  /* 0x00000005ff007212 */ /* 0x000fe400078e33ff */
[----:B------:R-:W-:-:S04]  /*3910*/  ISETP.GT.U32.AND P0, PT, R13, -0x2, PT ;  /* 0xfffffffe0d00780c */ /* 0x000fc80003f04070 */
[C---:B------:R-:W-:Y:S02]  /*3920*/  ISETP.GT.AND.EX P0, PT, R0.reuse, -0x1, PT, P0 ;  /* 0xffffffff0000780c */ /* 0x040fe40003f04300 */
[--C-:B--2---:R-:W-:Y:S02]  /*3930*/  SHF.R.U32.HI R36, RZ, 0x5, R37.reuse ;  /* 0x00000005ff247819 */ /* 0x104fe40000011625 */
[----:B------:R-:W-:Y:S02]  /*3940*/  SEL R13, R13, 0xfffffffe, P0 ;  /* 0xfffffffe0d0d7807 */ /* 0x000fe40000000000 */
[----:B------:R-:W-:Y:S02]  /*3950*/  SEL R0, R0, 0xffffffff, P0 ;  /* 0xffffffff00007807 */ /* 0x000fe40000000000 */
[----:B------:R-:W-:Y:S01]  /*3960*/  SHF.R.U32.HI R2, RZ, 0x4, R37 ;  /* 0x00000004ff027819 */ /* 0x000fe20000011625 */
[C---:B------:R-:W-:Y:S01]  /*3970*/  IMAD.SHL.U32 R26, R13.reuse, 0x80, RZ ;  /* 0x000000800d1a7824 */ /* 0x040fe200078e00ff */
[----:B------:R-:W-:-:S02]  /*3980*/  SHF.L.U64.HI R13, R13, 0x7, R0 ;  /* 0x000000070d0d7819 */ /* 0x000fc40000010200 */
[----:B------:R-:W-:Y:S02]  /*3990*/  MOV R0, 0xffffffff ;  /* 0xffffffff00007802 */ /* 0x000fe40000000f00 */
[----:B------:R-:W-:Y:S02]  /*39a0*/  IADD3 R11, P0, P1, -R26, -0x81, -R36 ;  /* 0xffffff7f1a0b7810 */ /* 0x000fe4000791e924 */
[----:B------:R-:W-:Y:S02]  /*39b0*/  VIADDMNMX.U32 R3, R2, R3, 0x20, !PT ;  /* 0x0000002002037446 */ /* 0x000fe40007800003 */
[----:B------:R-:W-:Y:S02]  /*39c0*/  IADD3.X R15, ~R13, -0x1, R0, P0, P1 ;  /* 0xffffffff0d0f7810 */ /* 0x000fe400007e2500 */
[----:B------:R-:W-:Y:S02]  /*39d0*/  LOP3.LUT R0, RZ, R2, RZ, 0x33, !PT ;  /* 0x00000002ff007212 */ /* 0x000fe400078e33ff */
[----:B------:R-:W-:Y:S01]  /*39e0*/  IADD3 R35, P2, R36, 0x2d, RZ ;  /* 0x0000002d24237810 */ /* 0x000fe20007f5e0ff */
[----:B------:R-:W-:-:S03]  /*39f0*/  IMAD.WIDE.U32 R6, R15, -0x77777777, RZ ;  /* 0x888888890f067825 */ /* 0x000fc600078e00ff */
[----:B------:R-:W-:Y:S01]  /*3a00*/  IADD3.X R31, RZ, RZ, RZ, P2, !PT ;  /* 0x000000ffff1f7210 */ /* 0x000fe200017fe4ff */
[----:B------:R-:W-:Y:S02]  /*3a10*/  IMAD.IADD R3, R3, 0x1, R0 ;  /* 0x0000000103037824 */ /* 0x000fe400078e0200 */
        /* <DEDUP_REMOVED lines=24> */
.L_x_1150:
        /* <DEDUP_REMOVED lines=44> */
.L_x_1137:
[----:B------:R-:W-:Y:S05]  /*3e60*/  BSYNC B1 ;  /* 0x0000000000017941 */ /* 0x000fea0003800000 */
.L_x_1136:
        /* <DEDUP_REMOVED lines=14> */
[----:B------:R-:W-:-:S05]  /*3f50*/  IADD3 R18, P0, R18, 0x80800, RZ ;  /* 0x0008080012127810 */ /* 0x000fca0007f1e0ff */
[----:B------:R-:W-:Y:S01]  /*3f60*/  IMAD.X R19, RZ, RZ, R10, P0 ;  /* 0x000000ffff137224 */ /* 0x000fe200000e060a */
[----:B------:R-:W-:Y:S01]  /*3f70*/  PLOP3.LUT P0, PT, PT, PT, PT, 0x80, 0x0 ;  /* 0x000000000000781c */ /* 0x000fe20003f0f070 */
[----:B------:R-:W-:-:S12]  /*3f80*/  @!P1 BRA `(.L_x_1139) ;  /* 0x0000000000e89947 */ /* 0x000fd80003800000 */
[----:B------:R-:W-:Y:S02]  /*3f90*/  IADD3 R11, P1, R7, -0xb4, RZ ;  /* 0xffffff4c070b7810 */ /* 0x000fe40007f3e0ff */
[----:B------:R-:W-:Y:S02]  /*3fa0*/  PLOP3.LUT P0, PT, PT, PT, PT, 0x8, 0x0 ;  /* 0x000000000000781c */ /* 0x000fe40003f0e170 */
[----:B------:R-:W-:-:S11]  /*3fb0*/  IADD3.X R10, R6, -0x1, RZ, P1, !PT ;  /* 0xffffffff060a7810 */ /* 0x000fd60000ffe4ff */
.L_x_1140:
        /* <DEDUP_REMOVED lines=55> */
.L_x_1139:
[----:B------:R-:W-:Y:S05]  /*4330*/  BSYNC B1 ;  /* 0x0000000000017941 */ /* 0x000fea0003800000 */
.L_x_1138:
        /* <DEDUP_REMOVED lines=35> */
.L_x_1142:
[----:B------:R-:W-:Y:S05]  /*4570*/  BSYNC B1 ;  /* 0x0000000000017941 */ /* 0x000fea0003800000 */
.L_x_1141:
        /* <DEDUP_REMOVED lines=15> */
.L_x_1135:
[----:B------:R-:W-:Y:S05]  /*4670*/  BSYNC B0 ;  /* 0x0000000000007941 */ /* 0x000fea0003800000 */
.L_x_1134:
        /* <DEDUP_REMOVED lines=23> */
[----:B------:R-:W-:Y:S01]  /*47f0*/  @P0 LEA R11, R11, R10, 0x2 ;  /* 0x0000000a0b0b0211 */ /* 0x000fe200078e10ff */
[----:B------:R-:W-:-:S04]  /*4800*/  IMAD.MOV.U32 R10, RZ, RZ, RZ ;  /* 0x000000ffff0a7224 */ /* 0x000fc800078e00ff */
[----:B------:R0:W1:Y:S04]  /*4810*/  @P0 LDS R0, [R11] ;  /* 0x000000000b000984 */ /* 0x0000680000000800 */
[----:B------:R0:W2:Y:S01]  /*4820*/  @P0 LDS R10, [R11+0x780] ;  /* 0x000780000b0a0984 */ /* 0x0000a20000000800 */
[----:B------:R-:W-:Y:S05]  /*4830*/  BRA.DIV UR5, `(.L_x_1146) ;  /* 0x0000001205a87947 */ /* 0x000fea000b800000 */
[----:B------:R-:W-:Y:S01]  /*4840*/  MOV R17, 0xffff ;  /* 0x0000ffff00117802 */ /* 0x000fe20000000f00 */
[----:B------:R-:W-:Y:S01]  /*4850*/  IMAD.MOV.U32 R18, RZ, RZ, 0xffff ;  /* 0x0000ffffff127424 */ /* 0x000fe200078e00ff */
[----:B------:R-:W-:Y:S02]  /*4860*/  MOV R19, 0xffff ;  /* 0x0000ffff00137802 */ /* 0x000fe40000000f00 */
        /* <DEDUP_REMOVED lines=19> */
.L_x_1159:
[----:B------:R-:W0:Y:S01]  /*49a0*/  LDC.64 R10, c[0x0][0x218] ;  /* 0x00008600ff0a7b82 */ /* 0x000e220000000a00 */
[----:B------:R-:W-:Y:S01]  /*49b0*/  ISETP.NE.AND P1, PT, R5, RZ, PT ;  /* 0x000000ff0500720c */ /* 0x000fe20003f25270 */
[----:B--2---:R-:W-:Y:S01]  /*49c0*/  FADD.FTZ R12, R25, R23 ;  /* 0x00000017190c7221 */ /* 0x004fe20000010000 */
[----:B------:R-:W-:Y:S02]  /*49d0*/  LEA.HI R17, R37, R4, RZ, 0x1c ;  /* 0x0000000425117211 */ /* 0x000fe400078fe0ff */
[----:B------:R-:W-:-:S03]  /*49e0*/  ISETP.NE.AND P2, PT, R8, 0x1, PT ;  /* 0x000000010800780c */ /* 0x000fc60003f45270 */
[----:B------:R-:W1:Y:S06]  /*49f0*/  LDC.64 R14, c[0x0][0x220] ;  /* 0x00008800ff0e7b82 */ /* 0x000e6c0000000a00 */
[----:B------:R-:W-:Y:S02]  /*4a00*/  @!P1 F2FP.F16.F32.PACK_AB R12, RZ, R12 ;  /* 0x0000000cff0c923e */ /* 0x000fe400000000ff */
[----:B------:R-:W-:Y:S02]  /*4a10*/  @!P1 F2FP.F16.F32.PACK_AB R0, RZ, R0 ;  /* 0x00000000ff00923e */ /* 0x000fe400000000ff */
[----:B------:R-:W-:-:S02]  /*4a20*/  PRMT R16, R12, 0x7610, R16 ;  /* 0x000076100c107816 */ /* 0x000fc40000000010 */
[----:B------:R-:W-:Y:S01]  /*4a30*/  LEA.HI R12, R37, 0x1e, RZ, 0x1c ;  /* 0x0000001e250c7811 */ /* 0x000fe200078fe0ff */
[----:B0-----:R-:W-:-:S05]  /*4a40*/  IMAD.WIDE R10, R17, 0x2, R10 ;  /* 0x00000002110a7825 */ /* 0x001fca00078e020a */
[----:B------:R2:W-:Y:S01]  /*4a50*/  @!P1 STG.E.U16 desc[UR12][R10.64], R0 ;  /* 0x000000000a009986 */ /* 0x0005e2000c10150c */
[----:B-1----:R-:W-:-:S05]  /*4a60*/  IMAD.WIDE R14, R17, 0x2, R14 ;  /* 0x00000002110e7825 */ /* 0x002fca00078e020e */
[----:B------:R2:W-:Y:S01]  /*4a70*/  @!P1 STG.E.U16 desc[UR12][R14.64], R16 ;  /* 0x000000100e009986 */ /* 0x0005e2000c10150c */
[----:B------:R-:W-:Y:S05]  /*4a80*/  @!P2 BRA `(.L_x_1145) ;  /* 0x000000040040a947 */ /* 0x000fea0003800000 */
[C---:B------:R-:W-:Y:S01]  /*4a90*/  @P0 IMAD.SHL.U32 R17, R5.reuse, 0x2, RZ ;  /* 0x0000000205110824 */ /* 0x040fe200078e00ff */
[----:B------:R-:W-:Y:S01]  /*4aa0*/  @P0 LEA R19, R5, UR4, 0x7 ;  /* 0x0000000405130c11 */ /* 0x000fe2000f8e38ff */
[----:B------:R-:W-:-:S03]  /*4ab0*/  UMOV UR5, 0xffff ;  /* 0x0000ffff00057882 */ /* 0x000fc60000000000 */
[----:B--2---:R-:W-:Y:S01]  /*4ac0*/  @P0 LOP3.LUT R0, R12, R17, RZ, 0x3c, !PT ;  /* 0x000000110c000212 */ /* 0x004fe200078e3cff */
[----:B------:R-:W-:-:S03]  /*4ad0*/  HFMA2.MMA R12, -RZ, RZ, 0, 0 ;  /* 0x00000000ff0c7435 */ /* 0x000fc600000001ff */
[----:B------:R-:W-:Y:S02]  /*4ae0*/  @P0 LEA R16, R0, R19, 0x2 ;  /* 0x0000001300100211 */ /* 0x000fe400078e10ff */
[----:B------:R-:W-:-:S05]  /*4af0*/  MOV R0, RZ ;  /* 0x000000ff00007202 */ /* 0x000fca0000000f00 */
[----:B------:R0:W1:Y:S04]  /*4b00*/  @P0 LDS R12, [R16] ;  /* 0x00000000100c0984 */ /* 0x0000680000000800 */
[----:B------:R0:W2:Y:S01]  /*4b10*/  @P0 LDS R0, [R16+0x780] ;  /* 0x0007800010000984 */ /* 0x0000a20000000800 */
[----:B------:R-:W-:Y:S05]  /*4b20*/  BRA.DIV UR5, `(.L_x_1147) ;  /* 0x0000001205c07947 */ /* 0x000fea000b800000 */
[----:B------:R-:W-:Y:S01]  /*4b30*/  IMAD.MOV.U32 R19, RZ, RZ, 0xffff ;  /* 0x0000ffffff137424 */ /* 0x000fe200078e00ff */
[----:B------:R-:W-:Y:S01]  /*4b40*/  MOV R21, 0xffff ;  /* 0x0000ffff00157802 */ /* 0x000fe20000000f00 */
[----:B------:R-:W-:Y:S01]  /*4b50*/  IMAD.MOV.U32 R18, RZ, RZ, 0xffff ;  /* 0x0000ffffff127424 */ /* 0x000fe200078e00ff */
        /* <DEDUP_REMOVED lines=19> */
.L_x_1169:
[----:B--2---:R-:W-:Y:S01]  /*4c90*/  FADD.FTZ R12, R12, R23 ;  /* 0x000000170c0c7221 */ /* 0x004fe20000010000 */
[----:B------:R-:W-:Y:S02]  /*4ca0*/  @!P1 F2FP.F16.F32.PACK_AB R0, RZ, R24 ;  /* 0x00000018ff00923e */ /* 0x000fe400000000ff */
[----:B------:R-:W-:Y:S02]  /*4cb0*/  ISETP.NE.AND P2, PT, R8, 0x2, PT ;  /* 0x000000020800780c */ /* 0x000fe40003f45270 */
[----:B------:R-:W-:Y:S01]  /*4cc0*/  @!P1 F2FP.F16.F32.PACK_AB R12, RZ, R12 ;  /* 0x0000000cff0c923e */ /* 0x000fe200000000ff */
        /* <DEDUP_REMOVED lines=37> */
.L_x_1179:
[----:B--2---:R-:W-:Y:S01]  /*4f20*/  FADD.FTZ R12, R12, R23 ;  /* 0x000000170c0c7221 */ /* 0x004fe20000010000 */
[----:B------:R-:W-:-:S04]  /*4f30*/  @!P1 F2FP.F16.F32.PACK_AB R0, RZ, R24 ;  /* 0x00000018ff00923e */ /* 0x000fc800000000ff */
[----:B------:R-:W-:Y:S01]  /*4f40*/  @!P1 F2FP.F16.F32.PACK_AB R12, RZ, R12 ;  /* 0x0000000cff0c923e */ /* 0x000fe200000000ff */
[----:B------:R3:W-:Y:S03]  /*4f50*/  @!P1 STG.E.U16 desc[UR12][R10.64+0x78], R0 ;  /* 0x000078000a009986 */ /* 0x0007e6000c10150c */
[----:B------:R-:W-:Y:S02]  /*4f60*/  PRMT R16, R12, 0x7610, R16 ;  /* 0x000076100c107816 */ /* 0x000fe40000000010 */
[----:B------:R-:W-:-:S03]  /*4f70*/  LEA.HI R12, R37, 0x5a, RZ, 0x1c ;  /* 0x0000005a250c7811 */ /* 0x000fc600078fe0ff */
[----:B------:R3:W-:Y:S04]  /*4f80*/  @!P1 STG.E.U16 desc[UR12][R14.64+0x78], R16 ;  /* 0x000078100e009986 */ /* 0x0007e8000c10150c */
.L_x_1145:
[----:B------:R-:W-:Y:S05]  /*4f90*/  BSYNC B0 ;  /* 0x0000000000007941 */ /* 0x000fea0003800000 */
.L_x_1144:
[----:B------:R-:W-:-:S13]  /*4fa0*/  ISETP.GE.U32.AND P0, PT, R3, 0x5a, PT ;  /* 0x0000005a0300780c */ /* 0x000fda0003f06070 */
[----:B------:R-:W-:Y:S05]  /*4fb0*/  @!P0 BRA `(.L_x_1143) ;  /* 0x0000000800a88947 */ /* 0x000fea0003800000 */
[----:B------:R-:W-:Y:S01]  /*4fc0*/  ISETP.NE.AND P0, PT, R5, 0xf, PT ;  /* 0x0000000f0500780c */ /* 0x000fe20003f05270 */
[----:B------:R-:W-:-:S12]  /*4fd0*/  UMOV UR5, 0xffff ;  /* 0x0000ffff00057882 */ /* 0x000fd80000000000 */
[C---:B-123--:R-:W-:Y:S02]  /*4fe0*/  @P0 SHF.L.U32 R11, R5.reuse, 0x1, RZ ;  /* 0x00000001050b0819 */ /* 0x04efe400000006ff */
[----:B------:R-:W-:Y:S02]  /*4ff0*/  @P0 LEA R15, R5, UR4, 0x7 ;  /* 0x00000004050f0c11 */ /* 0x000fe4000f8e38ff */
[----:B0-----:R-:W-:Y:S01]  /*5000*/  @P0 LOP3.LUT R0, R12, R11, RZ, 0x3c, !PT ;  /* 0x0000000b0c000212 */ /* 0x001fe200078e3cff */
        /* <DEDUP_REMOVED lines=8> */
[----:B------:R-:W-:Y:S01]  /*5090*/  MOV R15, 0xffff ;  /* 0x0000ffff000f7802 */ /* 0x000fe20000000f00 */
[----:B------:R-:W-:Y:S01]  /*50a0*/  IMAD.MOV.U32 R19, RZ, RZ, 0xffff ;  /* 0x0000ffffff137424 */ /* 0x000fe200078e00ff */
[C---:B------:R-:W-:Y:S01]  /*50b0*/  @P0 SHF.L.U32 R17, R5.reuse, 0x1, RZ ;  /* 0x0000000105110819 */ /* 0x040fe200000006ff */
[----:B01----:R-:W0:Y:S01]  /*50c0*/  SHFL.BFLY PT, R10, R11, 0x8, 0x101f ;  /* 0x0d101f000b0a7f89 */ /* 0x003e2200000e0000 */
[----:B------:R-:W-:Y:S02]  /*50d0*/  @P0 IADD3 R14, R12, 0x1e, RZ ;  /* 0x0000001e0c0e0810 */ /* 0x000fe40007ffe0ff */
[----:B------:R-:W-:Y:S01]  /*50e0*/  @P0 SHF.L.U32 R22, R5, 0x1, RZ ;  /* 0x0000000105160819 */ /* 0x000fe200000006ff */
        /* <DEDUP_REMOVED lines=19> */
[----:B------:R-:W-:Y:S02]  /*5220*/  @P0 VIADD R10, R12, 0x5a ;  /* 0x0000005a0c0a0836 */ /* 0x000fe40000000000 */
[----:B------:R0:W-:Y:S01]  /*5230*/  @P0 LDS R25, [R20+0x780] ;  /* 0x0007800014190984 */ /* 0x0001e20000000800 */
[----:B-1----:R-:W-:Y:S01]  /*5240*/  FADD.FTZ R0, R24, R17 ;  /* 0x0000001118007221 */ /* 0x002fe20000010000 */
[----:B------:R-:W-:Y:S02]  /*5250*/  IMAD.MOV.U32 R24, RZ, RZ, RZ ;  /* 0x000000ffff187224 */ /* 0x000fe400078e00ff */
[----:B------:R-:W1:Y:S01]  /*5260*/  SHFL.BFLY PT, R32, R11, 0x2, 0x101f ;  /* 0x0c501f000b207f89 */ /* 0x000e6200000e0000 */
[----:B------:R-:W-:-:S03]  /*5270*/  @P0 MOV R24, R14 ;  /* 0x0000000e00180202 */ /* 0x000fc60000000f00 */
[----:B------:R-:W-:Y:S01]  /*5280*/  @P0 LDS R17, [R15+0x780] ;  /* 0x000780000f110984 */ /* 0x000fe20000000800 */
[----:B0-----:R-:W-:-:S03]  /*5290*/  MOV R20, RZ ;  /* 0x000000ff00147202 */ /* 0x001fc60000000f00 */
        /* <DEDUP_REMOVED lines=8> */
[----:B------:R-:W-:Y:S01]  /*5320*/  MOV R33, 0xffff ;  /* 0x0000ffff00217802 */ /* 0x000fe20000000f00 */
[----:B------:R-:W-:Y:S01]  /*5330*/  @P0 IMAD.MOV.U32 R20, RZ, RZ, R25 ;  /* 0x000000ffff140224 */ /* 0x000fe200078e0019 */
[----:B------:R-:W-:Y:S01]  /*5340*/  @P0 LEA R16, R10, R11, 0x2 ;  /* 0x0000000b0a100211 */ /* 0x000fe200078e10ff */
[----:B------:R-:W-:Y:S02]  /*5350*/  IMAD.MOV.U32 R25, RZ, RZ, 0xffff ;  /* 0x0000ffffff197424 */ /* 0x000fe400078e00ff */
[----:B--2---:R-:W-:Y:S01]  /*5360*/  FADD.FTZ R21, R0, R14 ;  /* 0x0000000e00157221 */ /* 0x004fe20000010000 */
[----:B------:R-:W-:Y:S01]  /*5370*/  CS2R R14, SRZ ;  /* 0x00000000000e7805 */ /* 0x000fe2000001ff00 */
[----:B------:R-:W0:Y:S01]  /*5380*/  @!P1 LDC.64 R10, c[0x0][0x218] ;  /* 0x00008600ff0a9b82 */ /* 0x000e220000000a00 */
[----:B------:R-:W-:Y:S01]  /*5390*/  @P0 MOV R14, R22 ;  /* 0x00000016000e0202 */ /* 0x000fe20000000f00 */
[----:B------:R-:W-:Y:S01]  /*53a0*/  @P0 LDS R18, [R16+0x780] ;  /* 0x0007800010120984 */ /* 0x000fe20000000800 */
[----:B------:R-:W-:Y:S01]  /*53b0*/  @P0 MOV R15, R17 ;  /* 0x00000011000f0202 */ /* 0x000fe20000000f00 */
[----:B------:R-:W-:Y:S01]  /*53c0*/  IMAD.IADD R0, R12, 0x1, R4 ;  /* 0x000000010c007824 */ /* 0x000fe200078e0204 */
[----:B------:R-:W-:Y:S01]  /*53d0*/  MOV R17, 0xffff ;  /* 0x0000ffff00117802 */ /* 0x000fe20000000f00 */
[----:B------:R-:W2:Y:S01]  /*53e0*/  SHFL.BFLY PT, R25, R24, 0x4, 0x101f ;  /* 0x0c901f0018197f89 */ /* 0x000ea200000e0000 */
[----:B------:R-:W-:-:S03]  /*53f0*/  MOV R12, 0xffff ;  /* 0x0000ffff000c7802 */ /* 0x000fc60000000f00 */
[----:B------:R-:W-:Y:S01]  /*5400*/  @P0 LDS R19, [R16] ;  /* 0x0000000010130984 */ /* 0x000fe20000000800 */
[----:B-1----:R-:W-:Y:S01]  /*5410*/  FADD.FTZ R23, R32, R23 ;  /* 0x0000001720177221 */ /* 0x002fe20000010000 */
[----:B------:R-:W-:Y:S02]  /*5420*/  MOV R32, 0xffff ;  /* 0x0000ffff00207802 */ /* 0x000fe40000000f00 */
[----:B------:R-:W1:Y:S02]  /*5430*/  SHFL.BFLY PT, R22, R20, 0x8, 0x101f ;  /* 0x0d101f0014167f89 */ /* 0x000e6400000e0000 */
[----:B------:R-:W-:Y:S02]  /*5440*/  @!P1 F2FP.F16.F32.PACK_AB R23, RZ, R23 ;  /* 0x00000017ff17923e */ /* 0x000fe400000000ff */
[----:B------:R-:W3:Y:S04]  /*5450*/  SHFL.BFLY PT, R16, R14, 0x8, 0x101f ;  /* 0x0d101f000e107f89 */ /* 0x000ee800000e0000 */
[----:B------:R-:W4:Y:S01]  /*5460*/  SHFL.BFLY PT, R17, R15, 0x8, 0x101f ;  /* 0x0d101f000f117f89 */ /* 0x000f2200000e0000 */
[----:B0-----:R-:W-:-:S03]  /*5470*/  @!P1 IMAD.WIDE R10, R0, 0x2, R10 ;  /* 0x00000002000a9825 */ /* 0x001fc600078e020a */
[----:B------:R-:W0:Y:S01]  /*5480*/  SHFL.BFLY PT, R32, R21, 0x1, 0x101f ;  /* 0x0c301f0015207f89 */ /* 0x000e2200000e0000 */
[----:B--2---:R-:W-:Y:S01]  /*5490*/  FADD.FTZ R24, R24, R25 ;  /* 0x0000001918187221 */ /* 0x004fe20000010000 */
[----:B------:R-:W-:Y:S02]  /*54a0*/  MOV R25, 0xffff ;  /* 0x0000ffff00197802 */ /* 0x000fe40000000f00 */
        /* <DEDUP_REMOVED lines=10> */
[----:B------:R-:W-:Y:S01]  /*5550*/  IMAD.MOV.U32 R18, RZ, RZ, 0xffff ;  /* 0x0000ffffff127424 */ /* 0x000fe200078e00ff */
[----:B------:R-:W-:Y:S01]  /*5560*/  MOV R19, 0xffff ;  /* 0x0000ffff00137802 */ /* 0x000fe20000000f00 */
[----:B0-----:R-:W-:Y:S01]  /*5570*/  FADD.FTZ R21, R21, R32 ;  /* 0x0000002015157221 */ /* 0x001fe20000010000 */
[----:B------:R-:W-:Y:S01]  /*5580*/  MOV R32, 0xffff ;  /* 0x0000ffff00207802 */ /* 0x000fe20000000f00 */
[----:B------:R-:W0:Y:S03]  /*5590*/  SHFL.BFLY PT, R16, R22, 0x4, 0x101f ;  /* 0x0c901f0016107f89 */ /* 0x000e2600000e0000 */
[----:B------:R-:W-:Y:S01]  /*55a0*/  @!P1 F2FP.F16.F32.PACK_AB R21, RZ, R21 ;  /* 0x00000015ff15923e */ /* 0x000fe200000000ff */
        /* <DEDUP_REMOVED lines=12> */
[----:B------:R-:W-:Y:S01]  /*5670*/  MOV R33, 0xffff ;  /* 0x0000ffff00217802 */ /* 0x000fe20000000f00 */
[----:B----4-:R-:W-:Y:S01]  /*5680*/  FADD.FTZ R17, R18, R15 ;  /* 0x0000000f12117221 */ /* 0x010fe20000010000 */
[----:B------:R-:W-:Y:S02]  /*5690*/  IMAD.MOV.U32 R15, RZ, RZ, 0xffff ;  /* 0x0000ffffff0f7424 */ /* 0x000fe400078e00ff */
[----:B-----5:R-:W-:Y:S01]  /*56a0*/  FADD.FTZ R24, R24, R19 ;  /* 0x0000001318187221 */ /* 0x020fe20000010000 */
[----:B0-----:R-:W-:Y:S01]  /*56b0*/  MOV R21, 0xffff ;  /* 0x0000ffff00157802 */ /* 0x001fe20000000f00 */
[----:B------:R-:W-:Y:S01]  /*56c0*/  SHFL.BFLY PT, R16, R17, 0x4, 0x101f ;  /* 0x0c901f0011107f89 */ /* 0x000fe200000e0000 */
[----:B------:R-:W-:Y:S01]  /*56d0*/  MOV R19, 0xffff ;  /* 0x0000ffff00137802 */ /* 0x000fe20000000f00 */
[----:B-1----:R-:W-:Y:S01]  /*56e0*/  FADD.FTZ R32, R32, R14 ;  /* 0x0000000e20207221 */ /* 0x002fe20000010000 */
[----:B------:R-:W0:Y:S01]  /*56f0*/  @!P1 LDC.64 R10, c[0x0][0x218] ;  /* 0x00008600ff0a9b82 */ /* 0x000e220000000a00 */
[----:B------:R-:W1:Y:S01]  /*5700*/  SHFL.BFLY PT, R15, R22, 0x2, 0x101f ;  /* 0x0c501f00160f7f89 */ /* 0x000e6200000e0000 */
[----:B--2---:R-:W-:-:S03]  /*5710*/  FADD.FTZ R14, R25, R20 ;  /* 0x00000014190e7221 */ /* 0x004fc60000010000 */
[----:B------:R-:W2:Y:S04]  /*5720*/  SHFL.BFLY PT, R21, R24, 0x1, 0x101f ;  /* 0x0c301f0018157f89 */ /* 0x000ea800000e0000 */
[----:B------:R-:W3:Y:S04]  /*5730*/  SHFL.BFLY PT, R19, R34, 0x2, 0x101f ;  /* 0x0c501f0022137f89 */ /* 0x000ee800000e0000 */
[----:B------:R-:W4:Y:S04]  /*5740*/  SHFL.BFLY PT, R33, R32, 0x4, 0x101f ;  /* 0x0c901f0020217f89 */ /* 0x000f2800000e0000 */
[----:B------:R-:W5:Y:S01]  /*5750*/  SHFL.BFLY PT, R23, R14, 0x1, 0x101f ;  /* 0x0c301f000e177f89 */ /* 0x000f6200000e0000 */
[----:B0-----:R-:W-:-:S04]  /*5760*/  @!P1 IMAD.WIDE R10, R0, 0x2, R10 ;  /* 0x00000002000a9825 */ /* 0x001fc800078e020a */
[----:B-1----:R-:W-:Y:S01]  /*5770*/  FADD.FTZ R12, R22, R15 ;  /* 0x0000000f160c7221 */ /* 0x002fe20000010000 */
[----:B------:R-:W-:Y:S01]  /*5780*/  MOV R22, 0xffff ;  /* 0x0000ffff00167802 */ /* 0x000fe20000000f00 */
[----:B--2---:R-:W-:Y:S01]  /*5790*/  FADD.FTZ R18, R24, R21 ;  /* 0x0000001518127221 */ /* 0x004fe20000010000 */
[----:B------:R-:W-:Y:S02]  /*57a0*/  IMAD.MOV.U32 R21, RZ, RZ, 0xffff ;  /* 0x0000ffffff157424 */ /* 0x000fe400078e00ff */
[----:B------:R-:W-:Y:S02]  /*57b0*/  FADD.FTZ R24, R17, R16 ;  /* 0x0000001011187221 */ /* 0x000fe40000010000 */
[----:B------:R-:W-:Y:S01]  /*57c0*/  SHFL.BFLY PT, R22, R12, 0x1, 0x101f ;  /* 0x0c301f000c167f89 */ /* 0x000fe200000e0000 */
[----:B---3--:R-:W-:Y:S01]  /*57d0*/  FADD.FTZ R20, R34, R19 ;  /* 0x0000001322147221 */ /* 0x008fe20000010000 */
[----:B------:R-:W-:Y:S01]  /*57e0*/  MOV R19, 0xffff ;  /* 0x0000ffff00137802 */ /* 0x000fe20000000f00 */
[----:B------:R-:W0:Y:S01]  /*57f0*/  @!P1 LDC.64 R16, c[0x0][0x218] ;  /* 0x00008600ff109b82 */ /* 0x000e220000000a00 */
[----:B----4-:R-:W-:Y:S01]  /*5800*/  FADD.FTZ R25, R32, R33 ;  /* 0x0000002120197221 */ /* 0x010fe20000010000 */
[----:B------:R-:W-:-:S02]  /*5810*/  MOV R32, 0xffff ;  /* 0x0000ffff00207802 */ /* 0x000fc40000000f00 */
[----:B------:R-:W-:Y:S01]  /*5820*/  @!P1 F2FP.F16.F32.PACK_AB R33, RZ, R18 ;  /* 0x00000012ff21923e */ /* 0x000fe200000000ff */
[----:B------:R-:W-:Y:S01]  /*5830*/  SHFL.BFLY PT, R19, R24, 0x2, 0x101f ;  /* 0x0c501f0018137f89 */ /* 0x000fe200000e0000 */
[----:B-----5:R-:W-:Y:S02]  /*5840*/  FADD.FTZ R23, R14, R23 ;  /* 0x000000170e177221 */ /* 0x020fe40000010000 */
[----:B------:R-:W1:Y:S01]  /*5850*/  @!P1 LDC.64 R14, c[0x0][0x220] ;  /* 0x00008800ff0e9b82 */ /* 0x000e620000000a00 */
[----:B------:R-:W2:Y:S02]  /*5860*/  SHFL.BFLY PT, R18, R20, 0x1, 0x101f ;  /* 0x0c301f0014127f89 */ /* 0x000ea400000e0000 */
[----:B------:R-:W-:Y:S02]  /*5870*/  @!P1 F2FP.F16.F32.PACK_AB R23, RZ, R23 ;  /* 0x00000017ff17923e */ /* 0x000fe400000000ff */
        /* <DEDUP_REMOVED lines=11> */
[----:B------:R-:W-:Y:S01]  /*5930*/  @!P1 F2FP.F16.F32.PACK_AB R20, RZ, R20 ;  /* 0x00000014ff14923e */ /* 0x000fe200000000ff */
[----:B------:R-:W-:Y:S01]  /*5940*/  IMAD.MOV.U32 R19, RZ, RZ, 0xffff ;  /* 0x0000ffffff137424 */ /* 0x000fe200078e00ff */
[----:B------:R-:W-:Y:S02]  /*5950*/  @!P1 F2FP.F16.F32.PACK_AB R18, RZ, R18 ;  /* 0x00000012ff12923e */ /* 0x000fe400000000ff */
[----:B------:R-:W1:Y:S04]  /*5960*/  SHFL.BFLY PT, R22, R25, 0x1, 0x101f ;  /* 0x0c301f0019167f89 */ /* 0x000e6800000e0000 */
[----:B------:R2:W3:Y:S01]  /*5970*/  SHFL.BFLY PT, R23, R12, 0x1, 0x101f ;  /* 0x0c301f000c177f89 */ /* 0x0004e200000e0000 */
[----:B0-----:R-:W-:-:S05]  /*5980*/  @!P1 IMAD.WIDE R10, R0, 0x2, R10 ;  /* 0x00000002000a9825 */ /* 0x001fca00078e020a */
[----:B------:R2:W-:Y:S04]  /*5990*/  @!P1 STG.E.U16 desc[UR12][R10.64+0x3c], R21 ;  /* 0x00003c150a009986 */ /* 0x0005e8000c10150c */
[----:B------:R2:W-:Y:S04]  /*59a0*/  @!P1 STG.E.U16 desc[UR12][R16.64+0x78], R20 ;  /* 0x0000781410009986 */ /* 0x0005e8000c10150c */
[----:B------:R2:W-:Y:S01]  /*59b0*/  @!P1 STG.E.U16 desc[UR12][R14.64+0x78], R18 ;  /* 0x000078120e009986 */ /* 0x0005e2000c10150c */
[----:B-1-3--:R-:W-:-:S07]  /*59c0*/  FADD.FTZ R22, R25, R22 ;  /* 0x0000001619167221 */ /* 0x00afce0000010000 */
.L_x_1213:
[----:B--2---:R-:W0:Y:S01]  /*59d0*/  @!P1 LDC.64 R10, c[0x0][0x218] ;  /* 0x00008600ff0a9b82 */ /* 0x004e220000000a00 */
[----:B------:R-:W-:Y:S01]  /*59e0*/  FADD.FTZ R16, R12, R23 ;  /* 0x000000170c107221 */ /* 0x000fe20000010000 */
[----:B------:R-:W-:-:S04]  /*59f0*/  @!P1 F2FP.F16.F32.PACK_AB R12, RZ, R22 ;  /* 0x00000016ff0c923e */ /* 0x000fc800000000ff */
[----:B------:R-:W-:Y:S02]  /*5a00*/  @!P1 F2FP.F16.F32.PACK_AB R16, RZ, R16 ;  /* 0x00000010ff10923e */ /* 0x000fe400000000ff */
[----:B------:R-:W1:Y:S01]  /*5a10*/  @!P1 LDC.64 R14, c[0x0][0x220] ;  /* 0x00008800ff0e9b82 */ /* 0x000e620000000a00 */
[----:B0-----:R-:W-:-:S05]  /*5a20*/  @!P1 IMAD.WIDE R10, R0, 0x2, R10 ;  /* 0x00000002000a9825 */ /* 0x001fca00078e020a */
[----:B------:R4:W-:Y:S01]  /*5a30*/  @!P1 STG.E.U16 desc[UR12][R10.64+0xb4], R12 ;  /* 0x0000b40c0a009986 */ /* 0x0009e2000c10150c */
[----:B-1----:R-:W-:-:S05]  /*5a40*/  @!P1 IMAD.WIDE R14, R0, 0x2, R14 ;  /* 0x00000002000e9825 */ /* 0x002fca00078e020e */
[----:B------:R4:W-:Y:S02]  /*5a50*/  @!P1 STG.E.U16 desc[UR12][R14.64+0xb4], R16 ;  /* 0x0000b4100e009986 */ /* 0x0009e4000c10150c */
.L_x_1143:
        /* <DEDUP_REMOVED lines=8> */
.L_x_1146:
[----:B-1----:R-:W-:Y:S01]  /*5ae0*/  MOV R21, R0 ;  /* 0x0000000000157202 */ /* 0x002fe20000000f00 */
[----:B------:R-:W-:Y:S01]  /*5af0*/  IMAD.MOV.U32 R19, RZ, RZ, 0x101f ;  /* 0x0000101fff137424 */ /* 0x000fe200078e00ff */
[----:B------:R-:W-:Y:S02]  /*5b00*/  MOV R18, 0x8 ;  /* 0x0000000800127802 */ /* 0x000fe40000000f00 */
[----:B------:R-:W-:-:S07]  /*5b10*/  MOV R16, 0xffff ;  /* 0x0000ffff00107802 */ /* 0x000fce0000000f00 */
[----:B0-2---:R-:W-:Y:S05]  /*5b20*/  WARPSYNC.COLLECTIVE R16, `(.L_x_1151) ;  /* 0x0000000010087348 */ /* 0x005fea0003c00000 */
[----:B------:R1:W3:Y:S02]  /*5b30*/  SHFL.BFLY P2, R23, R21, R18, R19 ;  /* 0x0c00001215177389 */ /* 0x0002e40000040013 */
[----:B0123--:R-:W-:Y:S01]  /*5b40*/  ENDCOLLECTIVE ;  /* 0x000000000000791b */ /* 0x00ffe20003800000 */
.L_x_1151:
[----:B------:R-:W-:Y:S02]  /*5b50*/  MOV R21, R10 ;  /* 0x0000000a00157202 */ /* 0x000fe40000000f00 */
[----:B------:R-:W-:-:S07]  /*5b60*/  MOV R11, R23 ;  /* 0x00000017000b7202 */ /* 0x000fce0000000f00 */
[----:B------:R-:W-:Y:S05]  /*5b70*/  WARPSYNC.COLLECTIVE R16, `(.L_x_1152) ;  /* 0x0000000010087348 */ /* 0x000fea0003c00000 */
[----:B------:R0:W1:Y:S02]  /*5b80*/  SHFL.BFLY P2, R23, R21, R18, R19 ;  /* 0x0c00001215177389 */ /* 0x0000640000040013 */
[----:B01----:R-:W-:Y:S01]  /*5b90*/  ENDCOLLECTIVE ;  /* 0x000000000000791b */ /* 0x003fe20003800000 */
.L_x_1152:
[----:B------:R-:W-:-:S05]  /*5ba0*/  FADD.FTZ R11, R11, R0 ;  /* 0x000000000b0b7221 */ /* 0x000fca0000010000 */
[----:B------:R-:W-:Y:S02]  /*5bb0*/  MOV R21, R11 ;  /* 0x0000000b00157202 */ /* 0x000fe40000000f00 */
[----:B------:R-:W-:Y:S01]  /*5bc0*/  MOV R18, 0x4 ;  /* 0x0000000400127802 */ /* 0x000fe20000000f00 */
[----:B------:R-:W-:-:S07]  /*5bd0*/  IMAD.MOV.U32 R15, RZ, RZ, R23 ;  /* 0x000000ffff0f7224 */ /* 0x000fce00078e0017 */
[----:B------:R-:W-:Y:S05]  /*5be0*/  WARPSYNC.COLLECTIVE R16, `(.L_x_1153) ;  /* 0x0000000010087348 */ /* 0x000fea0003c00000 */
[----:B------:R0:W1:Y:S02]  /*5bf0*/  SHFL.BFLY P2, R23, R21, R18, R19 ;  /* 0x0c00001215177389 */ /* 0x0000640000040013 */
[----:B01----:R-:W-:Y:S01]  /*5c00*/  ENDCOLLECTIVE ;  /* 0x000000000000791b */ /* 0x003fe20003800000 */
.L_x_1153:
[----:B------:R-:W-:-:S04]  /*5c10*/  FADD.FTZ R15, R15, R10 ;  /* 0x0000000a0f0f7221 */ /* 0x000fc80000010000 */
[----:B------:R-:W-:Y:S01]  /*5c20*/  IMAD.MOV.U32 R21, RZ, RZ, R15 ;  /* 0x000000ffff157224 */ /* 0x000fe200078e000f */
[----:B------:R-:W-:-:S07]  /*5c30*/  MOV R12, R23 ;  /* 0x00000017000c7202 */ /* 0x000fce0000000f00 */
[----:B------:R-:W-:Y:S05]  /*5c40*/  WARPSYNC.COLLECTIVE R16, `(.L_x_1154) ;  /* 0x0000000010087348 */ /* 0x000fea0003c00000 */
[----:B------:R0:W1:Y:S02]  /*5c50*/  SHFL.BFLY P2, R23, R21, R18, R19 ;  /* 0x0c00001215177389 */ /* 0x0000640000040013 */
[----:B01----:R-:W-:Y:S01]  /*5c60*/  ENDCOLLECTIVE ;  /* 0x000000000000791b */ /* 0x003fe20003800000 */
.L_x_1154:
[----:B------:R-:W-:-:S05]  /*5c70*/  FADD.FTZ R12, R11, R12 ;  /* 0x0000000c0b0c7221 */ /* 0x000fca0000010000 */
[----:B------:R-:W-:Y:S02]  /*5c80*/  MOV R21, R12 ;  /* 0x0000000c00157202 */ /* 0x000fe40000000f00 */
[----:B------:R-:W-:Y:S02]  /*5c90*/  MOV R18, 0x2 ;  /* 0x0000000200127802 */ /* 0x000fe40000000f00 */
[----:B------:R-:W-:-:S07]  /*5ca0*/  MOV R14, R23 ;  /* 0x00000017000e7202 */ /* 0x000fce0000000f00 */
[----:B------:R-:W-:Y:S05]  /*5cb0*/  WARPSYNC.COLLECTIVE R16, `(.L_x_1155) ;  /* 0x0000000010087348 */ /* 0x000fea0003c00000 */
[----:B------:R0:W1:Y:S02]  /*5cc0*/  SHFL.BFLY P2, R23, R21, R18, R19 ;  /* 0x0c00001215177389 */ /* 0x0000640000040013 */
[----:B01----:R-:W-:Y:S01]  /*5cd0*/  ENDCOLLECTIVE ;  /* 0x000000000000791b */ /* 0x003fe20003800000 */
.L_x_1155:
[----:B------:R-:W-:-:S05]  /*5ce0*/  FADD.FTZ R14, R15, R14 ;  /* 0x0000000e0f0e7221 */ /* 0x000fca0000010000 */
[----:B------:R-:W-:Y:S01]  /*5cf0*/  MOV R21, R14 ;  /* 0x0000000e00157202 */ /* 0x000fe20000000f00 */
[----:B------:R-:W-:-:S07]  /*5d00*/  IMAD.MOV.U32 R17, RZ, RZ, R23 ;  /* 0x000000ffff117224 */ /* 0x000fce00078e0017 */
[----:B------:R-:W-:Y:S05]  /*5d10*/  WARPSYNC.COLLECTIVE R16, `(.L_x_1156) ;  /* 0x0000000010087348 */ /* 0x000fea0003c00000 */
[----:B------:R0:W1:Y:S02]  /*5d20*/  SHFL.BFLY P2, R23, R21, R18, R19 ;  /* 0x0c00001215177389 */ /* 0x0000640000040013 */
[----:B01----:R-:W-:Y:S01]  /*5d30*/  ENDCOLLECTIVE ;  /* 0x000000000000791b */ /* 0x003fe20003800000 */
.L_x_1156:
[----:B------:R-:W-:-:S05]  /*5d40*/  FADD.FTZ R17, R12, R17 ;  /* 0x000000110c117221 */ /* 0x000fca0000010000 */
[----:B------:R-:W-:Y:S01]  /*5d50*/  MOV R21, R17 ;  /* 0x0000001100157202 */ /* 0x000fe20000000f00 */
[----:B------:R-:W-:Y:S01]  /*5d60*/  IMAD.MOV.U32 R18, RZ, RZ, 0x1 ;  /* 0x00000001ff127424 */ /* 0x000fe200078e00ff */
[----:B------:R-:W-:-:S07]  /*5d70*/  MOV R25, R23 ;  /* 0x0000001700197202 */ /* 0x000fce0000000f00 */
[----:B------:R-:W-:Y:S05]  /*5d80*/  WARPSYNC.COLLECTIVE R16, `(.L_x_1157) ;  /* 0x0000000010087348 */ /* 0x000fea0003c00000 */
[----:B------:R0:W1:Y:S02]  /*5d90*/  SHFL.BFLY P2, R23, R21, R18, R19 ;  /* 0x0c00001215177389 */ /* 0x0000640000040013 */
[----:B01----:R-:W-:Y:S01]  /*5da0*/  ENDCOLLECTIVE ;  /* 0x000000000000791b */ /* 0x003fe20003800000 */
.L_x_1157:
[----:B------:R-:W-:-:S05]  /*5db0*/  FADD.FTZ R25, R14, R25 ;  /* 0x000000190e197221 */ /* 0x000fca0000010000 */
[----:B------:R-:W-:Y:S02]  /*5dc0*/  MOV R21, R25 ;  /* 0x0000001900157202 */ /* 0x000fe40000000f00 */
[----:B------:R-:W-:-:S07]  /*5dd0*/  MOV R0, R23 ;  /* 0x0000001700007202 */ /* 0x000fce0000000f00 */
[----:B------:R-:W-:Y:S05]  /*5de0*/  WARPSYNC.COLLECTIVE R16, `(.L_x_1158) ;  /* 0x0000000010087348 */ /* 0x000fea0003c00000 */
[----:B------:R0:W1:Y:S02]  /*5df0*/  SHFL.BFLY P2, R23, R21, R18, R19 ;  /* 0x0c00001215177389 */ /* 0x0000640000040013 */
[----:B01----:R-:W-:Y:S01]  /*5e00*/  ENDCOLLECTIVE ;  /* 0x000000000000791b */ /* 0x003fe20003800000 */
.L_x_1158:
[----:B------:R-:W-:Y:S01]  /*5e10*/  FADD.FTZ R0, R17, R0 ;  /* 0x0000000011007221 */ /* 0x000fe20000010000 */
[----:B------:R-:W-:Y:S06]  /*5e20*/  BRA `(.L_x_1159) ;  /* 0xffffffe800dc7947 */ /* 0x000fec000383ffff */
.L_x_1147:
        /* <DEDUP_REMOVED lines=8> */
.L_x_1161:
[----:B------:R-:W-:Y:S05]  /*5eb0*/  BSYNC B1 ;  /* 0x0000000000017941 */ /* 0x000fea0003800000 */
.L_x_1160:
[----:B------:R-:W-:Y:S01]  /*5ec0*/  HFMA2.MMA R18, -RZ, RZ, 0, 4.76837158203125e-07 ;  /* 0x00000008ff127435 */ /* 0x000fe200000001ff */
[----:B------:R-:W-:Y:S01]  /*5ed0*/  IMAD.MOV.U32 R21, RZ, RZ, R0 ;  /* 0x000000ffff157224 */ /* 0x000fe200078e0000 */
[----:B------:R-:W-:Y:S02]  /*5ee0*/  MOV R19, 0x101f ;  /* 0x0000101f00137802 */ /* 0x000fe40000000f00 */
[----:B------:R-:W-:Y:S02]  /*5ef0*/  MOV R16, 0xffff ;  /* 0x0000ffff00107802 */ /* 0x000fe40000000f00 */
[----:B------:R-:W-:-:S07]  /*5f00*/  MOV R17, R23 ;  /* 0x0000001700117202 */ /* 0x000fce0000000f00 */
[----:B------:R-:W-:Y:S05]  /*5f10*/  WARPSYNC.COLLECTIVE R16, `(.L_x_1162) ;  /* 0x0000000010087348 */ /* 0x000fea0003c00000 */
[----:B------:R0:W1:Y:S02]  /*5f20*/  SHFL.BFLY P2, R23, R21, R18, R19 ;  /* 0x0c00001215177389 */ /* 0x0000640000040013 */
[----:B01----:R-:W-:Y:S01]  /*5f30*/  ENDCOLLECTIVE ;  /* 0x000000000000791b */ /* 0x003fe20003800000 */
.L_x_1162:
[----:B------:R-:W-:Y:S01]  /*5f40*/  FADD.FTZ R17, R17, R12 ;  /* 0x0000000c11117221 */ /* 0x000fe20000010000 */
[----:B------:R-:W-:-:S03]  /*5f50*/  HFMA2.MMA R18, -RZ, RZ, 0, 2.384185791015625e-07 ;  /* 0x00000004ff127435 */ /* 0x000fc600000001ff */
[----:B------:R-:W-:Y:S02]  /*5f60*/  IMAD.MOV.U32 R21, RZ, RZ, R17 ;  /* 0x000000ffff157224 */ /* 0x000fe400078e0011 */
[----:B------:R-:W-:-:S07]  /*5f70*/  FADD.FTZ R20, R23, R0 ;  /* 0x0000000017147221 */ /* 0x000fce0000010000 */
[----:B------:R-:W-:Y:S05]  /*5f80*/  WARPSYNC.COLLECTIVE R16, `(.L_x_1163) ;  /* 0x0000000010087348 */ /* 0x000fea0003c00000 */
[----:B------:R0:W1:Y:S02]  /*5f90*/  SHFL.BFLY P2, R23, R21, R18, R19 ;  /* 0x0c00001215177389 */ /* 0x0000640000040013 */
[----:B01----:R-:W-:Y:S01]  /*5fa0*/  ENDCOLLECTIVE ;  /* 0x000000000000791b */ /* 0x003fe20003800000 */
.L_x_1163:
[----:B------:R-:W-:Y:S02]  /*5fb0*/  MOV R21, R20 ;  /* 0x0000001400157202 */ /* 0x000fe40000000f00 */
[----:B------:R-:W-:-:S07]  /*5fc0*/  MOV R22, R23 ;  /* 0x0000001700167202 */ /* 0x000fce0000000f00 */
[----:B------:R-:W-:Y:S05]  /*5fd0*/  WARPSYNC.COLLECTIVE R16, `(.L_x_1164) ;  /* 0x0000000010087348 */ /* 0x000fea0003c00000 */
[----:B------:R0:W1:Y:S02]  /*5fe0*/  SHFL.BFLY P2, R23, R21, R18, R19 ;  /* 0x0c00001215177389 */ /* 0x0000640000040013 */
[----:B01----:R-:W-:Y:S01]  /*5ff0*/  ENDCOLLECTIVE ;  /* 0x000000000000791b */ /* 0x003fe20003800000 */
.L_x_1164:
[----:B------:R-:W-:Y:S01]  /*6000*/  FADD.FTZ R22, R17, R22 ;  /* 0x0000001611167221 */ /* 0x000fe20000010000 */
[----:B------:R-:W-:-:S03]  /*6010*/  HFMA2.MMA R18, -RZ, RZ, 0, 1.1920928955078125e-07 ;  /* 0x00000002ff127435 */ /* 0x000fc600000001ff */
[----:B------:R-:W-:Y:S02]  /*6020*/  IMAD.MOV.U32 R21, RZ, RZ, R22 ;  /* 0x000000ffff157224 */ /* 0x000fe400078e0016 */
[----:B------:R-:W-:-:S07]  /*6030*/  FADD.FTZ R0, R20, R23 ;  /* 0x0000001714007221 */ /* 0x000fce0000010000 */
[----:B------:R-:W-:Y:S05]  /*6040*/  WARPSYNC.COLLECTIVE R16, `(.L_x_1165) ;  /* 0x0000000010087348 */ /* 0x000fea0003c00000 */
[----:B------:R0:W1:Y:S02]  /*6050*/  SHFL.BFLY P2, R23, R21, R18, R19 ;  /* 0x0c00001215177389 */ /* 0x0000640000040013 */
[----:B01----:R-:W-:Y:S01]  /*6060*/  ENDCOLLECTIVE ;  /* 0x000000000000791b */ /* 0x003fe20003800000 */
.L_x_1165:
[----:B------:R-:W-:Y:S02]  /*6070*/  MOV R21, R0 ;  /* 0x0000000000157202 */ /* 0x000fe40000000f00 */
[----:B------:R-:W-:-:S07]  /*6080*/  MOV R25, R23 ;  /* 0x0000001700197202 */ /* 0x000fce0000000f00 */
[----:B------:R-:W-:Y:S05]  /*6090*/  WARPSYNC.COLLECTIVE R16, `(.L_x_1166) ;  /* 0x0000000010087348 */ /* 0x000fea0003c00000 */
[----:B------:R0:W1:Y:S02]  /*60a0*/  SHFL.BFLY P2, R23, R21, R18, R19 ;  /* 0x0c00001215177389 */ /* 0x0000640000040013 */
[----:B01----:R-:W-:Y:S01]  /*60b0*/  ENDCOLLECTIVE ;  /* 0x000000000000791b */ /* 0x003fe20003800000 */
.L_x_1166:
[----:B------:R-:W-:Y:S01]  /*60c0*/  FADD.FTZ R25, R22, R25 ;  /* 0x0000001916197221 */ /* 0x000fe20000010000 */
[----:B------:R-:W-:-:S03]  /*60d0*/  HFMA2.MMA R18, -RZ, RZ, 0, 5.9604644775390625e-08 ;  /* 0x00000001ff127435 */ /* 0x000fc600000001ff */
[----:B------:R-:W-:Y:S02]  /*60e0*/  IMAD.MOV.U32 R21, RZ, RZ, R25 ;  /* 0x000000ffff157224 */ /* 0x000fe400078e0019 */
[----:B------:R-:W-:-:S07]  /*60f0*/  FADD.FTZ R12, R0, R23 ;  /* 0x00000017000c7221 */ /* 0x000fce0000010000 */
[----:B------:R-:W-:Y:S05]  /*6100*/  WARPSYNC.COLLECTIVE R16, `(.L_x_1167) ;  /* 0x0000000010087348 */ /* 0x000fea0003c00000 */
[----:B------:R0:W1:Y:S02]  /*6110*/  SHFL.BFLY P2, R23, R21, R18, R19 ;  /* 0x0c00001215177389 */ /* 0x0000640000040013 */
[----:B01----:R-:W-:Y:S01]  /*6120*/  ENDCOLLECTIVE ;  /* 0x000000000000791b */ /* 0x003fe20003800000 */
.L_x_1167:
[----:B------:R-:W-:Y:S02]  /*6130*/  MOV R21, R12 ;  /* 0x0000000c00157202 */ /* 0x000fe40000000f00 */
[----:B------:R-:W-:-:S07]  /*6140*/  MOV R24, R23 ;  /* 0x0000001700187202 */ /* 0x000fce0000000f00 */
[----:B------:R-:W-:Y:S05]  /*6150*/  WARPSYNC.COLLECTIVE R16, `(.L_x_1168) ;  /* 0x0000000010087348 */ /* 0x000fea0003c00000 */
[----:B------:R0:W1:Y:S02]  /*6160*/  SHFL.BFLY P2, R23, R21, R18, R19 ;  /* 0x0c00001215177389 */ /* 0x0000640000040013 */
[----:B01----:R-:W-:Y:S01]  /*6170*/  ENDCOLLECTIVE ;  /* 0x000000000000791b */ /* 0x003fe20003800000 */
.L_x_1168:
[----:B------:R-:W-:Y:S01]  /*6180*/  FADD.FTZ R24, R25, R24 ;  /* 0x0000001819187221 */ /* 0x000fe20000010000 */
[----:B------:R-:W-:Y:S06]  /*6190*/  BRA `(.L_x_1169) ;  /* 0xffffffe800bc7947 */ /* 0x000fec000383ffff */
.L_x_1148:
[----:B------:R-:W-:Y:S01]  /*61a0*/  BSSY B1, `(.L_x_1170) ;  /* 0x0000008000017945 */ /* 0x000fe20003800000 */
[----:B-1----:R-:W-:Y:S01]  /*61b0*/  IMAD.MOV.U32 R21, RZ, RZ, R12 ;  /* 0x000000ffff157224 */ /* 0x002fe200078e000c */
[----:B------:R-:W-:Y:S02]  /*61c0*/  MOV R18, 0x8 ;  /* 0x0000000800127802 */ /* 0x000fe40000000f00 */
[----:B------:R-:W-:Y:S02]  /*61d0*/  MOV R19, 0x101f ;  /* 0x0000101f00137802 */ /* 0x000fe40000000f00 */
[----:B0-----:R-:W-:-:S07]  /*61e0*/  MOV R16, 0xffff ;  /* 0x0000ffff00107802 */ /* 0x001fce0000000f00 */
[----:B--2---:R-:W-:Y:S05]  /*61f0*/  WARPSYNC.COLLECTIVE R16, `(.L_x_1171) ;  /* 0x0000000010087348 */ /* 0x004fea0003c00000 */
[----:B------:R0:W1:Y:S02]  /*6200*/  SHFL.BFLY P2, R23, R21, R18, R19 ;  /* 0x0c00001215177389 */ /* 0x0000640000040013 */
[----:B012---:R-:W-:Y:S01]  /*6210*/  ENDCOLLECTIVE ;  /* 0x000000000000791b */ /* 0x007fe20003800000 */
.L_x_1171:
[----:B------:R-:W-:Y:S05]  /*6220*/  BSYNC B1 ;  /* 0x0000000000017941 */ /* 0x000fea0003800000 */
.L_x_1170:
        /* <DEDUP_REMOVED lines=8> */
.L_x_1172:
[----:B------:R-:W-:Y:S01]  /*62b0*/  FADD.FTZ R17, R17, R12 ;  /* 0x0000000c11117221 */ /* 0x000fe20000010000 */
[----:B------:R-:W-:-:S04]  /*62c0*/  HFMA2.MMA R18, -RZ, RZ, 0, 2.384185791015625e-07 ;  /* 0x00000004ff127435 */ /* 0x000fc800000001ff */
[----:B------:R-:W-:Y:S01]  /*62d0*/  MOV R21, R17 ;  /* 0x0000001100157202 */ /* 0x000fe20000000f00 */
[----:B------:R-:W-:-:S07]  /*62e0*/  FADD.FTZ R20, R23, R0 ;  /* 0x0000000017147221 */ /* 0x000fce0000010000 */
[----:B------:R-:W-:Y:S05]  /*62f0*/  WARPSYNC.COLLECTIVE R16, `(.L_x_1173) ;  /* 0x0000000010087348 */ /* 0x000fea0003c00000 */
[----:B------:R0:W1:Y:S02]  /*6300*/  SHFL.BFLY P2, R23, R21, R18, R19 ;  /* 0x0c00001215177389 */ /* 0x0000640000040013 */
[----:B01----:R-:W-:Y:S01]  /*6310*/  ENDCOLLECTIVE ;  /* 0x000000000000791b */ /* 0x003fe20003800000 */
.L_x_1173:
[----:B------:R-:W-:Y:S01]  /*6320*/  IMAD.MOV.U32 R21, RZ, RZ, R20 ;  /* 0x000000ffff157224 */ /* 0x000fe200078e0014 */
[----:B------:R-:W-:-:S07]  /*6330*/  MOV R22, R23 ;  /* 0x0000001700167202 */ /* 0x000fce0000000f00 */
[----:B------:R-:W-:Y:S05]  /*6340*/  WARPSYNC.COLLECTIVE R16, `(.L_x_1174) ;  /* 0x0000000010087348 */ /* 0x000fea0003c00000 */
[----:B------:R0:W1:Y:S02]  /*6350*/  SHFL.BFLY P2, R23, R21, R18, R19 ;  /* 0x0c00001215177389 */ /* 0x0000640000040013 */
[----:B01----:R-:W-:Y:S01]  /*6360*/  ENDCOLLECTIVE ;  /* 0x000000000000791b */ /* 0x003fe20003800000 */
.L_x_1174:
[----:B------:R-:W-:Y:S01]  /*6370*/  FADD.FTZ R22, R17, R22 ;  /* 0x0000001611167221 */ /* 0x000fe20000010000 */
[----:B------:R-:W-:-:S04]  /*6380*/  HFMA2.MMA R18, -RZ, RZ, 0, 1.1920928955078125e-07 ;  /* 0x00000002ff127435 */ /* 0x000fc800000001ff */
[----:B------:R-:W-:Y:S01]  /*6390*/  MOV R21, R22 ;  /* 0x0000001600157202 */ /* 0x000fe20000000f00 */
[----:B------:R-:W-:-:S07]  /*63a0*/  FADD.FTZ R0, R20, R23 ;  /* 0x0000001714007221 */ /* 0x000fce0000010000 */
[----:B------:R-:W-:Y:S05]  /*63b0*/  WARPSYNC.COLLECTIVE R16, `(.L_x_1175) ;  /* 0x0000000010087348 */ /* 0x000fea0003c00000 */
[----:B------:R0:W1:Y:S02]  /*63c0*/  SHFL.BFLY P2, R23, R21, R18, R19 ;  /* 0x0c00001215177389 */ /* 0x0000640000040013 */
[----:B01----:R-:W-:Y:S01]  /*63d0*/  ENDCOLLECTIVE ;  /* 0x000000000000791b */ /* 0x003fe20003800000 */
.L_x_1175:
[----:B------:R-:W-:Y:S01]  /*63e0*/  IMAD.MOV.U32 R21, RZ, RZ, R0 ;  /* 0x000000ffff157224 */ /* 0x000fe200078e0000 */
[----:B------:R-:W-:-:S07]  /*63f0*/  MOV R25, R23 ;  /* 0x0000001700197202 */ /* 0x000fce0000000f00 */
[----:B------:R-:W-:Y:S05]  /*6400*/  WARPSYNC.COLLECTIVE R16, `(.L_x_1176) ;  /* 0x0000000010087348 */ /* 0x000fea0003c00000 */
[----:B------:R0:W1:Y:S02]  /*6410*/  SHFL.BFLY P2, R23, R21, R18, R19 ;  /* 0x0c00001215177389 */ /* 0x0000640000040013 */
[----:B01----:R-:W-:Y:S01]  /*6420*/  ENDCOLLECTIVE ;  /* 0x000000000000791b */ /* 0x003fe20003800000 */
.L_x_1176:
[----:B------:R-:W-:Y:S01]  /*6430*/  FADD.FTZ R25, R22, R25 ;  /* 0x0000001916197221 */ /* 0x000fe20000010000 */
[----:B------:R-:W-:-:S04]  /*6440*/  HFMA2.MMA R18, -RZ, RZ, 0, 5.9604644775390625e-08 ;  /* 0x00000001ff127435 */ /* 0x000fc800000001ff */
[----:B------:R-:W-:Y:S01]  /*6450*/  MOV R21, R25 ;  /* 0x0000001900157202 */ /* 0x000fe20000000f00 */
[----:B------:R-:W-:-:S07]  /*6460*/  FADD.FTZ R12, R0, R23 ;  /* 0x00000017000c7221 */ /* 0x000fce0000010000 */
[----:B------:R-:W-:Y:S05]  /*6470*/  WARPSYNC.COLLECTIVE R16, `(.L_x_1177) ;  /* 0x0000000010087348 */ /* 0x000fea0003c00000 */
[----:B------:R0:W1:Y:S02]  /*6480*/  SHFL.BFLY P2, R23, R21, R18, R19 ;  /* 0x0c00001215177389 */ /* 0x0000640000040013 */
[----:B01----:R-:W-:Y:S01]  /*6490*/  ENDCOLLECTIVE ;  /* 0x000000000000791b */ /* 0x003fe20003800000 */
.L_x_1177:
[----:B------:R-:W-:Y:S01]  /*64a0*/  IMAD.MOV.U32 R21, RZ, RZ, R12 ;  /* 0x000000ffff157224 */ /* 0x000fe200078e000c */
[----:B------:R-:W-:-:S07]  /*64b0*/  MOV R24, R23 ;  /* 0x0000001700187202 */ /* 0x000fce0000000f00 */
[----:B------:R-:W-:Y:S05]  /*64c0*/  WARPSYNC.COLLECTIVE R16, `(.L_x_1178) ;  /* 0x0000000010087348 */ /* 0x000fea0003c00000 */
[----:B------:R0:W1:Y:S02]  /*64d0*/  SHFL.BFLY P2, R23, R21, R18, R19 ;  /* 0x0c00001215177389 */ /* 0x0000640000040013 */
[----:B01----:R-:W-:Y:S01]  /*64e0*/  ENDCOLLECTIVE ;  /* 0x000000000000791b */ /* 0x003fe20003800000 */
.L_x_1178:
[----:B------:R-:W-:Y:S01]  /*64f0*/  FADD.FTZ R24, R25, R24 ;  /* 0x0000001819187221 */ /* 0x000fe20000010000 */
[----:B------:R-:W-:Y:S06]  /*6500*/  BRA `(.L_x_1179) ;  /* 0xffffffe800847947 */ /* 0x000fec000383ffff */
.L_x_1149:
        /* <DEDUP_REMOVED lines=8> */
.L_x_1181:
[----:B------:R-:W-:Y:S05]  /*6590*/  BSYNC B0 ;  /* 0x0000000000007941 */ /* 0x000fea0003800000 */
.L_x_1180:
[----:B------:R-:W-:Y:S01]  /*65a0*/  HFMA2.MMA R18, -RZ, RZ, 0, 4.76837158203125e-07 ;  /* 0x00000008ff127435 */ /* 0x000fe200000001ff */
        /* <DEDUP_REMOVED lines=8> */
.L_x_1182:
[----:B------:R-:W-:-:S05]  /*6630*/  FADD.FTZ R10, R10, R11 ;  /* 0x0000000b0a0a7221 */ /* 0x000fca0000010000 */
[----:B------:R-:W-:Y:S01]  /*6640*/  MOV R21, R10 ;  /* 0x0000000a00157202 */ /* 0x000fe20000000f00 */
[----:B------:R-:W-:Y:S01]  /*6650*/  IMAD.MOV.U32 R18, RZ, RZ, 0x4 ;  /* 0x00000004ff127424 */ /* 0x000fe200078e00ff */
[----:B------:R-:W-:-:S07]  /*6660*/  MOV R15, R23 ;  /* 0x00000017000f7202 */ /* 0x000fce0000000f00 */
[----:B------:R-:W-:Y:S05]  /*6670*/  WARPSYNC.COLLECTIVE R16, `(.L_x_1183) ;  /* 0x0000000010087348 */ /* 0x000fea0003c00000 */
[----:B------:R0:W1:Y:S02]  /*6680*/  SHFL.BFLY P2, R23, R21, R18, R19 ;  /* 0x0c00001215177389 */ /* 0x0000640000040013 */
[----:B01----:R-:W-:Y:S01]  /*6690*/  ENDCOLLECTIVE ;  /* 0x000000000000791b */ /* 0x003fe20003800000 */
.L_x_1183:
[----:B------:R-:W-:-:S05]  /*66a0*/  FADD.FTZ R24, R15, R0 ;  /* 0x000000000f187221 */ /* 0x000fca0000010000 */
[----:B------:R-:W-:Y:S02]  /*66b0*/  MOV R21, R24 ;  /* 0x0000001800157202 */ /* 0x000fe40000000f00 */
[----:B------:R-:W-:-:S07]  /*66c0*/  MOV R25, R23 ;  /* 0x0000001700197202 */ /* 0x000fce0000000f00 */
[----:B------:R-:W-:Y:S05]  /*66d0*/  WARPSYNC.COLLECTIVE R16, `(.L_x_1184) ;  /* 0x0000000010087348 */ /* 0x000fea0003c00000 */
[----:B------:R0:W1:Y:S02]  /*66e0*/  SHFL.BFLY P2, R23, R21, R18, R19 ;  /* 0x0c00001215177389 */ /* 0x0000640000040013 */
[----:B01----:R-:W-:Y:S01]  /*66f0*/  ENDCOLLECTIVE ;  /* 0x000000000000791b */ /* 0x003fe20003800000 */
.L_x_1184:
[----:B------:R-:W-:Y:S01]  /*6700*/  FADD.FTZ R11, R10, R25 ;  /* 0x000000190a0b7221 */ /* 0x000fe20000010000 */
[----:B------:R-:W-:-:S03]  /*6710*/  HFMA2.MMA R18, -RZ, RZ, 0, 1.1920928955078125e-07 ;  /* 0x00000002ff127435 */ /* 0x000fc600000001ff */
[----:B------:R-:W-:Y:S01]  /*6720*/  IMAD.MOV.U32 R21, RZ, RZ, R11 ;  /* 0x000000ffff157224 */ /* 0x000fe200078e000b */
[----:B------:R-:W-:-:S07]  /*6730*/  MOV R17, R23 ;  /* 0x0000001700117202 */ /* 0x000fce0000000f00 */
[----:B------:R-:W-:Y:S05]  /*6740*/  WARPSYNC.COLLECTIVE R16, `(.L_x_1185) ;  /* 0x0000000010087348 */ /* 0x000fea0003c00000 */
[----:B------:R0:W1:Y:S02]  /*6750*/  SHFL.BFLY P2, R23, R21, R18, R19 ;  /* 0x0c00001215177389 */ /* 0x0000640000040013 */
[----:B01----:R-:W-:Y:S01]  /*6760*/  ENDCOLLECTIVE ;  /* 0x000000000000791b */ /* 0x003fe20003800000 */
.L_x_1185:
[----:B------:R-:W-:Y:S01]  /*6770*/  FADD.FTZ R0, R24, R17 ;  /* 0x0000001118007221 */ /* 0x000fe20000010000 */
[----:B------:R-:W-:Y:S01]  /*6780*/  @P0 SHF.L.U32 R17, R5, 0x1, RZ ;  /* 0x0000000105110819 */ /* 0x000fe200000006ff */
[----:B------:R-:W-:-:S03]  /*6790*/  IMAD.MOV.U32 R24, RZ, RZ, RZ ;  /* 0x000000ffff187224 */ /* 0x000fc600078e00ff */
[----:B------:R-:W-:Y:S02]  /*67a0*/  MOV R21, R0 ;  /* 0x0000000000157202 */ /* 0x000fe40000000f00 */
[----:B------:R-:W-:-:S07]  /*67b0*/  MOV R32, R23 ;  /* 0x0000001700207202 */ /* 0x000fce0000000f00 */
[----:B------:R-:W-:Y:S05]  /*67c0*/  WARPSYNC.COLLECTIVE R16, `(.L_x_1186) ;  /* 0x0000000010087348 */ /* 0x000fea0003c00000 */
[----:B------:R0:W1:Y:S02]  /*67d0*/  SHFL.BFLY P2, R23, R21, R18, R19 ;  /* 0x0c00001215177389 */ /* 0x0000640000040013 */
[----:B01----:R-:W-:Y:S01]  /*67e0*/  ENDCOLLECTIVE ;  /* 0x000000000000791b */ /* 0x003fe20003800000 */
.L_x_1186:
[----:B------:R-:W-:Y:S02]  /*67f0*/  FADD.FTZ R32, R11, R32 ;  /* 0x000000200b207221 */ /* 0x000fe40000010000 */
[----:B------:R-:W0:Y:S01]  /*6800*/  @!P1 LDC.64 R10, c[0x0][0x218] ;  /* 0x00008600ff0a9b82 */ /* 0x000e220000000a00 */
[----:B------:R-:W-:Y:S02]  /*6810*/  HFMA2.MMA R18, -RZ, RZ, 0, 5.9604644775390625e-08 ;  /* 0x00000001ff127435 */ /* 0x000fe400000001ff */
[----:B------:R-:W-:Y:S01]  /*6820*/  MOV R21, R32 ;  /* 0x0000002000157202 */ /* 0x000fe20000000f00 */
[----:B------:R-:W-:-:S08]  /*6830*/  IMAD.MOV.U32 R14, RZ, RZ, R23 ;  /* 0x000000ffff0e7224 */ /* 0x000fd000078e0017 */
[----:B0-----:R-:W-:Y:S05]  /*6840*/  WARPSYNC.COLLECTIVE R16, `(.L_x_1187) ;  /* 0x0000000010087348 */ /* 0x001fea0003c00000 */
[----:B------:R1:W2:Y:S02]  /*6850*/  SHFL.BFLY P2, R23, R21, R18, R19 ;  /* 0x0c00001215177389 */ /* 0x0002a40000040013 */
[----:B012---:R-:W-:Y:S01]  /*6860*/  ENDCOLLECTIVE ;  /* 0x000000000000791b */ /* 0x007fe20003800000 */
.L_x_1187:
[----:B------:R-:W-:Y:S01]  /*6870*/  FADD.FTZ R21, R0, R14 ;  /* 0x0000000e00157221 */ /* 0x000fe20000010000 */
[C---:B------:R-:W-:Y:S01]  /*6880*/  @P0 VIADD R14, R12.reuse, 0x1e ;  /* 0x0000001e0c0e0836 */ /* 0x040fe20000000000 */
[----:B------:R-:W-:-:S04]  /*6890*/  IADD3 R0, R12, R4, RZ ;  /* 0x000000040c007210 */ /* 0x000fc80007ffe0ff */
[----:B------:R-:W-:Y:S01]  /*68a0*/  @P0 LOP3.LUT R14, R14, R17, RZ, 0x3c, !PT ;  /* 0x000000110e0e0212 */ /* 0x000fe200078e3cff */
[----:B------:R-:W-:Y:S01]  /*68b0*/  @!P1 IMAD.WIDE R10, R0, 0x2, R10 ;  /* 0x00000002000a9825 */ /* 0x000fe200078e020a */
[----:B------:R-:W-:-:S03]  /*68c0*/  @P0 LEA R17, R5, UR4, 0x7 ;  /* 0x0000000405110c11 */ /* 0x000fc6000f8e38ff */
[----:B------:R-:W-:Y:S01]  /*68d0*/  FADD.FTZ R23, R32, R23 ;  /* 0x0000001720177221 */ /* 0x000fe20000010000 */
[----:B------:R-:W-:-:S04]  /*68e0*/  @P0 LEA R20, R14, R17, 0x2 ;  /* 0x000000110e140211 */ /* 0x000fc800078e10ff */
[----:B------:R-:W-:Y:S01]  /*68f0*/  @!P1 F2FP.F16.F32.PACK_AB R23, RZ, R23 ;  /* 0x00000017ff17923e */ /* 0x000fe200000000ff */
[----:B------:R0:W1:Y:S03]  /*6900*/  @P0 LDS R14, [R20] ;  /* 0x00000000140e0984 */ /* 0x0000660000000800 */
[----:B------:R-:W-:-:S07]  /*6910*/  PRMT R15, R23, 0x7610, R15 ;  /* 0x00007610170f7816 */ /* 0x000fce000000000f */
[----:B01----:R-:W-:Y:S05]  /*6920*/  WARPSYNC.COLLECTIVE R16, `(.L_x_1188) ;  /* 0x0000000010087348 */ /* 0x003fea0003c00000 */
[----:B------:R2:W3:Y:S02]  /*6930*/  SHFL.BFLY P2, R23, R21, R18, R19 ;  /* 0x0c00001215177389 */ /* 0x0004e40000040013 */
[----:B0123--:R-:W-:Y:S01]  /*6940*/  ENDCOLLECTIVE ;  /* 0x000000000000791b */ /* 0x00ffe20003800000 */
.L_x_1188:
[----:B------:R0:W1:Y:S04]  /*6950*/  @P0 LDS R25, [R20+0x780] ;  /* 0x0007800014190984 */ /* 0x0000680000000800 */
[----:B------:R2:W-:Y:S01]  /*6960*/  @!P1 STG.E.U16 desc[UR12][R10.64], R15 ;  /* 0x0000000f0a009986 */ /* 0x0005e2000c10150c */
[----:B0-----:R-:W-:Y:S01]  /*6970*/  MOV R20, RZ ;  /* 0x000000ff00147202 */ /* 0x001fe20000000f00 */
[----:B------:R-:W-:Y:S01]  /*6980*/  HFMA2.MMA R18, -RZ, RZ, 0, 4.76837158203125e-07 ;  /* 0x00000008ff127435 */ /* 0x000fe200000001ff */
[----:B--2---:R-:W0:Y:S01]  /*6990*/  @!P1 LDC.64 R10, c[0x0][0x220] ;  /* 0x00008800ff0a9b82 */ /* 0x004e220000000a00 */
[----:B------:R-:W-:Y:S01]  /*69a0*/  @P0 VIADD R15, R12, 0x3c ;  /* 0x0000003c0c0f0836 */ /* 0x000fe20000000000 */
[----:B------:R-:W-:-:S05]  /*69b0*/  MOV R32, R23 ;  /* 0x0000001700207202 */ /* 0x000fca0000000f00 */
[----:B------:R-:W-:Y:S01]  /*69c0*/  FADD.FTZ R32, R21, R32 ;  /* 0x0000002015207221 */ /* 0x000fe20000010000 */
[----:B------:R-:W-:-:S04]  /*69d0*/  @P0 MOV R24, R14 ;  /* 0x0000000e00180202 */ /* 0x000fc80000000f00 */
[----:B------:R-:W-:Y:S02]  /*69e0*/  MOV R21, R24 ;  /* 0x0000001800157202 */ /* 0x000fe40000000f00 */
[----:B-1----:R-:W-:-:S07]  /*69f0*/  @P0 MOV R20, R25 ;  /* 0x0000001900140202 */ /* 0x002fce0000000f00 */
[----:B0-----:R-:W-:Y:S05]  /*6a00*/  WARPSYNC.COLLECTIVE R16, `(.L_x_1189) ;  /* 0x0000000010087348 */ /* 0x001fea0003c00000 */
[----:B------:R1:W2:Y:S02]  /*6a10*/  SHFL.BFLY P2, R23, R21, R18, R19 ;  /* 0x0c00001215177389 */ /* 0x0002a40000040013 */
[----:B012---:R-:W-:Y:S01]  /*6a20*/  ENDCOLLECTIVE ;  /* 0x000000000000791b */ /* 0x007fe20003800000 */
.L_x_1189:
[----:B------:R-:W-:Y:S01]  /*6a30*/  @!P1 IMAD.WIDE R10, R0, 0x2, R10 ;  /* 0x00000002000a9825 */ /* 0x000fe200078e020a */
[----:B------:R-:W-:-:S04]  /*6a40*/  @!P1 F2FP.F16.F32.PACK_AB R21, RZ, R32 ;  /* 0x00000020ff15923e */ /* 0x000fc800000000ff */
[----:B------:R-:W-:Y:S02]  /*6a50*/  PRMT R14, R21, 0x7610, R14 ;  /* 0x00007610150e7816 */ /* 0x000fe4000000000e */
[----:B------:R-:W-:-:S03]  /*6a60*/  MOV R21, R20 ;  /* 0x0000001400157202 */ /* 0x000fc60000000f00 */
[----:B------:R0:W-:Y:S01]  /*6a70*/  @!P1 STG.E.U16 desc[UR12][R10.64], R14 ;  /* 0x0000000e0a009986 */ /* 0x0001e2000c10150c */
[----:B------:R-:W-:-:S07]  /*6a80*/  IMAD.MOV.U32 R33, RZ, RZ, R23 ;  /* 0x000000ffff217224 */ /* 0x000fce00078e0017 */
[----:B0-----:R-:W-:Y:S05]  /*6a90*/  WARPSYNC.COLLECTIVE R16, `(.L_x_1190) ;  /* 0x0000000010087348 */ /* 0x001fea0003c00000 */
[----:B------:R1:W2:Y:S02]  /*6aa0*/  SHFL.BFLY P2, R23, R21, R18, R19 ;  /* 0x0c00001215177389 */ /* 0x0002a40000040013 */
[----:B012---:R-:W-:Y:S01]  /*6ab0*/  ENDCOLLECTIVE ;  /* 0x000000000000791b */ /* 0x007fe20003800000 */
.L_x_1190:
[----:B------:R-:W-:Y:S01]  /*6ac0*/  FADD.FTZ R24, R33, R24 ;  /* 0x0000001821187221 */ /* 0x000fe20000010000 */
[----:B------:R-:W0:Y:S01]  /*6ad0*/  @!P1 LDC.64 R10, c[0x0][0x218] ;  /* 0x00008600ff0a9b82 */ /* 0x000e220000000a00 */
[----:B------:R-:W-:-:S03]  /*6ae0*/  HFMA2.MMA R18, -RZ, RZ, 0, 2.384185791015625e-07 ;  /* 0x00000004ff127435 */ /* 0x000fc600000001ff */
[----:B------:R-:W-:Y:S01]  /*6af0*/  MOV R21, R24 ;  /* 0x0000001800157202 */ /* 0x000fe20000000f00 */
[----:B------:R-:W-:-:S07]  /*6b00*/  IMAD.MOV.U32 R22, RZ, RZ, R23 ;  /* 0x000000ffff167224 */ /* 0x000fce00078e0017 */
[----:B0-----:R-:W-:Y:S05]  /*6b10*/  WARPSYNC.COLLECTIVE R16, `(.L_x_1191) ;  /* 0x0000000010087348 */ /* 0x001fea0003c00000 */
[----:B------:R1:W2:Y:S02]  /*6b20*/  SHFL.BFLY P2, R23, R21, R18, R19 ;  /* 0x0c00001215177389 */ /* 0x0002a40000040013 */
[----:B012---:R-:W-:Y:S01]  /*6b30*/  ENDCOLLECTIVE ;  /* 0x000000000000791b */ /* 0x007fe20003800000 */
.L_x_1191:
[----:B------:R-:W-:Y:S01]  /*6b40*/  FADD.FTZ R20, R22, R20 ;  /* 0x0000001416147221 */ /* 0x000fe20000010000 */
[----:B------:R-:W-:Y:S01]  /*6b50*/  @P0 SHF.L.U32 R22, R5, 0x1, RZ ;  /* 0x0000000105160819 */ /* 0x000fe200000006ff */
[----:B------:R-:W-:-:S03]  /*6b60*/  @!P1 IMAD.WIDE R10, R0, 0x2, R10 ;  /* 0x00000002000a9825 */ /* 0x000fc600078e020a */
[----:B------:R-:W-:Y:S02]  /*6b70*/  @P0 LOP3.LUT R15, R15, R22, RZ, 0x3c, !PT ;  /* 0x000000160f0f0212 */ /* 0x000fe400078e3cff */
[----:B------:R-:W-:-:S04]  /*6b80*/  @P0 LEA R22, R5, UR4, 0x7 ;  /* 0x0000000405160c11 */ /* 0x000fc8000f8e38ff */
[----:B------:R-:W-:Y:S01]  /*6b90*/  @P0 LEA R15, R15, R22, 0x2 ;  /* 0x000000160f0f0211 */ /* 0x000fe200078e10ff */
[----:B------:R-:W-:-:S04]  /*6ba0*/  IMAD.MOV.U32 R21, RZ, RZ, R20 ;  /* 0x000000ffff157224 */ /* 0x000fc800078e0014 */
[----:B------:R0:W1:Y:S04]  /*6bb0*/  @P0 LDS R22, [R15] ;  /* 0x000000000f160984 */ /* 0x0000680000000800 */
[----:B------:R0:W2:Y:S01]  /*6bc0*/  @P0 LDS R17, [R15+0x780] ;  /* 0x000780000f110984 */ /* 0x0000a20000000800 */
[----:B------:R-:W-:-:S07]  /*6bd0*/  MOV R25, R23 ;  /* 0x0000001700197202 */ /* 0x000fce0000000f00 */
[----:B012---:R-:W-:Y:S05]  /*6be0*/  WARPSYNC.COLLECTIVE R16, `(.L_x_1192) ;  /* 0x0000000010087348 */ /* 0x007fea0003c00000 */
[----:B------:R3:W4:Y:S02]  /*6bf0*/  SHFL.BFLY P2, R23, R21, R18, R19 ;  /* 0x0c00001215177389 */ /* 0x0007240000040013 */
[----:B01234-:R-:W-:Y:S01]  /*6c00*/  ENDCOLLECTIVE ;  /* 0x000000000000791b */ /* 0x01ffe20003800000 */
.L_x_1192:
[----:B------:R-:W-:Y:S01]  /*6c10*/  FADD.FTZ R24, R24, R25 ;  /* 0x0000001918187221 */ /* 0x000fe20000010000 */
[----:B------:R-:W-:-:S04]  /*6c20*/  HFMA2.MMA R18, -RZ, RZ, 0, 1.1920928955078125e-07 ;  /* 0x00000002ff127435 */ /* 0x000fc800000001ff */
[----:B------:R-:W-:Y:S02]  /*6c30*/  MOV R21, R24 ;  /* 0x0000001800157202 */ /* 0x000fe40000000f00 */
[----:B------:R-:W-:-:S07]  /*6c40*/  MOV R25, R23 ;  /* 0x0000001700197202 */ /* 0x000fce0000000f00 */
[----:B------:R-:W-:Y:S05]  /*6c50*/  WARPSYNC.COLLECTIVE R16, `(.L_x_1193) ;  /* 0x0000000010087348 */ /* 0x000fea0003c00000 */
[----:B------:R0:W1:Y:S02]  /*6c60*/  SHFL.BFLY P2, R23, R21, R18, R19 ;  /* 0x0c00001215177389 */ /* 0x0000640000040013 */
[----:B01----:R-:W-:Y:S01]  /*6c70*/  ENDCOLLECTIVE ;  /* 0x000000000000791b */ /* 0x003fe20003800000 */
.L_x_1193:
        /* <DEDUP_REMOVED lines=8> */
.L_x_1194:
[----:B------:R-:W-:Y:S01]  /*6d00*/  HFMA2.MMA R18, -RZ, RZ, 0, 5.9604644775390625e-08 ;  /* 0x00000001ff127435 */ /* 0x000fe200000001ff */
[----:B------:R-:W-:Y:S01]  /*6d10*/  IMAD.MOV.U32 R21, RZ, RZ, R24 ;  /* 0x000000ffff157224 */ /* 0x000fe200078e0018 */
[----:B------:R-:W-:-:S09]  /*6d20*/  MOV R20, R23 ;  /* 0x0000001700147202 */ /* 0x000fd20000000f00 */
[----:B------:R-:W-:Y:S05]  /*6d30*/  WARPSYNC.COLLECTIVE R16, `(.L_x_1195) ;  /* 0x0000000010087348 */ /* 0x000fea0003c00000 */
[----:B------:R0:W1:Y:S02]  /*6d40*/  SHFL.BFLY P2, R23, R21, R18, R19 ;  /* 0x0c00001215177389 */ /* 0x0000640000040013 */
[----:B01----:R-:W-:Y:S01]  /*6d50*/  ENDCOLLECTIVE ;  /* 0x000000000000791b */ /* 0x003fe20003800000 */
.L_x_1195:
[----:B------:R-:W-:Y:S01]  /*6d60*/  FADD.FTZ R14, R25, R20 ;  /* 0x00000014190e7221 */ /* 0x000fe20000010000 */
[----:B------:R-:W-:-:S05]  /*6d70*/  MOV R21, R23 ;  /* 0x0000001700157202 */ /* 0x000fca0000000f00 */
[----:B------:R-:W-:Y:S01]  /*6d80*/  FADD.FTZ R18, R24, R21 ;  /* 0x0000001518127221 */ /* 0x000fe20000010000 */
[----:B------:R-:W-:-:S04]  /*6d90*/  MOV R21, R14 ;  /* 0x0000000e00157202 */ /* 0x000fc80000000f00 */
[----:B------:R-:W-:Y:S01]  /*6da0*/  @!P1 F2FP.F16.F32.PACK_AB R33, RZ, R18 ;  /* 0x00000012ff21923e */ /* 0x000fe200000000ff */
[----:B------:R-:W-:-:S04]  /*6db0*/  HFMA2.MMA R18, -RZ, RZ, 0, 5.9604644775390625e-08 ;  /* 0x00000001ff127435 */ /* 0x000fc800000001ff */
[----:B------:R0:W-:Y:S07]  /*6dc0*/  @!P1 STG.E.U16 desc[UR12][R10.64+0x3c], R33 ;  /* 0x00003c210a009986 */ /* 0x0001ee000c10150c */
[----:B0-----:R-:W-:Y:S05]  /*6dd0*/  WARPSYNC.COLLECTIVE R16, `(.L_x_1196) ;  /* 0x0000000010087348 */ /* 0x001fea0003c00000 */
[----:B------:R1:W2:Y:S02]  /*6de0*/  SHFL.BFLY P2, R23, R21, R18, R19 ;  /* 0x0c00001215177389 */ /* 0x0002a40000040013 */
[----:B012---:R-:W-:Y:S01]  /*6df0*/  ENDCOLLECTIVE ;  /* 0x000000000000791b */ /* 0x007fe20003800000 */
.L_x_1196:
[----:B------:R-:W0:Y:S01]  /*6e00*/  @!P1 LDC.64 R10, c[0x0][0x220] ;  /* 0x00008800ff0a9b82 */ /* 0x000e220000000a00 */
[----:B------:R-:W-:Y:S01]  /*6e10*/  HFMA2.MMA R18, -RZ, RZ, 0, 4.76837158203125e-07 ;  /* 0x00000008ff127435 */ /* 0x000fe200000001ff */
[----:B------:R-:W-:Y:S01]  /*6e20*/  FADD.FTZ R20, R14, R23 ;  /* 0x000000170e147221 */ /* 0x000fe20000010000 */
[----:B------:R-:W-:Y:S02]  /*6e30*/  CS2R R14, SRZ ;  /* 0x00000000000e7805 */ /* 0x000fe4000001ff00 */
[----:B------:R-:W-:Y:S02]  /*6e40*/  @P0 IMAD.MOV.U32 R14, RZ, RZ, R22 ;  /* 0x000000ffff0e0224 */ /* 0x000fe400078e0016 */
[----:B------:R-:W-:-:S03]  /*6e50*/  @P0 IMAD.MOV.U32 R15, RZ, RZ, R17 ;  /* 0x000000ffff0f0224 */ /* 0x000fc600078e0011 */
[----:B------:R-:W-:Y:S01]  /*6e60*/  MOV R21, R14 ;  /* 0x0000000e00157202 */ /* 0x000fe20000000f00 */
[----:B0-----:R-:W-:-:S07]  /*6e70*/  @!P1 IMAD.WIDE R10, R0, 0x2, R10 ;  /* 0x00000002000a9825 */ /* 0x001fce00078e020a */
[----:B------:R-:W-:Y:S05]  /*6e80*/  WARPSYNC.COLLECTIVE R16, `(.L_x_1197) ;  /* 0x0000000010087348 */ /* 0x000fea0003c00000 */
[----:B------:R0:W1:Y:S02]  /*6e90*/  SHFL.BFLY P2, R23, R21, R18, R19 ;  /* 0x0c00001215177389 */ /* 0x0000640000040013 */
[----:B01----:R-:W-:Y:S01]  /*6ea0*/  ENDCOLLECTIVE ;  /* 0x000000000000791b */ /* 0x003fe20003800000 */
.L_x_1197:
[----:B------:R-:W-:Y:S02]  /*6eb0*/  MOV R21, R15 ;  /* 0x0000000f00157202 */ /* 0x000fe40000000f00 */
[----:B------:R-:W-:Y:S02]  /*6ec0*/  MOV R16, R23 ;  /* 0x0000001700107202 */ /* 0x000fe40000000f00 */
[----:B------:R-:W-:-:S03]  /*6ed0*/  @!P1 F2FP.F16.F32.PACK_AB R23, RZ, R20 ;  /* 0x00000014ff17923e */ /* 0x000fc600000000ff */
[----:B------:R-:W-:Y:S01]  /*6ee0*/  FADD.FTZ R22, R16, R14 ;  /* 0x0000000e10167221 */ /* 0x000fe20000010000 */
[----:B------:R-:W-:Y:S01]  /*6ef0*/  MOV R16, 0xffff ;  /* 0x0000ffff00107802 */ /* 0x000fe20000000f00 */
[----:B------:R-:W-:Y:S01]  /*6f00*/  HFMA2.MMA R14, -RZ, RZ, 0, 0 ;  /* 0x00000000ff0e7435 */ /* 0x000fe200000001ff */
[----:B------:R-:W-:-:S10]  /*6f10*/  PRMT R20, R23, 0x7610, R20 ;  /* 0x0000761017147816 */ /* 0x000fd40000000014 */
[----:B------:R-:W-:Y:S05]  /*6f20*/  WARPSYNC.COLLECTIVE R16, `(.L_x_1198) ;  /* 0x0000000010087348 */ /* 0x000fea0003c00000 */
[----:B------:R0:W1:Y:S02]  /*6f30*/  SHFL.BFLY P2, R23, R21, R18, R19 ;  /* 0x0c00001215177389 */ /* 0x0000640000040013 */
[----:B01----:R-:W-:Y:S01]  /*6f40*/  ENDCOLLECTIVE ;  /* 0x000000000000791b */ /* 0x003fe20003800000 */
.L_x_1198:
[----:B------:R0:W-:Y:S01]  /*6f50*/  @!P1 STG.E.U16 desc[UR12][R10.64+0x3c], R20 ;  /* 0x00003c140a009986 */ /* 0x0001e2000c10150c */
[----:B------:R-:W-:Y:S01]  /*6f60*/  HFMA2.MMA R18, -RZ, RZ, 0, 2.384185791015625e-07 ;  /* 0x00000004ff127435 */ /* 0x000fe200000001ff */
[----:B------:R-:W-:Y:S01]  /*6f70*/  IMAD.MOV.U32 R21, RZ, RZ, R22 ;  /* 0x000000ffff157224 */ /* 0x000fe200078e0016 */
[----:B0-----:R-:W-:Y:S01]  /*6f80*/  @P0 IADD3 R10, R12, 0x5a, RZ ;  /* 0x0000005a0c0a0810 */ /* 0x001fe20007ffe0ff */
[----:B------:R-:W-:-:S05]  /*6f90*/  @P0 IMAD.SHL.U32 R11, R5, 0x2, RZ ;  /* 0x00000002050b0824 */ /* 0x000fca00078e00ff */
[----:B------:R-:W-:Y:S02]  /*6fa0*/  @P0 LOP3.LUT R10, R10, R11, RZ, 0x3c, !PT ;  /* 0x0000000b0a0a0212 */ /* 0x000fe400078e3cff */
[----:B------:R-:W-:-:S07]  /*6fb0*/  MOV R17, R23 ;  /* 0x0000001700117202 */ /* 0x000fce0000000f00 */
[----:B------:R-:W-:Y:S05]  /*6fc0*/  WARPSYNC.COLLECTIVE R16, `(.L_x_1199) ;  /* 0x0000000010087348 */ /* 0x000fea0003c00000 */
[----:B------:R0:W1:Y:S02]  /*6fd0*/  SHFL.BFLY P2, R23, R21, R18, R19 ;  /* 0x0c00001215177389 */ /* 0x0000640000040013 */
[----:B01----:R-:W-:Y:S01]  /*6fe0*/  ENDCOLLECTIVE ;  /* 0x000000000000791b */ /* 0x003fe20003800000 */
.L_x_1199:
[----:B------:R-:W-:Y:S01]  /*6ff0*/  @P0 LEA R11, R5, UR4, 0x7 ;  /* 0x00000004050b0c11 */ /* 0x000fe2000f8e38ff */
        /* <DEDUP_REMOVED lines=8> */
.L_x_1200:
[----:B------:R-:W-:Y:S01]  /*7080*/  HFMA2.MMA R18, -RZ, RZ, 0, 1.1920928955078125e-07 ;  /* 0x00000002ff127435 */ /* 0x000fe200000001ff */
[----:B------:R-:W-:Y:S02]  /*7090*/  MOV R21, R34 ;  /* 0x0000002200157202 */ /* 0x000fe40000000f00 */
[----:B------:R-:W-:-:S08]  /*70a0*/  MOV R33, R23 ;  /* 0x0000001700217202 */ /* 0x000fd00000000f00 */
[----:B------:R-:W-:Y:S05]  /*70b0*/  WARPSYNC.COLLECTIVE R16, `(.L_x_1201) ;  /* 0x0000000010087348 */ /* 0x000fea0003c00000 */
[----:B------:R0:W1:Y:S02]  /*70c0*/  SHFL.BFLY P2, R23, R21, R18, R19 ;  /* 0x0c00001215177389 */ /* 0x0000640000040013 */
[----:B01----:R-:W-:Y:S01]  /*70d0*/  ENDCOLLECTIVE ;  /* 0x000000000000791b */ /* 0x003fe20003800000 */
.L_x_1201:
        /* <DEDUP_REMOVED lines=8> */
.L_x_1202:
[----:B------:R-:W-:Y:S01]  /*7160*/  HFMA2.MMA R18, -RZ, RZ, 0, 5.9604644775390625e-08 ;  /* 0x00000001ff127435 */ /* 0x000fe200000001ff */
[----:B------:R-:W-:Y:S01]  /*7170*/  IMAD.MOV.U32 R21, RZ, RZ, R20 ;  /* 0x000000ffff157224 */ /* 0x000fe200078e0014 */
[----:B------:R-:W-:-:S09]  /*7180*/  MOV R15, R23 ;  /* 0x00000017000f7202 */ /* 0x000fd20000000f00 */
[----:B------:R-:W-:Y:S05]  /*7190*/  WARPSYNC.COLLECTIVE R16, `(.L_x_1203) ;  /* 0x0000000010087348 */ /* 0x000fea0003c00000 */
[----:B------:R0:W1:Y:S02]  /*71a0*/  SHFL.BFLY P2, R23, R21, R18, R19 ;  /* 0x0c00001215177389 */ /* 0x0000640000040013 */
[----:B01----:R-:W-:Y:S01]  /*71b0*/  ENDCOLLECTIVE ;  /* 0x000000000000791b */ /* 0x003fe20003800000 */
.L_x_1203:
[----:B------:R-:W-:Y:S01]  /*71c0*/  FADD.FTZ R12, R22, R15 ;  /* 0x0000000f160c7221 */ /* 0x000fe20000010000 */
[----:B------:R-:W-:Y:S01]  /*71d0*/  IMAD.MOV.U32 R15, RZ, RZ, RZ ;  /* 0x000000ffff0f7224 */ /* 0x000fe200078e00ff */
[----:B------:R-:W-:-:S03]  /*71e0*/  @P0 LEA R16, R10, R11, 0x2 ;  /* 0x0000000b0a100211 */ /* 0x000fc600078e10ff */
[----:B------:R-:W-:Y:S02]  /*71f0*/  MOV R21, R12 ;  /* 0x0000000c00157202 */ /* 0x000fe40000000f00 */
[----:B------:R-:W0:Y:S01]  /*7200*/  @P0 LDS R19, [R16] ;  /* 0x0000000010130984 */ /* 0x000e220000000800 */
[----:B------:R-:W-:-:S05]  /*7210*/  MOV R18, R23 ;  /* 0x0000001700127202 */ /* 0x000fca0000000f00 */
[----:B------:R-:W-:Y:S02]  /*7220*/  FADD.FTZ R20, R20, R18 ;  /* 0x0000001214147221 */ /* 0x000fe40000010000 */
[----:B------:R1:W2:Y:S03]  /*7230*/  @P0 LDS R18, [R16+0x780] ;  /* 0x0007800010120984 */ /* 0x0002a60000000800 */
[----:B------:R-:W-:Y:S01]  /*7240*/  @!P1 F2FP.F16.F32.PACK_AB R20, RZ, R20 ;  /* 0x00000014ff14923e */ /* 0x000fe200000000ff */
[----:B-1----:R-:W1:Y:S01]  /*7250*/  @!P1 LDC.64 R16, c[0x0][0x218] ;  /* 0x00008600ff109b82 */ /* 0x002e620000000a00 */
[----:B0-----:R-:W-:Y:S01]  /*7260*/  @P0 MOV R14, R19 ;  /* 0x00000013000e0202 */ /* 0x001fe20000000f00 */
[----:B------:R-:W-:Y:S02]  /*7270*/  IMAD.MOV.U32 R19, RZ, RZ, 0x101f ;  /* 0x0000101fff137424 */ /* 0x000fe400078e00ff */
[----:B-1----:R-:W-:-:S05]  /*7280*/  @!P1 IMAD.WIDE R16, R0, 0x2, R16 ;  /* 0x0000000200109825 */ /* 0x002fca00078e0210 */
[----:B------:R0:W-:Y:S01]  /*7290*/  @!P1 STG.E.U16 desc[UR12][R16.64+0x78], R20 ;  /* 0x0000781410009986 */ /* 0x0001e2000c10150c */
[----:B--2---:R-:W-:Y:S01]  /*72a0*/  @P0 MOV R15, R18 ;  /* 0x00000012000f0202 */ /* 0x004fe20000000f00 */
[----:B------:R-:W-:Y:S01]  /*72b0*/  HFMA2.MMA R18, -RZ, RZ, 0, 5.9604644775390625e-08 ;  /* 0x00000001ff127435 */ /* 0x000fe200000001ff */
[----:B0-----:R-:W-:-:S10]  /*72c0*/  MOV R16, 0xffff ;  /* 0x0000ffff00107802 */ /* 0x001fd40000000f00 */
[----:B------:R-:W-:Y:S05]  /*72d0*/  WARPSYNC.COLLECTIVE R16, `(.L_x_1204) ;  /* 0x0000000010087348 */ /* 0x000fea0003c00000 */
[----:B------:R0:W1:Y:S02]  /*72e0*/  SHFL.BFLY P2, R23, R21, R18, R19 ;  /* 0x0c00001215177389 */ /* 0x0000640000040013 */
[----:B01----:R-:W-:Y:S01]  /*72f0*/  ENDCOLLECTIVE ;  /* 0x000000000000791b */ /* 0x003fe20003800000 */
.L_x_1204:
[----:B------:R-:W-:Y:S01]  /*7300*/  MOV R21, R14 ;  /* 0x0000000e00157202 */ /* 0x000fe20000000f00 */
[----:B------:R-:W-:Y:S01]  /*7310*/  IMAD.MOV.U32 R18, RZ, RZ, 0x8 ;  /* 0x00000008ff127424 */ /* 0x000fe200078e00ff */
[----:B------:R-:W-:-:S07]  /*7320*/  MOV R22, R23 ;  /* 0x0000001700167202 */ /* 0x000fce0000000f00 */
[----:B------:R-:W-:Y:S05]  /*7330*/  WARPSYNC.COLLECTIVE R16, `(.L_x_1205) ;  /* 0x0000000010087348 */ /* 0x000fea0003c00000 */
[----:B------:R0:W1:Y:S02]  /*7340*/  SHFL.BFLY P2, R23, R21, R18, R19 ;  /* 0x0c00001215177389 */ /* 0x0000640000040013 */
[----:B01----:R-:W-:Y:S01]  /*7350*/  ENDCOLLECTIVE ;  /* 0x000000000000791b */ /* 0x003fe20003800000 */
.L_x_1205:
[----:B------:R-:W-:Y:S01]  /*7360*/  FADD.FTZ R12, R12, R22 ;  /* 0x000000160c0c7221 */ /* 0x000fe20000010000 */
[----:B------:R-:W-:Y:S02]  /*7370*/  MOV R21, R15 ;  /* 0x0000000f00157202 */ /* 0x000fe40000000f00 */
[----:B------:R-:W-:-:S07]  /*7380*/  MOV R32, R23 ;  /* 0x0000001700207202 */ /* 0x000fce0000000f00 */
[----:B------:R-:W-:Y:S05]  /*7390*/  WARPSYNC.COLLECTIVE R16, `(.L_x_1206) ;  /* 0x0000000010087348 */ /* 0x000fea0003c00000 */
[----:B------:R0:W1:Y:S02]  /*73a0*/  SHFL.BFLY P2, R23, R21, R18, R19 ;  /* 0x0c00001215177389 */ /* 0x0000640000040013 */
[----:B01----:R-:W-:Y:S01]  /*73b0*/  ENDCOLLECTIVE ;  /* 0x000000000000791b */ /* 0x003fe20003800000 */
.L_x_1206:
[----:B------:R-:W-:-:S04]  /*73c0*/  FADD.FTZ R32, R32, R14 ;  /* 0x0000000e20207221 */ /* 0x000fc80000010000 */
[----:B------:R-:W-:Y:S01]  /*73d0*/  IMAD.MOV.U32 R21, RZ, RZ, R32 ;  /* 0x000000ffff157224 */ /* 0x000fe200078e0020 */
[----:B------:R-:W-:-:S05]  /*73e0*/  MOV R18, R23 ;  /* 0x0000001700127202 */ /* 0x000fca0000000f00 */
[----:B------:R-:W-:Y:S01]  /*73f0*/  FADD.FTZ R17, R18, R15 ;  /* 0x0000000f12117221 */ /* 0x000fe20000010000 */
[----:B------:R-:W-:Y:S01]  /*7400*/  HFMA2.MMA R18, -RZ, RZ, 0, 2.384185791015625e-07 ;  /* 0x00000004ff127435 */ /* 0x000fe200000001ff */
[----:B------:R-:W0:Y:S10]  /*7410*/  @!P1 LDC.64 R14, c[0x0][0x220] ;  /* 0x00008800ff0e9b82 */ /* 0x000e340000000a00 */
[----:B0-----:R-:W-:Y:S05]  /*7420*/  WARPSYNC.COLLECTIVE R16, `(.L_x_1207) ;  /* 0x0000000010087348 */ /* 0x001fea0003c00000 */
[----:B------:R1:W2:Y:S02]  /*7430*/  SHFL.BFLY P2, R23, R21, R18, R19 ;  /* 0x0c00001215177389 */ /* 0x0002a40000040013 */
[----:B012---:R-:W-:Y:S01]  /*7440*/  ENDCOLLECTIVE ;  /* 0x000000000000791b */ /* 0x007fe20003800000 */
.L_x_1207:
[----:B------:R-:W-:Y:S01]  /*7450*/  MOV R21, R17 ;  /* 0x0000001100157202 */ /* 0x000fe20000000f00 */
[----:B------:R-:W-:Y:S01]  /*7460*/  @!P1 IMAD.WIDE R14, R0, 0x2, R14 ;  /* 0x00000002000e9825 */ /* 0x000fe200078e020e */
[----:B------:R-:W-:-:S07]  /*7470*/  MOV R33, R23 ;  /* 0x0000001700217202 */ /* 0x000fce0000000f00 */
[----:B------:R-:W-:Y:S05]  /*7480*/  WARPSYNC.COLLECTIVE R16, `(.L_x_1208) ;  /* 0x0000000010087348 */ /* 0x000fea0003c00000 */
[----:B------:R0:W1:Y:S02]  /*7490*/  SHFL.BFLY P2, R23, R21, R18, R19 ;  /* 0x0c00001215177389 */ /* 0x0000640000040013 */
[----:B01----:R-:W-:Y:S01]  /*74a0*/  ENDCOLLECTIVE ;  /* 0x000000000000791b */ /* 0x003fe20003800000 */
.L_x_1208:
[----:B------:R-:W-:Y:S01]  /*74b0*/  FADD.FTZ R25, R32, R33 ;  /* 0x0000002120197221 */ /* 0x000fe20000010000 */
[----:B------:R-:W-:-:S04]  /*74c0*/  HFMA2.MMA R18, -RZ, RZ, 0, 1.1920928955078125e-07 ;  /* 0x00000002ff127435 */ /* 0x000fc800000001ff */
[----:B------:R-:W-:Y:S01]  /*74d0*/  MOV R21, R25 ;  /* 0x0000001900157202 */ /* 0x000fe20000000f00 */
[----:B------:R-:W-:-:S04]  /*74e0*/  IMAD.MOV.U32 R16, RZ, RZ, R23 ;  /* 0x000000ffff107224 */ /* 0x000fc800078e0017 */
[----:B------:R-:W-:Y:S01]  /*74f0*/  FADD.FTZ R24, R17, R16 ;  /* 0x0000001011187221 */ /* 0x000fe20000010000 */
[----:B------:R-:W-:-:S07]  /*7500*/  MOV R16, 0xffff ;  /* 0x0000ffff00107802 */ /* 0x000fce0000000f00 */
[----:B------:R-:W-:Y:S05]  /*7510*/  WARPSYNC.COLLECTIVE R16, `(.L_x_1209) ;  /* 0x0000000010087348 */ /* 0x000fea0003c00000 */
[----:B------:R0:W1:Y:S02]  /*7520*/  SHFL.BFLY P2, R23, R21, R18, R19 ;  /* 0x0c00001215177389 */ /* 0x0000640000040013 */
[----:B01----:R-:W-:Y:S01]  /*7530*/  ENDCOLLECTIVE ;  /* 0x000000000000791b */ /* 0x003fe20003800000 */
.L_x_1209:
[----:B------:R-:W-:Y:S01]  /*7540*/  MOV R21, R24 ;  /* 0x0000001800157202 */ /* 0x000fe20000000f00 */
[----:B------:R-:W-:-:S07]  /*7550*/  IMAD.MOV.U32 R32, RZ, RZ, R23 ;  /* 0x000000ffff207224 */ /* 0x000fce00078e0017 */
[----:B------:R-:W-:Y:S05]  /*7560*/  WARPSYNC.COLLECTIVE R16, `(.L_x_1210) ;  /* 0x0000000010087348 */ /* 0x000fea0003c00000 */
[----:B------:R0:W1:Y:S02]  /*7570*/  SHFL.BFLY P2, R23, R21, R18, R19 ;  /* 0x0c00001215177389 */ /* 0x0000640000040013 */
[----:B01----:R-:W-:Y:S01]  /*7580*/  ENDCOLLECTIVE ;  /* 0x000000000000791b */ /* 0x003fe20003800000 */
.L_x_1210:
[----:B------:R-:W-:Y:S01]  /*7590*/  FADD.FTZ R25, R25, R32 ;  /* 0x0000002019197221 */ /* 0x000fe20000010000 */
[----:B------:R-:W-:-:S04]  /*75a0*/  @!P1 F2FP.F16.F32.PACK_AB R18, RZ, R12 ;  /* 0x0000000cff12923e */ /* 0x000fc800000000ff */
[----:B------:R-:W-:Y:S02]  /*75b0*/  MOV R21, R25 ;  /* 0x0000001900157202 */ /* 0x000fe40000000f00 */
[----:B------:R-:W-:Y:S01]  /*75c0*/  PRMT R10, R18, 0x7610, R10 ;  /* 0x00007610120a7816 */ /* 0x000fe2000000000a */
[----:B------:R-:W-:-:S04]  /*75d0*/  IMAD.MOV.U32 R18, RZ, RZ, 0x1 ;  /* 0x00000001ff127424 */ /* 0x000fc800078e00ff */
[----:B------:R0:W-:Y:S01]  /*75e0*/  @!P1 STG.E.U16 desc[UR12][R14.64+0x78], R10 ;  /* 0x0000780a0e009986 */ /* 0x0001e2000c10150c */
[----:B------:R-:W-:-:S05]  /*75f0*/  MOV R19, R23 ;  /* 0x0000001700137202 */ /* 0x000fca0000000f00 */
[----:B------:R-:W-:Y:S01]  /*7600*/  FADD.FTZ R12, R24, R19 ;  /* 0x00000013180c7221 */ /* 0x000fe20000010000 */
[----:B------:R-:W-:-:S11]  /*7610*/  HFMA2.MMA R19, -RZ, RZ, 0, 0.000503063201904296875 ;  /* 0x0000101fff137435 */ /* 0x000fd600000001ff */
[----:B0-----:R-:W-:Y:S05]  /*7620*/  WARPSYNC.COLLECTIVE R16, `(.L_x_1211) ;  /* 0x0000000010087348 */ /* 0x001fea0003c00000 */
[----:B------:R1:W2:Y:S02]  /*7630*/  SHFL.BFLY P2, R23, R21, R18, R19 ;  /* 0x0c00001215177389 */ /* 0x0002a40000040013 */
[----:B012---:R-:W-:Y:S01]  /*7640*/  ENDCOLLECTIVE ;  /* 0x000000000000791b */ /* 0x007fe20003800000 */
.L_x_1211:
[----:B------:R-:W-:Y:S02]  /*7650*/  MOV R21, R12 ;  /* 0x0000000c00157202 */ /* 0x000fe40000000f00 */
[----:B------:R-:W-:-:S07]  /*7660*/  MOV R22, R23 ;  /* 0x0000001700167202 */ /* 0x000fce0000000f00 */
[----:B------:R-:W-:Y:S05]  /*7670*/  WARPSYNC.COLLECTIVE R16, `(.L_x_1212) ;  /* 0x0000000010087348 */ /* 0x000fea0003c00000 */
[----:B------:R0:W1:Y:S02]  /*7680*/  SHFL.BFLY P2, R23, R21, R18, R19 ;  /* 0x0c00001215177389 */ /* 0x0000640000040013 */
[----:B01----:R-:W-:Y:S01]  /*7690*/  ENDCOLLECTIVE ;  /* 0x000000000000791b */ /* 0x003fe20003800000 */
.L_x_1212:
[----:B------:R-:W-:Y:S01]  /*76a0*/  FADD.FTZ R22, R25, R22 ;  /* 0x0000001619167221 */ /* 0x000fe20000010000 */
[----:B------:R-:W-:Y:S06]  /*76b0*/  BRA `(.L_x_1213) ;  /* 0xffffffe000c47947 */ /* 0x000fec000383ffff */
.L_x_1214:
        /* <DEDUP_REMOVED lines=12> */
.L_x_2252:


//--------------------- .text._ZN13group_norm_v218gn_bwd_cuda_kernelI6__halfLi480ELi1ELi32ELi60ELi1024ELb0ELb1ELi16ELi960ELi960ELi4ELb1ELi2ELb0ELb0ELNS_15WgradSyncMethodE3ENS_16CompileConditionILi900EEEEEvPT_S6_S6_PKS5_S8_S8_S8_PKfflPfPj --------------------------
	.section	.text._ZN13group_norm_v218gn_bwd_cuda_kernelI6__halfLi480ELi1ELi32ELi60ELi1024ELb0ELb1ELi16ELi960ELi960ELi4ELb1ELi2ELb0ELb0ELNS_15WgradSyncMethodE3ENS_16CompileConditionILi900EEEEEvPT_S6_S6_PKS5_S8_S8_S8_PKfflPfPj,"ax",@progbits
	.align	128
        .global         _ZN13group_norm_v218gn_bwd_cuda_kernelI6__halfLi480ELi1ELi32ELi60ELi1024ELb0ELb1ELi16ELi960ELi960ELi4ELb1ELi2ELb0ELb0ELNS_15WgradSyncMethodE3ENS_16CompileConditionILi900EEEEEvPT_S6_S6_PKS5_S8_S8_S8_PKfflPfPj
        .type           _ZN13group_norm_v218gn_bwd_cuda_kernelI6__halfLi480ELi1ELi32ELi60ELi1024ELb0ELb1ELi16ELi960ELi960ELi4ELb1ELi2ELb0ELb0ELNS_15WgradSyncMethodE3ENS_16CompileConditionILi900EEEEEvPT_S6_S6_PKS5_S8_S8_S8_PKfflPfPj,@function
        .size           _ZN13group_norm_v218gn_bwd_cuda_kernelI6__halfLi480ELi1ELi32ELi60ELi1024ELb0ELb1ELi16ELi960ELi960ELi4ELb1ELi2ELb0ELb0ELNS_15WgradSyncMethodE3ENS_16CompileConditionILi900EEEEEvPT_S6_S6_PKS5_S8_S8_S8_PKfflPfPj,(.L_x_2253 - _ZN13group_norm_v218gn_bwd_cuda_kernelI6__halfLi480ELi1ELi32ELi60ELi1024ELb0ELb1ELi16ELi960ELi960ELi4ELb1ELi2ELb0ELb0ELNS_15WgradSyncMethodE3ENS_16CompileConditionILi900EEEEEvPT_S6_S6_PKS5_S8_S8_S8_PKfflPfPj)
        .other          _ZN13group_norm_v218gn_bwd_cuda_kernelI6__halfLi480ELi1ELi32ELi60ELi1024ELb0ELb1ELi16ELi960ELi960ELi4ELb1ELi2ELb0ELb0ELNS_15WgradSyncMethodE3ENS_16CompileConditionILi900EEEEEvPT_S6_S6_PKS5_S8_S8_S8_PKfflPfPj,@"STO_CUDA_ENTRY STV_DEFAULT"
_ZN13group_norm_v218gn_bwd_cuda_kernelI6__halfLi480ELi1ELi32ELi60ELi1024ELb0ELb1ELi16ELi960ELi960ELi4ELb1ELi2ELb0ELb0ELNS_15WgradSyncMethodE3ENS_16CompileConditionILi900EEEEEvPT_S6_S6_PKS5_S8_S8_S8_PKfflPfPj:
.text._ZN13group_norm_v218gn_bwd_cuda_kernelI6__halfLi480ELi1ELi32ELi60ELi1024ELb0ELb1ELi16ELi960ELi960ELi4ELb1ELi2ELb0ELb0ELNS_15WgradSyncMethodE3ENS_16CompileConditionILi900EEEEEvPT_S6_S6_PKS5_S8_S8_S8_PKfflPfPj:
        /* <DEDUP_REMOVED lines=31> */
.L_x_1217:
[----:B------:R-:W2:Y:S04]  /*01f0*/  LD.E.STRONG.GPU R0, desc[UR14][R2.64] ;  /* 0x0000000e02007980 */ /* 0x000ea8000c10f900 */
[----:B--2---:R-:W-:Y:S01]  /*0200*/  CCTL.IVALL ;  /* 0x00000000ff00798f */ /* 0x004fe20002000000 */
[----:B------:R-:W-:Y:S05]  /*0210*/  YIELD ;  /* 0x0000000000007946 */ /* 0x000fea0003800000 */
[----:B-----5:R-:W-:-:S04]  /*0220*/  LOP3.LUT R0, R0, R5, RZ, 0x3c, !PT ;  /* 0x0000000500007212 */ /* 0x020fc800078e3cff */
[----:B------:R-:W-:-:S13]  /*0230*/  ISETP.GT.AND P0, PT, R0, -0x1, PT ;  /* 0xffffffff0000780c */ /* 0x000fda0003f04270 */
[----:B------:R-:W-:Y:S05]  /*0240*/  @P0 BRA `(.L_x_1217) ;  /* 0xfffffffc00e80947 */ /* 0x000fea000383ffff */
.L_x_1216:
[----:B------:R-:W-:Y:S05]  /*0250*/  WARPSYNC.ALL ;  /* 0x0000000000007948 */ /* 0x000fea0003800000 */
[----:B------:R-:W-:Y:S06]  /*0260*/  BAR.SYNC.DEFER_BLOCKING 0x0 ;  /* 0x0000000000007b1d */ /* 0x000fec0000010000 */
[----:B------:R-:W-:Y:S05]  /*0270*/  BRA `(.L_x_1218) ;  /* 0x0000003c00687947 */ /* 0x000fea0003800000 */
.L_x_1215:
[----:B------:R-:W0:Y:S01]  /*0280*/  S2R R10, SR_TID.X ;  /* 0x00000000000a7919 */ /* 0x000e220000002100 */
[----:B------:R-:W-:Y:S01]  /*0290*/  MOV R2, 0x400 ;  /* 0x0000040000027802 */ /* 0x000fe20000000f00 */
[----:B------:R-:W-:Y:S01]  /*02a0*/  ULOP3.LUT UR4, UR19, 0x3f, URZ, 0xc0, !UPT ;  /* 0x0000003f13047892 */ /* 0x000fe2000f8ec03f */
[----:B------:R-:W-:Y:S01]  /*02b0*/  CS2R R54, SRZ ;  /* 0x0000000000367805 */ /* 0x000fe2000001ff00 */
[----:B------:R-:W1:Y:S01]  /*02c0*/  S2R R3, SR_CgaCtaId ;  /* 0x0000000000037919 */ /* 0x000e620000008800 */
[----:B------:R-:W-:Y:S01]  /*02d0*/  IADD3 R4, R2, 0x3c00, RZ ;  /* 0x00003c0002047810 */ /* 0x000fe20007ffe0ff */
[----:B------:R-:W-:Y:S01]  /*02e0*/  ULDC.64 UR6, c[0x0][0x268] ;  /* 0x00009a0000067ab9 */ /* 0x000fe20000000a00 */
[----:B------:R-:W-:Y:S01]  /*02f0*/  ULOP3.LUT UR16, UR20, 0x2, URZ, 0xfc, !UPT ;  /* 0x0000000214107892 */ /* 0x000fe2000f8efc3f */
[----:B------:R-:W-:Y:S01]  /*0300*/  MOV R6, UR4 ;  /* 0x0000000400067c02 */ /* 0x000fe20008000f00 */
[----:B------:R-:W-:Y:S01]  /*0310*/  ULEA UR11, UP0, UR10, UR6, 0x2 ;  /* 0x000000060a0b7291 */ /* 0x000fe2000f80103f */
[----:B------:R-:W-:Y:S01]  /*0320*/  CS2R R52, SRZ ;  /* 0x0000000000347805 */ /* 0x000fe2000001ff00 */
[----:B------:R-:W-:Y:S01]  /*0330*/  USHF.R.U32.HI UR13, URZ, 0x1, UR10 ;  /* 0x000000013f0d7899 */ /* 0x000fe2000801160a */
[----:B------:R-:W-:Y:S01]  /*0340*/  CS2R R50, SRZ ;  /* 0x0000000000327805 */ /* 0x000fe2000001ff00 */
[----:B------:R-:W-:Y:S01]  /*0350*/  ULEA.HI.X UR12, UR10, UR7, UR5, 0x2, UP0 ;  /* 0x000000070a0c7291 */ /* 0x000fe200080f1405 */
[----:B------:R-:W-:-:S02]  /*0360*/  CS2R R48, SRZ ;  /* 0x0000000000307805 */ /* 0x000fc4000001ff00 */
[----:B------:R-:W-:Y:S01]  /*0370*/  MOV R124, UR11 ;  /* 0x0000000b007c7c02 */ /* 0x000fe20008000f00 */
[----:B------:R-:W-:Y:S01]  /*0380*/  ULDC.64 UR6, c[0x0][0x268] ;  /* 0x00009a0000067ab9 */ /* 0x000fe20000000a00 */
[----:B------:R-:W-:Y:S01]  /*0390*/  UMOV UR17, 0x7fffffc1 ;  /* 0x7fffffc100117882 */ /* 0x000fe20000000000 */
[----:B------:R-:W-:Y:S01]  /*03a0*/  UIMAD.WIDE.U32 UR6, UR16, 0x4, UR6 ;  /* 0x00000004100678a5 */ /* 0x000fe2000f8e0006 */
[----:B------:R-:W-:Y:S01]  /*03b0*/  MOV R125, UR12 ;  /* 0x0000000c007d7c02 */ /* 0x000fe20008000f00 */
[----:B------:R-:W-:Y:S02]  /*03c0*/  UIADD3 UR16, -UR13, URZ, URZ ;  /* 0x0000003f0d107290 */ /* 0x000fe4000fffe13f */
[----:B------:R-:W-:Y:S02]  /*03d0*/  USHF.L.U32 UR13, UR13, 0x6, URZ ;  /* 0x000000060d0d7899 */ /* 0x000fe4000800063f */
[----:B------:R-:W-:Y:S02]  /*03e0*/  UISETP.NE.AND UP0, UPT, UR19, UR16, UPT ;  /* 0x000000101300728c */ /* 0x000fe4000bf05270 */
[----:B------:R-:W-:-:S02]  /*03f0*/  ULOP3.LUT UR13, UR13, 0xffffffc0, UR4, 0xe2, !UPT ;  /* 0xffffffc00d0d7892 */ /* 0x000fc4000f8ee204 */
[----:B------:R-:W-:Y:S01]  /*0400*/  USEL UR17, UR17, 0x1, !UP0 ;  /* 0x0000000111117887 */ /* 0x000fe2000c000000 */
[----:B------:R-:W-:Y:S01]  /*0410*/  UMOV UR4, URZ ;  /* 0x0000003f00047c82 */ /* 0x000fe20008000000 */
[--C-:B0-----:R-:W-:Y:S02]  /*0420*/  SHF.R.S32.HI R5, RZ, 0x1f, R10.reuse ;  /* 0x0000001fff057819 */ /* 0x101fe4000001140a */
[----:B------:R-:W-:Y:S02]  /*0430*/  SHF.R.U32.HI R0, RZ, 0x1, R10 ;  /* 0x00000001ff007819 */ /* 0x000fe4000001160a */
[----:B------:R-:W-:Y:S02]  /*0440*/  LEA.HI R9, R5, R10, RZ, 0x2 ;  /* 0x0000000a05097211 */ /* 0x000fe400078f10ff */
[----:B------:R-:W-:Y:S02]  /*0450*/  SHF.L.U32 R7, R0, 0x6, RZ ;  /* 0x0000000600077819 */ /* 0x000fe400000006ff */
[----:B-1----:R-:W-:-:S02]  /*0460*/  LEA R2, R3, R2, 0x18 ;  /* 0x0000000203027211 */ /* 0x002fc400078ec0ff */
[----:B------:R-:W-:Y:S02]  /*0470*/  LEA R4, R3, R4, 0x18 ;  /* 0x0000000403047211 */ /* 0x000fe400078ec0ff */
[C---:B------:R-:W-:Y:S02]  /*0480*/  SHF.L.U32 R3, R10.reuse, 0x1, RZ ;  /* 0x000000010a037819 */ /* 0x040fe400000006ff */
[----:B------:R-:W-:Y:S02]  /*0490*/  LOP3.LUT R8, R9, 0xfffffffc, RZ, 0xc0, !PT ;  /* 0xfffffffc09087812 */ /* 0x000fe400078ec0ff */
[----:B------:R-:W-:Y:S02]  /*04a0*/  LOP3.LUT R6, R7, 0xffffffc0, R6, 0xe2, !PT ;  /* 0xffffffc007067812 */ /* 0x000fe400078ee206 */
[----:B------:R-:W-:Y:S02]  /*04b0*/  IADD3 R15, R10, 0x1e0, RZ ;  /* 0x000001e00a0f7810 */ /* 0x000fe40007ffe0ff */
[----:B------:R-:W-:-:S02]  /*04c0*/  LOP3.LUT R7, R3, 0x18, RZ, 0xc0, !PT ;  /* 0x0000001803077812 */ /* 0x000fc400078ec0ff */
[-C--:B------:R-:W-:Y:S02]  /*04d0*/  LEA.HI R12, R5, R10.reuse, RZ, 0x4 ;  /* 0x0000000a050c7211 */ /* 0x080fe400078f20ff */
[----:B------:R-:W-:Y:S02]  /*04e0*/  IADD3 R13, -R8, R10, RZ ;  /* 0x0000000a080d7210 */ /* 0x000fe40007ffe1ff */
[----:B------:R-:W-:Y:S02]  /*04f0*/  LEA R10, R10, R2, 0x5 ;  /* 0x000000020a0a7211 */ /* 0x000fe400078e28ff */
[----:B------:R-:W-:Y:S02]  /*0500*/  LOP3.LUT R5, R3, 0x18, RZ, 0xc, !PT ;  /* 0x0000001803057812 */ /* 0x000fe400078e0cff */
[----:B------:R-:W-:Y:S02]  /*0510*/  SHF.R.S32.HI R16, RZ, 0x1f, R15 ;  /* 0x0000001fff107819 */ /* 0x000fe4000001140f */
[----:B------:R-:W-:-:S02]  /*0520*/  LOP3.LUT R3, R7, 0x10, RZ, 0x3c, !PT ;  /* 0x0000001007037812 */ /* 0x000fc400078e3cff */
[----:B------:R-:W-:Y:S02]  /*0530*/  SHF.R.S32.HI R9, RZ, 0x2, R9 ;  /* 0x00000002ff097819 */ /* 0x000fe40000011409 */
[C---:B------:R-:W-:Y:S01]  /*0540*/  IADD3 R8, R10.reuse, R5, RZ ;  /* 0x000000050a087210 */ /* 0x040fe20007ffe0ff */
[----:B------:R-:W-:Y:S01]  /*0550*/  IMAD.IADD R10, R10, 0x1, R3 ;  /* 0x000000010a0a7824 */ /* 0x000fe200078e0203 */
[----:B------:R-:W-:Y:S02]  /*0560*/  LEA.HI R5, R16, R15, RZ, 0x2 ;  /* 0x0000000f10057211 */ /* 0x000fe400078f10ff */
[----:B------:R-:W-:Y:S02]  /*0570*/  IADD3 R3, R9, 0xf0, RZ ;  /* 0x000000f009037810 */ /* 0x000fe40007ffe0ff */
[----:B------:R-:W-:Y:S02]  /*0580*/  SHF.R.S32.HI R11, RZ, 0x2, R5 ;  /* 0x00000002ff0b7819 */ /* 0x000fe40000011405 */
[----:B------:R-:W-:-:S02]  /*0590*/  SHF.R.S32.HI R14, RZ, 0x1f, R3 ;  /* 0x0000001fff0e7819 */ /* 0x000fc40000011403 */
[----:B------:R-:W-:Y:S02]  /*05a0*/  LOP3.LUT R18, R5, 0xfffffffc, RZ, 0xc0, !PT ;  /* 0xfffffffc05127812 */ /* 0x000fe400078ec0ff */
[----:B------:R-:W-:Y:S02]  /*05b0*/  IADD3 R5, R11, 0xf0, RZ ;  /* 0x000000f00b057810 */ /* 0x000fe40007ffe0ff */
[----:B------:R-:W-:Y:S02]  /*05c0*/  LEA.HI R16, R16, R15, RZ, 0x4 ;  /* 0x0000000f10107211 */ /* 0x000fe400078f20ff */
[----:B------:R-:W-:Y:S02]  /*05d0*/  LEA.HI R14, R14, R3, RZ, 0x2 ;  /* 0x000000030e0e7211 */ /* 0x000fe400078f10ff */
[----:B------:R-:W-:Y:S02]  /*05e0*/  IADD3 R15, R15, -R18, RZ ;  /* 0x800000120f0f7210 */ /* 0x000fe40007ffe0ff */
[----:B------:R-:W-:-:S02]  /*05f0*/  SHF.R.S32.HI R18, RZ, 0x1f, R5 ;  /* 0x0000001fff127819 */ /* 0x000fc40000011405 */
[----:B------:R-:W-:Y:S02]  /*0600*/  SHF.R.U32.HI R12, RZ, 0x4, R12 ;  /* 0x00000004ff0c7819 */ /* 0x000fe4000001160c */
[----:B------:R-:W-:Y:S02]  /*0610*/  SHF.R.U32.HI R14, RZ, 0x2, R14 ;  /* 0x00000002ff0e7819 */ /* 0x000fe4000001160e */
[----:B------:R-:W-:Y:S02]  /*0620*/  LEA.HI R18, R18, R5, RZ, 0x2 ;  /* 0x0000000512127211 */ /* 0x000fe400078f10ff */
[C---:B------:R-:W-:Y:S02]  /*0630*/  LOP3.LUT R12, R13.reuse, 0x3, R12, 0x78, !PT ;  /* 0x000000030d0c7812 */ /* 0x040fe400078e780c */
[----:B------:R-:W-:Y:S02]  /*0640*/  LOP3.LUT R13, R13, 0x3, R14, 0x78, !PT ;  /* 0x000000030d0d7812 */ /* 0x000fe400078e780e */
[----:B------:R-:W-:-:S02]  /*0650*/  SHF.R.U32.HI R14, RZ, 0x4, R16 ;  /* 0x00000004ff0e7819 */ /* 0x000fc40000011610 */
[----:B------:R-:W-:Y:S02]  /*0660*/  SHF.R.U32.HI R18, RZ, 0x2, R18 ;  /* 0x00000002ff127819 */ /* 0x000fe40000011612 */
[C---:B------:R-:W-:Y:S02]  /*0670*/  LOP3.LUT R14, R15.reuse, 0x3, R14, 0x78, !PT ;  /* 0x000000030f0e7812 */ /* 0x040fe400078e780e */
[----:B------:R-:W-:-:S07]  /*0680*/  LOP3.LUT R15, R15, 0x3, R18, 0x78, !PT ;  /* 0x000000030f0f7812 */ /* 0x000fce00078e7812 */
.L_x_1232:
[----:B0-2---:R-:W0:Y:S01]  /*0690*/  S2R R18, SR_TID.X ;  /* 0x0000000000127919 */ /* 0x005e220000002100 */
[----:B------:R-:W-:Y:S01]  /*06a0*/  ULOP3.LUT UR11, UR10, 0x1, URZ, 0xc0, !UPT ;  /* 0x000000010a0b7892 */ /* 0x000fe2000f8ec03f */
[----:B------:R-:W1:Y:S01]  /*06b0*/  LDC.64 R20, c[0x0][0x238] ;  /* 0x00008e00ff147b82 */ /* 0x000e620000000a00 */
[----:B------:R-:W-:Y:S02]  /*06c0*/  USHF.R.U64 UR12, UR10, 0x1, UR5 ;  /* 0x000000010a0c7899 */ /* 0x000fe40008001205 */
[----:B------:R-:W-:Y:S02]  /*06d0*/  UIMAD UR16, UR11, 0x3c0, URZ ;  /* 0x000003c00b1078a4 */ /* 0x000fe4000f8e023f */
[----:B------:R-:W-:Y:S02]  /*06e0*/  USHF.L.U32 UR11, UR19, 0x4, URZ ;  /* 0x00000004130b7899 */ /* 0x000fe4000800063f */
[----:B------:R-:W-:Y:S01]  /*06f0*/  USHF.R.U32.HI UR21, URZ, 0x1, UR5 ;  /* 0x000000013f157899 */ /* 0x000fe20008011605 */
[----:B------:R-:W-:Y:S01]  /*0700*/  MOV R3, UR12 ;  /* 0x0000000c00037c02 */ /* 0x000fe20008000f00 */
[----:B------:R-:W-:Y:S01]  /*0710*/  ULOP3.LUT UR11, UR11, 0x3f0, URZ, 0xc0, !UPT ;  /* 0x000003f00b0b7892 */ /* 0x000fe2000f8ec03f */
[----:B------:R-:W-:Y:S01]  /*0720*/  ULDC.64 UR22, c[0x0][0x248] ;  /* 0x0000920000167ab9 */ /* 0x000fe20000000a00 */
[----:B------:R-:W-:-:S02]  /*0730*/  UIMAD UR12, UR21, 0x1e0000, URZ ;  /* 0x001e0000150c78a4 */ /* 0x000fc4000f8e023f */
        /* <DEDUP_REMOVED lines=11> */
[----:B------:R-:W-:Y:S01]  /*07f0*/  IMAD.WIDE.U32 R32, R3, 0x1e0000, R42 ;  /* 0x001e000003207825 */ /* 0x000fe200078e002a */
[----:B------:R-:W-:-:S04]  /*0800*/  SHF.R.U32.HI R16, RZ, 0x5, R17 ;  /* 0x00000005ff107819 */ /* 0x000fc80000011611 */
[----:B------:R-:W-:Y:S02]  /*0810*/  LEA R17, P0, R3, R16, 0x5 ;  /* 0x0000001003117211 */ /* 0x000fe400078028ff */
[----:B------:R-:W-:Y:S02]  /*0820*/  IADD3 R18, P1, R5, R32, RZ ;  /* 0x0000002005127210 */ /* 0x000fe40007f3e0ff */
[----:B------:R-:W-:Y:S02]  /*0830*/  LEA.HI.X R22, R3, RZ, R22, 0x5, P0 ;  /* 0x000000ff03167211 */ /* 0x000fe400000f2c16 */
[----:B------:R-:W-:Y:S02]  /*0840*/  LEA R40, P0, R17, UR22, 0x3 ;  /* 0x0000001611287c11 */ /* 0x000fe4000f8018ff */
[----:B------:R-:W-:Y:S02]  /*0850*/  IADD3 R3, R33, UR12, RZ ;  /* 0x0000000c21037c10 */ /* 0x000fe4000fffe0ff */
[----:B------:R-:W-:Y:S01]  /*0860*/  LEA.HI.X R41, R17, UR23, R22, 0x3, P0 ;  /* 0x0000001711297c11 */ /* 0x000fe200080f1c16 */
[----:B------:R-:W-:Y:S01]  /*0870*/  ULDC.64 UR22, c[0x0][0x230] ;  /* 0x00008c0000167ab9 */ /* 0x000fe20000000a00 */
[----:B------:R-:W-:-:S02]  /*0880*/  IADD3.X R19, RZ, R3, RZ, P1, !PT ;  /* 0x00000003ff137210 */ /* 0x000fc40000ffe4ff */
[C---:B------:R-:W-:Y:S02]  /*0890*/  SHF.L.U32 R17, R18.reuse, 0x1, RZ ;  /* 0x0000000112117819 */ /* 0x040fe400000006ff */
[----:B------:R-:W2:Y:S01]  /*08a0*/  LDG.E.64.CONSTANT R40, desc[UR14][R40.64] ;  /* 0x0000000e28287981 */ /* 0x000ea2000c1e9b00 */
[----:B------:R-:W-:Y:S01]  /*08b0*/  SHF.L.U64.HI R18, R18, 0x1, R19 ;  /* 0x0000000112127819 */ /* 0x000fe20000010213 */
[----:B-1----:R-:W-:Y:S01]  /*08c0*/  IMAD.WIDE R42, R42, 0x2, R20 ;  /* 0x000000022a2a7825 */ /* 0x002fe200078e0214 */
[C---:B------:R-:W-:Y:S02]  /*08d0*/  IADD3 R44, P0, R17.reuse, UR22, RZ ;  /* 0x00000016112c7c10 */ /* 0x040fe4000ff1e0ff */
[----:B------:R-:W-:Y:S02]  /*08e0*/  IADD3 R46, P1, R17, UR24, RZ ;  /* 0x00000018112e7c10 */ /* 0x000fe4000ff3e0ff */
[C---:B------:R-:W-:Y:S01]  /*08f0*/  IADD3.X R45, R18.reuse, UR23, RZ, P0, !PT ;  /* 0x00000017122d7c10 */ /* 0x040fe200087fe4ff */
[----:B------:R-:W-:Y:S01]  /*0900*/  VIADD R19, R5, 0xf00 ;  /* 0x00000f0005137836 */ /* 0x000fe20000000000 */
[----:B------:R-:W-:Y:S01]  /*0910*/  IADD3.X R47, R18, UR25, RZ, P1, !PT ;  /* 0x00000019122f7c10 */ /* 0x000fe20008ffe4ff */
[----:B------:R-:W3:Y:S04]  /*0920*/  LDG.E.64.CONSTANT R42, desc[UR14][R42.64] ;  /* 0x0000000e2a2a7981 */ /* 0x000ee8000c1e9b00 */
[----:B------:R-:W4:Y:S01]  /*0930*/  LDG.E.64.CONSTANT R44, desc[UR14][R44.64] ;  /* 0x0000000e2c2c7981 */ /* 0x000f22000c1e9b00 */
[----:B------:R-:W-:-:S03]  /*0940*/  IADD3 R20, P0, R19, R32, RZ ;  /* 0x0000002013147210 */ /* 0x000fc60007f1e0ff */
[----:B------:R-:W5:Y:S01]  /*0950*/  LDG.E.64.CONSTANT R46, desc[UR14][R46.64] ;  /* 0x0000000e2e2e7981 */ /* 0x000f62000c1e9b00 */
[----:B------:R-:W-:Y:S02]  /*0960*/  IADD3.X R21, RZ, R3, RZ, P0, !PT ;  /* 0x00000003ff157210 */ /* 0x000fe400007fe4ff */
[C---:B------:R-:W-:Y:S02]  /*0970*/  SHF.L.U32 R19, R20.reuse, 0x1, RZ ;  /* 0x0000000114137819 */ /* 0x040fe400000006ff */
[----:B------:R-:W-:Y:S02]  /*0980*/  SHF.L.U64.HI R20, R20, 0x1, R21 ;  /* 0x0000000114147819 */ /* 0x000fe40000010215 */
[----:B------:R-:W-:-:S04]  /*0990*/  IADD3 R56, P0, R19, UR22, RZ ;  /* 0x0000001613387c10 */ /* 0x000fc8000ff1e0ff */
[C---:B------:R-:W-:Y:S02]  /*09a0*/  IADD3.X R57, R20.reuse, UR23, RZ, P0, !PT ;  /* 0x0000001714397c10 */ /* 0x040fe400087fe4ff */
[----:B------:R-:W-:Y:S02]  /*09b0*/  IADD3 R58, P1, R19, UR24, RZ ;  /* 0x00000018133a7c10 */ /* 0x000fe4000ff3e0ff */
[----:B------:R-:W-:Y:S02]  /*09c0*/  IADD3 R21, R5, 0x1e00, RZ ;  /* 0x00001e0005157810 */ /* 0x000fe40007ffe0ff */
[----:B------:R-:W5:Y:S01]  /*09d0*/  LDG.E.64.CONSTANT R56, desc[UR14][R56.64] ;  /* 0x0000000e38387981 */ /* 0x000f62000c1e9b00 */
[----:B------:R-:W-:Y:S02]  /*09e0*/  IADD3.X R59, R20, UR25, RZ, P1, !PT ;  /* 0x00000019143b7c10 */ /* 0x000fe40008ffe4ff */
[----:B------:R-:W-:-:S04]  /*09f0*/  IADD3 R22, P0, R21, R32, RZ ;  /* 0x0000002015167210 */ /* 0x000fc80007f1e0ff */
[----:B------:R-:W-:Y:S01]  /*0a00*/  IADD3.X R23, RZ, R3, RZ, P0, !PT ;  /* 0x00000003ff177210 */ /* 0x000fe200007fe4ff */
[----:B------:R-:W5:Y:S01]  /*0a10*/  LDG.E.64.CONSTANT R58, desc[UR14][R58.64] ;  /* 0x0000000e3a3a7981 */ /* 0x000f62000c1e9b00 */
        /* <DEDUP_REMOVED lines=9> */
[----:B------:R-:W5:Y:S01]  /*0ab0*/  LDG.E.64.CONSTANT R62, desc[UR14][R62.64] ;  /* 0x0000000e3e3e7981 */ /* 0x000f62000c1e9b00 */
[----:B------:R-:W-:Y:S02]  /*0ac0*/  IADD3.X R25, RZ, R3, RZ, P0, !PT ;  /* 0x00000003ff197210 */ /* 0x000fe400007fe4ff */
[C---:B------:R-:W-:Y:S02]  /*0ad0*/  SHF.L.U32 R23, R24.reuse, 0x1, RZ ;  /* 0x0000000118177819 */ /* 0x040fe400000006ff */
[----:B------:R-:W-:Y:S02]  /*0ae0*/  SHF.L.U64.HI R24, R24, 0x1, R25 ;  /* 0x0000000118187819 */ /* 0x000fe40000010219 */
[C---:B------:R-:W-:Y:S02]  /*0af0*/  IADD3 R64, P0, R23.reuse, UR22, RZ ;  /* 0x0000001617407c10 */ /* 0x040fe4000ff1e0ff */
[----:B------:R-:W-:Y:S02]  /*0b00*/  IADD3 R66, P1, R23, UR24, RZ ;  /* 0x0000001817427c10 */ /* 0x000fe4000ff3e0ff */
[----:B------:R-:W-:-:S02]  /*0b10*/  IADD3.X R65, R24, UR23, RZ, P0, !PT ;  /* 0x0000001718417c10 */ /* 0x000fc400087fe4ff */
[----:B------:R-:W-:Y:S02]  /*0b20*/  IADD3 R25, R5, 0x3c00, RZ ;  /* 0x00003c0005197810 */ /* 0x000fe40007ffe0ff */
[----:B------:R-:W-:Y:S02]  /*0b30*/  IADD3.X R67, R24, UR25, RZ, P1, !PT ;  /* 0x0000001918437c10 */ /* 0x000fe40008ffe4ff */
[----:B------:R-:W5:Y:S01]  /*0b40*/  LDG.E.64.CONSTANT R64, desc[UR14][R64.64] ;  /* 0x0000000e40407981 */ /* 0x000f62000c1e9b00 */
[----:B------:R-:W-:-:S03]  /*0b50*/  IADD3 R26, P0, R25, R32, RZ ;  /* 0x00000020191a7210 */ /* 0x000fc60007f1e0ff */
[----:B------:R-:W5:Y:S01]  /*0b60*/  LDG.E.64.CONSTANT R66, desc[UR14][R66.64] ;  /* 0x0000000e42427981 */ /* 0x000f62000c1e9b00 */
        /* <DEDUP_REMOVED lines=17> */
[----:B------:R-:W-:Y:S02]  /*0c80*/  IADD3.X R75, R28, UR25, RZ, P1, !PT ;  /* 0x000000191c4b7c10 */ /* 0x000fe40008ffe4ff */
[----:B------:R-:W-:Y:S02]  /*0c90*/  IADD3 R29, R5, 0x5a00, RZ ;  /* 0x00005a00051d7810 */ /* 0x000fe40007ffe0ff */
[----:B------:R-:W5:Y:S02]  /*0ca0*/  LDG.E.64.CONSTANT R72, desc[UR14][R72.64] ;  /* 0x0000000e48487981 */ /* 0x000f64000c1e9b00 */
[----:B------:R-:W-:Y:S02]  /*0cb0*/  IADD3 R30, P0, R29, R32, RZ ;  /* 0x000000201d1e7210 */ /* 0x000fe40007f1e0ff */
[----:B------:R-:W5:Y:S02]  /*0cc0*/  LDG.E.64.CONSTANT R74, desc[UR14][R74.64] ;  /* 0x0000000e4a4a7981 */ /* 0x000f64000c1e9b00 */
[----:B------:R-:W-:-:S02]  /*0cd0*/  IADD3.X R31, RZ, R3, RZ, P0, !PT ;  /* 0x00000003ff1f7210 */ /* 0x000fc400007fe4ff */
[C---:B------:R-:W-:Y:S02]  /*0ce0*/  SHF.L.U32 R29, R30.reuse, 0x1, RZ ;  /* 0x000000011e1d7819 */ /* 0x040fe400000006ff */
[----:B------:R-:W-:Y:S02]  /*0cf0*/  SHF.L.U64.HI R30, R30, 0x1, R31 ;  /* 0x000000011e1e7819 */ /* 0x000fe4000001021f */
[C---:B------:R-:W-:Y:S02]  /*0d00*/  IADD3 R76, P0, R29.reuse, UR22, RZ ;  /* 0x000000161d4c7c10 */ /* 0x040fe4000ff1e0ff */
[----:B------:R-:W-:Y:S02]  /*0d10*/  IADD3 R78, P1, R29, UR24, RZ ;  /* 0x000000181d4e7c10 */ /* 0x000fe4000ff3e0ff */
[----:B------:R-:W-:Y:S02]  /*0d20*/  IADD3.X R77, R30, UR23, RZ, P0, !PT ;  /* 0x000000171e4d7c10 */ /* 0x000fe400087fe4ff */
[----:B------:R-:W-:-:S02]  /*0d30*/  IADD3 R5, R5, 0x6900, RZ ;  /* 0x0000690005057810 */ /* 0x000fc40007ffe0ff */
        /* <DEDUP_REMOVED lines=24> */
[C---:B0-----:R-:W-:Y:S01]  /*0ec0*/  FMUL.FTZ R5, R33.reuse, R36 ;  /* 0x0000002421057220 */ /* 0x041fe20000410000 */
[----:B------:R-:W-:Y:S02]  /*0ed0*/  HADD2.F32 R85, -RZ, R45.H0_H0 ;  /* 0x2000002dff557230 */ /* 0x000fe40000004100 */
[----:B------:R-:W-:Y:S01]  /*0ee0*/  FMUL.FTZ R39, R33, R42 ;  /* 0x0000002a21277220 */ /* 0x000fe20000410000 */
[----:B------:R-:W-:Y:S01]  /*0ef0*/  FMUL.FTZ R44, R34, R37 ;  /* 0x00000025222c7220 */ /* 0x000fe20000410000 */
[----:B------:R-:W-:Y:S01]  /*0f00*/  FFMA.FTZ R38, R5, R38, RZ ;  /* 0x0000002605267223 */ /* 0x000fe200000100ff */
[----:B------:R-:W-:-:S03]  /*0f10*/  HADD2.F32 R41, -RZ, R43.H0_H0 ;  /* 0x2000002bff297230 */ /* 0x000fc60000004100 */
[----:B------:R-:W-:Y:S01]  /*0f20*/  FFMA.FTZ R44, R39, R44, R38 ;  /* 0x0000002c272c7223 */ /* 0x000fe20000010026 */
[C---:B------:R-:W-:Y:S01]  /*0f30*/  FADD.FTZ R38, -R40.reuse, R85 ;  /* 0x0000005528267221 */ /* 0x040fe20000010100 */
[----:B------:R-:W-:Y:S02]  /*0f40*/  HADD2.F32 R85, -RZ, R45.H1_H1 ;  /* 0x3000002dff557230 */ /* 0x000fe40000004100 */
[----:B------:R-:W-:Y:S02]  /*0f50*/  HADD2.F32 R36, -RZ, R47.H0_H0 ;  /* 0x2000002fff247230 */ /* 0x000fe40000004100 */
[----:B------:R-:W-:Y:S01]  /*0f60*/  FMUL.FTZ R45, R33, R38 ;  /* 0x00000026212d7220 */ /* 0x000fe20000410000 */
[----:B------:R-:W-:Y:S02]  /*0f70*/  HADD2.F32 R43, -RZ, R43.H1_H1 ;  /* 0x3000002bff2b7230 */ /* 0x000fe40000004100 */
[----:B------:R-:W-:Y:S01]  /*0f80*/  FADD.FTZ R46, -R40, R85 ;  /* 0x00000055282e7221 */ /* 0x000fe20000010100 */
[----:B------:R-:W-:-:S02]  /*0f90*/  HADD2.F32 R38, -RZ, R47.H1_H1 ;  /* 0x3000002fff267230 */ /* 0x000fc40000004100 */
[----:B------:R-:W-:Y:S01]  /*0fa0*/  FMUL.FTZ R42, R36, R41 ;  /* 0x00000029242a7220 */ /* 0x000fe20000410000 */
[--C-:B------:R-:W-:Y:S02]  /*0fb0*/  HADD2.F32 R85, -RZ, R56.reuse.H0_H0 ;  /* 0x20000038ff557230 */ /* 0x100fe40000004100 */
[----:B------:R-:W-:Y:S01]  /*0fc0*/  FMUL.FTZ R47, R33, R46 ;  /* 0x0000002e212f7220 */ /* 0x000fe20000410000 */
[----:B------:R-:W-:Y:S02]  /*0fd0*/  HADD2.F32 R87, -RZ, R56.H1_H1 ;  /* 0x30000038ff577230 */ /* 0x000fe40000004100 */
[----:B------:R-:W-:Y:S01]  /*0fe0*/  FFMA.FTZ R44, R45, R42, R44 ;  /* 0x0000002a2d2c7223 */ /* 0x000fe2000001002c */
[----:B------:R-:W-:Y:S01]  /*0ff0*/  FMUL.FTZ R84, R38, R43 ;  /* 0x0000002b26547220 */ /* 0x000fe20000410000 */
[C---:B------:R-:W-:Y:S01]  /*1000*/  FADD.FTZ R46, -R40.reuse, R85 ;  /* 0x00000055282e7221 */ /* 0x040fe20000010100 */
[----:B------:R-:W-:Y:S02]  /*1010*/  HADD2.F32 R42, -RZ, R58.H0_H0 ;  /* 0x2000003aff2a7230 */ /* 0x000fe40000004100 */
[----:B------:R-:W-:Y:S01]  /*1020*/  FFMA.FTZ R85, R47, R84, R44 ;  /* 0x000000542f557223 */ /* 0x000fe2000001002c */
[----:B------:R-:W-:Y:S01]  /*1030*/  FMUL.FTZ R44, R33, R46 ;  /* 0x0000002e212c7220 */ /* 0x000fe20000410000 */
[----:B------:R-:W-:Y:S01]  /*1040*/  FADD.FTZ R46, -R40, R87 ;  /* 0x00000057282e7221 */ /* 0x000fe20000010100 */
[----:B------:R-:W-:-:S02]  /*1050*/  HADD2.F32 R87, -RZ, R57.H0_H0 ;  /* 0x20000039ff577230 */ /* 0x000fc40000004100 */
[----:B------:R-:W-:Y:S01]  /*1060*/  FMUL.FTZ R56, R35, R42 ;  /* 0x0000002a23387220 */ /* 0x000fe20000410000 */
[----:B------:R-:W-:Y:S02]  /*1070*/  HADD2.F32 R58, -RZ, R58.H1_H1 ;  /* 0x3000003aff3a7230 */ /* 0x000fe40000004100 */
[----:B------:R-:W-:Y:S01]  /*1080*/  FADD.FTZ R88, -R40, R87 ;  /* 0x0000005728587221 */ /* 0x000fe20000010100 */
[----:B------:R-:W-:Y:S02]  /*1090*/  HADD2.F32 R87, -RZ, R57.H1_H1 ;  /* 0x30000039ff577230 */ /* 0x000fe40000004100 */
[----:B------:R-:W-:Y:S01]  /*10a0*/  FFMA.FTZ R85, R44, R56, R85 ;  /* 0x000000382c557223 */ /* 0x000fe20000010055 */
[----:B------:R-:W-:Y:S01]  /*10b0*/  FMUL.FTZ R84, R37, R58 ;  /* 0x0000003a25547220 */ /* 0x000fe20000410000 */
[C---:B------:R-:W-:Y:S01]  /*10c0*/  FMUL.FTZ R46, R33.reuse, R46 ;  /* 0x0000002e212e7220 */ /* 0x040fe20000410000 */
[----:B------:R-:W-:Y:S02]  /*10d0*/  HADD2.F32 R56, -RZ, R59.H0_H0 ;  /* 0x2000003bff387230 */ /* 0x000fe40000004100 */
[----:B------:R-:W-:Y:S01]  /*10e0*/  FMUL.FTZ R57, R33, R88 ;  /* 0x0000005821397220 */ /* 0x000fe20000410000 */
[----:B------:R-:W-:Y:S01]  /*10f0*/  FADD.FTZ R88, -R40, R87 ;  /* 0x0000005728587221 */ /* 0x000fe20000010100 */
[----:B------:R-:W-:-:S02]  /*1100*/  HADD2.F32 R89, -RZ, R60.H0_H0 ;  /* 0x2000003cff597230 */ /* 0x000fc40000004100 */
[----:B------:R-:W-:Y:S01]  /*1110*/  FFMA.FTZ R86, R46, R84, R85 ;  /* 0x000000542e567223 */ /* 0x000fe20000010055 */
[----:B------:R-:W-:Y:S01]  /*1120*/  FMUL.FTZ R85, R41, R56 ;  /* 0x0000003829557220 */ /* 0x000fe20000410000 */
[----:B------:R-:W-:Y:S02]  /*1130*/  HADD2.F32 R84, -RZ, R59.H1_H1 ;  /* 0x3000003bff547230 */ /* 0x000fe40000004100 */
[----:B------:R-:W-:Y:S01]  /*1140*/  FMUL.FTZ R59, R33, R88 ;  /* 0x00000058213b7220 */ /* 0x000fe20000410000 */
[----:B------:R-:W-:Y:S01]  /*1150*/  FADD.FTZ R88, -R40, R89 ;  /* 0x0000005928587221 */ /* 0x000fe20000010100 */
[----:B------:R-:W-:Y:S02]  /*1160*/  HADD2.F32 R91, -RZ, R60.H1_H1 ;  /* 0x3000003cff5b7230 */ /* 0x000fe40000004100 */
[----:B------:R-:W-:Y:S01]  /*1170*/  FFMA.FTZ R86, R57, R85, R86 ;  /* 0x0000005539567223 */ /* 0x000fe20000010056 */
[----:B------:R-:W-:Y:S01]  /*1180*/  FMUL.FTZ R87, R43, R84 ;  /* 0x000000542b577220 */ /* 0x000fe20000410000 */
[----:B------:R-:W-:-:S02]  /*1190*/  HADD2.F32 R85, -RZ, R62.H0_H0 ;  /* 0x2000003eff557230 */ /* 0x000fc40000004100 */
[----:B------:R-:W-:Y:S01]  /*11a0*/  FMUL.FTZ R60, R33, R88 ;  /* 0x00000058213c7220 */ /* 0x000fe20000410000 */
[----:B------:R-:W-:Y:S01]  /*11b0*/  FADD.FTZ R88, -R40, R91 ;  /* 0x0000005b28587221 */ /* 0x000fe20000010100 */
[----:B------:R-:W-:Y:S01]  /*11c0*/  FFMA.FTZ R89, R59, R87, R86 ;  /* 0x000000573b597223 */ /* 0x000fe20000010056 */
[----:B------:R-:W-:Y:S02]  /*11d0*/  HADD2.F32 R91, -RZ, R61.H0_H0 ;  /* 0x2000003dff5b7230 */ /* 0x000fe40000004100 */
[----:B------:R-:W-:Y:S01]  /*11e0*/  FMUL.FTZ R86, R35, R85 ;  /* 0x0000005523567220 */ /* 0x000fe20000410000 */
[----:B------:R-:W-:Y:S02]  /*11f0*/  HADD2.F32 R87, -RZ, R62.H1_H1 ;  /* 0x3000003eff577230 */ /* 0x000fe40000004100 */
[----:B------:R-:W-:Y:S01]  /*1200*/  FMUL.FTZ R88, R33, R88 ;  /* 0x0000005821587220 */ /* 0x000fe20000410000 */
[----:B------:R-:W-:Y:S01]  /*1210*/  FFMA.FTZ R89, R60, R86, R89 ;  /* 0x000000563c597223 */ /* 0x000fe20000010059 */
[----:B------:R-:W-:Y:S01]  /*1220*/  FADD.FTZ R90, -R40, R91 ;  /* 0x0000005b285a7221 */ /* 0x000fe20000010100 */
[----:B------:R-:W-:Y:S01]  /*1230*/  FMUL.FTZ R62, R37, R87 ;  /* 0x00000057253e7220 */ /* 0x000fe20000410000 */
[----:B------:R-:W-:-:S02]  /*1240*/  HADD2.F32 R86, -RZ, R63.H0_H0 ;  /* 0x2000003fff567230 */ /* 0x000fc40000004100 */
[----:B------:R-:W-:Y:S02]  /*1250*/  HADD2.F32 R91, -RZ, R61.H1_H1 ;  /* 0x3000003dff5b7230 */ /* 0x000fe40000004100 */
[----:B------:R-:W-:Y:S01]  /*1260*/  FFMA.FTZ R62, R88, R62, R89 ;  /* 0x0000003e583e7223 */ /* 0x000fe20000010059 */
[----:B------:R-:W-:Y:S01]  /*1270*/  FMUL.FTZ R61, R33, R90 ;  /* 0x0000005a213d7220 */ /* 0x000fe20000410000 */
[----:B------:R-:W-:Y:S01]  /*1280*/  FMUL.FTZ R89, R41, R86 ;  /* 0x0000005629597220 */ /* 0x000fe20000410000 */
[----:B------:R-:W-:Y:S02]  /*1290*/  HADD2.F32 R90, -RZ, R63.H1_H1 ;  /* 0x3000003fff5a7230 */ /* 0x000fe40000004100 */
[----:B------:R-:W-:Y:S01]  /*12a0*/  FADD.FTZ R92, -R40, R91 ;  /* 0x0000005b285c7221 */ /* 0x000fe20000010100 */
[----:B------:R-:W-:Y:S02]  /*12b0*/  HADD2.F32 R93, -RZ, R64.H0_H0 ;  /* 0x20000040ff5d7230 */ /* 0x000fe40000004100 */
[----:B------:R-:W-:Y:S01]  /*12c0*/  FFMA.FTZ R62, R61, R89, R62 ;  /* 0x000000593d3e7223 */ /* 0x000fe2000001003e */
[----:B------:R-:W-:-:S02]  /*12d0*/  HADD2.F32 R89, -RZ, R66.H0_H0 ;  /* 0x20000042ff597230 */ /* 0x000fc40000004100 */
[----:B------:R-:W-:Y:S01]  /*12e0*/  FMUL.FTZ R91, R33, R92 ;  /* 0x0000005c215b7220 */ /* 0x000fe20000410000 */
[----:B------:R-:W-:Y:S01]  /*12f0*/  FMUL.FTZ R63, R43, R90 ;  /* 0x0000005a2b3f7220 */ /* 0x000fe20000410000 */
[C---:B------:R-:W-:Y:S01]  /*1300*/  FADD.FTZ R92, -R40.reuse, R93 ;  /* 0x0000005d285c7221 */ /* 0x040fe20000010100 */
[----:B------:R-:W-:Y:S02]  /*1310*/  HADD2.F32 R93, -RZ, R64.H1_H1 ;  /* 0x30000040ff5d7230 */ /* 0x000fe40000004100 */
[----:B------:R-:W-:Y:S01]  /*1320*/  FFMA.FTZ R63, R91, R63, R62 ;  /* 0x0000003f5b3f7223 */ /* 0x000fe2000001003e */
[----:B------:R-:W-:Y:S01]  /*1330*/  FMUL.FTZ R62, R35, R89 ;  /* 0x00000059233e7220 */ /* 0x000fe20000410000 */
[----:B------:R-:W-:Y:S01]  /*1340*/  FMUL.FTZ R92, R33, R92 ;  /* 0x0000005c215c7220 */ /* 0x000fe20000410000 */
[----:B------:R-:W-:Y:S02]  /*1350*/  HADD2.F32 R94, -RZ, R66.H1_H1 ;  /* 0x30000042ff5e7230 */ /* 0x000fe40000004100 */
[----:B------:R-:W-:Y:S01]  /*1360*/  FADD.FTZ R64, -R40, R93 ;  /* 0x0000005d28407221 */ /* 0x000fe20000010100 */
[----:B------:R-:W-:-:S02]  /*1370*/  HADD2.F32 R97, -RZ, R65.H0_H0 ;  /* 0x20000041ff617230 */ /* 0x000fc40000004100 */
[----:B------:R-:W-:Y:S01]  /*1380*/  FFMA.FTZ R62, R92, R62, R63 ;  /* 0x0000003e5c3e7223 */ /* 0x000fe2000001003f */
[----:B------:R-:W-:Y:S02]  /*1390*/  HADD2.F32 R65, -RZ, R65.H1_H1 ;  /* 0x30000041ff417230 */ /* 0x000fe40000004100 */
[----:B------:R-:W-:Y:S01]  /*13a0*/  FMUL.FTZ R63, R37, R94 ;  /* 0x0000005e253f7220 */ /* 0x000fe20000410000 */
[----:B------:R-:W-:Y:S01]  /*13b0*/  FMUL.FTZ R95, R33, R64 ;  /* 0x00000040215f7220 */ /* 0x000fe20000410000 */
[--C-:B------:R-:W-:Y:S02]  /*13c0*/  HADD2.F32 R93, -RZ, R67.reuse.H0_H0 ;  /* 0x20000043ff5d7230 */ /* 0x100fe40000004100 */
[C---:B------:R-:W-:Y:S01]  /*13d0*/  FADD.FTZ R96, -R40.reuse, R97 ;  /* 0x0000006128607221 */ /* 0x040fe20000010100 */
[----:B------:R-:W-:Y:S01]  /*13e0*/  FADD.FTZ R64, -R40, R65 ;  /* 0x0000004128407221 */ /* 0x000fe20000010100 */
[----:B------:R-:W-:Y:S01]  /*13f0*/  FFMA.FTZ R63, R95, R63, R62 ;  /* 0x0000003f5f3f7223 */ /* 0x000fe2000001003e */
[----:B------:R-:W-:-:S02]  /*1400*/  HADD2.F32 R98, -RZ, R67.H1_H1 ;  /* 0x30000043ff627230 */ /* 0x000fc40000004100 */
[----:B------:R-:W-:Y:S01]  /*1410*/  FMUL.FTZ R62, R41, R93 ;  /* 0x0000005d293e7220 */ /* 0x000fe20000410000 */
[C---:B------:R-:W-:Y:S01]  /*1420*/  FMUL.FTZ R96, R33.reuse, R96 ;  /* 0x0000006021607220 */ /* 0x040fe20000410000 */
[----:B------:R-:W-:Y:S02]  /*1430*/  HADD2.F32 R65, -RZ, R68.H0_H0 ;  /* 0x20000044ff417230 */ /* 0x000fe40000004100 */
[----:B------:R-:W-:Y:S01]  /*1440*/  FMUL.FTZ R99, R33, R64 ;  /* 0x0000004021637220 */ /* 0x000fe20000410000 */
[----:B------:R-:W-:Y:S02]  /*1450*/  HADD2.F32 R97, -RZ, R70.H0_H0 ;  /* 0x20000046ff617230 */ /* 0x000fe40000004100 */
[----:B------:R-:W-:Y:S01]  /*1460*/  FFMA.FTZ R62, R96, R62, R63 ;  /* 0x0000003e603e7223 */ /* 0x000fe2000001003f */
[----:B------:R-:W-:Y:S01]  /*1470*/  FMUL.FTZ R63, R43, R98 ;  /* 0x000000622b3f7220 */ /* 0x000fe20000410000 */
[----:B------:R-:W-:Y:S01]  /*1480*/  FADD.FTZ R100, -R40, R65 ;  /* 0x0000004128647221 */ /* 0x000fe20000010100 */
[----:B------:R-:W-:-:S02]  /*1490*/  HADD2.F32 R65, -RZ, R68.H1_H1 ;  /* 0x30000044ff417230 */ /* 0x000fc40000004100 */
[----:B------:R-:W-:Y:S01]  /*14a0*/  FFMA.FTZ R63, R99, R63, R62 ;  /* 0x0000003f633f7223 */ /* 0x000fe2000001003e */
[----:B------:R-:W-:Y:S01]  /*14b0*/  FMUL.FTZ R62, R35, R97 ;  /* 0x00000061233e7220 */ /* 0x000fe20000410000 */
[----:B------:R-:W-:Y:S01]  /*14c0*/  FMUL.FTZ R100, R33, R100 ;  /* 0x0000006421647220 */ /* 0x000fe20000410000 */
[----:B------:R-:W-:Y:S02]  /*14d0*/  HADD2.F32 R103, -RZ, R70.H1_H1 ;  /* 0x30000046ff677230 */ /* 0x000fe40000004100 */
[----:B------:R-:W-:Y:S01]  /*14e0*/  FADD.FTZ R104, -R40, R65 ;  /* 0x0000004128687221 */ /* 0x000fe20000010100 */
[----:B------:R-:W-:Y:S02]  /*14f0*/  HADD2.F32 R65, -RZ, R69.H0_H0 ;  /* 0x20000045ff417230 */ /* 0x000fe40000004100 */
[----:B------:R-:W-:Y:S01]  /*1500*/  FFMA.FTZ R63, R100, R62, R63 ;  /* 0x0000003e643f7223 */ /* 0x000fe2000001003f */
[----:B------:R-:W-:Y:S01]  /*1510*/  FMUL.FTZ R62, R37, R103 ;  /* 0x00000067253e7220 */ /* 0x000fe20000410000 */
[----:B------:R-:W-:Y:S01]  /*1520*/  FMUL.FTZ R104, R33, R104 ;  /* 0x0000006821687220 */ /* 0x000fe20000410000 */
[----:B------:R-:W-:-:S03]  /*1530*/  FADD.FTZ R102, -R40, R65 ;  /* 0x0000004128667221 */ /* 0x000fc60000010100 */
[----:B------:R-:W-:Y:S01]  /*1540*/  FFMA.FTZ R65, R104, R62, R63 ;  /* 0x0000003e68417223 */ /* 0x000fe2000001003f */
[----:B------:R-:W-:Y:S01]  /*1550*/  FFMA.FTZ R63, R3, R35, RZ ;  /* 0x00000023033f7223 */ /* 0x000fe200000100ff */
[----:B------:R-:W-:-:S03]  /*1560*/  HADD2.F32 R101, -RZ, R71.H0_H0 ;  /* 0x20000047ff657230 */ /* 0x000fc60000004100 */
[----:B------:R-:W-:Y:S01]  /*1570*/  FFMA.FTZ R63, R34, R37, R63 ;  /* 0x00000025223f7223 */ /* 0x000fe2000001003f */
[----:B------:R-:W-:Y:S01]  /*1580*/  FMUL.FTZ R102, R33, R102 ;  /* 0x0000006621667220 */ /* 0x000fe20000410000 */
[----:B------:R-:W-:Y:S02]  /*1590*/  FMUL.FTZ R62, R41, R101 ;  /* 0x00000065293e7220 */ /* 0x000fe40000410000 */
[----:B------:R-:W-:Y:S02]  /*15a0*/  FFMA.FTZ R63, R36, R41, R63 ;  /* 0x00000029243f7223 */ /* 0x000fe4000001003f */
[----:B------:R-:W-:Y:S02]  /*15b0*/  FFMA.FTZ R65, R102, R62, R65 ;  /* 0x0000003e66417223 */ /* 0x000fe40000010041 */
        /* <DEDUP_REMOVED lines=9> */
[----:B------:R-:W-:-:S03]  /*1650*/  HADD2.F32 R69, -RZ, R69.H1_H1 ;  /* 0x30000045ff457230 */ /* 0x000fc60000004100 */
[----:B------:R-:W-:Y:S01]  /*1660*/  FFMA.FTZ R62, R35, R89, R62 ;  /* 0x00000059233e7223 */ /* 0x000fe2000001003e */
[----:B------:R-:W-:Y:S02]  /*1670*/  HADD2.F32 R107, -RZ, R71.H1_H1 ;  /* 0x30000047ff6b7230 */ /* 0x000fe40000004100 */
[C---:B------:R-:W-:Y:S01]  /*1680*/  FADD.FTZ R108, -R40.reuse, R69 ;  /* 0x00000045286c7221 */ /* 0x040fe20000010100 */
[----:B------:R-:W-:Y:S02]  /*1690*/  HADD2.F32 R67, -RZ, R72.H0_H0 ;  /* 0x20000048ff437230 */ /* 0x000fe40000004100 */
[----:B------:R-:W-:Y:S01]  /*16a0*/  FFMA.FTZ R62, R37, R94, R62 ;  /* 0x0000005e253e7223 */ /* 0x000fe2000001003e */
[----:B------:R-:W-:Y:S02]  /*16b0*/  HADD2.F32 R105, -RZ, R74.H0_H0 ;  /* 0x2000004aff697230 */ /* 0x000fe40000004100 */
[----:B------:R-:W-:Y:S01]  /*16c0*/  FMUL.FTZ R64, R43, R107 ;  /* 0x0000006b2b407220 */ /* 0x000fe20000410000 */
[----:B------:R-:W-:Y:S01]  /*16d0*/  FMUL.FTZ R108, R33, R108 ;  /* 0x0000006c216c7220 */ /* 0x000fe20000410000 */
[----:B------:R-:W-:Y:S01]  /*16e0*/  FFMA.FTZ R62, R41, R93, R62 ;  /* 0x0000005d293e7223 */ /* 0x000fe2000001003e */
[----:B------:R-:W-:Y:S01]  /*16f0*/  FADD.FTZ R106, -R40, R67 ;  /* 0x00000043286a7221 */ /* 0x000fe20000010100 */
[----:B------:R-:W-:Y:S01]  /*1700*/  FMUL.FTZ R63, R35, R105 ;  /* 0x00000069233f7220 */ /* 0x000fe20000410000 */
[----:B------:R-:W-:Y:S01]  /*1710*/  FFMA.FTZ R65, R108, R64, R65 ;  /* 0x000000406c417223 */ /* 0x000fe20000010041 */
[----:B------:R-:W-:Y:S01]  /*1720*/  FFMA.FTZ R62, R43, R98, R62 ;  /* 0x000000622b3e7223 */ /* 0x000fe2000001003e */
[----:B------:R-:W-:Y:S01]  /*1730*/  FMUL.FTZ R106, R33, R106 ;  /* 0x0000006a216a7220 */ /* 0x000fe20000410000 */
[----:B------:R-:W-:-:S02]  /*1740*/  HADD2.F32 R67, -RZ, R72.H1_H1 ;  /* 0x30000048ff437230 */ /* 0x000fc40000004100 */
[----:B------:R-:W-:Y:S01]  /*1750*/  FFMA.FTZ R62, R35, R97, R62 ;  /* 0x00000061233e7223 */ /* 0x000fe2000001003e */
[----:B------:R-:W-:Y:S01]  /*1760*/  FFMA.FTZ R63, R106, R63, R65 ;  /* 0x0000003f6a3f7223 */ /* 0x000fe20000010041 */
[----:B------:R-:W-:Y:S02]  /*1770*/  HADD2.F32 R109, -RZ, R74.H1_H1 ;  /* 0x3000004aff6d7230 */ /* 0x000fe40000004100 */
[C---:B------:R-:W-:Y:S01]  /*1780*/  FADD.FTZ R110, -R40.reuse, R67 ;  /* 0x00000043286e7221 */ /* 0x040fe20000010100 */
[----:B------:R-:W-:Y:S02]  /*1790*/  HADD2.F32 R65, -RZ, R73.H0_H0 ;  /* 0x20000049ff417230 */ /* 0x000fe40000004100 */
[C---:B------:R-:W-:Y:S01]  /*17a0*/  FFMA.FTZ R62, R37.reuse, R103, R62 ;  /* 0x00000067253e7223 */ /* 0x040fe2000001003e */
[----:B------:R-:W-:Y:S02]  /*17b0*/  HADD2.F32 R72, -RZ, R75.H0_H0 ;  /* 0x2000004bff487230 */ /* 0x000fe40000004100 */
[----:B------:R-:W-:Y:S01]  /*17c0*/  FMUL.FTZ R64, R37, R109 ;  /* 0x0000006d25407220 */ /* 0x000fe20000410000 */
[----:B------:R-:W-:Y:S01]  /*17d0*/  FMUL.FTZ R110, R33, R110 ;  /* 0x0000006e216e7220 */ /* 0x000fe20000410000 */
[----:B------:R-:W-:Y:S01]  /*17e0*/  FADD.FTZ R74, -R40, R65 ;  /* 0x00000041284a7221 */ /* 0x000fe20000010100 */
[----:B------:R-:W-:-:S02]  /*17f0*/  HADD2.F32 R73, -RZ, R73.H1_H1 ;  /* 0x30000049ff497230 */ /* 0x000fc40000004100 */
[C---:B------:R-:W-:Y:S01]  /*1800*/  FFMA.FTZ R62, R41.reuse, R101, R62 ;  /* 0x00000065293e7223 */ /* 0x040fe2000001003e */
[----:B------:R-:W-:Y:S01]  /*1810*/  FFMA.FTZ R63, R110, R64, R63 ;  /* 0x000000406e3f7223 */ /* 0x000fe2000001003f */
[----:B------:R-:W-:Y:S01]  /*1820*/  FMUL.FTZ R64, R41, R72 ;  /* 0x0000004829407220 */ /* 0x000fe20000410000 */
[----:B------:R-:W-:Y:S01]  /*1830*/  FMUL.FTZ R74, R33, R74 ;  /* 0x0000004a214a7220 */ /* 0x000fe20000410000 */
[----:B------:R-:W-:Y:S02]  /*1840*/  HADD2.F32 R75, -RZ, R75.H1_H1 ;  /* 0x3000004bff4b7230 */ /* 0x000fe40000004100 */
[----:B------:R-:W-:Y:S01]  /*1850*/  FADD.FTZ R114, -R40, R73 ;  /* 0x0000004928727221 */ /* 0x000fe20000010100 */
[----:B------:R-:W-:Y:S02]  /*1860*/  HADD2.F32 R65, -RZ, R76.H0_H0 ;  /* 0x2000004cff417230 */ /* 0x000fe40000004100 */
[----:B------:R-:W-:Y:S01]  /*1870*/  FFMA.FTZ R62, R43, R107, R62 ;  /* 0x0000006b2b3e7223 */ /* 0x000fe2000001003e */
[----:B------:R-:W-:Y:S01]  /*1880*/  FFMA.FTZ R63, R74, R64, R63 ;  /* 0x000000404a3f7223 */ /* 0x000fe2000001003f */
[----:B------:R-:W-:-:S02]  /*1890*/  HADD2.F32 R73, -RZ, R78.H0_H0 ;  /* 0x2000004eff497230 */ /* 0x000fc40000004100 */
[----:B------:R-:W-:Y:S01]  /*18a0*/  FMUL.FTZ R64, R43, R75 ;  /* 0x0000004b2b407220 */ /* 0x000fe20000410000 */
[----:B------:R-:W-:Y:S01]  /*18b0*/  FMUL.FTZ R114, R33, R114 ;  /* 0x0000007221727220 */ /* 0x000fe20000410000 */
[----:B------:R-:W-:Y:S01]  /*18c0*/  FADD.FTZ R112, -R40, R65 ;  /* 0x0000004128707221 */ /* 0x000fe20000010100 */
[C---:B------:R-:W-:Y:S01]  /*18d0*/  FFMA.FTZ R62, R35.reuse, R105, R62 ;  /* 0x00000069233e7223 */ /* 0x040fe2000001003e */
[----:B------:R-:W-:Y:S02]  /*18e0*/  HADD2.F32 R65, -RZ, R76.H1_H1 ;  /* 0x3000004cff417230 */ /* 0x000fe40000004100 */
[----:B------:R-:W-:Y:S01]  /*18f0*/  FFMA.FTZ R63, R114, R64, R63 ;  /* 0x00000040723f7223 */ /* 0x000fe2000001003f */
[----:B------:R-:W-:Y:S01]  /*1900*/  FMUL.FTZ R64, R35, R73 ;  /* 0x0000004923407220 */ /* 0x000fe20000410000 */
[----:B------:R-:W-:Y:S01]  /*1910*/  FFMA.FTZ R62, R37, R109, R62 ;  /* 0x0000006d253e7223 */ /* 0x000fe2000001003e */
[----:B------:R-:W-:Y:S01]  /*1920*/  FMUL.FTZ R112, R33, R112 ;  /* 0x0000007021707220 */ /* 0x000fe20000410000 */
[----:B------:R-:W-:-:S02]  /*1930*/  HADD2.F32 R111, -RZ, R78.H1_H1 ;  /* 0x3000004eff6f7230 */ /* 0x000fc40000004100 */
[----:B------:R-:W-:Y:S01]  /*1940*/  FADD.FTZ R116, -R40, R65 ;  /* 0x0000004128747221 */ /* 0x000fe20000010100 */
[----:B------:R-:W-:Y:S02]  /*1950*/  HADD2.F32 R67, -RZ, R77.H0_H0 ;  /* 0x2000004dff437230 */ /* 0x000fe40000004100 */
[----:B------:R-:W-:Y:S01]  /*1960*/  FFMA.FTZ R62, R41, R72, R62 ;  /* 0x00000048293e7223 */ /* 0x000fe2000001003e */
[----:B------:R-:W-:Y:S01]  /*1970*/  FFMA.FTZ R63, R112, R64, R63 ;  /* 0x00000040703f7223 */ /* 0x000fe2000001003f */
[----:B------:R-:W-:Y:S02]  /*1980*/  HADD2.F32 R76, -RZ, R79.H0_H0 ;  /* 0x2000004fff4c7230 */ /* 0x000fe40000004100 */
[----:B------:R-:W-:Y:S01]  /*1990*/  FMUL.FTZ R64, R37, R111 ;  /* 0x0000006f25407220 */ /* 0x000fe20000410000 */
[----:B------:R-:W-:Y:S01]  /*19a0*/  FMUL.FTZ R116, R33, R116 ;  /* 0x0000007421747220 */ /* 0x000fe20000410000 */
[----:B------:R-:W-:Y:S01]  /*19b0*/  FADD.FTZ R78, -R40, R67 ;  /* 0x00000043284e7221 */ /* 0x000fe20000010100 */
[----:B------:R-:W-:-:S02]  /*19c0*/  HADD2.F32 R77, -RZ, R77.H1_H1 ;  /* 0x3000004dff4d7230 */ /* 0x000fc40000004100 */
[----:B------:R-:W-:Y:S01]  /*19d0*/  FFMA.FTZ R62, R43, R75, R62 ;  /* 0x0000004b2b3e7223 */ /* 0x000fe2000001003e */
        /* <DEDUP_REMOVED lines=12> */
[----:B------:R-:W-:Y:S01]  /*1aa0*/  FFMA.FTZ R62, R37, R111, R62 ;  /* 0x0000006f253e7223 */ /* 0x000fe2000001003e */
[----:B------:R-:W-:Y:S02]  /*1ab0*/  HADD2.F32 R65, -RZ, R80.H1_H1 ;  /* 0x30000050ff417230 */ /* 0x000fe40000004100 */
[----:B------:R-:W-:Y:S01]  /*1ac0*/  FFMA.FTZ R63, R120, R64, R63 ;  /* 0x00000040783f7223 */ /* 0x000fe2000001003f */
[----:B------:R-:W-:Y:S01]  /*1ad0*/  FMUL.FTZ R64, R35, R77 ;  /* 0x0000004d23407220 */ /* 0x000fe20000410000 */
[----:B------:R-:W-:Y:S01]  /*1ae0*/  FFMA.FTZ R62, R41, R76, R62 ;  /* 0x0000004c293e7223 */ /* 0x000fe2000001003e */
[----:B------:R-:W-:Y:S01]  /*1af0*/  FMUL.FTZ R118, R33, R118 ;  /* 0x0000007621767220 */ /* 0x000fe20000410000 */
[----:B------:R-:W-:-:S02]  /*1b00*/  HADD2.F32 R82, -RZ, R82.H1_H1 ;  /* 0x30000052ff527230 */ /* 0x000fc40000004100 */
[----:B------:R-:W-:Y:S01]  /*1b10*/  FADD.FTZ R66, -R40, R65 ;  /* 0x0000004128427221 */ /* 0x000fe20000010100 */
[--C-:B------:R-:W-:Y:S02]  /*1b20*/  HADD2.F32 R67, -RZ, R81.reuse.H0_H0 ;  /* 0x20000051ff437230 */ /* 0x100fe40000004100 */
[----:B------:R-:W-:Y:S01]  /*1b30*/  FFMA.FTZ R62, R43, R79, R62 ;  /* 0x0000004f2b3e7223 */ /* 0x000fe2000001003e */
[----:B------:R-:W-:Y:S01]  /*1b40*/  FFMA.FTZ R64, R118, R64, R63 ;  /* 0x0000004076407223 */ /* 0x000fe2000001003f */
[----:B------:R-:W-:Y:S02]  /*1b50*/  HADD2.F32 R65, -RZ, R81.H1_H1 ;  /* 0x30000051ff417230 */ /* 0x000fe40000004100 */
[----:B------:R-:W-:Y:S01]  /*1b60*/  FMUL.FTZ R63, R37, R82 ;  /* 0x00000052253f7220 */ /* 0x000fe20000410000 */
[----:B------:R-:W-:Y:S01]  /*1b70*/  FMUL.FTZ R81, R33, R66 ;  /* 0x0000004221517220 */ /* 0x000fe20000410000 */
[--C-:B------:R-:W-:Y:S02]  /*1b80*/  HADD2.F32 R80, -RZ, R83.reuse.H0_H0 ;  /* 0x20000053ff507230 */ /* 0x100fe40000004100 */
[C---:B------:R-:W-:Y:S01]  /*1b90*/  FADD.FTZ R66, -R40.reuse, R67 ;  /* 0x0000004328427221 */ /* 0x040fe20000010100 */
[----:B------:R-:W-:Y:S01]  /*1ba0*/  FFMA.FTZ R62, R35, R77, R62 ;  /* 0x0000004d233e7223 */ /* 0x000fe2000001003e */
[----:B------:R-:W-:Y:S01]  /*1bb0*/  FADD.FTZ R122, -R40, R65 ;  /* 0x00000041287a7221 */ /* 0x000fe20000010100 */
[----:B------:R-:W-:Y:S01]  /*1bc0*/  FFMA.FTZ R63, R81, R63, R64 ;  /* 0x0000003f513f7223 */ /* 0x000fe20000010040 */
[----:B------:R-:W-:Y:S01]  /*1bd0*/  FMUL.FTZ R64, R41, R80 ;  /* 0x0000005029407220 */ /* 0x000fe20000410000 */
[----:B------:R-:W-:Y:S01]  /*1be0*/  FMUL.FTZ R40, R33, R66 ;  /* 0x0000004221287220 */ /* 0x000fe20000410000 */
[----:B------:R-:W-:-:S02]  /*1bf0*/  HADD2.F32 R83, -RZ, R83.H1_H1 ;  /* 0x30000053ff537230 */ /* 0x000fc40000004100 */
[----:B------:R-:W-:Y:S01]  /*1c00*/  FFMA.FTZ R62, R37, R82, R62 ;  /* 0x00000052253e7223 */ /* 0x000fe2000001003e */
[----:B------:R-:W-:Y:S02]  /*1c10*/  IMAD R66, R115, 0x18, R4 ;  /* 0x0000001873427824 */ /* 0x000fe400078e0204 */
[----:B------:R-:W-:Y:S01]  /*1c20*/  FFMA.FTZ R63, R40, R64, R63 ;  /* 0x00000040283f7223 */ /* 0x000fe2000001003f */
[----:B------:R-:W-:Y:S01]  /*1c30*/  FMUL.FTZ R122, R33, R122 ;  /* 0x0000007a217a7220 */ /* 0x000fe20000410000 */
[-C--:B------:R-:W-:Y:S01]  /*1c40*/  FMUL.FTZ R64, R43, R83.reuse ;  /* 0x000000532b407220 */ /* 0x080fe20000410000 */
[----:B------:R-:W-:Y:S01]  /*1c50*/  FFMA.FTZ R62, R41, R80, R62 ;  /* 0x00000050293e7223 */ /* 0x000fe2000001003e */
[----:B------:R-:W-:Y:S01]  /*1c60*/  FADD.FTZ R67, R34, R53 ;  /* 0x0000003522437221 */ /* 0x000fe20000010000 */
[----:B------:R-:W-:Y:S01]  /*1c70*/  FADD.FTZ R65, R3, R55 ;  /* 0x0000003703417221 */ /* 0x000fe20000010000 */
[----:B------:R-:W-:Y:S01]  /*1c80*/  FADD.FTZ R51, R36, R51 ;  /* 0x0000003324337221 */ /* 0x000fe20000010000 */
[----:B------:R-:W-:Y:S01]  /*1c90*/  FADD.FTZ R49, R38, R49 ;  /* 0x0000003126317221 */ /* 0x000fe20000010000 */
[----:B------:R-:W-:Y:S01]  /*1ca0*/  LEA R66, R113, R66, 0x3 ;  /* 0x0000004271427211 */ /* 0x000fe200078e18ff */
[----:B------:R-:W-:Y:S01]  /*1cb0*/  FFMA.FTZ R63, R122, R64, R63 ;  /* 0x000000407a3f7223 */ /* 0x000fe2000001003f */
[----:B------:R-:W-:Y:S01]  /*1cc0*/  FFMA.FTZ R62, R43, R83, R62 ;  /* 0x000000532b3e7223 */ /* 0x000fe2000001003e */
[----:B------:R-:W-:Y:S01]  /*1cd0*/  FFMA.FTZ R55, R5, R3, R54 ;  /* 0x0000000305377223 */ /* 0x000fe20000010036 */
[----:B------:R-:W-:Y:S01]  /*1ce0*/  UIADD3 UR11, UP0, UR10, 0x2, URZ ;  /* 0x000000020a0b7890 */ /* 0x000fe2000ff1e03f */
[----:B------:R-:W-:Y:S01]  /*1cf0*/  FFMA.FTZ R53, R39, R34, R52 ;  /* 0x0000002227357223 */ /* 0x000fe20000010034 */
[----:B------:R-:W-:Y:S01]  /*1d00*/  FADD.FTZ R54, R67, R58 ;  /* 0x0000003a43367221 */ /* 0x000fe20000010000 */
[----:B------:R-:W-:Y:S01]  /*1d10*/  FADD.FTZ R52, R65, R42 ;  /* 0x0000002a41347221 */ /* 0x000fe20000010000 */
[----:B------:R-:W-:Y:S01]  /*1d20*/  FADD.FTZ R51, R51, R56 ;  /* 0x0000003833337221 */ /* 0x000fe20000010000 */
[----:B------:R-:W-:Y:S01]  /*1d30*/  FADD.FTZ R49, R49, R84 ;  /* 0x0000005431317221 */ /* 0x000fe20000010000 */
[----:B------:R-:W-:Y:S01]  /*1d40*/  FFMA.FTZ R50, R45, R36, R50 ;  /* 0x000000242d327223 */ /* 0x000fe20000010032 */
[----:B------:R-:W-:Y:S01]  /*1d50*/  FFMA.FTZ R48, R47, R38, R48 ;  /* 0x000000262f307223 */ /* 0x000fe20000010030 */
[----:B------:R0:W-:Y:S01]  /*1d60*/  STS.64 [R66], R62 ;  /* 0x0000003e42007388 */ /* 0x0001e20000000a00 */
[----:B------:R-:W-:Y:S01]  /*1d70*/  UIADD3.X UR12, URZ, UR5, URZ, UP0, !UPT ;  /* 0x000000053f0c7290 */ /* 0x000fe200087fe43f */
[----:B------:R-:W-:Y:S01]  /*1d80*/  FADD.FTZ R52, R52, R85 ;  /* 0x0000005534347221 */ /* 0x000fe20000010000 */
[----:B------:R-:W-:Y:S01]  /*1d90*/  UISETP.GE.U32.AND UP0, UPT, UR11, UR18, UPT ;  /* 0x000000120b00728c */ /* 0x000fe2000bf06070 */
[----:B------:R-:W-:Y:S01]  /*1da0*/  FADD.FTZ R49, R49, R90 ;  /* 0x0000005a31317221 */ /* 0x000fe20000010000 */
[----:B------:R-:W-:Y:S01]  /*1db0*/  FFMA.FTZ R55, R44, R42, R55 ;  /* 0x0000002a2c377223 */ /* 0x000fe20000010037 */
[----:B------:R-:W-:Y:S01]  /*1dc0*/  FFMA.FTZ R53, R46, R58, R53 ;  /* 0x0000003a2e357223 */ /* 0x000fe20000010035 */
[----:B------:R-:W-:Y:S01]  /*1dd0*/  FFMA.FTZ R50, R57, R56, R50 ;  /* 0x0000003839327223 */ /* 0x000fe20000010032 */
[----:B------:R-:W-:Y:S01]  /*1de0*/  FFMA.FTZ R48, R59, R84, R48 ;  /* 0x000000543b307223 */ /* 0x000fe20000010030 */
[----:B0-----:R-:W-:Y:S01]  /*1df0*/  FADD.FTZ R63, R54, R87 ;  /* 0x00000057363f7221 */ /* 0x001fe20000010000 */
[----:B------:R-:W-:Y:S01]  /*1e00*/  FADD.FTZ R54, R51, R86 ;  /* 0x0000005633367221 */ /* 0x000fe20000010000 */
[----:B------:R-:W-:Y:S01]  /*1e10*/  UISETP.GE.AND.EX UP0, UPT, UR12, UR9, UPT, UP0 ;  /* 0x000000090c00728c */ /* 0x000fe2000bf06300 */
[----:B------:R-:W-:Y:S01]  /*1e20*/  FADD.FTZ R62, R52, R89 ;  /* 0x00000059343e7221 */ /* 0x000fe20000010000 */
[----:B------:R-:W-:Y:S01]  /*1e30*/  FADD.FTZ R66, R49, R98 ;  /* 0x0000006231427221 */ /* 0x000fe20000010000 */
[----:B------:R-:W-:Y:S01]  /*1e40*/  FADD.FTZ R54, R54, R93 ;  /* 0x0000005d36367221 */ /* 0x000fe20000010000 */
[----:B------:R-:W-:Y:S01]  /*1e50*/  FFMA.FTZ R55, R60, R85, R55 ;  /* 0x000000553c377223 */ /* 0x000fe20000010037 */
[----:B------:R-:W-:Y:S01]  /*1e60*/  FFMA.FTZ R52, R88, R87, R53 ;  /* 0x0000005758347223 */ /* 0x000fe20000010035 */
[----:B------:R-:W-:Y:S01]  /*1e70*/  FFMA.FTZ R49, R61, R86, R50 ;  /* 0x000000563d317223 */ /* 0x000fe20000010032 */
[----:B------:R-:W-:Y:S01]  /*1e80*/  FFMA.FTZ R48, R91, R90, R48 ;  /* 0x0000005a5b307223 */ /* 0x000fe20000010030 */
[----:B------:R-:W-:Y:S01]  /*1e90*/  FADD.FTZ R64, R63, R94 ;  /* 0x0000005e3f407221 */ /* 0x000fe20000010000 */
[----:B------:R-:W-:Y:S01]  /*1ea0*/  FADD.FTZ R63, R54, R101 ;  /* 0x00000065363f7221 */ /* 0x000fe20000010000 */
[----:B------:R-:W-:Y:S01]  /*1eb0*/  FFMA.FTZ R55, R92, R89, R55 ;  /* 0x000000595c377223 */ /* 0x000fe20000010037 */
[----:B------:R-:W-:Y:S01]  /*1ec0*/  FFMA.FTZ R51, R95, R94, R52 ;  /* 0x0000005e5f337223 */ /* 0x000fe20000010034 */
[----:B------:R-:W-:Y:S01]  /*1ed0*/  FFMA.FTZ R49, R96, R93, R49 ;  /* 0x0000005d60317223 */ /* 0x000fe20000010031 */
[----:B------:R-:W-:Y:S01]  /*1ee0*/  FFMA.FTZ R53, R99, R98, R48 ;  /* 0x0000006263357223 */ /* 0x000fe20000010030 */
[----:B------:R-:W-:Y:S01]  /*1ef0*/  PLOP3.LUT P0, PT, PT, PT, UP0, 0x80, 0x0 ;  /* 0x000000000000781c */ /* 0x000fe20003f0f008 */
[----:B------:R-:W-:Y:S01]  /*1f00*/  FADD.FTZ R63, R63, R72 ;  /* 0x000000483f3f7221 */ /* 0x000fe20000010000 */
        /* <DEDUP_REMOVED lines=30> */
[----:B------:R-:W-:Y:S06]  /*20f0*/  BAR.SYNC.DEFER_BLOCKING 0x0 ;  /* 0x0000000000007b1d */ /* 0x000fec0000010000 */
[----:B------:R-:W-:Y:S05]  /*2100*/  @!P0 BRA `(.L_x_1219) ;  /* 0x0000000000948947 */ /* 0x000fea0003800000 */
[----:B------:R-:W0:Y:S01]  /*2110*/  S2R R113, SR_TID.X ;  /* 0x0000000000717919 */ /* 0x000e220000002100 */
[----:B------:R-:W-:Y:S01]  /*2120*/  LOP3.LUT R62, R7, 0x8, RZ, 0x3c, !PT ;  /* 0x00000008073e7812 */ /* 0x000fe200078e3cff */
[----:B------:R-:W-:Y:S01]  /*2130*/  UIMAD UR5, UR13, 0x780, UR16 ;  /* 0x000007800d0578a4 */ /* 0x000fe2000f8e0210 */
[-C--:B------:R-:W-:Y:S02]  /*2140*/  LEA R63, R9, R2.reuse, 0x5 ;  /* 0x00000002093f7211 */ /* 0x080fe400078e28ff */
[----:B------:R-:W-:Y:S02]  /*2150*/  LEA R67, R11, R2, 0x5 ;  /* 0x000000020b437211 */ /* 0x000fe400078e28ff */
[----:B------:R-:W-:Y:S02]  /*2160*/  LEA R64, R13, R63, 0x3 ;  /* 0x0000003f0d407211 */ /* 0x000fe400078e18ff */
[-C--:B------:R-:W-:Y:S02]  /*2170*/  LEA R117, R14, R67.reuse, 0x3 ;  /* 0x000000430e757211 */ /* 0x080fe400078e18ff */
[----:B------:R-:W-:-:S02]  /*2180*/  LEA R68, R15, R67, 0x3 ;  /* 0x000000430f447211 */ /* 0x000fc400078e18ff */
[C---:B0-----:R-:W-:Y:S02]  /*2190*/  LEA R70, R113.reuse, R2, 0x5 ;  /* 0x0000000271467211 */ /* 0x041fe400078e28ff */
[----:B------:R-:W-:-:S03]  /*21a0*/  IADD3 R115, R113, UR5, RZ ;  /* 0x0000000571737c10 */ /* 0x000fc6000fffe0ff */
[C---:B------:R-:W-:Y:S01]  /*21b0*/  IMAD.IADD R66, R70.reuse, 0x1, R7 ;  /* 0x0000000146427824 */ /* 0x040fe200078e0207 */
[----:B------:R-:W-:Y:S02]  /*21c0*/  IADD3 R70, R70, R62, RZ ;  /* 0x0000003e46467210 */ /* 0x000fe40007ffe0ff */
[----:B------:R-:W-:Y:S02]  /*21d0*/  LEA R62, R12, R63, 0x3 ;  /* 0x0000003f0c3e7211 */ /* 0x000fe400078e18ff */
[----:B------:R-:W-:Y:S01]  /*21e0*/  STS.64 [R66], R54 ;  /* 0x0000003642007388 */ /* 0x000fe20000000a00 */
[----:B------:R-:W-:-:S03]  /*21f0*/  SHF.L.U32 R115, R115, 0x1, RZ ;  /* 0x0000000173737819 */ /* 0x000fc600000006ff */
[----:B------:R0:W-:Y:S04]  /*2200*/  STS.64 [R70], R52 ;  /* 0x0000003446007388 */ /* 0x0001e80000000a00 */
[----:B------:R-:W-:Y:S04]  /*2210*/  STS.64 [R10], R50 ;  /* 0x000000320a007388 */ /* 0x000fe80000000a00 */
[----:B------:R-:W-:Y:S01]  /*2220*/  STS.64 [R8], R48 ;  /* 0x0000003008007388 */ /* 0x000fe20000000a00 */
[----:B------:R-:W-:Y:S08]  /*2230*/  BAR.SYNC.DEFER_BLOCKING 0x0 ;  /* 0x0000000000007b1d */ /* 0x000ff00000010000 */
[----:B0-----:R-:W0:Y:S01]  /*2240*/  LDC.64 R70, c[0x0][0x260] ;  /* 0x00009800ff467b82 */ /* 0x001e220000000a00 */
[----:B------:R-:W1:Y:S04]  /*2250*/  LDS.64 R62, [R62] ;  /* 0x000000003e3e7984 */ /* 0x000e680000000a00 */
[----:B------:R-:W2:Y:S04]  /*2260*/  LDS.64 R64, [R64+0x1e00] ;  /* 0x001e000040407984 */ /* 0x000ea80000000a00 */
[----:B------:R-:W3:Y:S04]  /*2270*/  LDS.64 R66, [R117] ;  /* 0x0000000075427984 */ /* 0x000ee80000000a00 */
[----:B------:R-:W4:Y:S01]  /*2280*/  LDS.64 R68, [R68+0x1e00] ;  /* 0x001e000044447984 */ /* 0x000f220000000a00 */
[----:B-1----:R-:W-:Y:S01]  /*2290*/  FADD.FTZ R113, RZ, R62 ;  /* 0x0000003eff717221 */ /* 0x002fe20000010000 */
[----:B------:R-:W-:-:S03]  /*22a0*/  FADD.FTZ R62, RZ, R63 ;  /* 0x0000003fff3e7221 */ /* 0x000fc60000010000 */
[----:B--2---:R-:W-:Y:S01]  /*22b0*/  FADD.FTZ R64, R113, R64 ;  /* 0x0000004071407221 */ /* 0x004fe20000010000 */
[----:B------:R-:W-:Y:S01]  /*22c0*/  FADD.FTZ R65, R62, R65 ;  /* 0x000000413e417221 */ /* 0x000fe20000010000 */
[C---:B0-----:R-:W-:Y:S01]  /*22d0*/  IMAD.WIDE.U32 R62, R115.reuse, 0x4, R70 ;  /* 0x00000004733e7825 */ /* 0x041fe200078e0046 */
[----:B------:R-:W-:-:S03]  /*22e0*/  IADD3 R115, R115, 0x3c0, RZ ;  /* 0x000003c073737810 */ /* 0x000fc60007ffe0ff */
[----:B---3--:R-:W-:Y:S01]  /*22f0*/  FADD.FTZ R113, RZ, R67 ;  /* 0x00000043ff717221 */ /* 0x008fe20000010000 */
[----:B------:R-:W-:Y:S01]  /*2300*/  FADD.FTZ R67, RZ, R66 ;  /* 0x00000042ff437221 */ /* 0x000fe20000010000 */
[----:B------:R0:W-:Y:S01]  /*2310*/  STG.E.64 desc[UR14][R62.64+0x8000], R64 ;  /* 0x008000403e007986 */ /* 0x0001e2000c101b0e */
[----:B------:R-:W-:-:S04]  /*2320*/  IMAD.WIDE.U32 R70, R115, 0x4, R70 ;  /* 0x0000000473467825 */ /* 0x000fc800078e0046 */
[----:B----4-:R-:W-:Y:S01]  /*2330*/  FADD.FTZ R69, R113, R69 ;  /* 0x0000004571457221 */ /* 0x010fe20000010000 */
[----:B------:R-:W-:-:S05]  /*2340*/  FADD.FTZ R68, R67, R68 ;  /* 0x0000004443447221 */ /* 0x000fca0000010000 */
[----:B------:R0:W-:Y:S02]  /*2350*/  STG.E.64 desc[UR14][R70.64+0x8000], R68 ;  /* 0x0080004446007986 */ /* 0x0001e4000c101b0e */
.L_x_1219:
[----:B0-----:R-:W0:Y:S01]  /*2360*/  S2R R62, SR_TID.X ;  /* 0x00000000003e7919 */ /* 0x001e220000002100 */
[----:B------:R-:W-:Y:S01]  /*2370*/  BSSY B0, `(.L_x_1220) ;  /* 0x0000092000007945 */ /* 0x000fe20003800000 */
[----:B------:R-:W-:Y:S01]  /*2380*/  HFMA2.MMA R66, -RZ, RZ, 0, 0 ;  /* 0x00000000ff427435 */ /* 0x000fe200000001ff */
[----:B------:R-:W-:Y:S02]  /*2390*/  MOV R71, RZ ;  /* 0x000000ff00477202 */ /* 0x000fe40000000f00 */
[----:B0-----:R-:W-:-:S13]  /*23a0*/  ISETP.GT.U32.AND P1, PT, R62, 0x1f, PT ;  /* 0x0000001f3e00780c */ /* 0x001fda0003f24070 */
[----:B------:R-:W-:Y:S05]  /*23b0*/  @P1 BRA `(.L_x_1221) ;  /* 0x0000000800341947 */ /* 0x000fea0003800000 */
[----:B------:R-:W-:Y:S01]  /*23c0*/  USHF.L.U32 UR5, UR10, 0x4, URZ ;  /* 0x000000040a057899 */ /* 0x000fe2000800063f */
[----:B------:R-:W-:Y:S01]  /*23d0*/  IMAD.MOV.U32 R64, RZ, RZ, 0x3c ;  /* 0x0000003cff407424 */ /* 0x000fe200078e00ff */
[----:B------:R-:W-:Y:S02]  /*23e0*/  SHF.L.U32 R113, R62, 0x3, RZ ;  /* 0x000000033e717819 */ /* 0x000fe400000006ff */
[----:B------:R-:W-:Y:S02]  /*23f0*/  ULOP3.LUT UR5, UR5, 0x10, URZ, 0xc0, !UPT ;  /* 0x0000001005057892 */ /* 0x000fe4000f8ec03f */
[----:B------:R-:W-:-:S04]  /*2400*/  LOP3.LUT R113, R113, 0x8, RZ, 0xc0, !PT ;  /* 0x0000000871717812 */ /* 0x000fc800078ec0ff */
[----:B------:R-:W-:-:S05]  /*2410*/  IADD3 R115, R0, UR5, RZ ;  /* 0x0000000500737c10 */ /* 0x000fca000fffe0ff */
[----:B------:R-:W-:-:S05]  /*2420*/  IMAD R115, R115, R64, -UR16 ;  /* 0x8000001073737e24 */ /* 0x000fca000f8e0240 */
[C---:B------:R-:W-:Y:S02]  /*2430*/  IADD3 R63, R115.reuse, 0x4, RZ ;  /* 0x00000004733f7810 */ /* 0x040fe40007ffe0ff */
[C---:B------:R-:W-:Y:S02]  /*2440*/  IADD3 R66, R115.reuse, 0x8, RZ ;  /* 0x0000000873427810 */ /* 0x040fe40007ffe0ff */
[----:B------:R-:W-:Y:S02]  /*2450*/  SHF.R.S32.HI R64, RZ, 0x1f, R63 ;  /* 0x0000001fff407819 */ /* 0x000fe4000001143f */
[----:B------:R-:W-:Y:S02]  /*2460*/  SHF.R.S32.HI R67, RZ, 0x1f, R66 ;  /* 0x0000001fff437819 */ /* 0x000fe40000011442 */
[----:B------:R-:W-:Y:S02]  /*2470*/  LEA.HI R65, R64, R63, RZ, 0x2 ;  /* 0x0000003f40417211 */ /* 0x000fe400078f10ff */
[----:B------:R-:W-:-:S02]  /*2480*/  IADD3 R63, R115, 0xc, RZ ;  /* 0x0000000c733f7810 */ /* 0x000fc40007ffe0ff */
[----:B------:R-:W-:Y:S02]  /*2490*/  SHF.R.S32.HI R64, RZ, 0x1f, R115 ;  /* 0x0000001fff407819 */ /* 0x000fe40000011473 */
[----:B------:R-:W-:Y:S02]  /*24a0*/  LEA.HI R67, R67, R66, RZ, 0x2 ;  /* 0x0000004243437211 */ /* 0x000fe400078f10ff */
[----:B------:R-:W-:Y:S02]  /*24b0*/  SHF.R.S32.HI R66, RZ, 0x1f, R63 ;  /* 0x0000001fff427819 */ /* 0x000fe4000001143f */
[----:B------:R-:W-:Y:S02]  /*24c0*/  LEA.HI R64, R64, R115, RZ, 0x2 ;  /* 0x0000007340407211 */ /* 0x000fe400078f10ff */
[----:B------:R-:W-:Y:S02]  /*24d0*/  LEA.HI R66, R66, R63, RZ, 0x2 ;  /* 0x0000003f42427211 */ /* 0x000fe400078f10ff */
[----:B------:R-:W-:-:S02]  /*24e0*/  SHF.R.S32.HI R63, RZ, 0x2, R64 ;  /* 0x00000002ff3f7819 */ /* 0x000fc40000011440 */
[----:B------:R-:W-:Y:S02]  /*24f0*/  SHF.R.S32.HI R65, RZ, 0x2, R65 ;  /* 0x00000002ff417819 */ /* 0x000fe40000011441 */
[----:B------:R-:W-:Y:S01]  /*2500*/  SHF.R.S32.HI R67, RZ, 0x2, R67 ;  /* 0x00000002ff437819 */ /* 0x000fe20000011443 */
[--C-:B------:R-:W-:Y:S01]  /*2510*/  IMAD R62, R63, 0x18, R4.reuse ;  /* 0x000000183f3e7824 */ /* 0x100fe200078e0204 */
[----:B------:R-:W-:Y:S01]  /*2520*/  IADD3 R70, R115, 0x10, RZ ;  /* 0x0000001073467810 */ /* 0x000fe20007ffe0ff */
[----:B------:R-:W-:Y:S01]  /*2530*/  IMAD R64, R65, 0x18, R4 ;  /* 0x0000001841407824 */ /* 0x000fe200078e0204 */
[----:B------:R-:W-:Y:S01]  /*2540*/  SHF.R.S32.HI R65, RZ, 0x2, R66 ;  /* 0x00000002ff417819 */ /* 0x000fe20000011442 */
[--C-:B------:R-:W-:Y:S01]  /*2550*/  IMAD R66, R67, 0x18, R4.reuse ;  /* 0x0000001843427824 */ /* 0x100fe200078e0204 */
[----:B------:R-:W-:Y:S02]  /*2560*/  IADD3 R62, R62, R113, RZ ;  /* 0x000000713e3e7210 */ /* 0x000fe40007ffe0ff */
[----:B------:R-:W-:Y:S01]  /*2570*/  IADD3 R64, R113, R64, RZ ;  /* 0x0000004071407210 */ /* 0x000fe20007ffe0ff */
[----:B------:R-:W-:Y:S01]  /*2580*/  IMAD R68, R65, 0x18, R4 ;  /* 0x0000001841447824 */ /* 0x000fe200078e0204 */
[----:B------:R-:W-:-:S02]  /*2590*/  IADD3 R66, R113, R66, RZ ;  /* 0x0000004271427210 */ /* 0x000fc40007ffe0ff */
[----:B------:R-:W0:Y:S01]  /*25a0*/  LDS.64 R62, [R62] ;  /* 0x000000003e3e7984 */ /* 0x000e220000000a00 */
[----:B------:R-:W-:Y:S02]  /*25b0*/  SHF.R.S32.HI R71, RZ, 0x1f, R70 ;  /* 0x0000001fff477819 */ /* 0x000fe40000011446 */
[----:B------:R-:W-:Y:S01]  /*25c0*/  IADD3 R68, R113, R68, RZ ;  /* 0x0000004471447210 */ /* 0x000fe20007ffe0ff */
[----:B------:R-:W1:Y:S01]  /*25d0*/  LDS.64 R64, [R64] ;  /* 0x0000000040407984 */ /* 0x000e620000000a00 */
[----:B------:R-:W-:-:S03]  /*25e0*/  LEA.HI R71, R71, R70, RZ, 0x2 ;  /* 0x0000004647477211 */ /* 0x000fc600078f10ff */
[----:B------:R-:W2:Y:S01]  /*25f0*/  LDS.64 R66, [R66] ;  /* 0x0000000042427984 */ /* 0x000ea20000000a00 */
[----:B------:R-:W-:-:S03]  /*2600*/  SHF.R.S32.HI R71, RZ, 0x2, R71 ;  /* 0x00000002ff477819 */ /* 0x000fc60000011447 */
[----:B------:R-:W3:Y:S01]  /*2610*/  LDS.64 R68, [R68] ;  /* 0x0000000044447984 */ /* 0x000ee20000000a00 */
[----:B0-----:R-:W-:Y:S01]  /*2620*/  FADD.FTZ R70, RZ, R63 ;  /* 0x0000003fff467221 */ /* 0x001fe20000010000 */
[----:B------:R-:W-:Y:S01]  /*2630*/  FADD.FTZ R63, RZ, R62 ;  /* 0x0000003eff3f7221 */ /* 0x000fe20000010000 */
[----:B------:R-:W-:Y:S02]  /*2640*/  IMAD R62, R71, 0x18, R4 ;  /* 0x00000018473e7824 */ /* 0x000fe400078e0204 */
[----:B-1----:R-:W-:Y:S01]  /*2650*/  FADD.FTZ R70, R70, R65 ;  /* 0x0000004146467221 */ /* 0x002fe20000010000 */
[----:B------:R-:W-:Y:S01]  /*2660*/  FADD.FTZ R63, R63, R64 ;  /* 0x000000403f3f7221 */ /* 0x000fe20000010000 */
[----:B------:R-:W-:Y:S01]  /*2670*/  VIADD R64, R115, 0x14 ;  /* 0x0000001473407836 */ /* 0x000fe20000000000 */
[----:B------:R-:W-:Y:S01]  /*2680*/  IADD3 R62, R113, R62, RZ ;  /* 0x0000003e713e7210 */ /* 0x000fe20007ffe0ff */
[----:B--2---:R-:W-:Y:S01]  /*2690*/  FADD.FTZ R70, R70, R67 ;  /* 0x0000004346467221 */ /* 0x004fe20000010000 */
[----:B------:R-:W-:-:S02]  /*26a0*/  FADD.FTZ R63, R63, R66 ;  /* 0x000000423f3f7221 */ /* 0x000fc40000010000 */
[----:B------:R-:W-:Y:S01]  /*26b0*/  SHF.R.S32.HI R67, RZ, 0x1f, R64 ;  /* 0x0000001fff437819 */ /* 0x000fe20000011440 */
[----:B---3--:R-:W-:Y:S01]  /*26c0*/  FADD.FTZ R117, R70, R69 ;  /* 0x0000004546757221 */ /* 0x008fe20000010000 */
[----:B------:R-:W-:Y:S02]  /*26d0*/  FADD.FTZ R65, R63, R68 ;  /* 0x000000443f417221 */ /* 0x000fe40000010000 */
[----:B------:R-:W0:Y:S01]  /*26e0*/  LDS.64 R62, [R62] ;  /* 0x000000003e3e7984 */ /* 0x000e220000000a00 */
[----:B------:R-:W-:Y:S02]  /*26f0*/  LEA.HI R67, R67, R64, RZ, 0x2 ;  /* 0x0000004043437211 */ /* 0x000fe400078f10ff */
[----:B------:R-:W-:Y:S02]  /*2700*/  IADD3 R64, R115, 0x18, RZ ;  /* 0x0000001873407810 */ /* 0x000fe40007ffe0ff */
[----:B------:R-:W-:Y:S02]  /*2710*/  SHF.R.S32.HI R67, RZ, 0x2, R67 ;  /* 0x00000002ff437819 */ /* 0x000fe40000011443 */
[----:B------:R-:W-:-:S04]  /*2720*/  SHF.R.S32.HI R69, RZ, 0x1f, R64 ;  /* 0x0000001fff457819 */ /* 0x000fc80000011440 */
[----:B------:R-:W-:Y:S02]  /*2730*/  LEA.HI R69, R69, R64, RZ, 0x2 ;  /* 0x0000004045457211 */ /* 0x000fe400078f10ff */
[----:B------:R-:W-:Y:S02]  /*2740*/  IADD3 R64, R115, 0x1c, RZ ;  /* 0x0000001c73407810 */ /* 0x000fe40007ffe0ff */
[----:B------:R-:W-:Y:S02]  /*2750*/  SHF.R.S32.HI R69, RZ, 0x2, R69 ;  /* 0x00000002ff457819 */ /* 0x000fe40000011445 */
[----:B------:R-:W-:-:S04]  /*2760*/  SHF.R.S32.HI R71, RZ, 0x1f, R64 ;  /* 0x0000001fff477819 */ /* 0x000fc80000011440 */
[----:B------:R-:W-:Y:S02]  /*2770*/  LEA.HI R71, R71, R64, RZ, 0x2 ;  /* 0x0000004047477211 */ /* 0x000fe400078f10ff */
[----:B------:R-:W-:Y:S02]  /*2780*/  IADD3 R64, R115, 0x20, RZ ;  /* 0x0000002073407810 */ /* 0x000fe40007ffe0ff */
[----:B------:R-:W-:Y:S02]  /*2790*/  SHF.R.S32.HI R71, RZ, 0x2, R71 ;  /* 0x00000002ff477819 */ /* 0x000fe40000011447 */
[----:B------:R-:W-:-:S03]  /*27a0*/  SHF.R.S32.HI R119, RZ, 0x1f, R64 ;  /* 0x0000001fff777819 */ /* 0x000fc60000011440 */
[--C-:B------:R-:W-:Y:S01]  /*27b0*/  IMAD R68, R71, 0x18, R4.reuse ;  /* 0x0000001847447824 */ /* 0x100fe200078e0204 */
[----:B------:R-:W-:Y:S01]  /*27c0*/  LEA.HI R66, R119, R64, RZ, 0x2 ;  /* 0x0000004077427211 */ /* 0x000fe200078f10ff */
[----:B------:R-:W-:-:S03]  /*27d0*/  IMAD R64, R67, 0x18, R4 ;  /* 0x0000001843407824 */ /* 0x000fc600078e0204 */
[----:B------:R-:W-:Y:S02]  /*27e0*/  SHF.R.S32.HI R67, RZ, 0x2, R66 ;  /* 0x00000002ff437819 */ /* 0x000fe40000011442 */
[C---:B------:R-:W-:Y:S02]  /*27f0*/  IADD3 R64, R113.reuse, R64, RZ ;  /* 0x0000004071407210 */ /* 0x040fe40007ffe0ff */
[----:B------:R-:W-:Y:S01]  /*2800*/  IADD3 R68, R113, R68, RZ ;  /* 0x0000004471447210 */ /* 0x000fe20007ffe0ff */
[----:B0-----:R-:W-:Y:S01]  /*2810*/  FADD.FTZ R119, R65, R62 ;  /* 0x0000003e41777221 */ /* 0x001fe20000010000 */
[--C-:B------:R-:W-:Y:S02]  /*2820*/  IMAD R62, R69, 0x18, R4.reuse ;  /* 0x00000018453e7824 */ /* 0x100fe400078e0204 */
[----:B------:R-:W0:Y:S03]  /*2830*/  LDS.64 R64, [R64] ;  /* 0x0000000040407984 */ /* 0x000e260000000a00 */
[----:B------:R-:W-:Y:S01]  /*2840*/  IADD3 R66, R113, R62, RZ ;  /* 0x0000003e71427210 */ /* 0x000fe20007ffe0ff */
[----:B------:R-:W-:Y:S01]  /*2850*/  IMAD R62, R67, 0x18, R4 ;  /* 0x00000018433e7824 */ /* 0x000fe200078e0204 */
[----:B------:R-:W-:Y:S04]  /*2860*/  LDS.64 R68, [R68] ;  /* 0x0000000044447984 */ /* 0x000fe80000000a00 */
[----:B------:R-:W1:Y:S01]  /*2870*/  LDS.64 R66, [R66] ;  /* 0x0000000042427984 */ /* 0x000e620000000a00 */
[----:B------:R-:W-:Y:S01]  /*2880*/  IADD3 R70, R113, R62, RZ ;  /* 0x0000003e71467210 */ /* 0x000fe20007ffe0ff */
[----:B------:R-:W-:Y:S01]  /*2890*/  FADD.FTZ R62, R117, R63 ;  /* 0x0000003f753e7221 */ /* 0x000fe20000010000 */
[----:B------:R-:W-:-:S04]  /*28a0*/  IADD3 R63, R115, 0x24, RZ ;  /* 0x00000024733f7810 */ /* 0x000fc80007ffe0ff */
[----:B------:R-:W2:Y:S01]  /*28b0*/  LDS.64 R70, [R70] ;  /* 0x0000000046467984 */ /* 0x000ea20000000a00 */
[----:B0-----:R-:W-:Y:S01]  /*28c0*/  FADD.FTZ R62, R62, R65 ;  /* 0x000000413e3e7221 */ /* 0x001fe20000010000 */
[----:B------:R-:W-:-:S03]  /*28d0*/  FADD.FTZ R119, R119, R64 ;  /* 0x0000004077777221 */ /* 0x000fc60000010000 */
[----:B-1----:R-:W-:Y:S01]  /*28e0*/  FADD.FTZ R62, R62, R67 ;  /* 0x000000433e3e7221 */ /* 0x002fe20000010000 */
[----:B------:R-:W-:Y:S01]  /*28f0*/  FADD.FTZ R119, R119, R66 ;  /* 0x0000004277777221 */ /* 0x000fe20000010000 */
[----:B------:R-:W-:Y:S02]  /*2900*/  IADD3 R66, R115, 0x28, RZ ;  /* 0x0000002873427810 */ /* 0x000fe40007ffe0ff */
[----:B------:R-:W-:Y:S01]  /*2910*/  FADD.FTZ R62, R62, R69 ;  /* 0x000000453e3e7221 */ /* 0x000fe20000010000 */
[----:B------:R-:W-:Y:S01]  /*2920*/  FADD.FTZ R65, R119, R68 ;  /* 0x0000004477417221 */ /* 0x000fe20000010000 */
[----:B------:R-:W-:Y:S02]  /*2930*/  SHF.R.S32.HI R67, RZ, 0x1f, R66 ;  /* 0x0000001fff437819 */ /* 0x000fe40000011442 */
[----:B--2---:R-:W-:Y:S01]  /*2940*/  FADD.FTZ R64, R62, R71 ;  /* 0x000000473e407221 */ /* 0x004fe20000010000 */
[----:B------:R-:W-:Y:S01]  /*2950*/  SHF.R.S32.HI R62, RZ, 0x1f, R63 ;  /* 0x0000001fff3e7819 */ /* 0x000fe2000001143f */
[----:B------:R-:W-:Y:S01]  /*2960*/  FADD.FTZ R65, R65, R70 ;  /* 0x0000004641417221 */ /* 0x000fe20000010000 */
[----:B------:R-:W-:-:S02]  /*2970*/  LEA.HI R66, R67, R66, RZ, 0x2 ;  /* 0x0000004243427211 */ /* 0x000fc400078f10ff */
[----:B------:R-:W-:Y:S02]  /*2980*/  LEA.HI R62, R62, R63, RZ, 0x2 ;  /* 0x0000003f3e3e7211 */ /* 0x000fe400078f10ff */
[----:B------:R-:W-:Y:S02]  /*2990*/  IADD3 R67, R115, 0x2c, RZ ;  /* 0x0000002c73437810 */ /* 0x000fe40007ffe0ff */
[----:B------:R-:W-:Y:S02]  /*29a0*/  SHF.R.S32.HI R63, RZ, 0x2, R62 ;  /* 0x00000002ff3f7819 */ /* 0x000fe4000001143e */
[----:B------:R-:W-:-:S03]  /*29b0*/  SHF.R.S32.HI R68, RZ, 0x1f, R67 ;  /* 0x0000001fff447819 */ /* 0x000fc60000011443 */
[----:B------:R-:W-:Y:S01]  /*29c0*/  IMAD R62, R63, 0x18, R4 ;  /* 0x000000183f3e7824 */ /* 0x000fe200078e0204 */
[----:B------:R-:W-:Y:S01]  /*29d0*/  LEA.HI R67, R68, R67, RZ, 0x2 ;  /* 0x0000004344437211 */ /* 0x000fe200078f10ff */
[----:B------:R-:W-:-:S03]  /*29e0*/  VIADD R68, R115, 0x30 ;  /* 0x0000003073447836 */ /* 0x000fc60000000000 */
[----:B------:R-:W-:Y:S02]  /*29f0*/  IADD3 R62, R113, R62, RZ ;  /* 0x0000003e713e7210 */ /* 0x000fe40007ffe0ff */
[----:B------:R-:W-:Y:S02]  /*2a00*/  SHF.R.S32.HI R69, RZ, 0x1f, R68 ;  /* 0x0000001fff457819 */ /* 0x000fe40000011444 */
[----:B------:R-:W-:Y:S02]  /*2a10*/  SHF.R.S32.HI R67, RZ, 0x2, R67 ;  /* 0x00000002ff437819 */ /* 0x000fe40000011443 */
[----:B------:R-:W0:Y:S01]  /*2a20*/  LDS.64 R62, [R62] ;  /* 0x000000003e3e7984 */ /* 0x000e220000000a00 */
[----:B------:R-:W-:Y:S02]  /*2a30*/  LEA.HI R68, R69, R68, RZ, 0x2 ;  /* 0x0000004445447211 */ /* 0x000fe400078f10ff */
[C---:B------:R-:W-:Y:S02]  /*2a40*/  IADD3 R69, R115.reuse, 0x34, RZ ;  /* 0x0000003473457810 */ /* 0x040fe40007ffe0ff */
[----:B------:R-:W-:-:S02]  /*2a50*/  IADD3 R115, R115, 0x38, RZ ;  /* 0x0000003873737810 */ /* 0x000fc40007ffe0ff */
[----:B------:R-:W-:Y:S02]  /*2a60*/  SHF.R.S32.HI R70, RZ, 0x1f, R69 ;  /* 0x0000001fff467819 */ /* 0x000fe40000011445 */
[----:B------:R-:W-:Y:S01]  /*2a70*/  SHF.R.S32.HI R71, RZ, 0x2, R68 ;  /* 0x00000002ff477819 */ /* 0x000fe20000011444 */
[----:B------:R-:W-:Y:S01]  /*2a80*/  IMAD R68, R67, 0x18, R4 ;  /* 0x0000001843447824 */ /* 0x000fe200078e0204 */
[----:B------:R-:W-:Y:S02]  /*2a90*/  LEA.HI R70, R70, R69, RZ, 0x2 ;  /* 0x0000004546467211 */ /* 0x000fe400078f10ff */
[----:B------:R-:W-:-:S04]  /*2aa0*/  SHF.R.S32.HI R69, RZ, 0x1f, R115 ;  /* 0x0000001fff457819 */ /* 0x000fc80000011473 */
[----:B------:R-:W-:Y:S02]  /*2ab0*/  LEA.HI R117, R69, R115, RZ, 0x2 ;  /* 0x0000007345757211 */ /* 0x000fe400078f10ff */
[----:B------:R-:W-:Y:S02]  /*2ac0*/  SHF.R.S32.HI R69, RZ, 0x2, R66 ;  /* 0x00000002ff457819 */ /* 0x000fe40000011442 */
[----:B------:R-:W-:Y:S01]  /*2ad0*/  SHF.R.S32.HI R115, RZ, 0x2, R70 ;  /* 0x00000002ff737819 */ /* 0x000fe20000011446 */
[--C-:B------:R-:W-:Y:S01]  /*2ae0*/  IMAD R70, R71, 0x18, R4.reuse ;  /* 0x0000001847467824 */ /* 0x100fe200078e0204 */
[----:B------:R-:W-:Y:S01]  /*2af0*/  SHF.R.S32.HI R117, RZ, 0x2, R117 ;  /* 0x00000002ff757819 */ /* 0x000fe20000011475 */
[--C-:B------:R-:W-:Y:S02]  /*2b00*/  IMAD R66, R69, 0x18, R4.reuse ;  /* 0x0000001845427824 */ /* 0x100fe400078e0204 */
[--C-:B------:R-:W-:Y:S02]  /*2b10*/  IMAD R115, R115, 0x18, R4.reuse ;  /* 0x0000001873737824 */ /* 0x100fe400078e0204 */
[----:B------:R-:W-:Y:S01]  /*2b20*/  IMAD R67, R117, 0x18, R4 ;  /* 0x0000001875437824 */ /* 0x000fe200078e0204 */
[----:B------:R-:W-:-:S02]  /*2b30*/  IADD3 R119, R113, R66, RZ ;  /* 0x0000004271777210 */ /* 0x000fc40007ffe0ff */
[C---:B------:R-:W-:Y:S02]  /*2b40*/  IADD3 R117, R113.reuse, R68, RZ ;  /* 0x0000004471757210 */ /* 0x040fe40007ffe0ff */
[C---:B------:R-:W-:Y:S02]  /*2b50*/  IADD3 R66, R113.reuse, R70, RZ ;  /* 0x0000004671427210 */ /* 0x040fe40007ffe0ff */
[C---:B------:R-:W-:Y:S02]  /*2b60*/  IADD3 R68, R113.reuse, R115, RZ ;  /* 0x0000007371447210 */ /* 0x040fe40007ffe0ff */
[----:B------:R-:W-:Y:S02]  /*2b70*/  IADD3 R70, R113, R67, RZ ;  /* 0x0000004371467210 */ /* 0x000fe40007ffe0ff */
[----:B------:R-:W-:Y:S01]  /*2b80*/  LDS.64 R66, [R66] ;  /* 0x0000000042427984 */ /* 0x000fe20000000a00 */
[----:B0-----:R-:W-:Y:S01]  /*2b90*/  FADD.FTZ R113, R65, R62 ;  /* 0x0000003e41717221 */ /* 0x001fe20000010000 */
[----:B------:R-:W-:-:S02]  /*2ba0*/  FADD.FTZ R115, R64, R63 ;  /* 0x0000003f40737221 */ /* 0x000fc40000010000 */
[----:B------:R-:W0:Y:S04]  /*2bb0*/  LDS.64 R62, [R119] ;  /* 0x00000000773e7984 */ /* 0x000e280000000a00 */
[----:B------:R-:W1:Y:S04]  /*2bc0*/  LDS.64 R64, [R117] ;  /* 0x0000000075407984 */ /* 0x000e680000000a00 */
[----:B------:R-:W2:Y:S04]  /*2bd0*/  LDS.64 R68, [R68] ;  /* 0x0000000044447984 */ /* 0x000ea80000000a00 */
[----:B------:R-:W3:Y:S01]  /*2be0*/  LDS.64 R70, [R70] ;  /* 0x0000000046467984 */ /* 0x000ee20000000a00 */
[----:B0-----:R-:W-:Y:S01]  /*2bf0*/  FADD.FTZ R113, R113, R62 ;  /* 0x0000003e71717221 */ /* 0x001fe20000010000 */
[----:B------:R-:W-:-:S03]  /*2c00*/  FADD.FTZ R62, R115, R63 ;  /* 0x0000003f733e7221 */ /* 0x000fc60000010000 */
[----:B-1----:R-:W-:Y:S01]  /*2c10*/  FADD.FTZ R113, R113, R64 ;  /* 0x0000004071717221 */ /* 0x002fe20000010000 */
[----:B------:R-:W-:-:S03]  /*2c20*/  FADD.FTZ R62, R62, R65 ;  /* 0x000000413e3e7221 */ /* 0x000fc60000010000 */
[----:B------:R-:W-:Y:S01]  /*2c30*/  FADD.FTZ R113, R113, R66 ;  /* 0x0000004271717221 */ /* 0x000fe20000010000 */
[----:B------:R-:W-:-:S03]  /*2c40*/  FADD.FTZ R62, R62, R67 ;  /* 0x000000433e3e7221 */ /* 0x000fc60000010000 */
[----:B--2---:R-:W-:Y:S01]  /*2c50*/  FADD.FTZ R113, R113, R68 ;  /* 0x0000004471717221 */ /* 0x004fe20000010000 */
[----:B------:R-:W-:-:S03]  /*2c60*/  FADD.FTZ R62, R62, R69 ;  /* 0x000000453e3e7221 */ /* 0x000fc60000010000 */
[----:B---3--:R-:W-:Y:S01]  /*2c70*/  FADD.FTZ R66, R113, R70 ;  /* 0x0000004671427221 */ /* 0x008fe20000010000 */
[----:B------:R-:W-:-:S07]  /*2c80*/  FADD.FTZ R71, R62, R71 ;  /* 0x000000473e477221 */ /* 0x000fce0000010000 */
.L_x_1221:
[----:B------:R-:W-:Y:S05]  /*2c90*/  BSYNC B0 ;  /* 0x0000000000007941 */ /* 0x000fea0003800000 */
.L_x_1220:
[----:B------:R-:W0:Y:S01]  /*2ca0*/  S2R R69, SR_TID.X ;  /* 0x0000000000457919 */ /* 0x000e220000002100 */
[----:B------:R-:W-:Y:S01]  /*2cb0*/  MOV R62, UR4 ;  /* 0x00000004003e7c02 */ /* 0x000fe20008000f00 */
[----:B------:R-:W-:Y:S01]  /*2cc0*/  UISETP.GE.U32.AND UP0, UPT, UR11, UR18, UPT ;  /* 0x000000120b00728c */ /* 0x000fe2000bf06070 */
[----:B------:R-:W1:Y:S03]  /*2cd0*/  SHFL.BFLY PT, R63, R66, 0x1, 0x1f ;  /* 0x0c201f00423f7f89 */ /* 0x000e6600000e0000 */
[----:B------:R-:W-:Y:S01]  /*2ce0*/  UISETP.GE.AND.EX UP0, UPT, UR12, UR9, UPT, UP0 ;  /* 0x000000090c00728c */ /* 0x000fe2000bf06300 */
[----:B------:R-:W2:Y:S01]  /*2cf0*/  SHFL.BFLY PT, R68, R71, 0x1, 0x1f ;  /* 0x0c201f0047447f89 */ /* 0x000ea200000e0000 */
[----:B0-----:R-:W-:-:S13]  /*2d00*/  LOP3.LUT P1, RZ, R69, 0xffffffe1, RZ, 0xc0, !PT ;  /* 0xffffffe145ff7812 */ /* 0x001fda000782c0ff */
[----:B------:R-:W0:Y:S08]  /*2d10*/  @!P1 LDC R67, c[0x0][0x10] ;  /* 0x00000400ff439b82 */ /* 0x000e300000000800 */
[----:B------:R-:W3:Y:S01]  /*2d20*/  @!P1 LDC.64 R64, c[0x0][0x260] ;  /* 0x00009800ff409b82 */ /* 0x000ee20000000a00 */
[----:B0-----:R-:W-:Y:S02]  /*2d30*/  @!P1 IMAD R67, R67, R62, UR8 ;  /* 0x0000000843439e24 */ /* 0x001fe4000f8e023e */
[----:B-1----:R-:W-:Y:S01]  /*2d40*/  FADD.FTZ R62, R63, R66 ;  /* 0x000000423f3e7221 */ /* 0x002fe20000010000 */
[----:B--2---:R-:W-:-:S02]  /*2d50*/  FADD.FTZ R63, R68, R71 ;  /* 0x00000047443f7221 */ /* 0x004fc40000010000 */
[----:B------:R-:W-:-:S04]  /*2d60*/  @!P1 LEA R67, R67, R6, 0xa ;  /* 0x0000000643439211 */ /* 0x000fc800078e50ff */
[----:B------:R-:W-:-:S05]  /*2d70*/  @!P1 SHF.L.U32 R67, R67, 0x1, RZ ;  /* 0x0000000143439819 */ /* 0x000fca00000006ff */
[----:B---3--:R-:W-:-:S05]  /*2d80*/  @!P1 IMAD.WIDE.U32 R64, R67, 0x4, R64 ;  /* 0x0000000443409825 */ /* 0x008fca00078e0040 */
[----:B------:R0:W-:Y:S01]  /*2d90*/  @!P1 STG.E.64 desc[UR14][R64.64], R62 ;  /* 0x0000003e40009986 */ /* 0x0001e2000c101b0e */
[----:B------:R-:W-:-:S13]  /*2da0*/  PLOP3.LUT P1, PT, PT, PT, UP0, 0x80, 0x0 ;  /* 0x000000000000781c */ /* 0x000fda0003f2f008 */
[----:B0-----:R-:W-:Y:S05]  /*2db0*/  @P1 BRA `(.L_x_1222) ;  /* 0x00000000004c1947 */ /* 0x001fea0003800000 */
        /* <DEDUP_REMOVED lines=10> */
.L_x_1224:
[----:B------:R-:W2:Y:S04]  /*2e60*/  LD.E.STRONG.GPU R62, desc[UR14][R124.64] ;  /* 0x0000000e7c3e7980 */ /* 0x000ea8000c10f900 */
[----:B--2---:R-:W-:Y:S01]  /*2e70*/  CCTL.IVALL ;  /* 0x00000000ff00798f */ /* 0x004fe20002000000 */
[----:B------:R-:W-:Y:S05]  /*2e80*/  YIELD ;  /* 0x0000000000007946 */ /* 0x000fea0003800000 */
[----:B-----5:R-:W-:-:S04]  /*2e90*/  LOP3.LUT R62, R62, R63, RZ, 0x3c, !PT ;  /* 0x0000003f3e3e7212 */ /* 0x020fc800078e3cff */
[----:B------:R-:W-:-:S13]  /*2ea0*/  ISETP.GT.AND P1, PT, R62, -0x1, PT ;  /* 0xffffffff3e00780c */ /* 0x000fda0003f24270 */
[----:B------:R-:W-:Y:S05]  /*2eb0*/  @P1 BRA `(.L_x_1224) ;  /* 0xfffffffc00e81947 */ /* 0x000fea000383ffff */
.L_x_1223:
[----:B------:R-:W-:Y:S05]  /*2ec0*/  WARPSYNC.ALL ;  /* 0x0000000000007948 */ /* 0x000fea0003800000 */
[----:B------:R-:W-:Y:S06]  /*2ed0*/  BAR.SYNC.DEFER_BLOCKING 0x0 ;  /* 0x0000000000007b1d */ /* 0x000fec0000010000 */
[----:B------:R-:W-:Y:S05]  /*2ee0*/  BRA `(.L_x_1225) ;  /* 0x0000000000547947 */ /* 0x000fea0003800000 */
.L_x_1222:
[----:B------:R-:W0:Y:S01]  /*2ef0*/  S2R R62, SR_TID.X ;  /* 0x00000000003e7919 */ /* 0x000e220000002100 */
[----:B------:R-:W-:Y:S01]  /*2f00*/  BAR.SYNC.DEFER_BLOCKING 0x0 ;  /* 0x0000000000007b1d */ /* 0x000fe20000010000 */
[----:B0-----:R-:W-:-:S13]  /*2f10*/  ISETP.NE.AND P1, PT, R62, RZ, PT ;  /* 0x000000ff3e00720c */ /* 0x001fda0003f25270 */
[----:B------:R-:W-:Y:S05]  /*2f20*/  @P1 BRA `(.L_x_1226) ;  /* 0x00000000003c1947 */ /* 0x000fea0003800000 */
[----:B------:R-:W-:Y:S01]  /*2f30*/  IMAD.U32 R65, RZ, RZ, UR17 ;  /* 0x00000011ff417e24 */ /* 0x000fe2000f8e00ff */
[----:B------:R-:W-:Y:S02]  /*2f40*/  MOV R62, UR6 ;  /* 0x00000006003e7c02 */ /* 0x000fe40008000f00 */
[----:B------:R-:W-:Y:S01]  /*2f50*/  MOV R63, UR7 ;  /* 0x00000007003f7c02 */ /* 0x000fe20008000f00 */
[----:B------:R-:W-:Y:S06]  /*2f60*/  MEMBAR.ALL.GPU ;  /* 0x0000000000007992 */ /* 0x000fec000000a000 */
[----:B------:R-:W-:-:S00]  /*2f70*/  ERRBAR ;  /* 0x00000000000079ab */ /* 0x000fc00000000000 */
[----:B------:R-:W-:Y:S06]  /*2f80*/  CGAERRBAR ;  /* 0x00000000000075ab */ /* 0x000fec0000000000 */
[----:B------:R0:W5:Y:S02]  /*2f90*/  ATOM.E.ADD.STRONG.GPU PT, R64, desc[UR14][R62.64], R65 ;  /* 0x000000413e40798a */ /* 0x00016400081ee1ce */
.L_x_1227:
        /* <DEDUP_REMOVED lines=8> */
.L_x_1226:
[----:B------:R-:W-:Y:S05]  /*3020*/  WARPSYNC.ALL ;  /* 0x0000000000007948 */ /* 0x000fea0003800000 */
[----:B------:R-:W-:Y:S06]  /*3030*/  BAR.SYNC.DEFER_BLOCKING 0x0 ;  /* 0x0000000000007b1d */ /* 0x000fec0000010000 */
.L_x_1225:
[----:B------:R-:W1:Y:S01]  /*3040*/  S2R R70, SR_TID.X ;  /* 0x0000000000467919 */ /* 0x000e620000002100 */
[----:B------:R-:W-:Y:S01]  /*3050*/  BSSY B0, `(.L_x_1228) ;  /* 0x0000021000007945 */ /* 0x000fe20003800000 */
[----:B------:R-:W-:Y:S02]  /*3060*/  CS2R R62, SRZ ;  /* 0x00000000003e7805 */ /* 0x000fe4000001ff00 */
[----:B-1----:R-:W-:-:S13]  /*3070*/  ISETP.GT.U32.AND P1, PT, R70, 0xff, PT ;  /* 0x000000ff4600780c */ /* 0x002fda0003f24070 */
[----:B------:R-:W-:Y:S05]  /*3080*/  @P1 BRA `(.L_x_1229) ;  /* 0x0000000000741947 */ /* 0x000fea0003800000 */
[----:B------:R-:W-:Y:S01]  /*3090*/  ULDC UR5, c[0x0][0x10] ;  /* 0x0000040000057ab9 */ /* 0x000fe20000000800 */
[----:B------:R-:W1:Y:S01]  /*30a0*/  LDC.64 R68, c[0x0][0x260] ;  /* 0x00009800ff447b82 */ /* 0x000e620000000a00 */
[----:B------:R-:W-:Y:S01]  /*30b0*/  UIMAD UR5, UR5, UR4, UR8 ;  /* 0x00000004050572a4 */ /* 0x000fe2000f8e0208 */
[----:B------:R-:W-:-:S04]  /*30c0*/  SHF.L.U32 R62, R70, 0x2, RZ ;  /* 0x00000002463e7819 */ /* 0x000fc800000006ff */
[----:B------:R-:W-:Y:S02]  /*30d0*/  LOP3.LUT R62, R62, 0x7fffffc0, RZ, 0xc0, !PT ;  /* 0x7fffffc03e3e7812 */ /* 0x000fe400078ec0ff */
[----:B------:R-:W-:-:S04]  /*30e0*/  MOV R63, UR5 ;  /* 0x00000005003f7c02 */ /* 0x000fc80008000f00 */
[----:B------:R-:W-:Y:S02]  /*30f0*/  LEA R62, R63, R62, 0xa ;  /* 0x0000003e3f3e7211 */ /* 0x000fe400078e50ff */
[----:B------:R-:W-:-:S04]  /*3100*/  LOP3.LUT R63, R70, 0xf, RZ, 0xc0, !PT ;  /* 0x0000000f463f7812 */ /* 0x000fc800078ec0ff */
[----:B------:R-:W-:-:S04]  /*3110*/  IADD3 R62, R62, R63, RZ ;  /* 0x0000003f3e3e7210 */ /* 0x000fc80007ffe0ff */
[----:B------:R-:W-:-:S04]  /*3120*/  SHF.L.U32 R67, R62, 0x1, RZ ;  /* 0x000000013e437819 */ /* 0x000fc800000006ff */
[C---:B------:R-:W-:Y:S01]  /*3130*/  IADD3 R65, R67.reuse, 0x20, RZ ;  /* 0x0000002043417810 */ /* 0x040fe20007ffe0ff */
[C---:B-1----:R-:W-:Y:S01]  /*3140*/  IMAD.WIDE.U32 R62, R67.reuse, 0x4, R68 ;  /* 0x00000004433e7825 */ /* 0x042fe200078e0044 */
[----:B------:R-:W-:-:S03]  /*3150*/  IADD3 R71, R67, 0x40, RZ ;  /* 0x0000004043477810 */ /* 0x000fc60007ffe0ff */
[--C-:B------:R-:W-:Y:S02]  /*3160*/  IMAD.WIDE.U32 R64, R65, 0x4, R68.reuse ;  /* 0x0000000441407825 */ /* 0x100fe400078e0044 */
[----:B------:R-:W2:Y:S02]  /*3170*/  LDG.E.64 R62, desc[UR14][R62.64] ;  /* 0x0000000e3e3e7981 */ /* 0x000ea4000c1e1b00 */
        /* <DEDUP_REMOVED lines=14> */
.L_x_1229:
[----:B------:R-:W-:Y:S05]  /*3260*/  BSYNC B0 ;  /* 0x0000000000007941 */ /* 0x000fea0003800000 */
.L_x_1228:
        /* <DEDUP_REMOVED lines=23> */
[----:B------:R-:W-:Y:S01]  /*33e0*/  LOP3.LUT R64, R0, 0x7ffffff8, RZ, 0xc0, !PT ;  /* 0x7ffffff800407812 */ /* 0x000fe200078ec0ff */
[----:B------:R-:W-:Y:S02]  /*33f0*/  FMUL.FTZ R62, R70, 1.6276042515528388321e-05 ;  /* 0x37888889463e7820 */ /* 0x000fe40000410000 */
[----:B-1----:R-:W-:-:S09]  /*3400*/  ULEA UR5, UR16, UR5, 0x18 ;  /* 0x0000000510057291 */ /* 0x002fd2000f8ec03f */
[----:B------:R1:W-:Y:S03]  /*3410*/  STS.64 [R64+UR5], R62 ;  /* 0x0000003e40007988 */ /* 0x0003e60008000a05 */
.L_x_1231:
[----:B------:R-:W-:Y:S05]  /*3420*/  BSYNC B0 ;  /* 0x0000000000007941 */ /* 0x000fea0003800000 */
.L_x_1230:
[----:B------:R-:W2:Y:S08]  /*3430*/  S2UR UR16, SR_CgaCtaId ;  /* 0x00000000001079c3 */ /* 0x000eb00000008800 */
[----:B------:R-:W-:Y:S01]  /*3440*/  BAR.SYNC.DEFER_BLOCKING 0x0 ;  /* 0x0000000000007b1d */ /* 0x000fe20000010000 */
[----:B------:R-:W-:Y:S02]  /*3450*/  USHF.L.U32 UR5, UR10, 0x4, URZ ;  /* 0x000000040a057899 */ /* 0x000fe4000800063f */
[----:B------:R-:W-:-:S02]  /*3460*/  ULOP3.LUT UR4, UR4, 0x1, URZ, 0x3c, !UPT ;  /* 0x0000000104047892 */ /* 0x000fc4000f8e3c3f */
[----:B------:R-:W-:Y:S01]  /*3470*/  ULOP3.LUT UR5, UR5, 0x10, URZ, 0xc0, !UPT ;  /* 0x0000001005057892 */ /* 0x000fe2000f8ec03f */
[----:B------:R-:W-:Y:S01]  /*3480*/  UMOV UR10, 0x400 ;  /* 0x00000400000a7882 */ /* 0x000fe20000000000 */
[----:B------:R-:W-:Y:S01]  /*3490*/  ULDC.64 UR22, c[0x0][0x210] ;  /* 0x0000840000167ab9 */ /* 0x000fe20000000a00 */
[----:B------:R-:W-:-:S03]  /*34a0*/  UIADD3 UR10, UR10, 0x5280, URZ ;  /* 0x000052800a0a7890 */ /* 0x000fc6000fffe03f */
[----:B------:R-:W-:Y:S01]  /*34b0*/  IADD3 R16, R16, -UR5, RZ ;  /* 0x8000000510107c10 */ /* 0x000fe2000fffe0ff */
[----:B------:R-:W-:Y:S01]  /*34c0*/  UMOV UR5, UR12 ;  /* 0x0000000c00057c82 */ /* 0x000fe20008000000 */
[----:B--2---:R-:W-:-:S06]  /*34d0*/  ULEA UR10, UR16, UR10, 0x18 ;  /* 0x0000000a100a7291 */ /* 0x004fcc000f8ec03f */
[----:B-1----:R-:W-:Y:S01]  /*34e0*/  LEA R62, R16, UR10, 0x3 ;  /* 0x0000000a103e7c11 */ /* 0x002fe2000f8e18ff */
[----:B------:R-:W-:-:S05]  /*34f0*/  UMOV UR10, UR11 ;  /* 0x0000000b000a7c82 */ /* 0x000fca0008000000 */
[----:B------:R-:W1:Y:S02]  /*3500*/  LDS.64 R62, [R62] ;  /* 0x000000003e3e7984 */ /* 0x000e640000000a00 */
[--C-:B-1----:R-:W-:Y:S01]  /*3510*/  FFMA.FTZ R16, R3, R35, -R62.reuse ;  /* 0x0000002303107223 */ /* 0x102fe2000001083e */
[--C-:B------:R-:W-:Y:S01]  /*3520*/  FFMA.FTZ R34, R34, R37, -R62.reuse ;  /* 0x0000002522227223 */ /* 0x100fe2000001083e */
[--C-:B------:R-:W-:Y:S01]  /*3530*/  FFMA.FTZ R36, R36, R41, -R62.reuse ;  /* 0x0000002924247223 */ /* 0x100fe2000001083e */
[--C-:B------:R-:W-:Y:S01]  /*3540*/  FFMA.FTZ R38, R38, R43, -R62.reuse ;  /* 0x0000002b26267223 */ /* 0x100fe2000001083e */
[----:B------:R-:W-:Y:S01]  /*3550*/  FFMA.FTZ R3, R35, R42, -R62 ;  /* 0x0000002a23037223 */ /* 0x000fe2000001083e */
[-C--:B------:R-:W-:Y:S01]  /*3560*/  FFMA.FTZ R16, R5, -R63.reuse, R16 ;  /* 0x8000003f05107223 */ /* 0x080fe20000010010 */
[-C--:B------:R-:W-:Y:S01]  /*3570*/  FFMA.FTZ R34, R39, -R63.reuse, R34 ;  /* 0x8000003f27227223 */ /* 0x080fe20000010022 */
[-C--:B------:R-:W-:Y:S01]  /*3580*/  FFMA.FTZ R36, R45, -R63.reuse, R36 ;  /* 0x8000003f2d247223 */ /* 0x080fe20000010024 */
[----:B------:R-:W-:Y:S01]  /*3590*/  FFMA.FTZ R38, R47, -R63, R38 ;  /* 0x8000003f2f267223 */ /* 0x000fe20000010026 */
        /* <DEDUP_REMOVED lines=24> */
[----:B------:R-:W-:Y:S01]  /*3720*/  FFMA.FTZ R44, R44, -R63, R3 ;  /* 0x8000003f2c2c7223 */ /* 0x000fe20000010003 */
[--C-:B------:R-:W-:Y:S01]  /*3730*/  FFMA.FTZ R35, R35, R77, -R62.reuse ;  /* 0x0000004d23237223 */ /* 0x100fe2000001083e */
[--C-:B------:R-:W-:Y:S01]  /*3740*/  FFMA.FTZ R41, R41, R80, -R62.reuse ;  /* 0x0000005029297223 */ /* 0x100fe2000001083e */
[----:B------:R-:W-:Y:S01]  /*3750*/  FFMA.FTZ R43, R43, R83, -R62 ;  /* 0x000000532b2b7223 */ /* 0x000fe2000001083e */
[C---:B------:R-:W-:Y:S01]  /*3760*/  FMUL.FTZ R3, R33.reuse, R16 ;  /* 0x0000001021037220 */ /* 0x040fe20000410000 */
[C---:B------:R-:W-:Y:S01]  /*3770*/  FMUL.FTZ R34, R33.reuse, R34 ;  /* 0x0000002221227220 */ /* 0x040fe20000410000 */
[C---:B------:R-:W-:Y:S01]  /*3780*/  FMUL.FTZ R36, R33.reuse, R36 ;  /* 0x0000002421247220 */ /* 0x040fe20000410000 */
[----:B------:R-:W-:Y:S01]  /*3790*/  FMUL.FTZ R5, R33, R38 ;  /* 0x0000002621057220 */ /* 0x000fe20000410000 */
[-C--:B------:R-:W-:Y:S01]  /*37a0*/  FFMA.FTZ R46, R46, -R63.reuse, R65 ;  /* 0x8000003f2e2e7223 */ /* 0x080fe20000010041 */
        /* <DEDUP_REMOVED lines=25> */
[----:B------:R-:W-:Y:S01]  /*3940*/  FFMA.FTZ R122, R122, -R63, R43 ;  /* 0x8000003f7a7a7223 */ /* 0x000fe2000001002b */
[----:B------:R-:W-:Y:S01]  /*3950*/  IADD3 R16, P1, R17, UR22, RZ ;  /* 0x0000001611107c10 */ /* 0x000fe2000ff3e0ff */
[C---:B------:R-:W-:Y:S01]  /*3960*/  FMUL.FTZ R44, R33.reuse, R44 ;  /* 0x0000002c212c7220 */ /* 0x040fe20000410000 */
[----:B------:R-:W-:Y:S01]  /*3970*/  F2FP.F16.F32.PACK_AB R35, R34, R3 ;  /* 0x000000032223723e */ /* 0x000fe200000000ff */
[----:B------:R-:W-:Y:S01]  /*3980*/  FMUL.FTZ R37, R33, R46 ;  /* 0x0000002e21257220 */ /* 0x000fe20000410000 */
[----:B------:R-:W-:Y:S01]  /*3990*/  F2FP.F16.F32.PACK_AB R36, R5, R36 ;  /* 0x000000240524723e */ /* 0x000fe200000000ff */
        /* <DEDUP_REMOVED lines=26> */
[----:B------:R-:W-:-:S02]  /*3b40*/  IADD3.X R17, R18, UR23, RZ, P1, !PT ;  /* 0x0000001712117c10 */ /* 0x000fc40008ffe4ff */
[----:B------:R-:W-:Y:S02]  /*3b50*/  PRMT R38, R35, 0x7632, R38 ;  /* 0x0000763223267816 */ /* 0x000fe40000000026 */
[----:B------:R-:W-:Y:S01]  /*3b60*/  PRMT R33, R36, 0x7632, R33 ;  /* 0x0000763224217816 */ /* 0x000fe20000000021 */
[----:B------:R-:W-:Y:S01]  /*3b70*/  STG.E.U16 desc[UR14][R16.64], R35 ;  /* 0x0000002310007986 */ /* 0x000fe2000c10150e */
[----:B------:R-:W-:Y:S02]  /*3b80*/  IADD3 R18, P1, R19, UR22, RZ ;  /* 0x0000001613127c10 */ /* 0x000fe4000ff3e0ff */
[----:B------:R-:W-:Y:S01]  /*3b90*/  F2FP.F16.F32.PACK_AB R44, R37, R44 ;  /* 0x0000002c252c723e */ /* 0x000fe200000000ff */
[----:B------:R-:W-:Y:S01]  /*3ba0*/  STG.E.U16 desc[UR14][R16.64+0x2], R38 ;  /* 0x0000022610007986 */ /* 0x000fe2000c10150e */
[----:B------:R-:W-:Y:S02]  /*3bb0*/  F2FP.F16.F32.PACK_AB R56, R39, R56 ;  /* 0x000000382738723e */ /* 0x000fe400000000ff */
[----:B------:R-:W-:Y:S01]  /*3bc0*/  IADD3.X R19, R20, UR23, RZ, P1, !PT ;  /* 0x0000001714137c10 */ /* 0x000fe20008ffe4ff */
[----:B------:R-:W-:Y:S01]  /*3bd0*/  STG.E.U16 desc[UR14][R16.64+0x4], R36 ;  /* 0x0000042410007986 */ /* 0x000fe2000c10150e */
[----:B------:R-:W-:-:S02]  /*3be0*/  PRMT R37, R44, 0x7632, R37 ;  /* 0x000076322c257816 */ /* 0x000fc40000000025 */
[----:B------:R-:W-:Y:S01]  /*3bf0*/  IADD3 R20, P1, R21, UR22, RZ ;  /* 0x0000001615147c10 */ /* 0x000fe2000ff3e0ff */
[----:B------:R1:W-:Y:S01]  /*3c00*/  STG.E.U16 desc[UR14][R16.64+0x6], R33 ;  /* 0x0000062110007986 */ /* 0x0003e2000c10150e */
[----:B------:R-:W-:Y:S02]  /*3c10*/  F2FP.F16.F32.PACK_AB R60, R41, R60 ;  /* 0x0000003c293c723e */ /* 0x000fe400000000ff */
[----:B------:R-:W-:Y:S01]  /*3c20*/  F2FP.F16.F32.PACK_AB R86, R43, R86 ;  /* 0x000000562b56723e */ /* 0x000fe200000000ff */
[----:B------:R-:W-:Y:S01]  /*3c30*/  STG.E.U16 desc[UR14][R18.64], R44 ;  /* 0x0000002c12007986 */ /* 0x000fe2000c10150e */
[----:B------:R-:W-:Y:S02]  /*3c40*/  IADD3.X R21, R22, UR23, RZ, P1, !PT ;  /* 0x0000001716157c10 */ /* 0x000fe40008ffe4ff */
[----:B------:R-:W-:Y:S01]  /*3c50*/  PRMT R22, R60, 0x7632, R22 ;  /* 0x000076323c167816 */ /* 0x000fe20000000016 */
[----:B------:R-:W-:Y:S01]  /*3c60*/  STG.E.U16 desc[UR14][R18.64+0x2], R37 ;  /* 0x0000022512007986 */ /* 0x000fe2000c10150e */
[----:B------:R-:W-:-:S02]  /*3c70*/  F2FP.F16.F32.PACK_AB R92, R45, R92 ;  /* 0x0000005c2d5c723e */ /* 0x000fc400000000ff */
[----:B------:R-:W-:Y:S01]  /*3c80*/  F2FP.F16.F32.PACK_AB R96, R47, R96 ;  /* 0x000000602f60723e */ /* 0x000fe200000000ff */
[----:B------:R-:W-:Y:S01]  /*3c90*/  STG.E.U16 desc[UR14][R18.64+0x4], R56 ;  /* 0x0000043812007986 */ /* 0x000fe2000c10150e */
[----:B-1----:R-:W-:Y:S02]  /*3ca0*/  PRMT R17, R56, 0x7632, R17 ;  /* 0x0000763238117816 */ /* 0x002fe40000000011 */
[----:B------:R-:W-:Y:S02]  /*3cb0*/  IADD3 R16, P1, R23, UR22, RZ ;  /* 0x0000001617107c10 */ /* 0x000fe4000ff3e0ff */
[----:B------:R-:W-:Y:S01]  /*3cc0*/  PRMT R23, R92, 0x7632, R23 ;  /* 0x000076325c177816 */ /* 0x000fe20000000017 */
[----:B------:R1:W-:Y:S01]  /*3cd0*/  STG.E.U16 desc[UR14][R18.64+0x6], R17 ;  /* 0x0000061112007986 */ /* 0x0003e2000c10150e */
[----:B------:R-:W-:Y:S02]  /*3ce0*/  F2FP.F16.F32.PACK_AB R100, R57, R100 ;  /* 0x000000643964723e */ /* 0x000fe400000000ff */
[----:B------:R-:W-:Y:S01]  /*3cf0*/  F2FP.F16.F32.PACK_AB R102, R59, R102 ;  /* 0x000000663b66723e */ /* 0x000fe200000000ff */
[----:B------:R-:W-:Y:S01]  /*3d00*/  STG.E.U16 desc[UR14][R20.64], R60 ;  /* 0x0000003c14007986 */ /* 0x000fe2000c10150e */
[----:B------:R-:W-:-:S02]  /*3d10*/  F2FP.F16.F32.PACK_AB R106, R61, R106 ;  /* 0x0000006a3d6a723e */ /* 0x000fc400000000ff */
[----:B------:R-:W-:Y:S01]  /*3d20*/  F2FP.F16.F32.PACK_AB R74, R63, R74 ;  /* 0x0000004a3f4a723e */ /* 0x000fe200000000ff */
[----:B------:R2:W-:Y:S01]  /*3d30*/  STG.E.U16 desc[UR14][R20.64+0x2], R22 ;  /* 0x0000021614007986 */ /* 0x0005e2000c10150e */
[----:B------:R-:W-:Y:S02]  /*3d40*/  F2FP.F16.F32.PACK_AB R112, R65, R112 ;  /* 0x000000704170723e */ /* 0x000fe400000000ff */
[----:B------:R-:W-:Y:S01]  /*3d50*/  F2FP.F16.F32.PACK_AB R78, R67, R78 ;  /* 0x0000004e434e723e */ /* 0x000fe200000000ff */
[----:B------:R-:W-:Y:S01]  /*3d60*/  STG.E.U16 desc[UR14][R20.64+0x4], R86 ;  /* 0x0000045614007986 */ /* 0x000fe2000c10150e */
[----:B-1----:R-:W-:Y:S02]  /*3d70*/  PRMT R19, R86, 0x7632, R19 ;  /* 0x0000763256137816 */ /* 0x002fe40000000013 */
[----:B------:R-:W-:Y:S02]  /*3d80*/  IADD3.X R17, R24, UR23, RZ, P1, !PT ;  /* 0x0000001718117c10 */ /* 0x000fe40008ffe4ff */
[----:B------:R-:W-:Y:S01]  /*3d90*/  IADD3 R18, P1, R25, UR22, RZ ;  /* 0x0000001619127c10 */ /* 0x000fe2000ff3e0ff */
[----:B------:R1:W-:Y:S01]  /*3da0*/  STG.E.U16 desc[UR14][R20.64+0x6], R19 ;  /* 0x0000061314007986 */ /* 0x0003e2000c10150e */
[----:B------:R-:W-:-:S02]  /*3db0*/  F2FP.F16.F32.PACK_AB R3, R34, R3 ;  /* 0x000000032203723e */ /* 0x000fc400000000ff */
[----:B--2---:R-:W-:Y:S01]  /*3dc0*/  PRMT R22, R100, 0x7632, R22 ;  /* 0x0000763264167816 */ /* 0x004fe20000000016 */
[----:B------:R-:W-:Y:S01]  /*3dd0*/  STG.E.U16 desc[UR14][R16.64], R92 ;  /* 0x0000005c10007986 */ /* 0x000fe2000c10150e */
[----:B------:R-:W-:-:S03]  /*3de0*/  F2FP.F16.F32.PACK_AB R5, R122, R5 ;  /* 0x000000057a05723e */ /* 0x000fc600000000ff */
[----:B------:R2:W-:Y:S01]  /*3df0*/  STG.E.U16 desc[UR14][R16.64+0x2], R23 ;  /* 0x0000021710007986 */ /* 0x0005e2000c10150e */
[----:B-1----:R-:W-:-:S03]  /*3e00*/  PRMT R21, R96, 0x7632, R21 ;  /* 0x0000763260157816 */ /* 0x002fc60000000015 */
[----:B------:R-:W-:Y:S01]  /*3e10*/  STG.E.U16 desc[UR14][R16.64+0x4], R96 ;  /* 0x0000046010007986 */ /* 0x000fe2000c10150e */
[----:B------:R-:W-:Y:S02]  /*3e20*/  IADD3.X R19, R26, UR23, RZ, P1, !PT ;  /* 0x000000171a137c10 */ /* 0x000fe40008ffe4ff */
[----:B------:R-:W-:Y:S01]  /*3e30*/  IADD3 R20, P1, R27, UR22, RZ ;  /* 0x000000161b147c10 */ /* 0x000fe2000ff3e0ff */
[----:B------:R1:W-:Y:S01]  /*3e40*/  STG.E.U16 desc[UR14][R16.64+0x6], R21 ;  /* 0x0000061510007986 */ /* 0x0003e2000c10150e */
[----:B--2---:R-:W-:-:S03]  /*3e50*/  PRMT R23, R106, 0x7632, R23 ;  /* 0x000076326a177816 */ /* 0x004fc60000000017 */
[----:B------:R-:W-:Y:S04]  /*3e60*/  STG.E.U16 desc[UR14][R18.64], R100 ;  /* 0x0000006412007986 */ /* 0x000fe8000c10150e */
        /* <DEDUP_REMOVED lines=8> */
[----:B------:R-:W-:Y:S01]  /*3ef0*/  STG.E.U16 desc[UR14][R20.64+0x2], R23 ;  /* 0x0000021714007986 */ /* 0x000fe2000c10150e */
[----:B-1----:R-:W-:-:S03]  /*3f00*/  PRMT R19, R74, 0x7632, R19 ;  /* 0x000076324a137816 */ /* 0x002fc60000000013 */
[----:B------:R-:W-:Y:S01]  /*3f10*/  STG.E.U16 desc[UR14][R20.64+0x4], R74 ;  /* 0x0000044a14007986 */ /* 0x000fe2000c10150e */
[----:B------:R-:W-:Y:S02]  /*3f20*/  IADD3.X R17, R30, UR23, RZ, P1, !PT ;  /* 0x000000171e117c10 */ /* 0x000fe40008ffe4ff */
[----:B------:R-:W-:Y:S01]  /*3f30*/  IADD3 R18, P1, R31, UR22, RZ ;  /* 0x000000161f127c10 */ /* 0x000fe2000ff3e0ff */
[----:B------:R1:W-:Y:S04]  /*3f40*/  STG.E.U16 desc[UR14][R20.64+0x6], R19 ;  /* 0x0000061314007986 */ /* 0x0003e8000c10150e */
[----:B------:R-:W-:Y:S04]  /*3f50*/  STG.E.U16 desc[UR14][R16.64], R112 ;  /* 0x0000007010007986 */ /* 0x000fe8000c10150e */
[----:B------:R-:W-:Y:S01]  /*3f60*/  STG.E.U16 desc[UR14][R16.64+0x4], R78 ;  /* 0x0000044e10007986 */ /* 0x000fe2000c10150e */
[----:B-1----:R-:W-:-:S03]  /*3f70*/  PRMT R21, R112, 0x7632, R21 ;  /* 0x0000763270157816 */ /* 0x002fc60000000015 */
[----:B------:R-:W-:Y:S01]  /*3f80*/  STG.E.U16 desc[UR14][R16.64+0x6], R22 ;  /* 0x0000061610007986 */ /* 0x000fe2000c10150e */
[----:B------:R-:W-:Y:S02]  /*3f90*/  IADD3.X R19, R32, UR23, RZ, P1, !PT ;  /* 0x0000001720137c10 */ /* 0x000fe40008ffe4ff */
[----:B------:R-:W-:Y:S01]  /*3fa0*/  PRMT R20, R5, 0x7632, R20 ;  /* 0x0000763205147816 */ /* 0x000fe20000000014 */
[----:B------:R1:W-:Y:S04]  /*3fb0*/  STG.E.U16 desc[UR14][R16.64+0x2], R21 ;  /* 0x0000021510007986 */ /* 0x0003e8000c10150e */
[----:B------:R2:W-:Y:S04]  /*3fc0*/  STG.E.U16 desc[UR14][R18.64], R3 ;  /* 0x0000000312007986 */ /* 0x0005e8000c10150e */
[----:B------:R2:W-:Y:S01]  /*3fd0*/  STG.E.U16 desc[UR14][R18.64+0x4], R5 ;  /* 0x0000040512007986 */ /* 0x0005e2000c10150e */
[----:B-1----:R-:W-:-:S03]  /*3fe0*/  PRMT R17, R3, 0x7632, R17 ;  /* 0x0000763203117816 */ /* 0x002fc60000000011 */
[----:B------:R2:W-:Y:S04]  /*3ff0*/  STG.E.U16 desc[UR14][R18.64+0x6], R20 ;  /* 0x0000061412007986 */ /* 0x0005e8000c10150e */
[----:B------:R2:W-:Y:S01]  /*4000*/  STG.E.U16 desc[UR14][R18.64+0x2], R17 ;  /* 0x0000021112007986 */ /* 0x0005e2000c10150e */
[----:B------:R-:W-:Y:S05]  /*4010*/  @!P0 BRA `(.L_x_1232) ;  /* 0xffffffc4009c8947 */ /* 0x000fea000383ffff */
.L_x_1218:
        /* <DEDUP_REMOVED lines=44> */
[----:B------:R-:W-:Y:S01]  /*42e0*/  IADD3 RZ, P1, R9, R10, RZ ;  /* 0x0000000a09ff7210 */ /* 0x000fe20007f3e0ff */
[----:B------:R-:W-:Y:S01]  /*42f0*/  VIADD R9, R5, 0x3c ;  /* 0x0000003c05097836 */ /* 0x000fe20000000000 */
        /* <DEDUP_REMOVED lines=8> */
[----:B------:R-:W-:Y:S02]  /*4380*/  ISETP.LT.AND.EX P0, PT, R21, RZ, PT, P0 ;  /* 0x000000ff1500720c */ /* 0x000fe40003f01300 */
[----:B------:R-:W-:Y:S02]  /*4390*/  SHF.R.U64 R24, R16, 0x3, R17 ;  /* 0x0000000310187819 */ /* 0x000fe40000001211 */
[----:B------:R-:W-:Y:S02]  /*43a0*/  IADD3 R18, R12, UR6, RZ ;  /* 0x000000060c127c10 */ /* 0x000fe4000fffe0ff */
[-C--:B------:R-:W-:Y:S02]  /*43b0*/  LOP3.LUT R13, R6, R10.reuse, RZ, 0x3c, !PT ;  /* 0x0000000a060d7212 */ /* 0x080fe400078e3cff */
[----:B------:R-:W-:-:S02]  /*43c0*/  LOP3.LUT R11, R5, R10, RZ, 0x3c, !PT ;  /* 0x0000000a050b7212 */ /* 0x000fc400078e3cff */
[----:B------:R-:W-:Y:S02]  /*43d0*/  LOP3.LUT R19, R9, R10, RZ, 0x3c, !PT ;  /* 0x0000000a09137212 */ /* 0x000fe400078e3cff */
[----:B------:R-:W-:Y:S02]  /*43e0*/  SEL R23, R20, 0x1, P0 ;  /* 0x0000000114177807 */ /* 0x000fe40000000000 */
[----:B------:R-:W-:Y:S02]  /*43f0*/  SEL R26, R21, RZ, P0 ;  /* 0x000000ff151a7207 */ /* 0x000fe40000000000 */
[----:B------:R-:W-:Y:S02]  /*4400*/  LEA.HI R22, R15, 0x1, RZ, 0x1c ;  /* 0x000000010f167811 */ /* 0x000fe400078fe0ff */
[C---:B------:R-:W-:Y:S02]  /*4410*/  IADD3 R16, P0, R2.reuse, 0xf, RZ ;  /* 0x0000000f02107810 */ /* 0x040fe40007f1e0ff */
[----:B------:R-:W-:-:S02]  /*4420*/  IADD3 R17, P1, R2, 0x1e, RZ ;  /* 0x0000001e02117810 */ /* 0x000fc40007f3e0ff */
[----:B------:R-:W-:Y:S02]  /*4430*/  IADD3 R49, P2, R2, 0x2d, RZ ;  /* 0x0000002d02317810 */ /* 0x000fe40007f5e0ff */
[----:B------:R-:W-:Y:S02]  /*4440*/  IADD3 R24, R24, 0x1, RZ ;  /* 0x0000000118187810 */ /* 0x000fe40007ffe0ff */
[-C--:B------:R-:W-:Y:S02]  /*4450*/  LEA R12, R13, R18.reuse, 0x2 ;  /* 0x000000120d0c7211 */ /* 0x080fe400078e10ff */
[-C--:B------:R-:W-:Y:S02]  /*4460*/  LEA R11, R11, R18.reuse, 0x2 ;  /* 0x000000120b0b7211 */ /* 0x080fe400078e10ff */
[----:B------:R-:W-:Y:S02]  /*4470*/  LEA R13, R19, R18, 0x2 ;  /* 0x00000012130d7211 */ /* 0x000fe400078e10ff */
[----:B------:R-:W-:-:S02]  /*4480*/  SHF.L.U64.HI R21, R23, 0x6, R26 ;  /* 0x0000000617157819 */ /* 0x000fc4000001021a */
[----:B------:R-:W-:Y:S02]  /*4490*/  MOV R14, UR11 ;  /* 0x0000000b000e7c02 */ /* 0x000fe40008000f00 */
[C---:B------:R-:W-:Y:S02]  /*44a0*/  LOP3.LUT R15, R0.reuse, 0x1f, RZ, 0xc0, !PT ;  /* 0x0000001f000f7812 */ /* 0x040fe400078ec0ff */
[----:B------:R-:W-:Y:S02]  /*44b0*/  LOP3.LUT R47, R0, 0xf, RZ, 0xc0, !PT ;  /* 0x0000000f002f7812 */ /* 0x000fe400078ec0ff */
[----:B------:R-:W-:Y:S02]  /*44c0*/  IADD3 R18, R5, 0x5a, RZ ;  /* 0x0000005a05127810 */ /* 0x000fe40007ffe0ff */
[----:B------:R-:W-:Y:S02]  /*44d0*/  IADD3.X R19, RZ, RZ, RZ, P0, !PT ;  /* 0x000000ffff137210 */ /* 0x000fe400007fe4ff */
[----:B------:R-:W-:-:S02]  /*44e0*/  IADD3.X R20, RZ, RZ, RZ, P1, !PT ;  /* 0x000000ffff147210 */ /* 0x000fc40000ffe4ff */
[----:B------:R-:W-:Y:S02]  /*44f0*/  IADD3.X R53, RZ, RZ, RZ, P2, !PT ;  /* 0x000000ffff357210 */ /* 0x000fe400017fe4ff */
[----:B------:R-:W-:Y:S02]  /*4500*/  SHF.L.U32 R23, R23, 0x6, RZ ;  /* 0x0000000617177819 */ /* 0x000fe400000006ff */
[----:B------:R-:W-:Y:S02]  /*4510*/  LOP3.LUT R22, R22, 0x3, RZ, 0xc0, !PT ;  /* 0x0000000316167812 */ /* 0x000fe400078ec0ff */
[----:B------:R-:W-:-:S07]  /*4520*/  LOP3.LUT R24, R24, 0x3, RZ, 0xc0, !PT ;  /* 0x0000000318187812 */ /* 0x000fce00078ec0ff */
.L_x_1249:
[----:B------:R-:W-:Y:S01]  /*4530*/  ISETP.GT.U32.AND P0, PT, R23, R2, PT ;  /* 0x000000021700720c */ /* 0x000fe20003f04070 */
[----:B------:R-:W-:Y:S01]  /*4540*/  BSSY B0, `(.L_x_1233) ;  /* 0x00000a7000007945 */ /* 0x000fe20003800000 */
[----:B0-----:R-:W-:Y:S01]  /*4550*/  HFMA2.MMA R52, -RZ, RZ, 0, 0 ;  /* 0x00000000ff347435 */ /* 0x001fe200000001ff */
[----:B--2-4-:R-:W-:Y:S01]  /*4560*/  IMAD.MOV.U32 R25, RZ, RZ, RZ ;  /* 0x000000ffff197224 */ /* 0x014fe200078e00ff */
        /* <DEDUP_REMOVED lines=38> */
.L_x_1236:
[----:B------:R-:W-:Y:S05]  /*47d0*/  BSYNC B1 ;  /* 0x0000000000017941 */ /* 0x000fea0003800000 */
.L_x_1235:
[----:B------:R-:W-:Y:S05]  /*47e0*/  @!P0 BRA `(.L_x_1234) ;  /* 0x0000000400f08947 */ /* 0x000fea0003800000 */
[C---:B------:R-:W-:Y:S01]  /*47f0*/  SHF.L.U64.HI R29, R26.reuse, 0x1, R27 ;  /* 0x000000011a1d7819 */ /* 0x040fe2000001021b */
[----:B------:R-:W-:Y:S01]  /*4800*/  IMAD.SHL.U32 R28, R26, 0x2, RZ ;  /* 0x000000021a1c7824 */ /* 0x000fe200078e00ff */
[----:B------:R-:W-:Y:S01]  /*4810*/  IADD3 R26, P0, -R48, R23, RZ ;  /* 0x00000017301a7210 */ /* 0x000fe20007f1e1ff */
        /* <DEDUP_REMOVED lines=14> */
.L_x_1239:
        /* <DEDUP_REMOVED lines=55> */
.L_x_1238:
[----:B------:R-:W-:Y:S05]  /*4c70*/  BSYNC B1 ;  /* 0x0000000000017941 */ /* 0x000fea0003800000 */
.L_x_1237:
        /* <DEDUP_REMOVED lines=35> */
.L_x_1241:
[----:B------:R-:W-:Y:S05]  /*4eb0*/  BSYNC B1 ;  /* 0x0000000000017941 */ /* 0x000fea0003800000 */
.L_x_1240:
        /* <DEDUP_REMOVED lines=15> */
.L_x_1234:
[----:B------:R-:W-:Y:S05]  /*4fb0*/  BSYNC B0 ;  /* 0x0000000000007941 */ /* 0x000fea0003800000 */
.L_x_1233:
        /* <DEDUP_REMOVED lines=36> */
.L_x_1258:
[----:B------:R-:W0:Y:S01]  /*5200*/  LDC.64 R26, c[0x0][0x218] ;  /* 0x00008600ff1a7b82 */ /* 0x000e220000000a00 */
[----:B------:R-:W-:Y:S01]  /*5210*/  ISETP.NE.AND P1, PT, R47, RZ, PT ;  /* 0x000000ff2f00720c */ /* 0x000fe20003f25270 */
[----:B---3--:R-:W-:Y:S01]  /*5220*/  FADD.FTZ R31, R37, R32 ;  /* 0x00000020251f7221 */ /* 0x008fe20000010000 */
[----:B------:R-:W-:Y:S02]  /*5230*/  IADD3 R25, R5, R14, RZ ;  /* 0x0000000e05197210 */ /* 0x000fe40007ffe0ff */
[----:B------:R-:W-:Y:S02]  /*5240*/  ISETP.NE.AND P2, PT, R22, 0x1, PT ;  /* 0x000000011600780c */ /* 0x000fe40003f45270 */
[----:B------:R-:W-:Y:S01]  /*5250*/  MOV R33, R6 ;  /* 0x0000000600217202 */ /* 0x000fe20000000f00 */
[----:B------:R-:W2:Y:S06]  /*5260*/  LDC.64 R28, c[0x0][0x220] ;  /* 0x00008800ff1c7b82 */ /* 0x000eac0000000a00 */
[----:B------:R-:W-:-:S02]  /*5270*/  @!P1 F2FP.F16.F32.PACK_AB R30, RZ, R38 ;  /* 0x00000026ff1e923e */ /* 0x000fc400000000ff */
[----:B------:R-:W-:Y:S01]  /*5280*/  @!P1 F2FP.F16.F32.PACK_AB R31, RZ, R31 ;  /* 0x0000001fff1f923e */ /* 0x000fe200000000ff */
        /* <DEDUP_REMOVED lines=21> */
[----:B------:R-:W-:-:S03]  /*53e0*/  IMAD.MOV.U32 R35, RZ, RZ, 0xffff ;  /* 0x0000ffffff237424 */ /* 0x000fc600078e00ff */
        /* <DEDUP_REMOVED lines=10> */
.L_x_1268:
[----:B----4-:R-:W-:Y:S01]  /*5490*/  FADD.FTZ R30, R42, R32 ;  /* 0x000000202a1e7221 */ /* 0x010fe20000010000 */
[----:B------:R-:W-:Y:S02]  /*54a0*/  @!P1 F2FP.F16.F32.PACK_AB R25, RZ, R33 ;  /* 0x00000021ff19923e */ /* 0x000fe400000000ff */
[----:B------:R-:W-:Y:S02]  /*54b0*/  ISETP.NE.AND P2, PT, R22, 0x2, PT ;  /* 0x000000021600780c */ /* 0x000fe40003f45270 */
[----:B------:R-:W-:Y:S01]  /*54c0*/  @!P1 F2FP.F16.F32.PACK_AB R30, RZ, R30 ;  /* 0x0000001eff1e923e */ /* 0x000fe200000000ff */
        /* <DEDUP_REMOVED lines=31> */
.L_x_1278:
[----:B----4-:R-:W-:Y:S01]  /*56c0*/  FADD.FTZ R30, R42, R32 ;  /* 0x000000202a1e7221 */ /* 0x010fe20000010000 */
[----:B------:R-:W-:Y:S02]  /*56d0*/  @!P1 F2FP.F16.F32.PACK_AB R25, RZ, R33 ;  /* 0x00000021ff19923e */ /* 0x000fe400000000ff */
[----:B------:R-:W-:Y:S02]  /*56e0*/  MOV R33, R18 ;  /* 0x0000001200217202 */ /* 0x000fe40000000f00 */
[----:B------:R-:W-:Y:S01]  /*56f0*/  @!P1 F2FP.F16.F32.PACK_AB R30, RZ, R30 ;  /* 0x0000001eff1e923e */ /* 0x000fe200000000ff */
[----:B------:R4:W-:Y:S04]  /*5700*/  @!P1 STG.E.U16 desc[UR14][R26.64+0x78], R25 ;  /* 0x000078191a009986 */ /* 0x0009e8000c10150e */
[----:B------:R4:W-:Y:S02]  /*5710*/  @!P1 STG.E.U16 desc[UR14][R28.64+0x78], R30 ;  /* 0x0000781e1c009986 */ /* 0x0009e4000c10150e */
.L_x_1244:
[----:B------:R-:W-:Y:S05]  /*5720*/  BSYNC B0 ;  /* 0x0000000000007941 */ /* 0x000fea0003800000 */
.L_x_1243:
        /* <DEDUP_REMOVED lines=11> */
[----:B------:R-:W-:Y:S01]  /*57e0*/  @P0 VIADD R35, R33, 0x1e ;  /* 0x0000001e21230836 */ /* 0x000fe20000000000 */
[----:B------:R-:W-:Y:S01]  /*57f0*/  @P0 LEA R36, R47, UR6, 0x7 ;  /* 0x000000062f240c11 */ /* 0x000fe2000f8e38ff */
[----:B0-----:R-:W-:Y:S01]  /*5800*/  IMAD.MOV.U32 R25, RZ, RZ, 0xffff ;  /* 0x0000ffffff197424 */ /* 0x001fe200078e00ff */
[----:B------:R-:W-:Y:S02]  /*5810*/  @P0 IADD3 R29, R33, 0x3c, RZ ;  /* 0x0000003c211d0810 */ /* 0x000fe40007ffe0ff */
[----:B------:R-:W-:Y:S02]  /*5820*/  CS2R R44, SRZ ;  /* 0x00000000002c7805 */ /* 0x000fe4000001ff00 */
[----:B------:R-:W-:Y:S01]  /*5830*/  @P0 LOP3.LUT R35, R35, R10, RZ, 0x3c, !PT ;  /* 0x0000000a23230212 */ /* 0x000fe200078e3cff */
[----:B------:R-:W-:Y:S01]  /*5840*/  IMAD.MOV.U32 R43, RZ, RZ, 0xffff ;  /* 0x0000ffffff2b7424 */ /* 0x000fe200078e00ff */
[----:B------:R-:W-:Y:S02]  /*5850*/  @P0 LEA R28, R47, UR6, 0x7 ;  /* 0x000000062f1c0c11 */ /* 0x000fe4000f8e38ff */
[----:B------:R-:W-:-:S02]  /*5860*/  @P0 LEA R35, R35, R36, 0x2 ;  /* 0x0000002423230211 */ /* 0x000fc400078e10ff */
[----:B------:R-:W-:Y:S02]  /*5870*/  @P0 LOP3.LUT R29, R29, R10, RZ, 0x3c, !PT ;  /* 0x0000000a1d1d0212 */ /* 0x000fe400078e3cff */
[----:B------:R-:W-:Y:S01]  /*5880*/  @P0 IADD3 R39, R33, 0x5a, RZ ;  /* 0x0000005a21270810 */ /* 0x000fe20007ffe0ff */
[----:B------:R-:W0:Y:S01]  /*5890*/  @P0 LDS R38, [R35+0x780] ;  /* 0x0007800023260984 */ /* 0x000e220000000800 */
[----:B------:R-:W-:Y:S02]  /*58a0*/  @P0 LEA R29, R29, R28, 0x2 ;  /* 0x0000001c1d1d0211 */ /* 0x000fe400078e10ff */
[----:B------:R-:W-:Y:S01]  /*58b0*/  @P0 LOP3.LUT R39, R39, R10, RZ, 0x3c, !PT ;  /* 0x0000000a27270212 */ /* 0x000fe200078e3cff */
[----:B------:R4:W5:Y:S01]  /*58c0*/  @P0 LDS R37, [R35] ;  /* 0x0000000023250984 */ /* 0x0009620000000800 */
[----:B------:R-:W-:Y:S02]  /*58d0*/  MOV R32, 0xffff ;  /* 0x0000ffff00207802 */ /* 0x000fe40000000f00 */
[----:B------:R-:W-:Y:S01]  /*58e0*/  @P0 LEA R28, R39, R28, 0x2 ;  /* 0x0000001c271c0211 */ /* 0x000fe200078e10ff */
[----:B------:R-:W-:Y:S01]  /*58f0*/  @P0 LDS R48, [R29+0x780] ;  /* 0x000780001d300984 */ /* 0x000fe20000000800 */
[----:B------:R-:W-:Y:S01]  /*5900*/  HFMA2.MMA R39, -RZ, RZ, 0, 0 ;  /* 0x00000000ff277435 */ /* 0x000fe200000001ff */
[----:B------:R-:W-:-:S02]  /*5910*/  MOV R40, RZ ;  /* 0x000000ff00287202 */ /* 0x000fc40000000f00 */
[----:B------:R-:W-:Y:S01]  /*5920*/  @P0 LDS R46, [R29] ;  /* 0x000000001d2e0984 */ /* 0x000fe20000000800 */
[----:B------:R-:W-:Y:S02]  /*5930*/  MOV R31, 0xffff ;  /* 0x0000ffff001f7802 */ /* 0x000fe40000000f00 */
[----:B------:R-:W-:Y:S01]  /*5940*/  MOV R30, 0xffff ;  /* 0x0000ffff001e7802 */ /* 0x000fe20000000f00 */
[----:B------:R-:W-:Y:S01]  /*5950*/  @P0 LDS R52, [R28] ;  /* 0x000000001c340984 */ /* 0x000fe20000000800 */
[----:B------:R-:W-:Y:S02]  /*5960*/  MOV R34, 0xffff ;  /* 0x0000ffff00227802 */ /* 0x000fe40000000f00 */
[----:B----4-:R-:W-:Y:S01]  /*5970*/  MOV R35, 0xffff ;  /* 0x0000ffff00237802 */ /* 0x010fe20000000f00 */
[----:B---3--:R-:W3:Y:S01]  /*5980*/  SHFL.BFLY PT, R32, R27, 0x8, 0x101f ;  /* 0x0d101f001b207f89 */ /* 0x008ee200000e0000 */
[----:B------:R-:W-:Y:S02]  /*5990*/  MOV R36, 0xffff ;  /* 0x0000ffff00247802 */ /* 0x000fe40000000f00 */
[----:B------:R-:W-:Y:S01]  /*59a0*/  MOV R50, RZ ;  /* 0x000000ff00327202 */ /* 0x000fe20000000f00 */
[----:B------:R3:W-:Y:S04]  /*59b0*/  @P0 LDS R54, [R28+0x780] ;  /* 0x000780001c360984 */ /* 0x0007e80000000800 */
[----:B--2---:R-:W2:Y:S01]  /*59c0*/  SHFL.BFLY PT, R29, R26, 0x8, 0x101f ;  /* 0x0d101f001a1d7f89 */ /* 0x004ea200000e0000 */
[----:B0-----:R-:W-:-:S02]  /*59d0*/  @P0 MOV R40, R38 ;  /* 0x0000002600280202 */ /* 0x001fc40000000f00 */
[----:B------:R-:W-:Y:S02]  /*59e0*/  MOV R38, 0xffff ;  /* 0x0000ffff00267802 */ /* 0x000fe40000000f00 */
[----:B-----5:R-:W-:Y:S01]  /*59f0*/  @P0 MOV R39, R37 ;  /* 0x0000002500270202 */ /* 0x020fe20000000f00 */
[----:B------:R-:W0:Y:S01]  /*5a00*/  SHFL.BFLY PT, R41, R40, 0x8, 0x101f ;  /* 0x0d101f0028297f89 */ /* 0x000e2200000e0000 */
[----:B---3--:R-:W-:Y:S01]  /*5a10*/  FADD.FTZ R28, R32, R27 ;  /* 0x0000001b201c7221 */ /* 0x008fe20000010000 */
[----:B------:R-:W-:Y:S02]  /*5a20*/  MOV R37, 0xffff ;  /* 0x0000ffff00257802 */ /* 0x000fe40000000f00 */
[----:B------:R-:W-:Y:S01]  /*5a30*/  @P0 MOV R45, R48 ;  /* 0x00000030002d0202 */ /* 0x000fe20000000f00 */
[----:B------:R-:W3:Y:S01]  /*5a40*/  SHFL.BFLY PT, R42, R39, 0x8, 0x101f ;  /* 0x0d101f00272a7f89 */ /* 0x000ee200000e0000 */
        /* <DEDUP_REMOVED lines=10> */
[----:B0-----:R-:W-:Y:S02]  /*5af0*/  FADD.FTZ R41, R41, R40 ;  /* 0x0000002829297221 */ /* 0x001fe40000010000 */
[----:B------:R-:W0:Y:S01]  /*5b00*/  SHFL.BFLY PT, R55, R48, 0x8, 0x101f ;  /* 0x0d101f0030377f89 */ /* 0x000e2200000e0000 */
[----:B---3--:R-:W-:-:S03]  /*5b10*/  FADD.FTZ R42, R42, R39 ;  /* 0x000000272a2a7221 */ /* 0x008fc60000010000 */
[----:B------:R-:W3:Y:S01]  /*5b20*/  SHFL.BFLY PT, R40, R41, 0x4, 0x101f ;  /* 0x0c901f0029287f89 */ /* 0x000ee200000e0000 */
[----:B--2---:R-:W-:-:S03]  /*5b30*/  FADD.FTZ R46, R46, R45 ;  /* 0x0000002d2e2e7221 */ /* 0x004fc60000010000 */
[----:B------:R-:W2:Y:S01]  /*5b40*/  SHFL.BFLY PT, R39, R42, 0x4, 0x101f ;  /* 0x0c901f002a277f89 */ /* 0x000ea200000e0000 */
[----:B----4-:R-:W-:-:S03]  /*5b50*/  FADD.FTZ R51, R51, R44 ;  /* 0x0000002c33337221 */ /* 0x010fc60000010000 */
[----:B------:R-:W4:Y:S01]  /*5b60*/  SHFL.BFLY PT, R45, R46, 0x4, 0x101f ;  /* 0x0c901f002e2d7f89 */ /* 0x000f2200000e0000 */
[----:B-----5:R-:W-:-:S03]  /*5b70*/  FADD.FTZ R27, R28, R32 ;  /* 0x000000201c1b7221 */ /* 0x020fc60000010000 */
[----:B------:R-:W5:Y:S01]  /*5b80*/  SHFL.BFLY PT, R44, R51, 0x4, 0x101f ;  /* 0x0c901f00332c7f89 */ /* 0x000f6200000e0000 */
[----:B------:R-:W-:Y:S01]  /*5b90*/  MOV R32, 0xffff ;  /* 0x0000ffff00207802 */ /* 0x000fe20000000f00 */
[----:B-1----:R-:W-:Y:S02]  /*5ba0*/  FADD.FTZ R26, R29, R26 ;  /* 0x0000001a1d1a7221 */ /* 0x002fe40000010000 */
[----:B------:R-:W1:Y:S01]  /*5bb0*/  SHFL.BFLY PT, R57, R50, 0x8, 0x101f ;  /* 0x0d101f0032397f89 */ /* 0x000e6200000e0000 */
[----:B------:R-:W-:Y:S02]  /*5bc0*/  MOV R29, 0xffff ;  /* 0x0000ffff001d7802 */ /* 0x000fe40000000f00 */
[----:B------:R-:W-:Y:S01]  /*5bd0*/  MOV R28, 0xffff ;  /* 0x0000ffff001c7802 */ /* 0x000fe20000000f00 */
[----:B------:R-:W1:Y:S01]  /*5be0*/  SHFL.BFLY PT, R32, R27, 0x2, 0x101f ;  /* 0x0c501f001b207f89 */ /* 0x000e6200000e0000 */
[----:B0-----:R-:W-:Y:S01]  /*5bf0*/  FADD.FTZ R55, R55, R48 ;  /* 0x0000003037377221 */ /* 0x001fe20000010000 */
[----:B------:R-:W-:Y:S01]  /*5c00*/  MOV R48, 0xffff ;  /* 0x0000ffff00307802 */ /* 0x000fe20000000f00 */
[----:B---3--:R-:W-:Y:S01]  /*5c10*/  FADD.FTZ R40, R41, R40 ;  /* 0x0000002829287221 */ /* 0x008fe20000010000 */
[----:B------:R-:W0:Y:S01]  /*5c20*/  SHFL.BFLY PT, R29, R26, 0x2, 0x101f ;  /* 0x0c501f001a1d7f89 */ /* 0x000e2200000e0000 */
[----:B--2---:R-:W-:-:S03]  /*5c30*/  FADD.FTZ R39, R42, R39 ;  /* 0x000000272a277221 */ /* 0x004fc60000010000 */
[----:B------:R-:W2:Y:S01]  /*5c40*/  SHFL.BFLY PT, R43, R40, 0x2, 0x101f ;  /* 0x0c501f00282b7f89 */ /* 0x000ea200000e0000 */
[----:B------:R-:W-:Y:S01]  /*5c50*/  MOV R42, 0xffff ;  /* 0x0000ffff002a7802 */ /* 0x000fe20000000f00 */
[----:B----4-:R-:W-:Y:S01]  /*5c60*/  FADD.FTZ R45, R46, R45 ;  /* 0x0000002d2e2d7221 */ /* 0x010fe20000010000 */
[----:B------:R-:W-:Y:S01]  /*5c70*/  MOV R46, 0xffff ;  /* 0x0000ffff002e7802 */ /* 0x000fe20000000f00 */
[----:B------:R-:W3:Y:S01]  /*5c80*/  SHFL.BFLY PT, R28, R39, 0x2, 0x101f ;  /* 0x0c501f00271c7f89 */ /* 0x000ee200000e0000 */
[----:B-----5:R-:W-:-:S03]  /*5c90*/  FADD.FTZ R44, R51, R44 ;  /* 0x0000002c332c7221 */ /* 0x020fc60000010000 */
[----:B------:R-:W4:Y:S01]  /*5ca0*/  SHFL.BFLY PT, R48, R55, 0x4, 0x101f ;  /* 0x0c901f0037307f89 */ /* 0x000f2200000e0000 */
[----:B------:R-:W-:Y:S01]  /*5cb0*/  IADD3 R25, R33, R14, RZ ;  /* 0x0000000e21197210 */ /* 0x000fe20007ffe0ff */
[----:B-1----:R-:W-:Y:S01]  /*5cc0*/  FADD.FTZ R57, R57, R50 ;  /* 0x0000003239397221 */ /* 0x002fe20000010000 */
[----:B------:R-:W-:Y:S01]  /*5cd0*/  MOV R50, 0xffff ;  /* 0x0000ffff00327802 */ /* 0x000fe20000000f00 */
[----:B------:R-:W1:Y:S01]  /*5ce0*/  SHFL.BFLY PT, R51, R44, 0x2, 0x101f ;  /* 0x0c501f002c337f89 */ /* 0x000e6200000e0000 */
[----:B------:R-:W-:-:S03]  /*5cf0*/  FADD.FTZ R36, R27, R32 ;  /* 0x000000201b247221 */ /* 0x000fc60000010000 */
[----:B------:R-:W5:Y:S01]  /*5d00*/  SHFL.BFLY PT, R46, R45, 0x2, 0x101f ;  /* 0x0c501f002d2e7f89 */ /* 0x000f6200000e0000 */
[----:B0-----:R-:W-:-:S03]  /*5d10*/  FADD.FTZ R35, R26, R29 ;  /* 0x0000001d1a237221 */ /* 0x001fc60000010000 */
[----:B------:R-:W0:Y:S01]  /*5d20*/  SHFL.BFLY PT, R50, R57, 0x4, 0x101f ;  /* 0x0c901f0039327f89 */ /* 0x000e2200000e0000 */
[----:B------:R-:W0:Y:S01]  /*5d30*/  LDC.64 R26, c[0x0][0x218] ;  /* 0x00008600ff1a7b82 */ /* 0x000e220000000a00 */
[----:B--2---:R-:W-:Y:S02]  /*5d40*/  FADD.FTZ R43, R40, R43 ;  /* 0x0000002b282b7221 */ /* 0x004fe40000010000 */
[----:B------:R-:W2:Y:S01]  /*5d50*/  SHFL.BFLY PT, R37, R36, 0x1, 0x101f ;  /* 0x0c301f0024257f89 */ /* 0x000ea200000e0000 */
[----:B------:R-:W-:Y:S01]  /*5d60*/  MOV R40, 0xffff ;  /* 0x0000ffff00287802 */ /* 0x000fe20000000f00 */
[----:B---3--:R-:W-:Y:S02]  /*5d70*/  FADD.FTZ R41, R39, R28 ;  /* 0x0000001c27297221 */ /* 0x008fe40000010000 */
[----:B------:R-:W3:Y:S01]  /*5d80*/  SHFL.BFLY PT, R38, R35, 0x1, 0x101f ;  /* 0x0c301f0023267f89 */ /* 0x000ee200000e0000 */
[----:B------:R-:W-:Y:S01]  /*5d90*/  IMAD.MOV.U32 R39, RZ, RZ, 0xffff ;  /* 0x0000ffffff277424 */ /* 0x000fe200078e00ff */
[----:B------:R-:W3:Y:S01]  /*5da0*/  LDC.64 R28, c[0x0][0x220] ;  /* 0x00008800ff1c7b82 */ /* 0x000ee20000000a00 */
[----:B----4-:R-:W-:Y:S01]  /*5db0*/  FADD.FTZ R48, R55, R48 ;  /* 0x0000003037307221 */ /* 0x010fe20000010000 */
[----:B------:R-:W4:Y:S01]  /*5dc0*/  SHFL.BFLY PT, R40, R41, 0x1, 0x101f ;  /* 0x0c301f0029287f89 */ /* 0x000f2200000e0000 */
[----:B------:R-:W-:Y:S01]  /*5dd0*/  MOV R55, 0xffff ;  /* 0x0000ffff00377802 */ /* 0x000fe20000000f00 */
[----:B-1----:R-:W-:Y:S01]  /*5de0*/  FADD.FTZ R51, R44, R51 ;  /* 0x000000332c337221 */ /* 0x002fe20000010000 */
[----:B------:R-:W-:Y:S01]  /*5df0*/  MOV R44, 0xffff ;  /* 0x0000ffff002c7802 */ /* 0x000fe20000000f00 */
[----:B------:R-:W1:Y:S01]  /*5e00*/  SHFL.BFLY PT, R42, R43, 0x1, 0x101f ;  /* 0x0c301f002b2a7f89 */ /* 0x000e6200000e0000 */
[----:B-----5:R-:W-:Y:S01]  /*5e10*/  FADD.FTZ R45, R45, R46 ;  /* 0x0000002e2d2d7221 */ /* 0x020fe20000010000 */
[----:B------:R-:W-:-:S02]  /*5e20*/  MOV R46, 0xffff ;  /* 0x0000ffff002e7802 */ /* 0x000fc40000000f00 */
[----:B------:R-:W5:Y:S01]  /*5e30*/  SHFL.BFLY PT, R39, R48, 0x2, 0x101f ;  /* 0x0c501f0030277f89 */ /* 0x000f6200000e0000 */
[----:B0-----:R-:W-:Y:S01]  /*5e40*/  FADD.FTZ R50, R57, R50 ;  /* 0x0000003239327221 */ /* 0x001fe20000010000 */
[----:B------:R-:W-:Y:S02]  /*5e50*/  IMAD.WIDE R26, R25, 0x2, R26 ;  /* 0x00000002191a7825 */ /* 0x000fe400078e021a */
[----:B------:R-:W0:Y:S02]  /*5e60*/  SHFL.BFLY PT, R44, R51, 0x1, 0x101f ;  /* 0x0c301f00332c7f89 */ /* 0x000e2400000e0000 */
[----:B--2---:R-:W-:Y:S02]  /*5e70*/  FADD.FTZ R36, R36, R37 ;  /* 0x0000002524247221 */ /* 0x004fe40000010000 */
[----:B------:R-:W2:Y:S01]  /*5e80*/  SHFL.BFLY PT, R46, R45, 0x1, 0x101f ;  /* 0x0c301f002d2e7f89 */ /* 0x000ea200000e0000 */
[----:B---3--:R-:W-:-:S03]  /*5e90*/  FADD.FTZ R35, R35, R38 ;  /* 0x0000002623237221 */ /* 0x008fc60000010000 */
[----:B------:R-:W3:Y:S01]  /*5ea0*/  SHFL.BFLY PT, R55, R50, 0x2, 0x101f ;  /* 0x0c501f0032377f89 */ /* 0x000ee200000e0000 */
[----:B------:R-:W-:Y:S01]  /*5eb0*/  @!P0 F2FP.F16.F32.PACK_AB R33, RZ, R36 ;  /* 0x00000024ff21823e */ /* 0x000fe200000000ff */
[----:B------:R-:W-:-:S04]  /*5ec0*/  IMAD.WIDE R28, R25, 0x2, R28 ;  /* 0x00000002191c7825 */ /* 0x000fc800078e021c */
[----:B----4-:R-:W-:Y:S01]  /*5ed0*/  FADD.FTZ R40, R41, R40 ;  /* 0x0000002829287221 */ /* 0x010fe20000010000 */
[----:B------:R-:W-:Y:S02]  /*5ee0*/  @!P0 F2FP.F16.F32.PACK_AB R32, RZ, R35 ;  /* 0x00000023ff20823e */ /* 0x000fe400000000ff */
[----:B------:R-:W-:Y:S01]  /*5ef0*/  PRMT R34, R33, 0x7610, R34 ;  /* 0x0000761021227816 */ /* 0x000fe20000000022 */
[----:B-1----:R-:W-:Y:S01]  /*5f00*/  FADD.FTZ R30, R43, R42 ;  /* 0x0000002a2b1e7221 */ /* 0x002fe20000010000 */
[----:B------:R-:W-:Y:S01]  /*5f10*/  @!P0 F2FP.F16.F32.PACK_AB R25, RZ, R40 ;  /* 0x00000028ff19823e */ /* 0x000fe200000000ff */
[----:B------:R-:W-:Y:S01]  /*5f20*/  @!P0 STG.E.U16 desc[UR14][R26.64], R32 ;  /* 0x000000201a008986 */ /* 0x000fe2000c10150e */
[----:B------:R-:W-:Y:S01]  /*5f30*/  MOV R36, 0xffff ;  /* 0x0000ffff00247802 */ /* 0x000fe20000000f00 */
[----:B-----5:R-:W-:Y:S01]  /*5f40*/  FADD.FTZ R39, R48, R39 ;  /* 0x0000002730277221 */ /* 0x020fe20000010000 */
[----:B------:R-:W-:Y:S01]  /*5f50*/  @!P0 F2FP.F16.F32.PACK_AB R30, RZ, R30 ;  /* 0x0000001eff1e823e */ /* 0x000fe200000000ff */
[----:B------:R1:W-:Y:S01]  /*5f60*/  @!P0 STG.E.U16 desc[UR14][R28.64], R34 ;  /* 0x000000221c008986 */ /* 0x0003e2000c10150e */
[----:B0-----:R-:W-:-:S03]  /*5f70*/  FADD.FTZ R31, R51, R44 ;  /* 0x0000002c331f7221 */ /* 0x001fc60000010000 */
[----:B------:R-:W0:Y:S01]  /*5f80*/  SHFL.BFLY PT, R36, R39, 0x1, 0x101f ;  /* 0x0c301f0027247f89 */ /* 0x000e2200000e0000 */
[----:B--2---:R-:W-:Y:S01]  /*5f90*/  FADD.FTZ R33, R45, R46 ;  /* 0x0000002e2d217221 */ /* 0x004fe20000010000 */
[----:B------:R-:W-:Y:S01]  /*5fa0*/  @!P0 F2FP.F16.F32.PACK_AB R31, RZ, R31 ;  /* 0x0000001fff1f823e */ /* 0x000fe200000000ff */
[----:B---3--:R-:W-:-:S03]  /*5fb0*/  FADD.FTZ R50, R50, R55 ;  /* 0x0000003732327221 */ /* 0x008fc60000010000 */
[----:B------:R-:W-:Y:S02]  /*5fc0*/  @!P0 F2FP.F16.F32.PACK_AB R33, RZ, R33 ;  /* 0x00000021ff21823e */ /* 0x000fe400000000ff */
        /* <DEDUP_REMOVED lines=8> */
.L_x_1312:
[----:B01----:R-:W-:Y:S01]  /*6050*/  FADD.FTZ R30, R50, R32 ;  /* 0x00000020321e7221 */ /* 0x003fe20000010000 */
[----:B------:R-:W-:-:S04]  /*6060*/  @!P0 F2FP.F16.F32.PACK_AB R25, RZ, R36 ;  /* 0x00000024ff19823e */ /* 0x000fc800000000ff */
[----:B------:R-:W-:Y:S01]  /*6070*/  @!P0 F2FP.F16.F32.PACK_AB R30, RZ, R30 ;  /* 0x0000001eff1e823e */ /* 0x000fe200000000ff */
[----:B------:R0:W-:Y:S04]  /*6080*/  @!P0 STG.E.U16 desc[UR14][R26.64+0xb4], R25 ;  /* 0x0000b4191a008986 */ /* 0x0001e8000c10150e */
[----:B------:R0:W-:Y:S02]  /*6090*/  @!P0 STG.E.U16 desc[UR14][R28.64+0xb4], R30 ;  /* 0x0000b41e1c008986 */ /* 0x0001e4000c10150e */
.L_x_1242:
[----:B------:R-:W-:Y:S05]  /*60a0*/  WARPSYNC.ALL ;  /* 0x0000000000007948 */ /* 0x000fea0003800000 */
[----:B------:R-:W-:Y:S01]  /*60b0*/  IADD3 R14, R14, 0x800, RZ ;  /* 0x000008000e0e7810 */ /* 0x000fe20007ffe0ff */
[----:B------:R-:W-:Y:S03]  /*60c0*/  BAR.SYNC.DEFER_BLOCKING 0x0 ;  /* 0x0000000000007b1d */ /* 0x000fe60000010000 */
[----:B------:R-:W-:-:S13]  /*60d0*/  ISETP.GE.AND P0, PT, R14, UR16, PT ;  /* 0x000000100e007c0c */ /* 0x000fda000bf06270 */
[----:B------:R-:W-:Y:S05]  /*60e0*/  @!P0 BRA `(.L_x_1249) ;  /* 0xffffffe400108947 */ /* 0x000fea000383ffff */
[----:B------:R-:W-:Y:S05]  /*60f0*/  EXIT ;  /* 0x000000000000794d */ /* 0x000fea0003800000 */
.L_x_1245:
[----:B------:R-:W-:Y:S01]  /*6100*/  HFMA2.MMA R31, -RZ, RZ, 0, 4.76837158203125e-07 ;  /* 0x00000008ff1f7435 */ /* 0x000fe200000001ff */
[----:B--2---:R-:W-:Y:S02]  /*6110*/  MOV R34, R26 ;  /* 0x0000001a00227202 */ /* 0x004fe40000000f00 */
[----:B------:R-:W-:Y:S02]  /*6120*/  MOV R30, 0x101f ;  /* 0x0000101f001e7802 */ /* 0x000fe40000000f00 */
[----:B0-----:R-:W-:-:S07]  /*6130*/  MOV R25, 0xffff ;  /* 0x0000ffff00197802 */ /* 0x001fce0000000f00 */
[----:B-1-3--:R-:W-:Y:S05]  /*6140*/  WARPSYNC.COLLECTIVE R25, `(.L_x_1250) ;  /* 0x0000000019087348 */ /* 0x00afea0003c00000 */
[----:B------:R0:W2:Y:S02]  /*6150*/  SHFL.BFLY P2, R32, R34, R31, R30 ;  /* 0x0c00001f22207389 */ /* 0x0000a4000004001e */
[----:B0123--:R-:W-:Y:S01]  /*6160*/  ENDCOLLECTIVE ;  /* 0x000000000000791b */ /* 0x00ffe20003800000 */
.L_x_1250:
[----:B------:R-:W-:Y:S02]  /*6170*/  MOV R34, R27 ;  /* 0x0000001b00227202 */ /* 0x000fe40000000f00 */
[----:B------:R-:W-:-:S07]  /*6180*/  MOV R29, R32 ;  /* 0x00000020001d7202 */ /* 0x000fce0000000f00 */
[----:B------:R-:W-:Y:S05]  /*6190*/  WARPSYNC.COLLECTIVE R25, `(.L_x_1251) ;  /* 0x0000000019087348 */ /* 0x000fea0003c00000 */
[----:B------:R0:W1:Y:S02]  /*61a0*/  SHFL.BFLY P2, R32, R34, R31, R30 ;  /* 0x0c00001f22207389 */ /* 0x000064000004001e */
[----:B01----:R-:W-:Y:S01]  /*61b0*/  ENDCOLLECTIVE ;  /* 0x000000000000791b */ /* 0x003fe20003800000 */
.L_x_1251:
[----:B------:R-:W-:Y:S01]  /*61c0*/  FADD.FTZ R29, R29, R26 ;  /* 0x0000001a1d1d7221 */ /* 0x000fe20000010000 */
[----:B------:R-:W-:-:S04]  /*61d0*/  HFMA2.MMA R31, -RZ, RZ, 0, 2.384185791015625e-07 ;  /* 0x00000004ff1f7435 */ /* 0x000fc800000001ff */
[----:B------:R-:W-:Y:S01]  /*61e0*/  MOV R34, R29 ;  /* 0x0000001d00227202 */ /* 0x000fe20000000f00 */
[----:B------:R-:W-:-:S07]  /*61f0*/  IMAD.MOV.U32 R28, RZ, RZ, R32 ;  /* 0x000000ffff1c7224 */ /* 0x000fce00078e0020 */
[----:B------:R-:W-:Y:S05]  /*6200*/  WARPSYNC.COLLECTIVE R25, `(.L_x_1252) ;  /* 0x0000000019087348 */ /* 0x000fea0003c00000 */
[----:B------:R0:W1:Y:S02]  /*6210*/  SHFL.BFLY P2, R32, R34, R31, R30 ;  /* 0x0c00001f22207389 */ /* 0x000064000004001e */
[----:B01----:R-:W-:Y:S01]  /*6220*/  ENDCOLLECTIVE ;  /* 0x000000000000791b */ /* 0x003fe20003800000 */
.L_x_1252:
[----:B------:R-:W-:-:S05]  /*6230*/  FADD.FTZ R28, R28, R27 ;  /* 0x0000001b1c1c7221 */ /* 0x000fca0000010000 */
[----:B------:R-:W-:Y:S02]  /*6240*/  MOV R34, R28 ;  /* 0x0000001c00227202 */ /* 0x000fe40000000f00 */
[----:B------:R-:W-:-:S07]  /*6250*/  MOV R36, R32 ;  /* 0x0000002000247202 */ /* 0x000fce0000000f00 */
[----:B------:R-:W-:Y:S05]  /*6260*/  WARPSYNC.COLLECTIVE R25, `(.L_x_1253) ;  /* 0x0000000019087348 */ /* 0x000fea0003c00000 */
[----:B------:R0:W1:Y:S02]  /*6270*/  SHFL.BFLY P2, R32, R34, R31, R30 ;  /* 0x0c00001f22207389 */ /* 0x000064000004001e */
[----:B01----:R-:W-:Y:S01]  /*6280*/  ENDCOLLECTIVE ;  /* 0x000000000000791b */ /* 0x003fe20003800000 */
.L_x_1253:
[----:B------:R-:W-:Y:S01]  /*6290*/  FADD.FTZ R36, R29, R36 ;  /* 0x000000241d247221 */ /* 0x000fe20000010000 */
[----:B------:R-:W-:-:S04]  /*62a0*/  HFMA2.MMA R31, -RZ, RZ, 0, 1.1920928955078125e-07 ;  /* 0x00000002ff1f7435 */ /* 0x000fc800000001ff */
[----:B------:R-:W-:Y:S02]  /*62b0*/  MOV R34, R36 ;  /* 0x0000002400227202 */ /* 0x000fe40000000f00 */
[----:B------:R-:W-:-:S07]  /*62c0*/  MOV R33, R32 ;  /* 0x0000002000217202 */ /* 0x000fce0000000f00 */
[----:B------:R-:W-:Y:S05]  /*62d0*/  WARPSYNC.COLLECTIVE R25, `(.L_x_1254) ;  /* 0x0000000019087348 */ /* 0x000fea0003c00000 */
[----:B------:R0:W1:Y:S02]  /*62e0*/  SHFL.BFLY P2, R32, R34, R31, R30 ;  /* 0x0c00001f22207389 */ /* 0x000064000004001e */
[----:B01----:R-:W-:Y:S01]  /*62f0*/  ENDCOLLECTIVE ;  /* 0x000000000000791b */ /* 0x003fe20003800000 */
.L_x_1254:
[----:B------:R-:W-:-:S05]  /*6300*/  FADD.FTZ R33, R28, R33 ;  /* 0x000000211c217221 */ /* 0x000fca0000010000 */
[----:B------:R-:W-:Y:S02]  /*6310*/  MOV R34, R33 ;  /* 0x0000002100227202 */ /* 0x000fe40000000f00 */
[----:B------:R-:W-:-:S07]  /*6320*/  MOV R35, R32 ;  /* 0x0000002000237202 */ /* 0x000fce0000000f00 */
[----:B------:R-:W-:Y:S05]  /*6330*/  WARPSYNC.COLLECTIVE R25, `(.L_x_1255) ;  /* 0x0000000019087348 */ /* 0x000fea0003c00000 */
[----:B------:R0:W1:Y:S02]  /*6340*/  SHFL.BFLY P2, R32, R34, R31, R30 ;  /* 0x0c00001f22207389 */ /* 0x000064000004001e */
[----:B01----:R-:W-:Y:S01]  /*6350*/  ENDCOLLECTIVE ;  /* 0x000000000000791b */ /* 0x003fe20003800000 */
.L_x_1255:
[----:B------:R-:W-:-:S05]  /*6360*/  FADD.FTZ R35, R36, R35 ;  /* 0x0000002324237221 */ /* 0x000fca0000010000 */
[----:B------:R-:W-:Y:S01]  /*6370*/  MOV R34, R35 ;  /* 0x0000002300227202 */ /* 0x000fe20000000f00 */
[----:B------:R-:W-:Y:S01]  /*6380*/  IMAD.MOV.U32 R31, RZ, RZ, 0x1 ;  /* 0x00000001ff1f7424 */ /* 0x000fe200078e00ff */
[----:B------:R-:W-:-:S07]  /*6390*/  MOV R26, R32 ;  /* 0x00000020001a7202 */ /* 0x000fce0000000f00 */
[----:B------:R-:W-:Y:S05]  /*63a0*/  WARPSYNC.COLLECTIVE R25, `(.L_x_1256) ;  /* 0x0000000019087348 */ /* 0x000fea0003c00000 */
[----:B------:R0:W1:Y:S02]  /*63b0*/  SHFL.BFLY P2, R32, R34, R31, R30 ;  /* 0x0c00001f22207389 */ /* 0x000064000004001e */
[----:B01----:R-:W-:Y:S01]  /*63c0*/  ENDCOLLECTIVE ;  /* 0x000000000000791b */ /* 0x003fe20003800000 */
.L_x_1256:
[----:B------:R-:W-:-:S05]  /*63d0*/  FADD.FTZ R37, R33, R26 ;  /* 0x0000001a21257221 */ /* 0x000fca0000010000 */
[----:B------:R-:W-:Y:S02]  /*63e0*/  MOV R34, R37 ;  /* 0x0000002500227202 */ /* 0x000fe40000000f00 */
[----:B------:R-:W-:-:S07]  /*63f0*/  MOV R38, R32 ;  /* 0x0000002000267202 */ /* 0x000fce0000000f00 */
[----:B------:R-:W-:Y:S05]  /*6400*/  WARPSYNC.COLLECTIVE R25, `(.L_x_1257) ;  /* 0x0000000019087348 */ /* 0x000fea0003c00000 */
[----:B------:R0:W1:Y:S02]  /*6410*/  SHFL.BFLY P2, R32, R34, R31, R30 ;  /* 0x0c00001f22207389 */ /* 0x000064000004001e */
[----:B01----:R-:W-:Y:S01]  /*6420*/  ENDCOLLECTIVE ;  /* 0x000000000000791b */ /* 0x003fe20003800000 */
.L_x_1257:
[----:B------:R-:W-:Y:S01]  /*6430*/  FADD.FTZ R38, R35, R38 ;  /* 0x0000002623267221 */ /* 0x000fe20000010000 */
[----:B------:R-:W-:Y:S06]  /*6440*/  BRA `(.L_x_1258) ;  /* 0xffffffec006c7947 */ /* 0x000fec000383ffff */
.L_x_1246:
        /* <DEDUP_REMOVED lines=8> */
.L_x_1260:
[----:B------:R-:W-:Y:S05]  /*64d0*/  BSYNC B1 ;  /* 0x0000000000017941 */ /* 0x000fea0003800000 */
.L_x_1259:
        /* <DEDUP_REMOVED lines=8> */
.L_x_1261:
[----:B------:R-:W-:Y:S01]  /*6560*/  FADD.FTZ R36, R36, R33 ;  /* 0x0000002124247221 */ /* 0x000fe20000010000 */
[----:B------:R-:W-:-:S04]  /*6570*/  HFMA2.MMA R31, -RZ, RZ, 0, 2.384185791015625e-07 ;  /* 0x00000004ff1f7435 */ /* 0x000fc800000001ff */
[----:B------:R-:W-:Y:S01]  /*6580*/  MOV R34, R36 ;  /* 0x0000002400227202 */ /* 0x000fe20000000f00 */
[----:B------:R-:W-:-:S07]  /*6590*/  IMAD.MOV.U32 R38, RZ, RZ, R32 ;  /* 0x000000ffff267224 */ /* 0x000fce00078e0020 */
[----:B------:R-:W-:Y:S05]  /*65a0*/  WARPSYNC.COLLECTIVE R25, `(.L_x_1262) ;  /* 0x0000000019087348 */ /* 0x000fea0003c00000 */
[----:B------:R0:W1:Y:S02]  /*65b0*/  SHFL.BFLY P2, R32, R34, R31, R30 ;  /* 0x0c00001f22207389 */ /* 0x000064000004001e */
[----:B01----:R-:W-:Y:S01]  /*65c0*/  ENDCOLLECTIVE ;  /* 0x000000000000791b */ /* 0x003fe20003800000 */
.L_x_1262:
[----:B------:R-:W-:-:S05]  /*65d0*/  FADD.FTZ R38, R38, R35 ;  /* 0x0000002326267221 */ /* 0x000fca0000010000 */
[----:B------:R-:W-:Y:S02]  /*65e0*/  MOV R34, R38 ;  /* 0x0000002600227202 */ /* 0x000fe40000000f00 */
[----:B------:R-:W-:-:S07]  /*65f0*/  MOV R37, R32 ;  /* 0x0000002000257202 */ /* 0x000fce0000000f00 */
[----:B------:R-:W-:Y:S05]  /*6600*/  WARPSYNC.COLLECTIVE R25, `(.L_x_1263) ;  /* 0x0000000019087348 */ /* 0x000fea0003c00000 */
[----:B------:R0:W1:Y:S02]  /*6610*/  SHFL.BFLY P2, R32, R34, R31, R30 ;  /* 0x0c00001f22207389 */ /* 0x000064000004001e */
[----:B01----:R-:W-:Y:S01]  /*6620*/  ENDCOLLECTIVE ;  /* 0x000000000000791b */ /* 0x003fe20003800000 */
.L_x_1263:
[----:B------:R-:W-:Y:S01]  /*6630*/  FADD.FTZ R37, R36, R37 ;  /* 0x0000002524257221 */ /* 0x000fe20000010000 */
[----:B------:R-:W-:-:S04]  /*6640*/  HFMA2.MMA R31, -RZ, RZ, 0, 1.1920928955078125e-07 ;  /* 0x00000002ff1f7435 */ /* 0x000fc800000001ff */
[----:B------:R-:W-:Y:S02]  /*6650*/  MOV R34, R37 ;  /* 0x0000002500227202 */ /* 0x000fe40000000f00 */
[----:B------:R-:W-:-:S07]  /*6660*/  MOV R39, R32 ;  /* 0x0000002000277202 */ /* 0x000fce0000000f00 */
[----:B------:R-:W-:Y:S05]  /*6670*/  WARPSYNC.COLLECTIVE R25, `(.L_x_1264) ;  /* 0x0000000019087348 */ /* 0x000fea0003c00000 */
[----:B------:R0:W1:Y:S02]  /*6680*/  SHFL.BFLY P2, R32, R34, R31, R30 ;  /* 0x0c00001f22207389 */ /* 0x000064000004001e */
[----:B01----:R-:W-:Y:S01]  /*6690*/  ENDCOLLECTIVE ;  /* 0x000000000000791b */ /* 0x003fe20003800000 */
.L_x_1264:
[----:B------:R-:W-:-:S05]  /*66a0*/  FADD.FTZ R39, R38, R39 ;  /* 0x0000002726277221 */ /* 0x000fca0000010000 */
[----:B------:R-:W-:Y:S02]  /*66b0*/  MOV R34, R39 ;  /* 0x0000002700227202 */ /* 0x000fe40000000f00 */
[----:B------:R-:W-:-:S07]  /*66c0*/  MOV R40, R32 ;  /* 0x0000002000287202 */ /* 0x000fce0000000f00 */
[----:B------:R-:W-:Y:S05]  /*66d0*/  WARPSYNC.COLLECTIVE R25, `(.L_x_1265) ;  /* 0x0000000019087348 */ /* 0x000fea0003c00000 */
[----:B------:R0:W1:Y:S02]  /*66e0*/  SHFL.BFLY P2, R32, R34, R31, R30 ;  /* 0x0c00001f22207389 */ /* 0x000064000004001e */
[----:B01----:R-:W-:Y:S01]  /*66f0*/  ENDCOLLECTIVE ;  /* 0x000000000000791b */ /* 0x003fe20003800000 */
.L_x_1265:
[----:B------:R-:W-:-:S05]  /*6700*/  FADD.FTZ R40, R37, R40 ;  /* 0x0000002825287221 */ /* 0x000fca0000010000 */
[----:B------:R-:W-:Y:S01]  /*6710*/  MOV R34, R40 ;  /* 0x0000002800227202 */ /* 0x000fe20000000f00 */
[----:B------:R-:W-:Y:S01]  /*6720*/  IMAD.MOV.U32 R31, RZ, RZ, 0x1 ;  /* 0x00000001ff1f7424 */ /* 0x000fe200078e00ff */
[----:B------:R-:W-:-:S07]  /*6730*/  MOV R42, R32 ;  /* 0x00000020002a7202 */ /* 0x000fce0000000f00 */
[----:B------:R-:W-:Y:S05]  /*6740*/  WARPSYNC.COLLECTIVE R25, `(.L_x_1266) ;  /* 0x0000000019087348 */ /* 0x000fea0003c00000 */
[----:B------:R0:W1:Y:S02]  /*6750*/  SHFL.BFLY P2, R32, R34, R31, R30 ;  /* 0x0c00001f22207389 */ /* 0x000064000004001e */
[----:B01----:R-:W-:Y:S01]  /*6760*/  ENDCOLLECTIVE ;  /* 0x000000000000791b */ /* 0x003fe20003800000 */
.L_x_1266:
[----:B------:R-:W-:-:S05]  /*6770*/  FADD.FTZ R42, R39, R42 ;  /* 0x0000002a272a7221 */ /* 0x000fca0000010000 */
[----:B------:R-:W-:Y:S02]  /*6780*/  MOV R34, R42 ;  /* 0x0000002a00227202 */ /* 0x000fe40000000f00 */
[----:B------:R-:W-:-:S07]  /*6790*/  MOV R33, R32 ;  /* 0x0000002000217202 */ /* 0x000fce0000000f00 */
[----:B------:R-:W-:Y:S05]  /*67a0*/  WARPSYNC.COLLECTIVE R25, `(.L_x_1267) ;  /* 0x0000000019087348 */ /* 0x000fea0003c00000 */
[----:B------:R0:W1:Y:S02]  /*67b0*/  SHFL.BFLY P2, R32, R34, R31, R30 ;  /* 0x0c00001f22207389 */ /* 0x000064000004001e */
[----:B01----:R-:W-:Y:S01]  /*67c0*/  ENDCOLLECTIVE ;  /* 0x000000000000791b */ /* 0x003fe20003800000 */
.L_x_1267:
[----:B------:R-:W-:Y:S01]  /*67d0*/  FADD.FTZ R33, R40, R33 ;  /* 0x0000002128217221 */ /* 0x000fe20000010000 */
[----:B------:R-:W-:Y:S06]  /*67e0*/  BRA `(.L_x_1268) ;  /* 0xffffffec00287947 */ /* 0x000fec000383ffff */
.L_x_1247:
        /* <DEDUP_REMOVED lines=8> */
.L_x_1270:
[----:B------:R-:W-:Y:S05]  /*6870*/  BSYNC B1 ;  /* 0x0000000000017941 */ /* 0x000fea0003800000 */
.L_x_1269:
        /* <DEDUP_REMOVED lines=8> */
.L_x_1271:
[----:B------:R-:W-:Y:S01]  /*6900*/  FADD.FTZ R36, R36, R33 ;  /* 0x0000002124247221 */ /* 0x000fe20000010000 */
[----:B------:R-:W-:-:S04]  /*6910*/  HFMA2.MMA R31, -RZ, RZ, 0, 2.384185791015625e-07 ;  /* 0x00000004ff1f7435 */ /* 0x000fc800000001ff */
[----:B------:R-:W-:Y:S01]  /*6920*/  MOV R34, R36 ;  /* 0x0000002400227202 */ /* 0x000fe20000000f00 */
[----:B------:R-:W-:-:S07]  /*6930*/  IMAD.MOV.U32 R38, RZ, RZ, R32 ;  /* 0x000000ffff267224 */ /* 0x000fce00078e0020 */
[----:B------:R-:W-:Y:S05]  /*6940*/  WARPSYNC.COLLECTIVE R25, `(.L_x_1272) ;  /* 0x0000000019087348 */ /* 0x000fea0003c00000 */
[----:B------:R0:W1:Y:S02]  /*6950*/  SHFL.BFLY P2, R32, R34, R31, R30 ;  /* 0x0c00001f22207389 */ /* 0x000064000004001e */
[----:B01----:R-:W-:Y:S01]  /*6960*/  ENDCOLLECTIVE ;  /* 0x000000000000791b */ /* 0x003fe20003800000 */
.L_x_1272:
[----:B------:R-:W-:-:S05]  /*6970*/  FADD.FTZ R38, R38, R35 ;  /* 0x0000002326267221 */ /* 0x000fca0000010000 */
[----:B------:R-:W-:Y:S02]  /*6980*/  MOV R34, R38 ;  /* 0x0000002600227202 */ /* 0x000fe40000000f00 */
[----:B------:R-:W-:-:S07]  /*6990*/  MOV R37, R32 ;  /* 0x0000002000257202 */ /* 0x000fce0000000f00 */
[----:B------:R-:W-:Y:S05]  /*69a0*/  WARPSYNC.COLLECTIVE R25, `(.L_x_1273) ;  /* 0x0000000019087348 */ /* 0x000fea0003c00000 */
[----:B------:R0:W1:Y:S02]  /*69b0*/  SHFL.BFLY P2, R32, R34, R31, R30 ;  /* 0x0c00001f22207389 */ /* 0x000064000004001e */
[----:B01----:R-:W-:Y:S01]  /*69c0*/  ENDCOLLECTIVE ;  /* 0x000000000000791b */ /* 0x003fe20003800000 */
.L_x_1273:
[----:B------:R-:W-:Y:S01]  /*69d0*/  FADD.FTZ R37, R36, R37 ;  /* 0x0000002524257221 */ /* 0x000fe20000010000 */
[----:B------:R-:W-:-:S04]  /*69e0*/  HFMA2.MMA R31, -RZ, RZ, 0, 1.1920928955078125e-07 ;  /* 0x00000002ff1f7435 */ /* 0x000fc800000001ff */
[----:B------:R-:W-:Y:S02]  /*69f0*/  MOV R34, R37 ;  /* 0x0000002500227202 */ /* 0x000fe40000000f00 */
[----:B------:R-:W-:-:S07]  /*6a00*/  MOV R39, R32 ;  /* 0x0000002000277202 */ /* 0x000fce0000000f00 */
[----:B------:R-:W-:Y:S05]  /*6a10*/  WARPSYNC.COLLECTIVE R25, `(.L_x_1274) ;  /* 0x0000000019087348 */ /* 0x000fea0003c00000 */
[----:B------:R0:W1:Y:S02]  /*6a20*/  SHFL.BFLY P2, R32, R34, R31, R30 ;  /* 0x0c00001f22207389 */ /* 0x000064000004001e */
[----:B01----:R-:W-:Y:S01]  /*6a30*/  ENDCOLLECTIVE ;  /* 0x000000000000791b */ /* 0x003fe20003800000 */
.L_x_1274:
[----:B------:R-:W-:-:S05]  /*6a40*/  FADD.FTZ R39, R38, R39 ;  /* 0x0000002726277221 */ /* 0x000fca0000010000 */
[----:B------:R-:W-:Y:S02]  /*6a50*/  MOV R34, R39 ;  /* 0x0000002700227202 */ /* 0x000fe40000000f00 */
[----:B------:R-:W-:-:S07]  /*6a60*/  MOV R40, R32 ;  /* 0x0000002000287202 */ /* 0x000fce0000000f00 */
[----:B------:R-:W-:Y:S05]  /*6a70*/  WARPSYNC.COLLECTIVE R25, `(.L_x_1275) ;  /* 0x0000000019087348 */ /* 0x000fea0003c00000 */
[----:B------:R0:W1:Y:S02]  /*6a80*/  SHFL.BFLY P2, R32, R34, R31, R30 ;  /* 0x0c00001f22207389 */ /* 0x000064000004001e */
[----:B01----:R-:W-:Y:S01]  /*6a90*/  ENDCOLLECTIVE ;  /* 0x000000000000791b */ /* 0x003fe20003800000 */
.L_x_1275:
[----:B------:R-:W-:-:S05]  /*6aa0*/  FADD.FTZ R40, R37, R40 ;  /* 0x0000002825287221 */ /* 0x000fca0000010000 */
[----:B------:R-:W-:Y:S01]  /*6ab0*/  MOV R34, R40 ;  /* 0x0000002800227202 */ /* 0x000fe20000000f00 */
[----:B------:R-:W-:Y:S01]  /*6ac0*/  IMAD.MOV.U32 R31, RZ, RZ, 0x1 ;  /* 0x00000001ff1f7424 */ /* 0x000fe200078e00ff */
[----:B------:R-:W-:-:S07]  /*6ad0*/  MOV R42, R32 ;  /* 0x00000020002a7202 */ /* 0x000fce0000000f00 */
[----:B------:R-:W-:Y:S05]  /*6ae0*/  WARPSYNC.COLLECTIVE R25, `(.L_x_1276) ;  /* 0x0000000019087348 */ /* 0x000fea0003c00000 */
[----:B------:R0:W1:Y:S02]  /*6af0*/  SHFL.BFLY P2, R32, R34, R31, R30 ;  /* 0x0c00001f22207389 */ /* 0x000064000004001e */
[----:B01----:R-:W-:Y:S01]  /*6b00*/  ENDCOLLECTIVE ;  /* 0x000000000000791b */ /* 0x003fe20003800000 */
.L_x_1276:
[----:B------:R-:W-:-:S05]  /*6b10*/  FADD.FTZ R42, R39, R42 ;  /* 0x0000002a272a7221 */ /* 0x000fca0000010000 */
[----:B------:R-:W-:Y:S02]  /*6b20*/  MOV R34, R42 ;  /* 0x0000002a00227202 */ /* 0x000fe40000000f00 */
[----:B------:R-:W-:-:S07]  /*6b30*/  MOV R33, R32 ;  /* 0x0000002000217202 */ /* 0x000fce0000000f00 */
[----:B------:R-:W-:Y:S05]  /*6b40*/  WARPSYNC.COLLECTIVE R25, `(.L_x_1277) ;  /* 0x0000000019087348 */ /* 0x000fea0003c00000 */
[----:B------:R0:W1:Y:S02]  /*6b50*/  SHFL.BFLY P2, R32, R34, R31, R30 ;  /* 0x0c00001f22207389 */ /* 0x000064000004001e */
[----:B01----:R-:W-:Y:S01]  /*6b60*/  ENDCOLLECTIVE ;  /* 0x000000000000791b */ /* 0x003fe20003800000 */
.L_x_1277:
[----:B------:R-:W-:Y:S01]  /*6b70*/  FADD.FTZ R33, R40, R33 ;  /* 0x0000002128217221 */ /* 0x000fe20000010000 */
[----:B------:R-:W-:Y:S06]  /*6b80*/  BRA `(.L_x_1278) ;  /* 0xffffffe800cc7947 */ /* 0x000fec000383ffff */
.L_x_1248:
        /* <DEDUP_REMOVED lines=8> */
.L_x_1280:
[----:B------:R-:W-:Y:S05]  /*6c10*/  BSYNC B0 ;  /* 0x0000000000007941 */ /* 0x000fea0003800000 */
.L_x_1279:
        /* <DEDUP_REMOVED lines=12> */
.L_x_1281:
[----:B------:R-:W-:Y:S01]  /*6ce0*/  @P0 LEA R36, R47, UR6, 0x7 ;  /* 0x000000062f240c11 */ /* 0x000fe2000f8e38ff */
[----:B------:R-:W-:Y:S01]  /*6cf0*/  FADD.FTZ R29, R29, R26 ;  /* 0x0000001a1d1d7221 */ /* 0x000fe20000010000 */
[----:B------:R-:W-:Y:S02]  /*6d00*/  @P0 LOP3.LUT R35, R35, R10, RZ, 0x3c, !PT ;  /* 0x0000000a23230212 */ /* 0x000fe400078e3cff */
[----:B------:R-:W-:Y:S02]  /*6d10*/  MOV R40, RZ ;  /* 0x000000ff00287202 */ /* 0x000fe40000000f00 */
[----:B------:R-:W-:-:S05]  /*6d20*/  @P0 LEA R35, R35, R36, 0x2 ;  /* 0x0000002423230211 */ /* 0x000fca00078e10ff */
[----:B------:R0:W1:Y:S01]  /*6d30*/  @P0 LDS R38, [R35+0x780] ;  /* 0x0007800023260984 */ /* 0x0000620000000800 */
[----:B------:R-:W-:Y:S01]  /*6d40*/  HFMA2.MMA R31, -RZ, RZ, 0, 2.384185791015625e-07 ;  /* 0x00000004ff1f7435 */ /* 0x000fe200000001ff */
[----:B------:R-:W-:Y:S02]  /*6d50*/  IMAD.MOV.U32 R34, RZ, RZ, R29 ;  /* 0x000000ffff227224 */ /* 0x000fe400078e001d */
[----:B------:R0:W2:Y:S01]  /*6d60*/  @P0 LDS R37, [R35] ;  /* 0x0000000023250984 */ /* 0x0000a20000000800 */
[----:B------:R-:W-:-:S07]  /*6d70*/  FADD.FTZ R28, R32, R27 ;  /* 0x0000001b201c7221 */ /* 0x000fce0000010000 */
[----:B012---:R-:W-:Y:S05]  /*6d80*/  WARPSYNC.COLLECTIVE R25, `(.L_x_1282) ;  /* 0x0000000019087348 */ /* 0x007fea0003c00000 */
[----:B------:R3:W4:Y:S02]  /*6d90*/  SHFL.BFLY P2, R32, R34, R31, R30 ;  /* 0x0c00001f22207389 */ /* 0x000724000004001e */
[----:B01234-:R-:W-:Y:S01]  /*6da0*/  ENDCOLLECTIVE ;  /* 0x000000000000791b */ /* 0x01ffe20003800000 */
.L_x_1282:
[----:B------:R-:W-:Y:S02]  /*6db0*/  MOV R34, R28 ;  /* 0x0000001c00227202 */ /* 0x000fe40000000f00 */
[----:B------:R-:W-:-:S07]  /*6dc0*/  MOV R26, R32 ;  /* 0x00000020001a7202 */ /* 0x000fce0000000f00 */
[----:B------:R-:W-:Y:S05]  /*6dd0*/  WARPSYNC.COLLECTIVE R25, `(.L_x_1283) ;  /* 0x0000000019087348 */ /* 0x000fea0003c00000 */
[----:B------:R0:W1:Y:S02]  /*6de0*/  SHFL.BFLY P2, R32, R34, R31, R30 ;  /* 0x0c00001f22207389 */ /* 0x000064000004001e */
[----:B01----:R-:W-:Y:S01]  /*6df0*/  ENDCOLLECTIVE ;  /* 0x000000000000791b */ /* 0x003fe20003800000 */
.L_x_1283:
[----:B------:R-:W-:Y:S02]  /*6e00*/  @P0 IMAD.MOV.U32 R40, RZ, RZ, R38 ;  /* 0x000000ffff280224 */ /* 0x000fe400078e0026 */
        /* <DEDUP_REMOVED lines=9> */
.L_x_1284:
[----:B------:R-:W-:Y:S02]  /*6ea0*/  MOV R34, R27 ;  /* 0x0000001b00227202 */ /* 0x000fe40000000f00 */
[----:B------:R-:W-:-:S07]  /*6eb0*/  MOV R29, R32 ;  /* 0x00000020001d7202 */ /* 0x000fce0000000f00 */
[----:B------:R-:W-:Y:S05]  /*6ec0*/  WARPSYNC.COLLECTIVE R25, `(.L_x_1285) ;  /* 0x0000000019087348 */ /* 0x000fea0003c00000 */
[----:B------:R0:W1:Y:S02]  /*6ed0*/  SHFL.BFLY P2, R32, R34, R31, R30 ;  /* 0x0c00001f22207389 */ /* 0x000064000004001e */
[----:B01----:R-:W-:Y:S01]  /*6ee0*/  ENDCOLLECTIVE ;  /* 0x000000000000791b */ /* 0x003fe20003800000 */
.L_x_1285:
        /* <DEDUP_REMOVED lines=12> */
.L_x_1286:
[----:B------:R-:W0:Y:S01]  /*6fb0*/  LDC.64 R26, c[0x0][0x218] ;  /* 0x00008600ff1a7b82 */ /* 0x000e220000000a00 */
[----:B------:R-:W-:Y:S02]  /*6fc0*/  MOV R34, R36 ;  /* 0x0000002400227202 */ /* 0x000fe40000000f00 */
[----:B------:R-:W-:-:S07]  /*6fd0*/  MOV R38, R32 ;  /* 0x0000002000267202 */ /* 0x000fce0000000f00 */
[----:B0-----:R-:W-:Y:S05]  /*6fe0*/  WARPSYNC.COLLECTIVE R25, `(.L_x_1287) ;  /* 0x0000000019087348 */ /* 0x001fea0003c00000 */
[----:B------:R1:W2:Y:S02]  /*6ff0*/  SHFL.BFLY P2, R32, R34, R31, R30 ;  /* 0x0c00001f22207389 */ /* 0x0002a4000004001e */
[----:B012---:R-:W-:Y:S01]  /*7000*/  ENDCOLLECTIVE ;  /* 0x000000000000791b */ /* 0x007fe20003800000 */
.L_x_1287:
        /* <DEDUP_REMOVED lines=10> */
.L_x_1288:
        /* <DEDUP_REMOVED lines=8> */
.L_x_1289:
[----:B------:R-:W-:Y:S01]  /*7130*/  FADD.FTZ R42, R42, R39 ;  /* 0x000000272a2a7221 */ /* 0x000fe20000010000 */
[----:B------:R-:W-:-:S04]  /*7140*/  HFMA2.MMA R31, -RZ, RZ, 0, 2.384185791015625e-07 ;  /* 0x00000004ff1f7435 */ /* 0x000fc800000001ff */
[----:B------:R-:W-:Y:S02]  /*7150*/  MOV R34, R42 ;  /* 0x0000002a00227202 */ /* 0x000fe40000000f00 */
[----:B------:R-:W-:-:S07]  /*7160*/  MOV R41, R32 ;  /* 0x0000002000297202 */ /* 0x000fce0000000f00 */
[----:B------:R-:W-:Y:S05]  /*7170*/  WARPSYNC.COLLECTIVE R25, `(.L_x_1290) ;  /* 0x0000000019087348 */ /* 0x000fea0003c00000 */
[----:B------:R0:W1:Y:S02]  /*7180*/  SHFL.BFLY P2, R32, R34, R31, R30 ;  /* 0x0c00001f22207389 */ /* 0x000064000004001e */
[----:B01----:R-:W-:Y:S01]  /*7190*/  ENDCOLLECTIVE ;  /* 0x000000000000791b */ /* 0x003fe20003800000 */
.L_x_1290:
[----:B------:R-:W-:-:S05]  /*71a0*/  FADD.FTZ R41, R41, R40 ;  /* 0x0000002829297221 */ /* 0x000fca0000010000 */
[----:B------:R-:W-:Y:S01]  /*71b0*/  MOV R34, R41 ;  /* 0x0000002900227202 */ /* 0x000fe20000000f00 */
[----:B------:R-:W-:-:S07]  /*71c0*/  IMAD.MOV.U32 R39, RZ, RZ, R32 ;  /* 0x000000ffff277224 */ /* 0x000fce00078e0020 */
[----:B------:R-:W-:Y:S05]  /*71d0*/  WARPSYNC.COLLECTIVE R25, `(.L_x_1291) ;  /* 0x0000000019087348 */ /* 0x000fea0003c00000 */
[----:B------:R0:W1:Y:S02]  /*71e0*/  SHFL.BFLY P2, R32, R34, R31, R30 ;  /* 0x0c00001f22207389 */ /* 0x000064000004001e */
[----:B01----:R-:W-:Y:S01]  /*71f0*/  ENDCOLLECTIVE ;  /* 0x000000000000791b */ /* 0x003fe20003800000 */
.L_x_1291:
[----:B------:R-:W-:Y:S01]  /*7200*/  FADD.FTZ R39, R42, R39 ;  /* 0x000000272a277221 */ /* 0x000fe20000010000 */
[----:B------:R-:W-:-:S04]  /*7210*/  HFMA2.MMA R31, -RZ, RZ, 0, 1.1920928955078125e-07 ;  /* 0x00000002ff1f7435 */ /* 0x000fc800000001ff */
[----:B------:R-:W-:Y:S02]  /*7220*/  MOV R34, R39 ;  /* 0x0000002700227202 */ /* 0x000fe40000000f00 */
[----:B------:R-:W-:-:S07]  /*7230*/  MOV R40, R32 ;  /* 0x0000002000287202 */ /* 0x000fce0000000f00 */
[----:B------:R-:W-:Y:S05]  /*7240*/  WARPSYNC.COLLECTIVE R25, `(.L_x_1292) ;  /* 0x0000000019087348 */ /* 0x000fea0003c00000 */
[----:B------:R0:W1:Y:S02]  /*7250*/  SHFL.BFLY P2, R32, R34, R31, R30 ;  /* 0x0c00001f22207389 */ /* 0x000064000004001e */
[----:B01----:R-:W-:Y:S01]  /*7260*/  ENDCOLLECTIVE ;  /* 0x000000000000791b */ /* 0x003fe20003800000 */
.L_x_1292:
[----:B------:R-:W-:-:S05]  /*7270*/  FADD.FTZ R40, R41, R40 ;  /* 0x0000002829287221 */ /* 0x000fca0000010000 */
[----:B------:R-:W-:Y:S02]  /*7280*/  MOV R34, R40 ;  /* 0x0000002800227202 */ /* 0x000fe40000000f00 */
[----:B------:R-:W-:-:S07]  /*7290*/  MOV R28, R32 ;  /* 0x00000020001c7202 */ /* 0x000fce0000000f00 */
[----:B------:R-:W-:Y:S05]  /*72a0*/  WARPSYNC.COLLECTIVE R25, `(.L_x_1293) ;  /* 0x0000000019087348 */ /* 0x000fea0003c00000 */
[----:B------:R0:W1:Y:S02]  /*72b0*/  SHFL.BFLY P2, R32, R34, R31, R30 ;  /* 0x0c00001f22207389 */ /* 0x000064000004001e */
[----:B01----:R-:W-:Y:S01]  /*72c0*/  ENDCOLLECTIVE ;  /* 0x000000000000791b */ /* 0x003fe20003800000 */
.L_x_1293:
        /* <DEDUP_REMOVED lines=9> */
[----:B------:R-:W-:-:S07]  /*7360*/  MOV R43, R32 ;  /* 0x00000020002b7202 */ /* 0x000fce0000000f00 */
[----:B012---:R-:W-:Y:S05]  /*7370*/  WARPSYNC.COLLECTIVE R25, `(.L_x_1294) ;  /* 0x0000000019087348 */ /* 0x007fea0003c00000 */
[----:B------:R3:W4:Y:S02]  /*7380*/  SHFL.BFLY P2, R32, R34, R31, R30 ;  /* 0x0c00001f22207389 */ /* 0x000724000004001e */
[----:B01234-:R-:W-:Y:S01]  /*7390*/  ENDCOLLECTIVE ;  /* 0x000000000000791b */ /* 0x01ffe20003800000 */
.L_x_1294:
[----:B------:R-:W-:Y:S01]  /*73a0*/  FADD.FTZ R43, R40, R43 ;  /* 0x0000002b282b7221 */ /* 0x000fe20000010000 */
[----:B------:R-:W0:Y:S04]  /*73b0*/  LDC.64 R28, c[0x0][0x220] ;  /* 0x00008800ff1c7b82 */ /* 0x000e280000000a00 */
[----:B------:R-:W-:Y:S02]  /*73c0*/  MOV R34, R43 ;  /* 0x0000002b00227202 */ /* 0x000fe40000000f00 */
[----:B------:R-:W-:-:S07]  /*73d0*/  MOV R40, R32 ;  /* 0x0000002000287202 */ /* 0x000fce0000000f00 */
[----:B0-----:R-:W-:Y:S05]  /*73e0*/  WARPSYNC.COLLECTIVE R25, `(.L_x_1295) ;  /* 0x0000000019087348 */ /* 0x001fea0003c00000 */
[----:B------:R1:W2:Y:S02]  /*73f0*/  SHFL.BFLY P2, R32, R34, R31, R30 ;  /* 0x0c00001f22207389 */ /* 0x0002a4000004001e */
[----:B012---:R-:W-:Y:S01]  /*7400*/  ENDCOLLECTIVE ;  /* 0x000000000000791b */ /* 0x007fe20003800000 */
.L_x_1295:
        /* <DEDUP_REMOVED lines=11> */
.L_x_1296:
[----:B------:R-:W-:Y:S01]  /*74c0*/  @!P0 F2FP.F16.F32.PACK_AB R33, RZ, R36 ;  /* 0x00000024ff21823e */ /* 0x000fe200000000ff */
[----:B------:R-:W-:Y:S01]  /*74d0*/  FADD.FTZ R42, R43, R42 ;  /* 0x0000002a2b2a7221 */ /* 0x000fe20000010000 */
[----:B------:R-:W-:Y:S02]  /*74e0*/  MOV R34, R45 ;  /* 0x0000002d00227202 */ /* 0x000fe40000000f00 */
[----:B------:R-:W-:-:S07]  /*74f0*/  MOV R51, R32 ;  /* 0x0000002000337202 */ /* 0x000fce0000000f00 */
[----:B------:R-:W-:Y:S05]  /*7500*/  WARPSYNC.COLLECTIVE R25, `(.L_x_1297) ;  /* 0x0000000019087348 */ /* 0x000fea0003c00000 */
[----:B------:R0:W1:Y:S02]  /*7510*/  SHFL.BFLY P2, R32, R34, R31, R30 ;  /* 0x0c00001f22207389 */ /* 0x000064000004001e */
[----:B01----:R-:W-:Y:S01]  /*7520*/  ENDCOLLECTIVE ;  /* 0x000000000000791b */ /* 0x003fe20003800000 */
.L_x_1297:
[----:B------:R-:W-:Y:S01]  /*7530*/  FADD.FTZ R51, R51, R44 ;  /* 0x0000002c33337221 */ /* 0x000fe20000010000 */
[----:B------:R-:W-:-:S04]  /*7540*/  HFMA2.MMA R31, -RZ, RZ, 0, 2.384185791015625e-07 ;  /* 0x00000004ff1f7435 */ /* 0x000fc800000001ff */
[----:B------:R-:W-:Y:S02]  /*7550*/  MOV R34, R51 ;  /* 0x0000003300227202 */ /* 0x000fe40000000f00 */
[----:B------:R-:W-:-:S07]  /*7560*/  MOV R46, R32 ;  /* 0x00000020002e7202 */ /* 0x000fce0000000f00 */
[----:B------:R-:W-:Y:S05]  /*7570*/  WARPSYNC.COLLECTIVE R25, `(.L_x_1298) ;  /* 0x0000000019087348 */ /* 0x000fea0003c00000 */
[----:B------:R0:W1:Y:S02]  /*7580*/  SHFL.BFLY P2, R32, R34, R31, R30 ;  /* 0x0c00001f22207389 */ /* 0x000064000004001e */
[----:B01----:R-:W-:Y:S01]  /*7590*/  ENDCOLLECTIVE ;  /* 0x000000000000791b */ /* 0x003fe20003800000 */
.L_x_1298:
[----:B------:R-:W-:-:S05]  /*75a0*/  FADD.FTZ R46, R46, R45 ;  /* 0x0000002d2e2e7221 */ /* 0x000fca0000010000 */
[----:B------:R-:W-:Y:S02]  /*75b0*/  MOV R34, R46 ;  /* 0x0000002e00227202 */ /* 0x000fe40000000f00 */
[----:B------:R-:W-:-:S07]  /*75c0*/  MOV R44, R32 ;  /* 0x00000020002c7202 */ /* 0x000fce0000000f00 */
[----:B------:R-:W-:Y:S05]  /*75d0*/  WARPSYNC.COLLECTIVE R25, `(.L_x_1299) ;  /* 0x0000000019087348 */ /* 0x000fea0003c00000 */
[----:B------:R0:W1:Y:S02]  /*75e0*/  SHFL.BFLY P2, R32, R34, R31, R30 ;  /* 0x0c00001f22207389 */ /* 0x000064000004001e */
[----:B01----:R-:W-:Y:S01]  /*75f0*/  ENDCOLLECTIVE ;  /* 0x000000000000791b */ /* 0x003fe20003800000 */
.L_x_1299:
[----:B------:R-:W-:Y:S01]  /*7600*/  FADD.FTZ R44, R51, R44 ;  /* 0x0000002c332c7221 */ /* 0x000fe20000010000 */
[----:B------:R-:W-:-:S04]  /*7610*/  HFMA2.MMA R31, -RZ, RZ, 0, 1.1920928955078125e-07 ;  /* 0x00000002ff1f7435 */ /* 0x000fc800000001ff */
[----:B------:R-:W-:Y:S01]  /*7620*/  MOV R34, R44 ;  /* 0x0000002c00227202 */ /* 0x000fe20000000f00 */
[----:B------:R-:W-:-:S07]  /*7630*/  IMAD.MOV.U32 R45, RZ, RZ, R32 ;  /* 0x000000ffff2d7224 */ /* 0x000fce00078e0020 */
[----:B------:R-:W-:Y:S05]  /*7640*/  WARPSYNC.COLLECTIVE R25, `(.L_x_1300) ;  /* 0x0000000019087348 */ /* 0x000fea0003c00000 */
[----:B------:R0:W1:Y:S02]  /*7650*/  SHFL.BFLY P2, R32, R34, R31, R30 ;  /* 0x0c00001f22207389 */ /* 0x000064000004001e */
[----:B01----:R-:W-:Y:S01]  /*7660*/  ENDCOLLECTIVE ;  /* 0x000000000000791b */ /* 0x003fe20003800000 */
.L_x_1300:
[----:B------:R-:W-:-:S05]  /*7670*/  FADD.FTZ R45, R46, R45 ;  /* 0x0000002d2e2d7221 */ /* 0x000fca0000010000 */
[----:B------:R-:W-:Y:S02]  /*7680*/  MOV R34, R45 ;  /* 0x0000002d00227202 */ /* 0x000fe40000000f00 */
[----:B------:R-:W-:-:S07]  /*7690*/  MOV R51, R32 ;  /* 0x0000002000337202 */ /* 0x000fce0000000f00 */
[----:B------:R-:W-:Y:S05]  /*76a0*/  WARPSYNC.COLLECTIVE R25, `(.L_x_1301) ;  /* 0x0000000019087348 */ /* 0x000fea0003c00000 */
[----:B------:R0:W1:Y:S02]  /*76b0*/  SHFL.BFLY P2, R32, R34, R31, R30 ;  /* 0x0c00001f22207389 */ /* 0x000064000004001e */
[----:B01----:R-:W-:Y:S01]  /*76c0*/  ENDCOLLECTIVE ;  /* 0x000000000000791b */ /* 0x003fe20003800000 */
.L_x_1301:
[----:B------:R-:W-:Y:S01]  /*76d0*/  FADD.FTZ R51, R44, R51 ;  /* 0x000000332c337221 */ /* 0x000fe20000010000 */
[----:B------:R-:W-:-:S04]  /*76e0*/  HFMA2.MMA R31, -RZ, RZ, 0, 5.9604644775390625e-08 ;  /* 0x00000001ff1f7435 */ /* 0x000fc800000001ff */
[----:B------:R-:W-:Y:S02]  /*76f0*/  MOV R34, R51 ;  /* 0x0000003300227202 */ /* 0x000fe40000000f00 */
[----:B------:R-:W-:-:S07]  /*7700*/  MOV R46, R32 ;  /* 0x00000020002e7202 */ /* 0x000fce0000000f00 */
[----:B------:R-:W-:Y:S05]  /*7710*/  WARPSYNC.COLLECTIVE R25, `(.L_x_1302) ;  /* 0x0000000019087348 */ /* 0x000fea0003c00000 */
[----:B------:R0:W1:Y:S02]  /*7720*/  SHFL.BFLY P2, R32, R34, R31, R30 ;  /* 0x0c00001f22207389 */ /* 0x000064000004001e */
[----:B01----:R-:W-:Y:S01]  /*7730*/  ENDCOLLECTIVE ;  /* 0x000000000000791b */ /* 0x003fe20003800000 */
.L_x_1302:
[----:B------:R-:W-:-:S04]  /*7740*/  FADD.FTZ R45, R45, R46 ;  /* 0x0000002e2d2d7221 */ /* 0x000fc80000010000 */
[----:B------:R-:W-:Y:S01]  /*7750*/  IMAD.MOV.U32 R34, RZ, RZ, R45 ;  /* 0x000000ffff227224 */ /* 0x000fe200078e002d */
[----:B------:R-:W-:-:S07]  /*7760*/  MOV R44, R32 ;  /* 0x00000020002c7202 */ /* 0x000fce0000000f00 */
[----:B------:R-:W-:Y:S05]  /*7770*/  WARPSYNC.COLLECTIVE R25, `(.L_x_1303) ;  /* 0x0000000019087348 */ /* 0x000fea0003c00000 */
[----:B------:R0:W1:Y:S02]  /*7780*/  SHFL.BFLY P2, R32, R34, R31, R30 ;  /* 0x0c00001f22207389 */ /* 0x000064000004001e */
[----:B01----:R-:W-:Y:S01]  /*7790*/  ENDCOLLECTIVE ;  /* 0x000000000000791b */ /* 0x003fe20003800000 */
.L_x_1303:
[----:B------:R-:W-:Y:S01]  /*77a0*/  HFMA2.MMA R31, -RZ, RZ, 0, 4.76837158203125e-07 ;  /* 0x00000008ff1f7435 */ /* 0x000fe200000001ff */
[----:B------:R-:W-:Y:S02]  /*77b0*/  MOV R34, R48 ;  /* 0x0000003000227202 */ /* 0x000fe40000000f00 */
[----:B------:R-:W-:-:S08]  /*77c0*/  MOV R46, R32 ;  /* 0x00000020002e7202 */ /* 0x000fd00000000f00 */
[----:B------:R-:W-:Y:S05]  /*77d0*/  WARPSYNC.COLLECTIVE R25, `(.L_x_1304) ;  /* 0x0000000019087348 */ /* 0x000fea0003c00000 */
[----:B------:R0:W1:Y:S02]  /*77e0*/  SHFL.BFLY P2, R32, R34, R31, R30 ;  /* 0x0c00001f22207389 */ /* 0x000064000004001e */
[----:B01----:R-:W-:Y:S01]  /*77f0*/  ENDCOLLECTIVE ;  /* 0x000000000000791b */ /* 0x003fe20003800000 */
.L_x_1304:
[----:B------:R-:W-:Y:S02]  /*7800*/  MOV R34, R50 ;  /* 0x0000003200227202 */ /* 0x000fe40000000f00 */
[----:B------:R-:W-:-:S07]  /*7810*/  MOV R55, R32 ;  /* 0x0000002000377202 */ /* 0x000fce0000000f00 */
[----:B------:R-:W-:Y:S05]  /*7820*/  WARPSYNC.COLLECTIVE R25, `(.L_x_1305) ;  /* 0x0000000019087348 */ /* 0x000fea0003c00000 */
[----:B------:R0:W1:Y:S02]  /*7830*/  SHFL.BFLY P2, R32, R34, R31, R30 ;  /* 0x0c00001f22207389 */ /* 0x000064000004001e */
[----:B01----:R-:W-:Y:S01]  /*7840*/  ENDCOLLECTIVE ;  /* 0x000000000000791b */ /* 0x003fe20003800000 */
.L_x_1305:
[----:B------:R-:W-:Y:S01]  /*7850*/  FADD.FTZ R55, R55, R48 ;  /* 0x0000003037377221 */ /* 0x000fe20000010000 */
[----:B------:R-:W-:-:S04]  /*7860*/  HFMA2.MMA R31, -RZ, RZ, 0, 2.384185791015625e-07 ;  /* 0x00000004ff1f7435 */ /* 0x000fc800000001ff */
[----:B------:R-:W-:Y:S02]  /*7870*/  MOV R34, R55 ;  /* 0x0000003700227202 */ /* 0x000fe40000000f00 */
[----:B------:R-:W-:-:S07]  /*7880*/  MOV R57, R32 ;  /* 0x0000002000397202 */ /* 0x000fce0000000f00 */
[----:B------:R-:W-:Y:S05]  /*7890*/  WARPSYNC.COLLECTIVE R25, `(.L_x_1306) ;  /* 0x0000000019087348 */ /* 0x000fea0003c00000 */
[----:B------:R0:W1:Y:S02]  /*78a0*/  SHFL.BFLY P2, R32, R34, R31, R30 ;  /* 0x0c00001f22207389 */ /* 0x000064000004001e */
[----:B01----:R-:W-:Y:S01]  /*78b0*/  ENDCOLLECTIVE ;  /* 0x000000000000791b */ /* 0x003fe20003800000 */
.L_x_1306:
[----:B------:R-:W-:-:S05]  /*78c0*/  FADD.FTZ R57, R57, R50 ;  /* 0x0000003239397221 */ /* 0x000fca0000010000 */
[----:B------:R-:W-:Y:S02]  /*78d0*/  MOV R34, R57 ;  /* 0x0000003900227202 */ /* 0x000fe40000000f00 */
[----:B------:R-:W-:-:S07]  /*78e0*/  MOV R48, R32 ;  /* 0x0000002000307202 */ /* 0x000fce0000000f00 */
[----:B------:R-:W-:Y:S05]  /*78f0*/  WARPSYNC.COLLECTIVE R25, `(.L_x_1307) ;  /* 0x0000000019087348 */ /* 0x000fea0003c00000 */
[----:B------:R0:W1:Y:S02]  /*7900*/  SHFL.BFLY P2, R32, R34, R31, R30 ;  /* 0x0c00001f22207389 */ /* 0x000064000004001e */
[----:B01----:R-:W-:Y:S01]  /*7910*/  ENDCOLLECTIVE ;  /* 0x000000000000791b */ /* 0x003fe20003800000 */
.L_x_1307:
[----:B------:R-:W-:Y:S01]  /*7920*/  FADD.FTZ R48, R55, R48 ;  /* 0x0000003037307221 */ /* 0x000fe20000010000 */
[----:B------:R-:W-:-:S04]  /*7930*/  HFMA2.MMA R31, -RZ, RZ, 0, 1.1920928955078125e-07 ;  /* 0x00000002ff1f7435 */ /* 0x000fc800000001ff */
[----:B------:R-:W-:Y:S01]  /*7940*/  MOV R34, R48 ;  /* 0x0000003000227202 */ /* 0x000fe20000000f00 */
[----:B------:R-:W-:-:S07]  /*7950*/  IMAD.MOV.U32 R50, RZ, RZ, R32 ;  /* 0x000000ffff327224 */ /* 0x000fce00078e0020 */
[----:B------:R-:W-:Y:S05]  /*7960*/  WARPSYNC.COLLECTIVE R25, `(.L_x_1308) ;  /* 0x0000000019087348 */ /* 0x000fea0003c00000 */
[----:B------:R0:W1:Y:S02]  /*7970*/  SHFL.BFLY P2, R32, R34, R31, R30 ;  /* 0x0c00001f22207389 */ /* 0x000064000004001e */
[----:B01----:R-:W-:Y:S01]  /*7980*/  ENDCOLLECTIVE ;  /* 0x000000000000791b */ /* 0x003fe20003800000 */
.L_x_1308:
[----:B------:R-:W-:-:S05]  /*7990*/  FADD.FTZ R50, R57, R50 ;  /* 0x0000003239327221 */ /* 0x000fca0000010000 */
[----:B------:R-:W-:Y:S02]  /*79a0*/  MOV R34, R50 ;  /* 0x0000003200227202 */ /* 0x000fe40000000f00 */
[----:B------:R-:W-:-:S07]  /*79b0*/  MOV R39, R32 ;  /* 0x0000002000277202 */ /* 0x000fce0000000f00 */
[----:B------:R-:W-:Y:S05]  /*79c0*/  WARPSYNC.COLLECTIVE R25, `(.L_x_1309) ;  /* 0x0000000019087348 */ /* 0x000fea0003c00000 */
[----:B------:R0:W1:Y:S02]  /*79d0*/  SHFL.BFLY P2, R32, R34, R31, R30 ;  /* 0x0c00001f22207389 */ /* 0x000064000004001e */
[----:B01----:R-:W-:Y:S01]  /*79e0*/  ENDCOLLECTIVE ;  /* 0x000000000000791b */ /* 0x003fe20003800000 */
.L_x_1309:
[----:B------:R-:W-:Y:S01]  /*79f0*/  FADD.FTZ R39, R48, R39 ;  /* 0x0000002730277221 */ /* 0x000fe20000010000 */
[----:B------:R-:W-:Y:S01]  /*7a00*/  FADD.FTZ R31, R51, R44 ;  /* 0x0000002c331f7221 */ /* 0x000fe20000010000 */
[----:B------:R-:W-:Y:S02]  /*7a10*/  @!P0 F2FP.F16.F32.PACK_AB R25, RZ, R40 ;  /* 0x00000028ff19823e */ /* 0x000fe400000000ff */
[----:B------:R-:W-:Y:S02]  /*7a20*/  @!P0 F2FP.F16.F32.PACK_AB R30, RZ, R42 ;  /* 0x0000002aff1e823e */ /* 0x000fe400000000ff */
[----:B------:R-:W-:Y:S02]  /*7a30*/  @!P0 F2FP.F16.F32.PACK_AB R31, RZ, R31 ;  /* 0x0000001fff1f823e */ /* 0x000fe400000000ff */
[----:B------:R-:W-:Y:S02]  /*7a40*/  PRMT R37, R25, 0x7610, R37 ;  /* 0x0000761019257816 */ /* 0x000fe40000000025 */
[----:B------:R-:W-:Y:S01]  /*7a50*/  PRMT R40, R31, 0x7610, R40 ;  /* 0x000076101f287816 */ /* 0x000fe20000000028 */
[----:B------:R-:W-:Y:S01]  /*7a60*/  HFMA2.MMA R31, -RZ, RZ, 0, 5.9604644775390625e-08 ;  /* 0x00000001ff1f7435 */ /* 0x000fe200000001ff */
[----:B------:R-:W-:-:S02]  /*7a70*/  MOV R55, R32 ;  /* 0x0000002000377202 */ /* 0x000fc40000000f00 */
[----:B------:R-:W-:Y:S02]  /*7a80*/  @!P0 F2FP.F16.F32.PACK_AB R32, RZ, R35 ;  /* 0x00000023ff20823e */ /* 0x000fe400000000ff */
        /* <DEDUP_REMOVED lines=11> */
.L_x_1310:
[----:B------:R-:W-:Y:S01]  /*7b40*/  @!P0 F2FP.F16.F32.PACK_AB R33, RZ, R33 ;  /* 0x00000021ff21823e */ /* 0x000fe200000000ff */
        /* <DEDUP_REMOVED lines=10> */
.L_x_1311:
[----:B------:R-:W-:Y:S01]  /*7bf0*/  FADD.FTZ R36, R39, R36 ;  /* 0x0000002427247221 */ /* 0x000fe20000010000 */
[----:B------:R-:W-:Y:S06]  /*7c00*/  BRA `(.L_x_1312) ;  /* 0xffffffe400107947 */ /* 0x000fec000383ffff */
.L_x_1313:
        /* <DEDUP_REMOVED lines=15> */
.L_x_2253:


//--------------------- .text._ZN13group_norm_v218gn_bwd_cuda_kernelI6__halfLi480ELi1ELi32ELi60ELi1024ELb0ELb1ELi32ELi960ELi960ELi4ELb1ELi4ELb0ELb0ELNS_15WgradSyncMethodE3ENS_16CompileConditionILi900EEEEEvPT_S6_S6_PKS5_S8_S8_S8_PKfflPfPj --------------------------
	.section	.text._ZN13group_norm_v218gn_bwd_cuda_kernelI6__halfLi480ELi1ELi32ELi60ELi1024ELb0ELb1ELi32ELi960ELi960ELi4ELb1ELi4ELb0ELb0ELNS_15WgradSyncMethodE3ENS_16CompileConditionILi900EEEEEvPT_S6_S6_PKS5_S8_S8_S8_PKfflPfPj,"ax",@progbits
	.align	128
        .global         _ZN13group_norm_v218gn_bwd_cuda_kernelI6__halfLi480ELi1ELi32ELi60ELi1024ELb0ELb1ELi32ELi960ELi960ELi4ELb1ELi4ELb0ELb0ELNS_15WgradSyncMethodE3ENS_16CompileConditionILi900EEEEEvPT_S6_S6_PKS5_S8_S8_S8_PKfflPfPj
        .type           _ZN13group_norm_v218gn_bwd_cuda_kernelI6__halfLi480ELi1ELi32ELi60ELi1024ELb0ELb1ELi32ELi960ELi960ELi4ELb1ELi4ELb0ELb0ELNS_15WgradSyncMethodE3ENS_16CompileConditionILi900EEEEEvPT_S6_S6_PKS5_S8_S8_S8_PKfflPfPj,@function
        .size           _ZN13group_norm_v218gn_bwd_cuda_kernelI6__halfLi480ELi1ELi32ELi60ELi1024ELb0ELb1ELi32ELi960ELi960ELi4ELb1ELi4ELb0ELb0ELNS_15WgradSyncMethodE3ENS_16CompileConditionILi900EEEEEvPT_S6_S6_PKS5_S8_S8_S8_PKfflPfPj,(.L_x_2254 - _ZN13group_norm_v218gn_bwd_cuda_kernelI6__halfLi480ELi1ELi32ELi60ELi1024ELb0ELb1ELi32ELi960ELi960ELi4ELb1ELi4ELb0ELb0ELNS_15WgradSyncMethodE3ENS_16CompileConditionILi900EEEEEvPT_S6_S6_PKS5_S8_S8_S8_PKfflPfPj)
        .other          _ZN13group_norm_v218gn_bwd_cuda_kernelI6__halfLi480ELi1ELi32ELi60ELi1024ELb0ELb1ELi32ELi960ELi960ELi4ELb1ELi4ELb0ELb0ELNS_15WgradSyncMethodE3ENS_16CompileConditionILi900EEEEEvPT_S6_S6_PKS5_S8_S8_S8_PKfflPfPj,@"STO_CUDA_ENTRY STV_DEFAULT"
_ZN13group_norm_v218gn_bwd_cuda_kernelI6__halfLi480ELi1ELi32ELi60ELi1024ELb0ELb1ELi32ELi960ELi960ELi4ELb1ELi4ELb0ELb0ELNS_15WgradSyncMethodE3ENS_16CompileConditionILi900EEEEEvPT_S6_S6_PKS5_S8_S8_S8_PKfflPfPj:
.text._ZN13group_norm_v218gn_bwd_cuda_kernelI6__halfLi480ELi1ELi32ELi60ELi1024ELb0ELb1ELi32ELi960ELi960ELi4ELb1ELi4ELb0ELb0ELNS_15WgradSyncMethodE3ENS_16CompileConditionILi900EEEEEvPT_S6_S6_PKS5_S8_S8_S8_PKfflPfPj:
        /* <DEDUP_REMOVED lines=31> */
.L_x_1316:
[----:B------:R-:W2:Y:S04]  /*01f0*/  LD.E.STRONG.GPU R0, desc[UR18][R2.64] ;  /* 0x0000001202007980 */ /* 0x000ea8000c10f900 */
[----:B--2---:R-:W-:Y:S01]  /*0200*/  CCTL.IVALL ;  /* 0x00000000ff00798f */ /* 0x004fe20002000000 */
[----:B------:R-:W-:Y:S05]  /*0210*/  YIELD ;  /* 0x0000000000007946 */ /* 0x000fea0003800000 */
[----:B-----5:R-:W-:-:S04]  /*0220*/  LOP3.LUT R0, R0, R5, RZ, 0x3c, !PT ;  /* 0x0000000500007212 */ /* 0x020fc800078e3cff */
[----:B------:R-:W-:-:S13]  /*0230*/  ISETP.GT.AND P0, PT, R0, -0x1, PT ;  /* 0xffffffff0000780c */ /* 0x000fda0003f04270 */
[----:B------:R-:W-:Y:S05]  /*0240*/  @P0 BRA `(.L_x_1316) ;  /* 0xfffffffc00e80947 */ /* 0x000fea000383ffff */
.L_x_1315:
[----:B------:R-:W-:Y:S05]  /*0250*/  WARPSYNC.ALL ;  /* 0x0000000000007948 */ /* 0x000fea0003800000 */
[----:B------:R-:W-:Y:S06]  /*0260*/  BAR.SYNC.DEFER_BLOCKING 0x0 ;  /* 0x0000000000007b1d */ /* 0x000fec0000010000 */
[----:B------:R-:W-:Y:S05]  /*0270*/  BRA `(.L_x_1317) ;  /* 0x0000006c00607947 */ /* 0x000fea0003800000 */
.L_x_1314:
        /* <DEDUP_REMOVED lines=24> */
[----:B0-----:R-:W-:Y:S01]  /*0400*/  IADD3 R5, R11, 0x1e0, RZ ;  /* 0x000001e00b057810 */ /* 0x001fe20007ffe0ff */
[----:B------:R-:W-:Y:S01]  /*0410*/  USEL UR21, UR16, 0x1, !UP0 ;  /* 0x0000000110157887 */ /* 0x000fe2000c000000 */
[----:B------:R-:W-:Y:S01]  /*0420*/  SHF.R.S32.HI R0, RZ, 0x1f, R11 ;  /* 0x0000001fff007819 */ /* 0x000fe2000001140b */
[----:B------:R-:W-:Y:S01]  /*0430*/  UMOV UR14, UR10 ;  /* 0x0000000a000e7c82 */ /* 0x000fe20008000000 */
[----:B------:R-:W-:Y:S01]  /*0440*/  SHF.R.S32.HI R6, RZ, 0x1f, R5 ;  /* 0x0000001fff067819 */ /* 0x000fe20000011405 */
[----:B------:R-:W-:Y:S01]  /*0450*/  UMOV UR4, URZ ;  /* 0x0000003f00047c82 */ /* 0x000fe20008000000 */
[----:B------:R-:W-:Y:S02]  /*0460*/  LEA.HI R2, R0, R11, RZ, 0x2 ;  /* 0x0000000b00027211 */ /* 0x000fe400078f10ff */
[----:B------:R-:W-:Y:S02]  /*0470*/  SHF.R.U32.HI R9, RZ, 0x1, R11 ;  /* 0x00000001ff097819 */ /* 0x000fe4000001160b */
        /* <DEDUP_REMOVED lines=10> */
[----:B------:R-:W-:Y:S02]  /*0520*/  LEA.HI R0, R0, R11, RZ, 0x4 ;  /* 0x0000000b00007211 */ /* 0x000fe400078f20ff */
[----:B------:R-:W-:Y:S02]  /*0530*/  LOP3.LUT R2, R2, 0xfffffffc, RZ, 0xc0, !PT ;  /* 0xfffffffc02027812 */ /* 0x000fe400078ec0ff */
[----:B------:R-:W-:Y:S02]  /*0540*/  LEA.HI R4, R4, R3, RZ, 0x2 ;  /* 0x0000000304047211 */ /* 0x000fe400078f10ff */
[----:B0-----:R-:W-:Y:S02]  /*0550*/  IADD3 R7, R7, 0xf0, RZ ;  /* 0x000000f007077810 */ /* 0x001fe40007ffe0ff */
[----:B------:R-:W-:-:S02]  /*0560*/  LEA.HI R6, R6, R5, RZ, 0x4 ;  /* 0x0000000506067211 */ /* 0x000fc400078f20ff */
[----:B------:R-:W-:Y:S02]  /*0570*/  SHF.R.S32.HI R10, RZ, 0x1f, R7 ;  /* 0x0000001fff0a7819 */ /* 0x000fe40000011407 */
[----:B------:R-:W-:Y:S02]  /*0580*/  IADD3 R8, R5, -R8, RZ ;  /* 0x8000000805087210 */ /* 0x000fe40007ffe0ff */
[----:B------:R-:W-:Y:S02]  /*0590*/  SHF.R.U32.HI R3, RZ, 0x4, R0 ;  /* 0x00000004ff037819 */ /* 0x000fe40000011600 */
[----:B------:R-:W-:Y:S02]  /*05a0*/  IADD3 R2, -R2, R11, RZ ;  /* 0x0000000b02027210 */ /* 0x000fe40007ffe1ff */
[----:B------:R-:W-:Y:S02]  /*05b0*/  SHF.R.U32.HI R5, RZ, 0x2, R4 ;  /* 0x00000002ff057819 */ /* 0x000fe40000011604 */
[----:B------:R-:W-:-:S02]  /*05c0*/  LEA.HI R10, R10, R7, RZ, 0x2 ;  /* 0x000000070a0a7211 */ /* 0x000fc400078f10ff */
[C---:B------:R-:W-:Y:S02]  /*05d0*/  LOP3.LUT R4, R2.reuse, 0x3, R3, 0x78, !PT ;  /* 0x0000000302047812 */ /* 0x040fe400078e7803 */
        /* <DEDUP_REMOVED lines=13> */
[C---:B------:R-:W-:Y:S02]  /*06b0*/  LOP3.LUT R0, R2.reuse, 0x8, RZ, 0x3c, !PT ;  /* 0x0000000802007812 */ /* 0x040fe400078e3cff */
[----:B------:R-:W-:Y:S02]  /*06c0*/  LOP3.LUT R2, R2, 0x10, RZ, 0x3c, !PT ;  /* 0x0000001002027812 */ /* 0x000fe400078e3cff */
[C---:B------:R-:W-:Y:S02]  /*06d0*/  IADD3 R5, R4.reuse, R3, RZ ;  /* 0x0000000304057210 */ /* 0x040fe40007ffe0ff */
[----:B------:R-:W-:-:S02]  /*06e0*/  IADD3 R3, R4, R0, RZ ;  /* 0x0000000004037210 */ /* 0x000fc40007ffe0ff */
[----:B------:R-:W-:-:S03]  /*06f0*/  IADD3 R0, R4, R2, RZ ;  /* 0x0000000204007210 */ /* 0x000fc60007ffe0ff */
[----:B------:R0:W-:Y:S04]  /*0700*/  STL [R1+0xf4], R3 ;  /* 0x0000f40301007387 */ /* 0x0001e80000100800 */
[----:B------:R0:W-:Y:S02]  /*0710*/  STL [R1+0xf0], R0 ;  /* 0x0000f00001007387 */ /* 0x0001e40000100800 */
.L_x_1327:
[----:B------:R-:W0:Y:S01]  /*0720*/  S2R R125, SR_TID.X ;  /* 0x00000000007d7919 */ /* 0x000e220000002100 */
[----:B------:R-:W-:Y:S02]  /*0730*/  ULOP3.LUT UR15, UR10, 0x1, URZ, 0xc0, !UPT ;  /* 0x000000010a0f7892 */ /* 0x000fe4000f8ec03f */
[----:B------:R-:W-:Y:S02]  /*0740*/  USHF.R.U64 UR16, UR10, 0x1, UR5 ;  /* 0x000000010a107899 */ /* 0x000fe40008001205 */
[----:B------:R-:W-:Y:S02]  /*0750*/  UIMAD UR20, UR15, 0x3c0, URZ ;  /* 0x000003c00f1478a4 */ /* 0x000fe4000f8e023f */
[----:B------:R-:W-:Y:S02]  /*0760*/  USHF.L.U32 UR15, UR23, 0x5, URZ ;  /* 0x00000005170f7899 */ /* 0x000fe4000800063f */
[----:B------:R-:W-:Y:S01]  /*0770*/  USHF.R.U32.HI UR25, URZ, 0x1, UR5 ;  /* 0x000000013f197899 */ /* 0x000fe20008011605 */
[----:B-1----:R-:W-:Y:S01]  /*0780*/  MOV R7, UR16 ;  /* 0x0000001000077c02 */ /* 0x002fe20008000f00 */
[----:B------:R-:W-:Y:S01]  /*0790*/  ULOP3.LUT UR15, UR15, 0x3e0, URZ, 0xc0, !UPT ;  /* 0x000003e00f0f7892 */ /* 0x000fe2000f8ec03f */
[----:B------:R-:W-:Y:S01]  /*07a0*/  ULDC.64 UR28, c[0x0][0x248] ;  /* 0x00009200001c7ab9 */ /* 0x000fe20000000a00 */
[----:B------:R-:W-:-:S02]  /*07b0*/  UIMAD UR26, UR25, 0x1e0000, URZ ;  /* 0x001e0000191a78a4 */ /* 0x000fc4000f8e023f */
[----:B------:R-:W-:Y:S01]  /*07c0*/  MOV R6, UR25 ;  /* 0x0000001900067c02 */ /* 0x000fe20008000f00 */
        /* <DEDUP_REMOVED lines=16> */
[----:B------:R-:W-:Y:S02]  /*08d0*/  LEA.HI.X R6, R7, RZ, R6, 0x5, P0 ;  /* 0x000000ff07067211 */ /* 0x000fe400000f2c06 */
[----:B------:R-:W-:-:S04]  /*08e0*/  LEA R4, P0, R5, UR28, 0x3 ;  /* 0x0000001c05047c11 */ /* 0x000fc8000f8018ff */
[----:B------:R-:W-:Y:S01]  /*08f0*/  LEA.HI.X R5, R5, UR29, R6, 0x3, P0 ;  /* 0x0000001d05057c11 */ /* 0x000fe200080f1c06 */
[----:B------:R-:W-:Y:S01]  /*0900*/  ULDC.64 UR28, c[0x0][0x228] ;  /* 0x00008a00001c7ab9 */ /* 0x000fe20000000a00 */
[----:B-1----:R-:W-:-:S04]  /*0910*/  IADD3 R0, P1, R56, R36, RZ ;  /* 0x0000002438007210 */ /* 0x002fc80007f3e0ff */
[----:B------:R-:W-:Y:S01]  /*0920*/  IADD3.X R7, RZ, R37, RZ, P1, !PT ;  /* 0x00000025ff077210 */ /* 0x000fe20000ffe4ff */
[----:B------:R-:W2:Y:S01]  /*0930*/  LDG.E.64.CONSTANT R4, desc[UR18][R4.64] ;  /* 0x0000001204047981 */ /* 0x000ea2000c1e9b00 */
[C---:B------:R-:W-:Y:S02]  /*0940*/  SHF.L.U32 R9, R0.reuse, 0x1, RZ ;  /* 0x0000000100097819 */ /* 0x040fe400000006ff */
[----:B------:R-:W-:Y:S02]  /*0950*/  SHF.L.U64.HI R8, R0, 0x1, R7 ;  /* 0x0000000100087819 */ /* 0x000fe40000010207 */
[----:B------:R-:W-:-:S04]  /*0960*/  IADD3 R14, P0, R9, UR26, RZ ;  /* 0x0000001a090e7c10 */ /* 0x000fc8000ff1e0ff */
[----:B------:R-:W-:-:S06]  /*0970*/  IADD3.X R15, R8, UR27, RZ, P0, !PT ;  /* 0x0000001b080f7c10 */ /* 0x000fcc00087fe4ff */
[----:B------:R-:W3:Y:S01]  /*0980*/  LDG.E.64.CONSTANT R14, desc[UR18][R14.64] ;  /* 0x000000120e0e7981 */ /* 0x000ee2000c1e9b00 */
[----:B------:R-:W-:Y:S01]  /*0990*/  IADD3 R12, P1, R9, UR28, RZ ;  /* 0x0000001c090c7c10 */ /* 0x000fe2000ff3e0ff */
[----:B0-----:R-:W-:-:S03]  /*09a0*/  IMAD.WIDE R50, R50, 0x2, R2 ;  /* 0x0000000232327825 */ /* 0x001fc600078e0202 */
[----:B------:R-:W-:Y:S02]  /*09b0*/  IADD3.X R13, R8, UR29, RZ, P1, !PT ;  /* 0x0000001d080d7c10 */ /* 0x000fe40008ffe4ff */
[----:B------:R-:W-:Y:S01]  /*09c0*/  IADD3 R3, R56, 0xf00, RZ ;  /* 0x00000f0038037810 */ /* 0x000fe20007ffe0ff */
[----:B------:R-:W4:Y:S04]  /*09d0*/  LDG.E.64.CONSTANT R50, desc[UR18][R50.64] ;  /* 0x0000001232327981 */ /* 0x000f28000c1e9b00 */
[----:B------:R-:W4:Y:S01]  /*09e0*/  LDG.E.64.CONSTANT R12, desc[UR18][R12.64] ;  /* 0x000000120c0c7981 */ /* 0x000f22000c1e9b00 */
[----:B------:R-:W-:-:S04]  /*09f0*/  IADD3 R3, P0, R3, R36, RZ ;  /* 0x0000002403037210 */ /* 0x000fc80007f1e0ff */
[----:B------:R-:W-:Y:S02]  /*0a00*/  IADD3.X R0, RZ, R37, RZ, P0, !PT ;  /* 0x00000025ff007210 */ /* 0x000fe400007fe4ff */
[C---:B------:R-:W-:Y:S01]  /*0a10*/  SHF.L.U32 R6, R3.reuse, 0x1, RZ ;  /* 0x0000000103067819 */ /* 0x040fe200000006ff */
[----:B------:R0:W-:Y:S01]  /*0a20*/  STL [R1+0xd4], R8 ;  /* 0x0000d40801007387 */ /* 0x0001e20000100800 */
[----:B------:R-:W-:-:S03]  /*0a30*/  SHF.L.U64.HI R2, R3, 0x1, R0 ;  /* 0x0000000103027819 */ /* 0x000fc60000010200 */
[----:B------:R1:W-:Y:S01]  /*0a40*/  STL [R1+0xac], R9 ;  /* 0x0000ac0901007387 */ /* 0x0003e20000100800 */
[----:B0-----:R-:W-:-:S04]  /*0a50*/  IADD3 R8, P0, R6, UR26, RZ ;  /* 0x0000001a06087c10 */ /* 0x001fc8000ff1e0ff */
[----:B-1----:R-:W-:-:S06]  /*0a60*/  IADD3.X R9, R2, UR27, RZ, P0, !PT ;  /* 0x0000001b02097c10 */ /* 0x002fcc00087fe4ff */
[----:B------:R-:W4:Y:S01]  /*0a70*/  LDG.E.64.CONSTANT R8, desc[UR18][R8.64] ;  /* 0x0000001208087981 */ /* 0x000f22000c1e9b00 */
[----:B------:R-:W-:-:S04]  /*0a80*/  IADD3 R10, P1, R6, UR28, RZ ;  /* 0x0000001c060a7c10 */ /* 0x000fc8000ff3e0ff */
[----:B------:R-:W-:-:S06]  /*0a90*/  IADD3.X R11, R2, UR29, RZ, P1, !PT ;  /* 0x0000001d020b7c10 */ /* 0x000fcc0008ffe4ff */
[----:B------:R-:W4:Y:S01]  /*0aa0*/  LDG.E.64.CONSTANT R10, desc[UR18][R10.64] ;  /* 0x000000120a0a7981 */ /* 0x000f22000c1e9b00 */
[----:B------:R-:W-:-:S04]  /*0ab0*/  IADD3 R3, R56, 0x1e00, RZ ;  /* 0x00001e0038037810 */ /* 0x000fc80007ffe0ff */
[----:B------:R-:W-:Y:S01]  /*0ac0*/  IADD3 R3, P0, R3, R36, RZ ;  /* 0x0000002403037210 */ /* 0x000fe20007f1e0ff */
[----:B------:R0:W-:Y:S03]  /*0ad0*/  STL [R1+0xcc], R6 ;  /* 0x0000cc0601007387 */ /* 0x0001e60000100800 */
[----:B------:R-:W-:Y:S02]  /*0ae0*/  IADD3.X R0, RZ, R37, RZ, P0, !PT ;  /* 0x00000025ff007210 */ /* 0x000fe400007fe4ff */
[----:B------:R-:W-:Y:S01]  /*0af0*/  SHF.L.U32 R16, R3, 0x1, RZ ;  /* 0x0000000103107819 */ /* 0x000fe200000006ff */
[----:B------:R1:W-:Y:S03]  /*0b00*/  STL [R1+0xd0], R2 ;  /* 0x0000d00201007387 */ /* 0x0003e60000100800 */
[----:B0-----:R-:W-:-:S02]  /*0b10*/  IADD3 R6, P0, R16, UR26, RZ ;  /* 0x0000001a10067c10 */ /* 0x001fc4000ff1e0ff */
[----:B------:R-:W-:Y:S02]  /*0b20*/  IADD3 R46, P1, R16, UR28, RZ ;  /* 0x0000001c102e7c10 */ /* 0x000fe4000ff3e0ff */
[----:B-1----:R-:W-:-:S04]  /*0b30*/  SHF.L.U64.HI R2, R3, 0x1, R0 ;  /* 0x0000000103027819 */ /* 0x002fc80000010200 */
[C---:B------:R-:W-:Y:S02]  /*0b40*/  IADD3.X R7, R2.reuse, UR27, RZ, P0, !PT ;  /* 0x0000001b02077c10 */ /* 0x040fe400087fe4ff */
[----:B------:R-:W-:Y:S02]  /*0b50*/  IADD3.X R47, R2, UR29, RZ, P1, !PT ;  /* 0x0000001d022f7c10 */ /* 0x000fe40008ffe4ff */
[----:B------:R-:W-:Y:S02]  /*0b60*/  IADD3 R3, R56, 0x2d00, RZ ;  /* 0x00002d0038037810 */ /* 0x000fe40007ffe0ff */
[----:B------:R-:W4:Y:S02]  /*0b70*/  LDG.E.64.CONSTANT R6, desc[UR18][R6.64] ;  /* 0x0000001206067981 */ /* 0x000f24000c1e9b00 */
[----:B------:R-:W-:Y:S02]  /*0b80*/  IADD3 R3, P0, R3, R36, RZ ;  /* 0x0000002403037210 */ /* 0x000fe40007f1e0ff */
[----:B------:R-:W4:Y:S02]  /*0b90*/  LDG.E.64.CONSTANT R46, desc[UR18][R46.64] ;  /* 0x000000122e2e7981 */ /* 0x000f24000c1e9b00 */
[----:B------:R-:W-:-:S02]  /*0ba0*/  IADD3.X R0, RZ, R37, RZ, P0, !PT ;  /* 0x00000025ff007210 */ /* 0x000fc400007fe4ff */
[----:B------:R0:W-:Y:S04]  /*0bb0*/  STL [R1+0xc4], R16 ;  /* 0x0000c41001007387 */ /* 0x0001e80000100800 */
[----:B------:R1:W-:Y:S01]  /*0bc0*/  STL [R1+0xc8], R2 ;  /* 0x0000c80201007387 */ /* 0x0003e20000100800 */
[C---:B0-----:R-:W-:Y:S02]  /*0bd0*/  SHF.L.U32 R16, R3.reuse, 0x1, RZ ;  /* 0x0000000103107819 */ /* 0x041fe400000006ff */
[----:B-1----:R-:W-:Y:S02]  /*0be0*/  SHF.L.U64.HI R2, R3, 0x1, R0 ;  /* 0x0000000103027819 */ /* 0x002fe40000010200 */
[----:B------:R-:W-:-:S04]  /*0bf0*/  IADD3 R40, P0, R16, UR26, RZ ;  /* 0x0000001a10287c10 */ /* 0x000fc8000ff1e0ff */
[----:B------:R-:W-:Y:S02]  /*0c00*/  IADD3.X R41, R2, UR27, RZ, P0, !PT ;  /* 0x0000001b02297c10 */ /* 0x000fe400087fe4ff */
[----:B------:R-:W-:-:S04]  /*0c10*/  IADD3 R42, P1, R16, UR28, RZ ;  /* 0x0000001c102a7c10 */ /* 0x000fc8000ff3e0ff */
[----:B------:R-:W4:Y:S01]  /*0c20*/  LDG.E.64.CONSTANT R40, desc[UR18][R40.64] ;  /* 0x0000001228287981 */ /* 0x000f22000c1e9b00 */
[----:B------:R-:W-:-:S06]  /*0c30*/  IADD3.X R43, R2, UR29, RZ, P1, !PT ;  /* 0x0000001d022b7c10 */ /* 0x000fcc0008ffe4ff */
[----:B------:R-:W4:Y:S01]  /*0c40*/  LDG.E.64.CONSTANT R42, desc[UR18][R42.64] ;  /* 0x000000122a2a7981 */ /* 0x000f22000c1e9b00 */
[----:B------:R-:W-:-:S04]  /*0c50*/  IADD3 R3, R56, 0x3c00, RZ ;  /* 0x00003c0038037810 */ /* 0x000fc80007ffe0ff */
[----:B------:R-:W-:Y:S01]  /*0c60*/  IADD3 R3, P0, R3, R36, RZ ;  /* 0x0000002403037210 */ /* 0x000fe20007f1e0ff */
[----:B------:R0:W-:Y:S03]  /*0c70*/  STL [R1+0xbc], R16 ;  /* 0x0000bc1001007387 */ /* 0x0001e60000100800 */
[----:B------:R-:W-:Y:S02]  /*0c80*/  IADD3.X R0, RZ, R37, RZ, P0, !PT ;  /* 0x00000025ff007210 */ /* 0x000fe400007fe4ff */
[C---:B------:R-:W-:Y:S01]  /*0c90*/  SHF.L.U32 R17, R3.reuse, 0x1, RZ ;  /* 0x0000000103117819 */ /* 0x040fe200000006ff */
[----:B------:R1:W-:Y:S01]  /*0ca0*/  STL [R1+0xc0], R2 ;  /* 0x0000c00201007387 */ /* 0x0003e20000100800 */
[----:B0-----:R-:W-:Y:S02]  /*0cb0*/  SHF.L.U64.HI R16, R3, 0x1, R0 ;  /* 0x0000000103107819 */ /* 0x001fe40000010200 */
[----:B------:R-:W-:-:S02]  /*0cc0*/  IADD3 R38, P1, R17, UR28, RZ ;  /* 0x0000001c11267c10 */ /* 0x000fc4000ff3e0ff */
[----:B-1----:R-:W-:-:S04]  /*0cd0*/  IADD3 R2, P0, R17, UR26, RZ ;  /* 0x0000001a11027c10 */ /* 0x002fc8000ff1e0ff */
[C---:B------:R-:W-:Y:S02]  /*0ce0*/  IADD3.X R3, R16.reuse, UR27, RZ, P0, !PT ;  /* 0x0000001b10037c10 */ /* 0x040fe400087fe4ff */
[----:B------:R-:W-:-:S04]  /*0cf0*/  IADD3.X R39, R16, UR29, RZ, P1, !PT ;  /* 0x0000001d10277c10 */ /* 0x000fc80008ffe4ff */
[----:B------:R-:W4:Y:S04]  /*0d00*/  LDG.E.64.CONSTANT R2, desc[UR18][R2.64] ;  /* 0x0000001202027981 */ /* 0x000f28000c1e9b00 */
[----:B------:R-:W4:Y:S04]  /*0d10*/  LDG.E.64.CONSTANT R38, desc[UR18][R38.64] ;  /* 0x0000001226267981 */ /* 0x000f28000c1e9b00 */
[----:B------:R0:W-:Y:S02]  /*0d20*/  STL [R1+0xb4], R17 ;  /* 0x0000b41101007387 */ /* 0x0001e40000100800 */
[----:B0-----:R-:W-:-:S04]  /*0d30*/  IADD3 R17, R56, 0x4b00, RZ ;  /* 0x00004b0038117810 */ /* 0x001fc80007ffe0ff */
[----:B------:R-:W-:Y:S01]  /*0d40*/  IADD3 R17, P0, R17, R36, RZ ;  /* 0x0000002411117210 */ /* 0x000fe20007f1e0ff */
[----:B------:R0:W-:Y:S03]  /*0d50*/  STL [R1+0xb8], R16 ;  /* 0x0000b81001007387 */ /* 0x0001e60000100800 */
[----:B------:R-:W-:Y:S02]  /*0d60*/  IADD3.X R0, RZ, R37, RZ, P0, !PT ;  /* 0x00000025ff007210 */ /* 0x000fe400007fe4ff */
[----:B------:R-:W-:-:S04]  /*0d70*/  SHF.L.U32 R18, R17, 0x1, RZ ;  /* 0x0000000111127819 */ /* 0x000fc800000006ff */
[C---:B------:R-:W-:Y:S02]  /*0d80*/  IADD3 R32, P0, R18.reuse, UR26, RZ ;  /* 0x0000001a12207c10 */ /* 0x040fe4000ff1e0ff */
[----:B0-----:R-:W-:Y:S02]  /*0d90*/  SHF.L.U64.HI R16, R17, 0x1, R0 ;  /* 0x0000000111107819 */ /* 0x001fe40000010200 */
        /* <DEDUP_REMOVED lines=27> */
[----:B------:R-:W-:Y:S02]  /*0f50*/  IADD3.X R25, R16, UR27, RZ, P0, !PT ;  /* 0x0000001b10197c10 */ /* 0x000fe400087fe4ff */
[----:B------:R-:W-:Y:S02]  /*0f60*/  IADD3 R17, R56, 0x7800, RZ ;  /* 0x0000780038117810 */ /* 0x000fe40007ffe0ff */
[----:B------:R-:W-:Y:S02]  /*0f70*/  IADD3.X R27, R16, UR29, RZ, P1, !PT ;  /* 0x0000001d101b7c10 */ /* 0x000fe40008ffe4ff */
[----:B------:R-:W-:Y:S01]  /*0f80*/  IADD3 R17, P0, R17, R36, RZ ;  /* 0x0000002411117210 */ /* 0x000fe20007f1e0ff */
[----:B------:R-:W4:Y:S03]  /*0f90*/  LDG.E.64.CONSTANT R24, desc[UR18][R24.64] ;  /* 0x0000001218187981 */ /* 0x000f26000c1e9b00 */
[----:B------:R-:W-:Y:S01]  /*0fa0*/  IADD3.X R0, RZ, R37, RZ, P0, !PT ;  /* 0x00000025ff007210 */ /* 0x000fe200007fe4ff */
[----:B------:R0:W-:Y:S04]  /*0fb0*/  STL [R1+0x98], R18 ;  /* 0x0000981201007387 */ /* 0x0001e80000100800 */
[----:B------:R-:W4:Y:S01]  /*0fc0*/  LDG.E.64.CONSTANT R26, desc[UR18][R26.64] ;  /* 0x000000121a1a7981 */ /* 0x000f22000c1e9b00 */
[----:B--2---:R-:W-:Y:S01]  /*0fd0*/  FADD.FTZ R54, R5, UR15 ;  /* 0x0000000f05367e21 */ /* 0x004fe20008010000 */
[----:B0-----:R-:W-:-:S02]  /*0fe0*/  SHF.L.U32 R18, R17, 0x1, RZ ;  /* 0x0000000111127819 */ /* 0x001fc400000006ff */
[----:B------:R0:W-:Y:S03]  /*0ff0*/  STL [R1+0x9c], R16 ;  /* 0x00009c1001007387 */ /* 0x0001e60000100800 */
[----:B------:R-:W1:Y:S01]  /*1000*/  MUFU.RSQ R54, R54 ;  /* 0x0000003600367308 */ /* 0x000e620000001400 */
[C---:B------:R-:W-:Y:S02]  /*1010*/  IADD3 R20, P0, R18.reuse, UR26, RZ ;  /* 0x0000001a12147c10 */ /* 0x040fe4000ff1e0ff */
[----:B------:R-:W-:Y:S02]  /*1020*/  IADD3 R22, P1, R18, UR28, RZ ;  /* 0x0000001c12167c10 */ /* 0x000fe4000ff3e0ff */
[----:B------:R-:W-:Y:S02]  /*1030*/  IADD3 R5, R56, 0x8700, RZ ;  /* 0x0000870038057810 */ /* 0x000fe40007ffe0ff */
[----:B0-----:R-:W-:Y:S01]  /*1040*/  SHF.L.U64.HI R16, R17, 0x1, R0 ;  /* 0x0000000111107819 */ /* 0x001fe20000010200 */
[----:B------:R-:W-:Y:S03]  /*1050*/  STL [R1+0x90], R18 ;  /* 0x0000901201007387 */ /* 0x000fe60000100800 */
[C---:B------:R-:W-:Y:S01]  /*1060*/  IADD3.X R21, R16.reuse, UR27, RZ, P0, !PT ;  /* 0x0000001b10157c10 */ /* 0x040fe200087fe4ff */
[----:B------:R0:W-:Y:S01]  /*1070*/  STL [R1+0x94], R16 ;  /* 0x0000941001007387 */ /* 0x0001e20000100800 */
[----:B------:R-:W-:Y:S01]  /*1080*/  IADD3.X R23, R16, UR29, RZ, P1, !PT ;  /* 0x0000001d10177c10 */ /* 0x000fe20008ffe4ff */
[----:B---3--:R-:W-:-:S03]  /*1090*/  HADD2.F32 R17, -RZ, R14.H1_H1 ;  /* 0x3000000eff117230 */ /* 0x008fc60000004100 */
[----:B------:R-:W2:Y:S01]  /*10a0*/  LDG.E.64.CONSTANT R20, desc[UR18][R20.64] ;  /* 0x0000001214147981 */ /* 0x000ea2000c1e9b00 */
[----:B0-----:R-:W-:Y:S01]  /*10b0*/  IADD3 R16, P0, R5, R36, RZ ;  /* 0x0000002405107210 */ /* 0x001fe20007f1e0ff */
[----:B------:R-:W-:Y:S02]  /*10c0*/  HADD2.F32 R5, -RZ, R14.H0_H0 ;  /* 0x2000000eff057230 */ /* 0x000fe40000004100 */
[C---:B------:R-:W-:Y:S01]  /*10d0*/  FADD.FTZ R17, -R4.reuse, R17 ;  /* 0x0000001104117221 */ /* 0x040fe20000010100 */
[----:B------:R-:W3:Y:S01]  /*10e0*/  LDG.E.64.CONSTANT R22, desc[UR18][R22.64] ;  /* 0x0000001216167981 */ /* 0x000ee2000c1e9b00 */
[----:B------:R-:W-:Y:S01]  /*10f0*/  IADD3.X R19, RZ, R37, RZ, P0, !PT ;  /* 0x00000025ff137210 */ /* 0x000fe200007fe4ff */
[----:B------:R-:W-:Y:S01]  /*1100*/  FADD.FTZ R5, -R4, R5 ;  /* 0x0000000504057221 */ /* 0x000fe20000010100 */
[----:B-1----:R-:W-:Y:S01]  /*1110*/  FMUL.FTZ R85, R54, R17 ;  /* 0x0000001136557220 */ /* 0x002fe20000410000 */
[----:B------:R-:W-:Y:S02]  /*1120*/  SHF.L.U32 R18, R16, 0x1, RZ ;  /* 0x0000000110127819 */ /* 0x000fe400000006ff */
[----:B------:R-:W-:Y:S01]  /*1130*/  FMUL.FTZ R84, R54, R5 ;  /* 0x0000000536547220 */ /* 0x000fe20000410000 */
[----:B------:R-:W-:-:S02]  /*1140*/  SHF.L.U64.HI R44, R16, 0x1, R19 ;  /* 0x00000001102c7819 */ /* 0x000fc40000010213 */
[----:B------:R-:W-:Y:S02]  /*1150*/  IADD3 R16, P0, R18, UR26, RZ ;  /* 0x0000001a12107c10 */ /* 0x000fe4000ff1e0ff */
[----:B------:R-:W-:Y:S04]  /*1160*/  STL [R1+0x24], R84 ;  /* 0x0000245401007387 */ /* 0x000fe80000100800 */
[----:B------:R-:W-:Y:S01]  /*1170*/  STL [R1+0x28], R85 ;  /* 0x0000285501007387 */ /* 0x000fe20000100800 */
[----:B------:R-:W-:-:S03]  /*1180*/  IADD3.X R17, R44, UR27, RZ, P0, !PT ;  /* 0x0000001b2c117c10 */ /* 0x000fc600087fe4ff */
[----:B------:R-:W-:Y:S04]  /*1190*/  STL [R1+0x8c], R44 ;  /* 0x00008c2c01007387 */ /* 0x000fe80000100800 */
[----:B------:R0:W-:Y:S01]  /*11a0*/  STL [R1+0x88], R18 ;  /* 0x0000881201007387 */ /* 0x0001e20000100800 */
[----:B----4-:R-:W-:-:S03]  /*11b0*/  HADD2.F32 R55, -RZ, R50.H0_H0 ;  /* 0x20000032ff377230 */ /* 0x010fc60000004100 */
[----:B------:R-:W4:Y:S01]  /*11c0*/  LDG.E.64.CONSTANT R16, desc[UR18][R16.64] ;  /* 0x0000001210107981 */ /* 0x000f22000c1e9b00 */
[----:B0-----:R-:W-:-:S04]  /*11d0*/  IADD3 R18, P1, R18, UR28, RZ ;  /* 0x0000001c12127c10 */ /* 0x001fc8000ff3e0ff */
[----:B------:R-:W-:Y:S01]  /*11e0*/  IADD3.X R19, R44, UR29, RZ, P1, !PT ;  /* 0x0000001d2c137c10 */ /* 0x000fe20008ffe4ff */
[----:B------:R-:W-:Y:S02]  /*11f0*/  HADD2.F32 R0, -RZ, R12.H0_H0 ;  /* 0x2000000cff007230 */ /* 0x000fe40000004100 */
[----:B------:R-:W-:-:S03]  /*1200*/  HADD2.F32 R52, -RZ, R50.H1_H1 ;  /* 0x30000032ff347230 */ /* 0x000fc60000004100 */
[----:B------:R-:W4:Y:S01]  /*1210*/  LDG.E.64.CONSTANT R18, desc[UR18][R18.64] ;  /* 0x0000001212127981 */ /* 0x000f22000c1e9b00 */
[----:B------:R-:W-:Y:S02]  /*1220*/  HADD2.F32 R82, -RZ, R12.H1_H1 ;  /* 0x3000000cff527230 */ /* 0x000fe40000004100 */
[----:B------:R-:W-:Y:S01]  /*1230*/  FMUL.FTZ R12, R0, R55 ;  /* 0x00000037000c7220 */ /* 0x000fe20000410000 */
[----:B------:R-:W-:Y:S02]  /*1240*/  HADD2.F32 R45, -RZ, R15.H0_H0 ;  /* 0x2000000fff2d7230 */ /* 0x000fe40000004100 */
[----:B------:R-:W-:Y:S02]  /*1250*/  HADD2.F32 R53, -RZ, R51.H0_H0 ;  /* 0x20000033ff357230 */ /* 0x000fe40000004100 */
[----:B------:R-:W-:Y:S01]  /*1260*/  FMUL.FTZ R5, R82, R52 ;  /* 0x0000003452057220 */ /* 0x000fe20000410000 */
[----:B------:R-:W-:Y:S01]  /*1270*/  FFMA.FTZ R12, R84, R12, RZ ;  /* 0x0000000c540c7223 */ /* 0x000fe200000100ff */
[----:B------:R-:W-:-:S02]  /*1280*/  HADD2.F32 R81, -RZ, R13.H0_H0 ;  /* 0x2000000dff517230 */ /* 0x000fc40000004100 */
[----:B------:R-:W-:Y:S01]  /*1290*/  FADD.FTZ R45, -R4, R45 ;  /* 0x0000002d042d7221 */ /* 0x000fe20000010100 */
[----:B------:R-:W-:Y:S02]  /*12a0*/  HADD2.F32 R15, -RZ, R15.H1_H1 ;  /* 0x3000000fff0f7230 */ /* 0x000fe40000004100 */
[----:B------:R-:W-:Y:S01]  /*12b0*/  FFMA.FTZ R12, R85, R5, R12 ;  /* 0x00000005550c7223 */ /* 0x000fe2000001000c */
[----:B------:R-:W-:Y:S01]  /*12c0*/  HADD2.F32 R80, -RZ, R13.H1_H1 ;  /* 0x3000000dff507230 */ /* 0x000fe20000004100 */
[----:B------:R-:W-:Y:S01]  /*12d0*/  IADD3 R5, R56, 0x9600, RZ ;  /* 0x0000960038057810 */ /* 0x000fe20007ffe0ff */
[----:B------:R-:W-:Y:S01]  /*12e0*/  FMUL.FTZ R13, R81, R53 ;  /* 0x00000035510d7220 */ /* 0x000fe20000410000 */
[----:B------:R-:W-:Y:S01]  /*12f0*/  FMUL.FTZ R89, R54, R45 ;  /* 0x0000002d36597220 */ /* 0x000fe20000410000 */
[----:B------:R-:W-:Y:S02]  /*1300*/  HADD2.F32 R51, -RZ, R51.H1_H1 ;  /* 0x30000033ff337230 */ /* 0x000fe40000004100 */
[----:B------:R-:W-:Y:S01]  /*1310*/  FADD.FTZ R15, -R4, R15 ;  /* 0x0000000f040f7221 */ /* 0x000fe20000010100 */
[----:B------:R-:W-:Y:S01]  /*1320*/  IADD3 R14, P0, R5, R36, RZ ;  /* 0x00000024050e7210 */ /* 0x000fe20007f1e0ff */
[----:B------:R-:W-:Y:S01]  /*1330*/  FFMA.FTZ R12, R89, R13, R12 ;  /* 0x0000000d590c7223 */ /* 0x000fe2000001000c */
[----:B------:R-:W-:-:S02]  /*1340*/  HADD2.F32 R13, -RZ, R8.H0_H0 ;  /* 0x20000008ff0d7230 */ /* 0x000fc40000004100 */
[----:B------:R-:W-:Y:S01]  /*1350*/  FMUL.FTZ R5, R80, R51 ;  /* 0x0000003350057220 */ /* 0x000fe20000410000 */
[----:B------:R-:W-:Y:S01]  /*1360*/  FMUL.FTZ R90, R54, R15 ;  /* 0x0000000f365a7220 */ /* 0x000fe20000410000 */
[----:B------:R-:W-:Y:S02]  /*1370*/  IADD3.X R45, RZ, R37, RZ, P0, !PT ;  /* 0x00000025ff2d7210 */ /* 0x000fe400007fe4ff */
[----:B------:R-:W-:Y:S01]  /*1380*/  SHF.L.U32 R44, R14, 0x1, RZ ;  /* 0x000000010e2c7819 */ /* 0x000fe200000006ff */
[----:B------:R-:W-:Y:S01]  /*1390*/  FFMA.FTZ R5, R90, R5, R12 ;  /* 0x000000055a057223 */ /* 0x000fe2000001000c */
[----:B------:R-:W-:Y:S01]  /*13a0*/  FADD.FTZ R13, -R4, R13 ;  /* 0x0000000d040d7221 */ /* 0x000fe20000010100 */
[----:B------:R-:W-:Y:S02]  /*13b0*/  SHF.L.U64.HI R48, R14, 0x1, R45 ;  /* 0x000000010e307819 */ /* 0x000fe4000001022d */
[----:B------:R-:W-:Y:S01]  /*13c0*/  IADD3 R12, P0, R44, UR26, RZ ;  /* 0x0000001a2c0c7c10 */ /* 0x000fe2000ff1e0ff */
[----:B------:R-:W-:-:S03]  /*13d0*/  FMUL.FTZ R67, R54, R13 ;  /* 0x0000000d36437220 */ /* 0x000fc60000410000 */
[----:B------:R-:W-:Y:S01]  /*13e0*/  IADD3.X R13, R48, UR27, RZ, P0, !PT ;  /* 0x0000001b300d7c10 */ /* 0x000fe200087fe4ff */
[----:B------:R-:W-:-:S05]  /*13f0*/  HADD2.F32 R79, -RZ, R10.H0_H0 ;  /* 0x2000000aff4f7230 */ /* 0x000fca0000004100 */
[----:B------:R-:W4:Y:S01]  /*1400*/  LDG.E.64.CONSTANT R12, desc[UR18][R12.64] ;  /* 0x000000120c0c7981 */ /* 0x000f22000c1e9b00 */
[----:B------:R-:W-:-:S03]  /*1410*/  HADD2.F32 R45, -RZ, R8.H1_H1 ;  /* 0x30000008ff2d7230 */ /* 0x000fc60000004100 */
[----:B------:R-:W-:Y:S01]  /*1420*/  STL [R1+0x2c], R89 ;  /* 0x00002c5901007387 */ /* 0x000fe20000100800 */
[----:B------:R-:W-:Y:S01]  /*1430*/  IADD3 R14, P1, R44, UR28, RZ ;  /* 0x0000001c2c0e7c10 */ /* 0x000fe2000ff3e0ff */
[----:B------:R-:W-:Y:S02]  /*1440*/  HADD2.F32 R78, -RZ, R10.H1_H1 ;  /* 0x3000000aff4e7230 */ /* 0x000fe40000004100 */
[----:B------:R-:W-:Y:S01]  /*1450*/  STL [R1+0x30], R90 ;  /* 0x0000305a01007387 */ /* 0x000fe20000100800 */
[----:B------:R-:W-:-:S03]  /*1460*/  FADD.FTZ R45, -R4, R45 ;  /* 0x0000002d042d7221 */ /* 0x000fc60000010100 */
[----:B------:R-:W-:Y:S04]  /*1470*/  STL [R1+0x84], R48 ;  /* 0x0000843001007387 */ /* 0x000fe80000100800 */
[----:B------:R0:W-:Y:S01]  /*1480*/  STL [R1+0x80], R44 ;  /* 0x0000802c01007387 */ /* 0x0001e20000100800 */
[----:B------:R-:W-:Y:S02]  /*1490*/  HADD2.F32 R49, -RZ, R9.H0_H0 ;  /* 0x20000009ff317230 */ /* 0x000fe40000004100 */
[----:B------:R-:W-:Y:S01]  /*14a0*/  FMUL.FTZ R8, R52, R78 ;  /* 0x0000004e34087220 */ /* 0x000fe20000410000 */
[----:B------:R-:W-:Y:S01]  /*14b0*/  FMUL.FTZ R86, R54, R45 ;  /* 0x0000002d36567220 */ /* 0x000fe20000410000 */
[----:B0-----:R-:W-:Y:S01]  /*14c0*/  FMUL.FTZ R44, R55, R79 ;  /* 0x0000004f372c7220 */ /* 0x001fe20000410000 */
[----:B------:R-:W-:-:S03]  /*14d0*/  HADD2.F32 R77, -RZ, R11.H0_H0 ;  /* 0x2000000bff4d7230 */ /* 0x000fc60000004100 */
[----:B------:R-:W-:Y:S01]  /*14e0*/  FFMA.FTZ R5, R67, R44, R5 ;  /* 0x0000002c43057223 */ /* 0x000fe20000010005 */
[----:B------:R-:W-:Y:S02]  /*14f0*/  HADD2.F32 R9, -RZ, R9.H1_H1 ;  /* 0x30000009ff097230 */ /* 0x000fe40000004100 */
[----:B------:R-:W-:Y:S01]  /*1500*/  FADD.FTZ R49, -R4, R49 ;  /* 0x0000003104317221 */ /* 0x000fe20000010100 */
[----:B------:R-:W-:Y:S01]  /*1510*/  FFMA.FTZ R8, R86, R8, R5 ;  /* 0x0000000856087223 */ /* 0x000fe20000010005 */
[----:B------:R-:W-:Y:S01]  /*1520*/  IADD3 R5, R56, 0xa500, RZ ;  /* 0x0000a50038057810 */ /* 0x000fe20007ffe0ff */
[----:B------:R-:W-:Y:S02]  /*1530*/  HADD2.F32 R76, -RZ, R11.H1_H1 ;  /* 0x3000000bff4c7230 */ /* 0x000fe40000004100 */
[----:B------:R-:W-:Y:S01]  /*1540*/  FMUL.FTZ R45, R53, R77 ;  /* 0x0000004d352d7220 */ /* 0x000fe20000410000 */
[----:B------:R-:W-:Y:S01]  /*1550*/  FMUL.FTZ R87, R54, R49 ;  /* 0x0000003136577220 */ /* 0x000fe20000410000 */
[----:B------:R-:W-:Y:S01]  /*1560*/  FADD.FTZ R9, -R4, R9 ;  /* 0x0000000904097221 */ /* 0x000fe20000010100 */
[----:B------:R-:W-:Y:S01]  /*1570*/  IADD3 R10, P0, R5, R36, RZ ;  /* 0x00000024050a7210 */ /* 0x000fe20007f1e0ff */
[----:B------:R-:W-:Y:S01]  /*1580*/  FMUL.FTZ R5, R51, R76 ;  /* 0x0000004c33057220 */ /* 0x000fe20000410000 */
[----:B------:R-:W-:Y:S01]  /*1590*/  FFMA.FTZ R8, R87, R45, R8 ;  /* 0x0000002d57087223 */ /* 0x000fe20000010008 */
[----:B------:R-:W-:Y:S01]  /*15a0*/  FMUL.FTZ R88, R54, R9 ;  /* 0x0000000936587220 */ /* 0x000fe20000410000 */
[----:B------:R-:W-:-:S02]  /*15b0*/  IADD3.X R45, RZ, R37, RZ, P0, !PT ;  /* 0x00000025ff2d7210 */ /* 0x000fc400007fe4ff */
[----:B------:R-:W-:Y:S01]  /*15c0*/  SHF.L.U32 R57, R10, 0x1, RZ ;  /* 0x000000010a397819 */ /* 0x000fe200000006ff */
[----:B------:R-:W-:Y:S01]  /*15d0*/  FFMA.FTZ R5, R88, R5, R8 ;  /* 0x0000000558057223 */ /* 0x000fe20000010008 */
[----:B------:R-:W-:Y:S02]  /*15e0*/  IADD3.X R15, R48, UR29, RZ, P1, !PT ;  /* 0x0000001d300f7c10 */ /* 0x000fe40008ffe4ff */
[----:B------:R-:W-:Y:S02]  /*15f0*/  SHF.L.U64.HI R48, R10, 0x1, R45 ;  /* 0x000000010a307819 */ /* 0x000fe4000001022d */
[----:B------:R-:W-:Y:S01]  /*1600*/  IADD3 R8, P0, R57, UR26, RZ ;  /* 0x0000001a39087c10 */ /* 0x000fe2000ff1e0ff */
[----:B------:R-:W-:Y:S01]  /*1610*/  HADD2.F32 R11, -RZ, R6.H0_H0 ;  /* 0x20000006ff0b7230 */ /* 0x000fe20000004100 */
[----:B------:R-:W-:Y:S02]  /*1620*/  STL [R1+0x34], R67 ;  /* 0x0000344301007387 */ /* 0x000fe40000100800 */
[----:B------:R-:W-:Y:S01]  /*1630*/  IADD3.X R9, R48, UR27, RZ, P0, !PT ;  /* 0x0000001b30097c10 */ /* 0x000fe200087fe4ff */
[----:B------:R-:W-:Y:S01]  /*1640*/  HADD2.F32 R50, -RZ, R46.H0_H0 ;  /* 0x2000002eff327230 */ /* 0x000fe20000004100 */
[----:B------:R-:W4:Y:S04]  /*1650*/  LDG.E.64.CONSTANT R14, desc[UR18][R14.64] ;  /* 0x000000120e0e7981 */ /* 0x000f28000c1e9b00 */
[----:B------:R-:W4:Y:S01]  /*1660*/  LDG.E.64.CONSTANT R8, desc[UR18][R8.64] ;  /* 0x0000001208087981 */ /* 0x000f22000c1e9b00 */
[----:B------:R-:W-:-:S02]  /*1670*/  HADD2.F32 R45, -RZ, R6.H1_H1 ;  /* 0x30000006ff2d7230 */ /* 0x000fc40000004100 */
[----:B------:R-:W-:Y:S01]  /*1680*/  FADD.FTZ R11, -R4, R11 ;  /* 0x0000000b040b7221 */ /* 0x000fe20000010100 */
[----:B------:R-:W-:Y:S01]  /*1690*/  STL [R1+0x38], R86 ;  /* 0x0000385601007387 */ /* 0x000fe20000100800 */
[----:B------:R-:W-:Y:S01]  /*16a0*/  IADD3 R10, P1, R57, UR28, RZ ;  /* 0x0000001c390a7c10 */ /* 0x000fe2000ff3e0ff */
[----:B------:R-:W-:Y:S02]  /*16b0*/  FMUL.FTZ R44, R55, R50 ;  /* 0x00000032372c7220 */ /* 0x000fe40000410000 */
[----:B------:R-:W-:Y:S01]  /*16c0*/  STL [R1+0x3c], R87 ;  /* 0x00003c5701007387 */ /* 0x000fe20000100800 */
[----:B------:R-:W-:Y:S01]  /*16d0*/  FMUL.FTZ R66, R54, R11 ;  /* 0x0000000b36427220 */ /* 0x000fe20000410000 */
[----:B------:R-:W-:Y:S02]  /*16e0*/  HADD2.F32 R49, -RZ, R46.H1_H1 ;  /* 0x3000002eff317230 */ /* 0x000fe40000004100 */
[----:B------:R0:W-:Y:S01]  /*16f0*/  STL [R1+0x78], R57 ;  /* 0x0000783901007387 */ /* 0x0001e20000100800 */
[----:B------:R-:W-:Y:S01]  /*1700*/  FFMA.FTZ R5, R66, R44, R5 ;  /* 0x0000002c42057223 */ /* 0x000fe20000010005 */
[----:B------:R-:W-:-:S02]  /*1710*/  IADD3.X R11, R48, UR29, RZ, P1, !PT ;  /* 0x0000001d300b7c10 */ /* 0x000fc40008ffe4ff */
[----:B------:R-:W-:Y:S01]  /*1720*/  STL [R1+0x40], R88 ;  /* 0x0000405801007387 */ /* 0x000fe20000100800 */
[----:B------:R-:W-:Y:S01]  /*1730*/  FMUL.FTZ R6, R52, R49 ;  /* 0x0000003134067220 */ /* 0x000fe20000410000 */
[----:B0-----:R-:W-:Y:S01]  /*1740*/  FADD.FTZ R57, -R4, R45 ;  /* 0x0000002d04397221 */ /* 0x001fe20000010100 */
[--C-:B------:R-:W-:Y:S01]  /*1750*/  HADD2.F32 R45, -RZ, R7.reuse.H0_H0 ;  /* 0x20000007ff2d7230 */ /* 0x100fe20000004100 */
[----:B------:R0:W-:Y:S01]  /*1760*/  STL [R1+0x7c], R48 ;  /* 0x00007c3001007387 */ /* 0x0001e20000100800 */
[----:B------:R-:W-:Y:S02]  /*1770*/  HADD2.F32 R7, -RZ, R7.H1_H1 ;  /* 0x30000007ff077230 */ /* 0x000fe40000004100 */
[----:B------:R-:W-:Y:S01]  /*1780*/  FMUL.FTZ R44, R54, R57 ;  /* 0x00000039362c7220 */ /* 0x000fe20000410000 */
[----:B------:R-:W-:Y:S01]  /*1790*/  FADD.FTZ R57, -R4, R45 ;  /* 0x0000002d04397221 */ /* 0x000fe20000010100 */
[----:B------:R-:W-:Y:S02]  /*17a0*/  IADD3 R45, R56, 0xb400, RZ ;  /* 0x0000b400382d7810 */ /* 0x000fe40007ffe0ff */
[----:B------:R-:W-:Y:S01]  /*17b0*/  FFMA.FTZ R5, R44, R6, R5 ;  /* 0x000000062c057223 */ /* 0x000fe20000010005 */
[----:B------:R-:W4:Y:S01]  /*17c0*/  LDG.E.64.CONSTANT R10, desc[UR18][R10.64] ;  /* 0x000000120a0a7981 */ /* 0x000f22000c1e9b00 */
[----:B0-----:R-:W-:-:S03]  /*17d0*/  HADD2.F32 R48, -RZ, R47.H0_H0 ;  /* 0x2000002fff307230 */ /* 0x001fc60000004100 */
[----:B------:R-:W-:Y:S01]  /*17e0*/  STL [R1+0x44], R66 ;  /* 0x0000444201007387 */ /* 0x000fe20000100800 */
[----:B------:R-:W-:Y:S01]  /*17f0*/  FMUL.FTZ R46, R54, R57 ;  /* 0x00000039362e7220 */ /* 0x000fe20000410000 */
[----:B------:R-:W-:Y:S02]  /*1800*/  HADD2.F32 R47, -RZ, R47.H1_H1 ;  /* 0x3000002fff2f7230 */ /* 0x000fe40000004100 */
[----:B------:R-:W-:Y:S01]  /*1810*/  FADD.FTZ R57, -R4, R7 ;  /* 0x0000000704397221 */ /* 0x000fe20000010100 */
[----:B------:R-:W-:Y:S01]  /*1820*/  FMUL.FTZ R6, R53, R48 ;  /* 0x0000003035067220 */ /* 0x000fe20000410000 */
[----:B------:R0:W-:Y:S01]  /*1830*/  STL [R1+0x48], R44 ;  /* 0x0000482c01007387 */ /* 0x0001e20000100800 */
[----:B------:R-:W-:Y:S02]  /*1840*/  HADD2.F32 R7, -RZ, R40.H0_H0 ;  /* 0x20000028ff077230 */ /* 0x000fe40000004100 */
[----:B------:R-:W-:Y:S01]  /*1850*/  FMUL.FTZ R70, R54, R57 ;  /* 0x0000003936467220 */ /* 0x000fe20000410000 */
[----:B------:R-:W-:Y:S01]  /*1860*/  FFMA.FTZ R5, R46, R6, R5 ;  /* 0x000000062e057223 */ /* 0x000fe20000010005 */
[----:B------:R-:W-:Y:S01]  /*1870*/  FMUL.FTZ R6, R51, R47 ;  /* 0x0000002f33067220 */ /* 0x000fe20000410000 */
[----:B0-----:R-:W-:-:S03]  /*1880*/  IADD3 R44, P0, R45, R36, RZ ;  /* 0x000000242d2c7210 */ /* 0x001fc60007f1e0ff */
[----:B------:R-:W-:Y:S01]  /*1890*/  FFMA.FTZ R5, R70, R6, R5 ;  /* 0x0000000646057223 */ /* 0x000fe20000010005 */
[----:B------:R-:W-:Y:S02]  /*18a0*/  IADD3.X R45, RZ, R37, RZ, P0, !PT ;  /* 0x00000025ff2d7210 */ /* 0x000fe400007fe4ff */
[----:B------:R-:W-:Y:S01]  /*18b0*/  SHF.L.U32 R69, R44, 0x1, RZ ;  /* 0x000000012c457819 */ /* 0x000fe200000006ff */
[----:B------:R-:W-:Y:S01]  /*18c0*/  FADD.FTZ R7, -R4, R7 ;  /* 0x0000000704077221 */ /* 0x000fe20000010100 */
[----:B------:R-:W-:Y:S02]  /*18d0*/  SHF.L.U64.HI R68, R44, 0x1, R45 ;  /* 0x000000012c447819 */ /* 0x000fe4000001022d */
[----:B------:R-:W-:Y:S01]  /*18e0*/  IADD3 R6, P0, R69, UR26, RZ ;  /* 0x0000001a45067c10 */ /* 0x000fe2000ff1e0ff */
[----:B------:R0:W-:Y:S01]  /*18f0*/  STL [R1+0x4c], R46 ;  /* 0x00004c2e01007387 */ /* 0x0001e20000100800 */
[----:B------:R-:W-:Y:S02]  /*1900*/  FMUL.FTZ R45, R54, R7 ;  /* 0x00000007362d7220 */ /* 0x000fe40000410000 */
[----:B------:R-:W-:Y:S01]  /*1910*/  IADD3.X R7, R68, UR27, RZ, P0, !PT ;  /* 0x0000001b44077c10 */ /* 0x000fe200087fe4ff */
[----:B------:R-:W-:Y:S01]  /*1920*/  STL [R1+0x50], R70 ;  /* 0x0000504601007387 */ /* 0x000fe20000100800 */
[----:B0-----:R-:W-:-:S04]  /*1930*/  HADD2.F32 R46, -RZ, R42.H0_H0 ;  /* 0x2000002aff2e7230 */ /* 0x001fc80000004100 */
[----:B------:R-:W4:Y:S01]  /*1940*/  LDG.E.64.CONSTANT R6, desc[UR18][R6.64] ;  /* 0x0000001206067981 */ /* 0x000f22000c1e9b00 */
[----:B------:R-:W-:Y:S02]  /*1950*/  HADD2.F32 R40, -RZ, R40.H1_H1 ;  /* 0x30000028ff287230 */ /* 0x000fe40000004100 */
[----:B------:R-:W-:Y:S01]  /*1960*/  FMUL.FTZ R44, R55, R46 ;  /* 0x0000002e372c7220 */ /* 0x000fe20000410000 */
[----:B------:R-:W-:Y:S01]  /*1970*/  STL [R1+0x74], R68 ;  /* 0x0000744401007387 */ /* 0x000fe20000100800 */
[----:B------:R-:W-:Y:S02]  /*1980*/  IADD3 R74, P1, R69, UR28, RZ ;  /* 0x0000001c454a7c10 */ /* 0x000fe4000ff3e0ff */
[----:B------:R-:W-:Y:S01]  /*1990*/  FFMA.FTZ R5, R45, R44, R5 ;  /* 0x0000002c2d057223 */ /* 0x000fe20000010005 */
[----:B------:R-:W-:Y:S04]  /*19a0*/  STL [R1+0x70], R69 ;  /* 0x0000704501007387 */ /* 0x000fe80000100800 */
[----:B------:R0:W-:Y:S01]  /*19b0*/  STL [R1+0x54], R45 ;  /* 0x0000542d01007387 */ /* 0x0001e20000100800 */
[----:B------:R-:W-:Y:S01]  /*19c0*/  IADD3.X R75, R68, UR29, RZ, P1, !PT ;  /* 0x0000001d444b7c10 */ /* 0x000fe20008ffe4ff */
[----:B------:R-:W-:-:S02]  /*19d0*/  HADD2.F32 R57, -RZ, R41.H0_H0 ;  /* 0x20000029ff397230 */ /* 0x000fc40000004100 */
[----:B0-----:R-:W-:Y:S02]  /*19e0*/  HADD2.F32 R45, -RZ, R42.H1_H1 ;  /* 0x3000002aff2d7230 */ /* 0x001fe40000004100 */
[----:B------:R-:W-:Y:S01]  /*19f0*/  FADD.FTZ R42, -R4, R40 ;  /* 0x00000028042a7221 */ /* 0x000fe20000010100 */
[----:B------:R-:W-:Y:S01]  /*1a00*/  HADD2.F32 R44, -RZ, R43.H0_H0 ;  /* 0x2000002bff2c7230 */ /* 0x000fe20000004100 */
[----:B------:R-:W-:Y:S01]  /*1a10*/  IADD3 R121, R56, 0xd200, RZ ;  /* 0x0000d20038797810 */ /* 0x000fe20007ffe0ff */
[----:B------:R-:W4:Y:S01]  /*1a20*/  LDG.E.64.CONSTANT R74, desc[UR18][R74.64] ;  /* 0x000000124a4a7981 */ /* 0x000f22000c1e9b00 */
[----:B------:R-:W-:Y:S01]  /*1a30*/  FMUL.FTZ R40, R52, R45 ;  /* 0x0000002d34287220 */ /* 0x000fe20000410000 */
[----:B------:R-:W-:Y:S01]  /*1a40*/  FMUL.FTZ R68, R54, R42 ;  /* 0x0000002a36447220 */ /* 0x000fe20000410000 */
[----:B------:R-:W-:-:S03]  /*1a50*/  FADD.FTZ R57, -R4, R57 ;  /* 0x0000003904397221 */ /* 0x000fc60000010100 */
[----:B------:R-:W-:Y:S01]  /*1a60*/  FFMA.FTZ R5, R68, R40, R5 ;  /* 0x0000002844057223 */ /* 0x000fe20000010005 */
[C---:B------:R-:W-:Y:S02]  /*1a70*/  IADD3 R40, R56.reuse, 0xc300, RZ ;  /* 0x0000c30038287810 */ /* 0x040fe40007ffe0ff */
[----:B------:R-:W-:Y:S01]  /*1a80*/  IADD3 R56, R56, 0xe100, RZ ;  /* 0x0000e10038387810 */ /* 0x000fe20007ffe0ff */
[----:B------:R0:W-:Y:S01]  /*1a90*/  STL [R1+0x58], R68 ;  /* 0x0000584401007387 */ /* 0x0001e20000100800 */
[----:B------:R-:W-:Y:S01]  /*1aa0*/  FMUL.FTZ R42, R53, R44 ;  /* 0x0000002c352a7220 */ /* 0x000fe20000410000 */
[-C--:B------:R-:W-:Y:S01]  /*1ab0*/  IADD3 R40, P0, R40, R36.reuse, RZ ;  /* 0x0000002428287210 */ /* 0x080fe20007f1e0ff */
[----:B------:R-:W-:Y:S01]  /*1ac0*/  HADD2.F32 R41, -RZ, R41.H1_H1 ;  /* 0x30000029ff297230 */ /* 0x000fe20000004100 */
[-C--:B------:R-:W-:Y:S02]  /*1ad0*/  IADD3 R121, P1, R121, R36.reuse, RZ ;  /* 0x0000002479797210 */ /* 0x080fe40007f3e0ff */
[----:B------:R-:W-:Y:S01]  /*1ae0*/  IADD3 R36, P2, R56, R36, RZ ;  /* 0x0000002438247210 */ /* 0x000fe20007f5e0ff */
[----:B0-----:R-:W-:Y:S01]  /*1af0*/  FMUL.FTZ R68, R54, R57 ;  /* 0x0000003936447220 */ /* 0x001fe20000410000 */
[----:B------:R-:W-:-:S02]  /*1b00*/  IADD3.X R56, RZ, R37, RZ, P0, !PT ;  /* 0x00000025ff387210 */ /* 0x000fc400007fe4ff */
[-C--:B------:R-:W-:Y:S01]  /*1b10*/  IADD3.X R120, RZ, R37.reuse, RZ, P2, !PT ;  /* 0x00000025ff787210 */ /* 0x080fe200017fe4ff */
[----:B------:R-:W-:Y:S01]  /*1b20*/  FFMA.FTZ R5, R68, R42, R5 ;  /* 0x0000002a44057223 */ /* 0x000fe20000010005 */
[----:B------:R-:W-:Y:S01]  /*1b30*/  IADD3.X R42, RZ, R37, RZ, P1, !PT ;  /* 0x00000025ff2a7210 */ /* 0x000fe20000ffe4ff */
[----:B------:R-:W-:Y:S01]  /*1b40*/  FADD.FTZ R37, -R4, R41 ;  /* 0x0000002904257221 */ /* 0x000fe20000010100 */
[----:B------:R-:W-:-:S03]  /*1b50*/  HADD2.F32 R43, -RZ, R43.H1_H1 ;  /* 0x3000002bff2b7230 */ /* 0x000fc60000004100 */
[----:B------:R-:W-:Y:S01]  /*1b60*/  FMUL.FTZ R93, R54, R37 ;  /* 0x00000025365d7220 */ /* 0x000fe20000410000 */
[----:B------:R-:W-:Y:S01]  /*1b70*/  HADD2.F32 R37, -RZ, R2.H0_H0 ;  /* 0x20000002ff257230 */ /* 0x000fe20000004100 */
[----:B------:R-:W-:Y:S01]  /*1b80*/  SHF.L.U64.HI R91, R121, 0x1, R42 ;  /* 0x00000001795b7819 */ /* 0x000fe2000001022a */
[----:B------:R-:W-:Y:S01]  /*1b90*/  HADD2.F32 R42, -RZ, R38.H0_H0 ;  /* 0x20000026ff2a7230 */ /* 0x000fe20000004100 */
[C---:B------:R-:W-:Y:S01]  /*1ba0*/  SHF.L.U64.HI R120, R36.reuse, 0x1, R120 ;  /* 0x0000000124787819 */ /* 0x040fe20000010278 */
[----:B------:R-:W-:Y:S01]  /*1bb0*/  HADD2.F32 R2, -RZ, R2.H1_H1 ;  /* 0x30000002ff027230 */ /* 0x000fe20000004100 */
[----:B------:R-:W-:Y:S01]  /*1bc0*/  SHF.L.U32 R115, R36, 0x1, RZ ;  /* 0x0000000124737819 */ /* 0x000fe200000006ff */
[----:B------:R-:W-:Y:S01]  /*1bd0*/  FMUL.FTZ R36, R51, R43 ;  /* 0x0000002b33247220 */ /* 0x000fe20000410000 */
[----:B------:R-:W-:Y:S01]  /*1be0*/  FADD.FTZ R37, -R4, R37 ;  /* 0x0000002504257221 */ /* 0x000fe20000010100 */
[C---:B------:R-:W-:Y:S01]  /*1bf0*/  SHF.L.U64.HI R57, R40.reuse, 0x1, R56 ;  /* 0x0000000128397819 */ /* 0x040fe20000010238 */
[----:B------:R-:W-:Y:S01]  /*1c00*/  HADD2.F32 R41, -RZ, R38.H1_H1 ;  /* 0x30000026ff297230 */ /* 0x000fe20000004100 */
[----:B------:R-:W-:Y:S01]  /*1c10*/  SHF.L.U32 R92, R40, 0x1, RZ ;  /* 0x00000001285c7819 */ /* 0x000fe200000006ff */
[----:B------:R-:W-:Y:S01]  /*1c20*/  FFMA.FTZ R5, R93, R36, R5 ;  /* 0x000000245d057223 */ /* 0x000fe20000010005 */
[----:B------:R-:W-:Y:S01]  /*1c30*/  SHF.L.U32 R121, R121, 0x1, RZ ;  /* 0x0000000179797819 */ /* 0x000fe200000006ff */
[----:B------:R-:W-:Y:S01]  /*1c40*/  FMUL.FTZ R36, R55, R42 ;  /* 0x0000002a37247220 */ /* 0x000fe20000410000 */
[----:B------:R-:W-:Y:S01]  /*1c50*/  FMUL.FTZ R40, R54, R37 ;  /* 0x0000002536287220 */ /* 0x000fe20000410000 */
[----:B------:R-:W-:Y:S01]  /*1c60*/  FADD.FTZ R2, -R4, R2 ;  /* 0x0000000204027221 */ /* 0x000fe20000010100 */
[----:B------:R0:W-:Y:S01]  /*1c70*/  STL [R1+0x5c], R68 ;  /* 0x00005c4401007387 */ /* 0x0001e20000100800 */
[----:B------:R-:W-:Y:S01]  /*1c80*/  IADD3 R70, P1, R121, UR26, RZ ;  /* 0x0000001a79467c10 */ /* 0x000fe2000ff3e0ff */
[----:B------:R-:W-:Y:S01]  /*1c90*/  FFMA.FTZ R5, R40, R36, R5 ;  /* 0x0000002428057223 */ /* 0x000fe20000010005 */
[----:B------:R-:W-:Y:S01]  /*1ca0*/  IADD3 R72, P2, R115, UR26, RZ ;  /* 0x0000001a73487c10 */ /* 0x000fe2000ff5e0ff */
[----:B------:R-:W-:Y:S01]  /*1cb0*/  STL [R1+0x6c], R57 ;  /* 0x00006c3901007387 */ /* 0x000fe20000100800 */
[----:B------:R-:W-:-:S02]  /*1cc0*/  HADD2.F32 R38, -RZ, R3.H0_H0 ;  /* 0x20000003ff267230 */ /* 0x000fc40000004100 */
[----:B------:R-:W-:Y:S01]  /*1cd0*/  FMUL.FTZ R2, R54, R2 ;  /* 0x0000000236027220 */ /* 0x000fe20000410000 */
[----:B------:R-:W-:Y:S01]  /*1ce0*/  FMUL.FTZ R36, R52, R41 ;  /* 0x0000002934247220 */ /* 0x000fe20000410000 */
[----:B------:R-:W-:Y:S01]  /*1cf0*/  STL [R1+0x68], R92 ;  /* 0x0000685c01007387 */ /* 0x000fe20000100800 */
[----:B0-----:R-:W-:-:S03]  /*1d00*/  IADD3 R68, P0, R92, UR26, RZ ;  /* 0x0000001a5c447c10 */ /* 0x001fc6000ff1e0ff */
[----:B------:R-:W-:Y:S01]  /*1d10*/  STL [R1+0x64], R91 ;  /* 0x0000645b01007387 */ /* 0x000fe20000100800 */
[----:B------:R-:W-:Y:S01]  /*1d20*/  IADD3.X R71, R91, UR27, RZ, P1, !PT ;  /* 0x0000001b5b477c10 */ /* 0x000fe20008ffe4ff */
[----:B------:R-:W-:Y:S01]  /*1d30*/  FFMA.FTZ R5, R2, R36, R5 ;  /* 0x0000002402057223 */ /* 0x000fe20000010005 */
[----:B------:R-:W-:Y:S01]  /*1d40*/  IADD3.X R69, R57, UR27, RZ, P0, !PT ;  /* 0x0000001b39457c10 */ /* 0x000fe200087fe4ff */
[----:B------:R-:W-:Y:S01]  /*1d50*/  STL [R1+0x60], R93 ;  /* 0x0000605d01007387 */ /* 0x000fe20000100800 */
[----:B------:R-:W-:Y:S01]  /*1d60*/  IADD3.X R73, R120, UR27, RZ, P2, !PT ;  /* 0x0000001b78497c10 */ /* 0x000fe200097fe4ff */
[----:B------:R-:W-:Y:S02]  /*1d70*/  FADD.FTZ R38, -R4, R38 ;  /* 0x0000002604267221 */ /* 0x000fe40000010100 */
[----:B------:R0:W-:Y:S04]  /*1d80*/  STL [R1+0x20], R40 ;  /* 0x0000202801007387 */ /* 0x0001e80000100800 */
[----:B------:R1:W-:Y:S01]  /*1d90*/  STL [R1+0x1c], R2 ;  /* 0x00001c0201007387 */ /* 0x0003e20000100800 */
[----:B------:R-:W-:-:S02]  /*1da0*/  HADD2.F32 R36, -RZ, R3.H1_H1 ;  /* 0x30000003ff247230 */ /* 0x000fc40000004100 */
[----:B------:R-:W-:Y:S01]  /*1db0*/  FMUL.FTZ R38, R54, R38 ;  /* 0x0000002636267220 */ /* 0x000fe20000410000 */
[----:B------:R-:W4:Y:S01]  /*1dc0*/  LDG.E.64.CONSTANT R68, desc[UR18][R68.64] ;  /* 0x0000001244447981 */ /* 0x000f22000c1e9b00 */
[----:B0-----:R-:W-:-:S03]  /*1dd0*/  HADD2.F32 R40, -RZ, R39.H0_H0 ;  /* 0x20000027ff287230 */ /* 0x001fc60000004100 */
[----:B------:R-:W4:Y:S01]  /*1de0*/  LDG.E.64.CONSTANT R70, desc[UR18][R70.64] ;  /* 0x0000001246467981 */ /* 0x000f22000c1e9b00 */
[----:B-1----:R-:W-:Y:S01]  /*1df0*/  IADD3 R2, P0, R92, UR28, RZ ;  /* 0x0000001c5c027c10 */ /* 0x002fe2000ff1e0ff */
[----:B------:R-:W-:Y:S02]  /*1e00*/  FMUL.FTZ R37, R53, R40 ;  /* 0x0000002835257220 */ /* 0x000fe40000410000 */
[----:B------:R-:W4:Y:S01]  /*1e10*/  LDG.E.64.CONSTANT R72, desc[UR18][R72.64] ;  /* 0x0000001248487981 */ /* 0x000f22000c1e9b00 */
[----:B------:R-:W-:Y:S01]  /*1e20*/  IADD3.X R3, R57, UR29, RZ, P0, !PT ;  /* 0x0000001d39037c10 */ /* 0x000fe200087fe4ff */
[----:B------:R-:W-:Y:S02]  /*1e30*/  HADD2.F32 R39, -RZ, R39.H1_H1 ;  /* 0x30000027ff277230 */ /* 0x000fe40000004100 */
[----:B------:R0:W-:Y:S01]  /*1e40*/  STL [R1+0x18], R38 ;  /* 0x0000182601007387 */ /* 0x0001e20000100800 */
[----:B------:R-:W-:Y:S01]  /*1e50*/  FFMA.FTZ R5, R38, R37, R5 ;  /* 0x0000002526057223 */ /* 0x000fe20000010005 */
[----:B------:R-:W-:-:S02]  /*1e60*/  HADD2.F32 R37, -RZ, R32.H0_H0 ;  /* 0x20000020ff257230 */ /* 0x000fc40000004100 */
[----:B------:R-:W4:Y:S01]  /*1e70*/  LDG.E.64.CONSTANT R2, desc[UR18][R2.64] ;  /* 0x0000001202027981 */ /* 0x000f22000c1e9b00 */
[----:B0-----:R-:W-:Y:S01]  /*1e80*/  FADD.FTZ R38, -R4, R36 ;  /* 0x0000002404267221 */ /* 0x001fe20000010100 */
[----:B------:R-:W-:-:S03]  /*1e90*/  FMUL.FTZ R36, R51, R39 ;  /* 0x0000002733247220 */ /* 0x000fc60000410000 */
[----:B------:R-:W-:Y:S01]  /*1ea0*/  FMUL.FTZ R56, R54, R38 ;  /* 0x0000002636387220 */ /* 0x000fe20000410000 */
[----:B------:R-:W-:Y:S02]  /*1eb0*/  HADD2.F32 R38, -RZ, R34.H0_H0 ;  /* 0x20000022ff267230 */ /* 0x000fe40000004100 */
[----:B------:R-:W-:Y:S01]  /*1ec0*/  FADD.FTZ R37, -R4, R37 ;  /* 0x0000002504257221 */ /* 0x000fe20000010100 */
[----:B------:R-:W-:Y:S01]  /*1ed0*/  FFMA.FTZ R5, R56, R36, R5 ;  /* 0x0000002438057223 */ /* 0x000fe20000010005 */
[----:B------:R-:W-:Y:S01]  /*1ee0*/  HADD2.F32 R36, -RZ, R32.H1_H1 ;  /* 0x30000020ff247230 */ /* 0x000fe20000004100 */
[----:B------:R0:W-:Y:S01]  /*1ef0*/  STL [R1+0x14], R56 ;  /* 0x0000143801007387 */ /* 0x0001e20000100800 */
[----:B------:R-:W-:-:S03]  /*1f00*/  FMUL.FTZ R32, R55, R38 ;  /* 0x0000002637207220 */ /* 0x000fc60000410000 */
[----:B------:R-:W-:Y:S01]  /*1f10*/  FADD.FTZ R36, -R4, R36 ;  /* 0x0000002404247221 */ /* 0x000fe20000010100 */
[----:B0-----:R-:W-:Y:S01]  /*1f20*/  FMUL.FTZ R56, R54, R37 ;  /* 0x0000002536387220 */ /* 0x001fe20000410000 */
[----:B------:R-:W-:-:S03]  /*1f30*/  HADD2.F32 R37, -RZ, R34.H1_H1 ;  /* 0x30000022ff257230 */ /* 0x000fc60000004100 */
[----:B------:R-:W-:Y:S01]  /*1f40*/  FFMA.FTZ R5, R56, R32, R5 ;  /* 0x0000002038057223 */ /* 0x000fe20000010005 */
[----:B------:R0:W-:Y:S01]  /*1f50*/  STL [R1+0x10], R56 ;  /* 0x0000103801007387 */ /* 0x0001e20000100800 */
[----:B------:R-:W-:Y:S01]  /*1f60*/  FMUL.FTZ R34, R52, R37 ;  /* 0x0000002534227220 */ /* 0x000fe20000410000 */
[----:B------:R-:W-:Y:S02]  /*1f70*/  HADD2.F32 R32, -RZ, R33.H0_H0 ;  /* 0x20000021ff207230 */ /* 0x000fe40000004100 */
[----:B0-----:R-:W-:Y:S01]  /*1f80*/  FMUL.FTZ R56, R54, R36 ;  /* 0x0000002436387220 */ /* 0x001fe20000410000 */
[----:B------:R-:W-:-:S03]  /*1f90*/  HADD2.F32 R36, -RZ, R35.H0_H0 ;  /* 0x20000023ff247230 */ /* 0x000fc60000004100 */
[----:B------:R-:W-:Y:S01]  /*1fa0*/  FFMA.FTZ R5, R56, R34, R5 ;  /* 0x0000002238057223 */ /* 0x000fe20000010005 */
[----:B------:R0:W-:Y:S01]  /*1fb0*/  STL [R1+0xc], R56 ;  /* 0x00000c3801007387 */ /* 0x0001e20000100800 */
[----:B------:R-:W-:Y:S01]  /*1fc0*/  FADD.FTZ R32, -R4, R32 ;  /* 0x0000002004207221 */ /* 0x000fe20000010100 */
[----:B------:R-:W-:Y:S02]  /*1fd0*/  HADD2.F32 R34, -RZ, R33.H1_H1 ;  /* 0x30000021ff227230 */ /* 0x000fe40000004100 */
[----:B------:R-:W-:Y:S01]  /*1fe0*/  FMUL.FTZ R33, R53, R36 ;  /* 0x0000002435217220 */ /* 0x000fe20000410000 */
[----:B0-----:R-:W-:Y:S01]  /*1ff0*/  IADD3 R56, P0, R121, UR28, RZ ;  /* 0x0000001c79387c10 */ /* 0x001fe2000ff1e0ff */
[----:B------:R-:W-:-:S03]  /*2000*/  FMUL.FTZ R92, R54, R32 ;  /* 0x00000020365c7220 */ /* 0x000fc60000410000 */
[----:B------:R-:W-:Y:S01]  /*2010*/  IADD3.X R57, R91, UR29, RZ, P0, !PT ;  /* 0x0000001d5b397c10 */ /* 0x000fe200087fe4ff */
[----:B------:R-:W-:Y:S02]  /*2020*/  HADD2.F32 R35, -RZ, R35.H1_H1 ;  /* 0x30000023ff237230 */ /* 0x000fe40000004100 */
[----:B------:R-:W-:Y:S01]  /*2030*/  FADD.FTZ R32, -R4, R34 ;  /* 0x0000002204207221 */ /* 0x000fe20000010100 */
[----:B------:R-:W-:Y:S02]  /*2040*/  FFMA.FTZ R5, R92, R33, R5 ;  /* 0x000000215c057223 */ /* 0x000fe40000010005 */
[----:B------:R-:W4:Y:S01]  /*2050*/  LDG.E.64.CONSTANT R56, desc[UR18][R56.64] ;  /* 0x0000001238387981 */ /* 0x000f22000c1e9b00 */
[----:B------:R-:W-:Y:S01]  /*2060*/  FMUL.FTZ R34, R54, R32 ;  /* 0x0000002036227220 */ /* 0x000fe20000410000 */
[----:B------:R-:W-:Y:S01]  /*2070*/  FMUL.FTZ R33, R51, R35 ;  /* 0x0000002333217220 */ /* 0x000fe20000410000 */
[--C-:B------:R-:W-:Y:S01]  /*2080*/  HADD2.F32 R32, -RZ, R28.reuse.H0_H0 ;  /* 0x2000001cff207230 */ /* 0x100fe20000004100 */
[----:B------:R0:W-:Y:S01]  /*2090*/  STL [R1+0xfc], R121 ;  /* 0x0000fc7901007387 */ /* 0x0001e20000100800 */
[----:B------:R-:W-:-:S02]  /*20a0*/  HADD2.F32 R124, -RZ, R28.H1_H1 ;  /* 0x3000001cff7c7230 */ /* 0x000fc40000004100 */
[----:B------:R-:W-:Y:S01]  /*20b0*/  FFMA.FTZ R5, R34, R33, R5 ;  /* 0x0000002122057223 */ /* 0x000fe20000010005 */
[----:B------:R-:W-:Y:S01]  /*20c0*/  STL [R1+0x8], R92 ;  /* 0x0000085c01007387 */ /* 0x000fe20000100800 */
[----:B------:R-:W-:-:S03]  /*20d0*/  FADD.FTZ R32, -R4, R32 ;  /* 0x0000002004207221 */ /* 0x000fc60000010100 */
[----:B------:R1:W-:Y:S01]  /*20e0*/  STL [R1+0x4], R34 ;  /* 0x0000042201007387 */ /* 0x0003e20000100800 */
[--C-:B------:R-:W-:Y:S02]  /*20f0*/  HADD2.F32 R33, -RZ, R30.reuse.H1_H1 ;  /* 0x3000001eff217230 */ /* 0x100fe40000004100 */
[----:B0-----:R-:W-:Y:S01]  /*2100*/  FMUL.FTZ R121, R54, R32 ;  /* 0x0000002036797220 */ /* 0x001fe20000410000 */
[----:B------:R-:W-:Y:S01]  /*2110*/  FADD.FTZ R124, -R4, R124 ;  /* 0x0000007c047c7221 */ /* 0x000fe20000010100 */
[----:B-1----:R-:W-:-:S03]  /*2120*/  HADD2.F32 R34, -RZ, R30.H0_H0 ;  /* 0x2000001eff227230 */ /* 0x002fc60000004100 */
[----:B------:R-:W-:Y:S02]  /*2130*/  FMUL.FTZ R124, R54, R124 ;  /* 0x0000007c367c7220 */ /* 0x000fe40000410000 */
[----:B------:R-:W-:Y:S01]  /*2140*/  FMUL.FTZ R28, R55, R34 ;  /* 0x00000022371c7220 */ /* 0x000fe20000410000 */
[----:B------:R-:W-:Y:S03]  /*2150*/  STL [R1], R121 ;  /* 0x0000007901007387 */ /* 0x000fe60000100800 */
[----:B------:R-:W-:Y:S01]  /*2160*/  FFMA.FTZ R5, R121, R28, R5 ;  /* 0x0000001c79057223 */ /* 0x000fe20000010005 */
[----:B------:R-:W-:Y:S01]  /*2170*/  FMUL.FTZ R28, R52, R33 ;  /* 0x00000021341c7220 */ /* 0x000fe20000410000 */
[----:B------:R0:W-:Y:S03]  /*2180*/  STL [R1+0x100], R121 ;  /* 0x0001007901007387 */ /* 0x0001e60000100800 */
[----:B------:R-:W-:Y:S01]  /*2190*/  FFMA.FTZ R5, R124, R28, R5 ;  /* 0x0000001c7c057223 */ /* 0x000fe20000010005 */
[----:B------:R1:W-:Y:S01]  /*21a0*/  STL [R1+0x104], R124 ;  /* 0x0001047c01007387 */ /* 0x0003e20000100800 */
[----:B0-----:R-:W-:-:S02]  /*21b0*/  MOV R121, R67 ;  /* 0x0000004300797202 */ /* 0x001fc40000000f00 */
[----:B-1----:R-:W-:Y:S02]  /*21c0*/  MOV R124, R66 ;  /* 0x00000042007c7202 */ /* 0x002fe40000000f00 */
[----:B------:R-:W-:-:S04]  /*21d0*/  IADD3 R66, P0, R115, UR28, RZ ;  /* 0x0000001c73427c10 */ /* 0x000fc8000ff1e0ff */
[----:B------:R-:W-:-:S06]  /*21e0*/  IADD3.X R67, R120, UR29, RZ, P0, !PT ;  /* 0x0000001d78437c10 */ /* 0x000fcc00087fe4ff */
[----:B------:R-:W4:Y:S01]  /*21f0*/  LDG.E.64.CONSTANT R66, desc[UR18][R66.64] ;  /* 0x0000001242427981 */ /* 0x000f22000c1e9b00 */
[----:B------:R-:W-:Y:S02]  /*2200*/  HADD2.F32 R123, -RZ, R29.H0_H0 ;  /* 0x2000001dff7b7230 */ /* 0x000fe40000004100 */
[----:B------:R-:W-:Y:S02]  /*2210*/  HADD2.F32 R32, -RZ, R31.H0_H0 ;  /* 0x2000001fff207230 */ /* 0x000fe40000004100 */
[----:B------:R-:W-:Y:S02]  /*2220*/  HADD2.F32 R122, -RZ, R29.H1_H1 ;  /* 0x3000001dff7a7230 */ /* 0x000fe40000004100 */
[----:B------:R-:W-:Y:S01]  /*2230*/  FADD.FTZ R123, -R4, R123 ;  /* 0x0000007b047b7221 */ /* 0x000fe20000010100 */
[----:B------:R-:W-:Y:S02]  /*2240*/  HADD2.F32 R31, -RZ, R31.H1_H1 ;  /* 0x3000001fff1f7230 */ /* 0x000fe40000004100 */
[----:B------:R-:W-:Y:S01]  /*2250*/  FMUL.FTZ R28, R53, R32 ;  /* 0x00000020351c7220 */ /* 0x000fe20000410000 */
[----:B------:R-:W-:-:S02]  /*2260*/  HADD2.F32 R119, -RZ, R24.H0_H0 ;  /* 0x20000018ff777230 */ /* 0x000fc40000004100 */
[----:B------:R-:W-:Y:S01]  /*2270*/  FMUL.FTZ R123, R54, R123 ;  /* 0x0000007b367b7220 */ /* 0x000fe20000410000 */
[----:B------:R-:W-:Y:S01]  /*2280*/  FADD.FTZ R122, -R4, R122 ;  /* 0x0000007a047a7221 */ /* 0x000fe20000010100 */
[----:B------:R-:W-:Y:S02]  /*2290*/  HADD2.F32 R30, -RZ, R26.H0_H0 ;  /* 0x2000001aff1e7230 */ /* 0x000fe40000004100 */
[----:B------:R-:W-:Y:S01]  /*22a0*/  FFMA.FTZ R5, R123, R28, R5 ;  /* 0x0000001c7b057223 */ /* 0x000fe20000010005 */
[----:B------:R-:W-:Y:S01]  /*22b0*/  FMUL.FTZ R28, R51, R31 ;  /* 0x0000001f331c7220 */ /* 0x000fe20000410000 */
[----:B------:R-:W-:Y:S01]  /*22c0*/  FMUL.FTZ R122, R54, R122 ;  /* 0x0000007a367a7220 */ /* 0x000fe20000410000 */
[----:B------:R-:W-:Y:S01]  /*22d0*/  FADD.FTZ R119, -R4, R119 ;  /* 0x0000007704777221 */ /* 0x000fe20000010100 */
[----:B------:R-:W-:Y:S02]  /*22e0*/  HADD2.F32 R118, -RZ, R24.H1_H1 ;  /* 0x30000018ff767230 */ /* 0x000fe40000004100 */
[----:B------:R-:W-:Y:S01]  /*22f0*/  FMUL.FTZ R24, R55, R30 ;  /* 0x0000001e37187220 */ /* 0x000fe20000410000 */
[----:B------:R-:W-:Y:S01]  /*2300*/  FFMA.FTZ R5, R122, R28, R5 ;  /* 0x0000001c7a057223 */ /* 0x000fe20000010005 */
[----:B------:R-:W-:Y:S01]  /*2310*/  FMUL.FTZ R119, R54, R119 ;  /* 0x0000007736777220 */ /* 0x000fe20000410000 */
[----:B------:R-:W-:-:S02]  /*2320*/  HADD2.F32 R29, -RZ, R26.H1_H1 ;  /* 0x3000001aff1d7230 */ /* 0x000fc40000004100 */
[----:B------:R-:W-:Y:S01]  /*2330*/  FADD.FTZ R118, -R4, R118 ;  /* 0x0000007604767221 */ /* 0x000fe20000010100 */
[----:B------:R-:W-:Y:S02]  /*2340*/  HADD2.F32 R117, -RZ, R25.H0_H0 ;  /* 0x20000019ff757230 */ /* 0x000fe40000004100 */
[----:B------:R-:W-:Y:S01]  /*2350*/  FFMA.FTZ R5, R119, R24, R5 ;  /* 0x0000001877057223 */ /* 0x000fe20000010005 */
[----:B------:R-:W-:Y:S02]  /*2360*/  HADD2.F32 R28, -RZ, R27.H0_H0 ;  /* 0x2000001bff1c7230 */ /* 0x000fe40000004100 */
[----:B------:R-:W-:Y:S01]  /*2370*/  FMUL.FTZ R24, R52, R29 ;  /* 0x0000001d34187220 */ /* 0x000fe20000410000 */
[----:B------:R-:W-:Y:S01]  /*2380*/  FMUL.FTZ R118, R54, R118 ;  /* 0x0000007636767220 */ /* 0x000fe20000410000 */
[----:B------:R-:W-:Y:S01]  /*2390*/  FADD.FTZ R117, -R4, R117 ;  /* 0x0000007504757221 */ /* 0x000fe20000010100 */
[----:B------:R-:W-:Y:S02]  /*23a0*/  HADD2.F32 R116, -RZ, R25.H1_H1 ;  /* 0x30000019ff747230 */ /* 0x000fe40000004100 */
[----:B------:R-:W-:Y:S01]  /*23b0*/  FFMA.FTZ R5, R118, R24, R5 ;  /* 0x0000001876057223 */ /* 0x000fe20000010005 */
[----:B------:R-:W-:Y:S01]  /*23c0*/  FMUL.FTZ R24, R53, R28 ;  /* 0x0000001c35187220 */ /* 0x000fe20000410000 */
[----:B------:R-:W-:Y:S01]  /*23d0*/  FMUL.FTZ R117, R54, R117 ;  /* 0x0000007536757220 */ /* 0x000fe20000410000 */
[----:B------:R-:W-:-:S02]  /*23e0*/  HADD2.F32 R27, -RZ, R27.H1_H1 ;  /* 0x3000001bff1b7230 */ /* 0x000fc40000004100 */
[----:B------:R-:W-:Y:S01]  /*23f0*/  FADD.FTZ R116, -R4, R116 ;  /* 0x0000007404747221 */ /* 0x000fe20000010100 */
[----:B--2---:R-:W-:Y:S02]  /*2400*/  HADD2.F32 R114, -RZ, R20.H0_H0 ;  /* 0x20000014ff727230 */ /* 0x004fe40000004100 */
[----:B------:R-:W-:Y:S01]  /*2410*/  FFMA.FTZ R5, R117, R24, R5 ;  /* 0x0000001875057223 */ /* 0x000fe20000010005 */
[----:B---3--:R-:W-:Y:S02]  /*2420*/  HADD2.F32 R26, -RZ, R22.H0_H0 ;  /* 0x20000016ff1a7230 */ /* 0x008fe40000004100 */
        /* <DEDUP_REMOVED lines=21> */
[----:B----4-:R-:W-:Y:S02]  /*2580*/  HADD2.F32 R110, -RZ, R16.H0_H0 ;  /* 0x20000010ff6e7230 */ /* 0x010fe40000004100 */
[----:B------:R-:W-:Y:S01]  /*2590*/  FFMA.FTZ R5, R112, R20, R5 ;  /* 0x0000001470057223 */ /* 0x000fe20000010005 */
[----:B------:R-:W-:Y:S02]  /*25a0*/  HADD2.F32 R22, -RZ, R18.H0_H0 ;  /* 0x20000012ff167230 */ /* 0x000fe40000004100 */
        /* <DEDUP_REMOVED lines=9> */
[----:B------:R-:W-:Y:S02]  /*2640*/  FFMA.FTZ R5, R110, R16, R5 ;  /* 0x000000106e057223 */ /* 0x000fe40000010005 */
[----:B------:R-:W-:Y:S01]  /*2650*/  FMUL.FTZ R16, R52, R21 ;  /* 0x0000001534107220 */ /* 0x000fe20000410000 */
[----:B------:R-:W-:-:S04]  /*2660*/  FMUL.FTZ R109, R54, R109 ;  /* 0x0000006d366d7220 */ /* 0x000fc80000410000 */
[----:B------:R-:W-:Y:S01]  /*2670*/  FFMA.FTZ R5, R109, R16, R5 ;  /* 0x000000106d057223 */ /* 0x000fe20000010005 */
[----:B------:R-:W-:Y:S01]  /*2680*/  FFMA.FTZ R16, R0, R55, RZ ;  /* 0x0000003700107223 */ /* 0x000fe200000100ff */
[--C-:B------:R-:W-:Y:S02]  /*2690*/  HADD2.F32 R108, -RZ, R17.reuse.H0_H0 ;  /* 0x20000011ff6c7230 */ /* 0x100fe40000004100 */
[----:B------:R-:W-:Y:S02]  /*26a0*/  HADD2.F32 R107, -RZ, R17.H1_H1 ;  /* 0x30000011ff6b7230 */ /* 0x000fe40000004100 */
[----:B------:R-:W-:-:S04]  /*26b0*/  FFMA.FTZ R17, R82, R52, R16 ;  /* 0x0000003452117223 */ /* 0x000fc80000010010 */
[----:B------:R-:W-:-:S04]  /*26c0*/  FFMA.FTZ R17, R81, R53, R17 ;  /* 0x0000003551117223 */ /* 0x000fc80000010011 */
[----:B------:R-:W-:Y:S01]  /*26d0*/  FFMA.FTZ R17, R80, R51, R17 ;  /* 0x0000003350117223 */ /* 0x000fe20000010011 */
[----:B------:R-:W-:-:S03]  /*26e0*/  HADD2.F32 R106, -RZ, R12.H0_H0 ;  /* 0x2000000cff6a7230 */ /* 0x000fc60000004100 */
[----:B------:R-:W-:Y:S01]  /*26f0*/  FFMA.FTZ R17, R55, R79, R17 ;  /* 0x0000004f37117223 */ /* 0x000fe20000010011 */
[----:B------:R-:W-:-:S03]  /*2700*/  HADD2.F32 R105, -RZ, R12.H1_H1 ;  /* 0x3000000cff697230 */ /* 0x000fc60000004100 */
        /* <DEDUP_REMOVED lines=15> */
[----:B------:R-:W-:Y:S01]  /*2800*/  FFMA.FTZ R8, R53, R40, R8 ;  /* 0x0000002835087223 */ /* 0x000fe20000010008 */
[----:B------:R-:W-:-:S03]  /*2810*/  HADD2.F32 R20, -RZ, R19.H0_H0 ;  /* 0x20000013ff147230 */ /* 0x000fc60000004100 */
[----:B------:R-:W-:Y:S01]  /*2820*/  FFMA.FTZ R8, R51, R39, R8 ;  /* 0x0000002733087223 */ /* 0x000fe20000010008 */
[----:B------:R-:W-:-:S03]  /*2830*/  FADD.FTZ R108, -R4, R108 ;  /* 0x0000006c046c7221 */ /* 0x000fc60000010100 */
[----:B------:R-:W-:Y:S01]  /*2840*/  FFMA.FTZ R8, R55, R38, R8 ;  /* 0x0000002637087223 */ /* 0x000fe20000010008 */
[----:B------:R-:W-:Y:S01]  /*2850*/  FMUL.FTZ R18, R53, R20 ;  /* 0x0000001435127220 */ /* 0x000fe20000410000 */
[----:B------:R-:W-:Y:S01]  /*2860*/  FMUL.FTZ R108, R54, R108 ;  /* 0x0000006c366c7220 */ /* 0x000fe20000410000 */
[----:B------:R-:W-:Y:S02]  /*2870*/  HADD2.F32 R19, -RZ, R19.H1_H1 ;  /* 0x30000013ff137230 */ /* 0x000fe40000004100 */
[----:B------:R-:W-:Y:S01]  /*2880*/  FADD.FTZ R107, -R4, R107 ;  /* 0x0000006b046b7221 */ /* 0x000fe20000010100 */
[----:B------:R-:W-:Y:S01]  /*2890*/  FFMA.FTZ R8, R52, R37, R8 ;  /* 0x0000002534087223 */ /* 0x000fe20000010008 */
[----:B------:R-:W-:Y:S01]  /*28a0*/  FFMA.FTZ R5, R108, R18, R5 ;  /* 0x000000126c057223 */ /* 0x000fe20000010005 */
[--C-:B------:R-:W-:Y:S02]  /*28b0*/  HADD2.F32 R18, -RZ, R14.reuse.H0_H0 ;  /* 0x2000000eff127230 */ /* 0x100fe40000004100 */
[----:B------:R-:W-:Y:S01]  /*28c0*/  FMUL.FTZ R16, R51, R19 ;  /* 0x0000001333107220 */ /* 0x000fe20000410000 */
[----:B------:R-:W-:Y:S01]  /*28d0*/  FMUL.FTZ R107, R54, R107 ;  /* 0x0000006b366b7220 */ /* 0x000fe20000410000 */
[----:B------:R-:W-:Y:S01]  /*28e0*/  FFMA.FTZ R8, R53, R36, R8 ;  /* 0x0000002435087223 */ /* 0x000fe20000010008 */
[----:B------:R-:W-:Y:S01]  /*28f0*/  FADD.FTZ R106, -R4, R106 ;  /* 0x0000006a046a7221 */ /* 0x000fe20000010100 */
[----:B------:R-:W-:-:S02]  /*2900*/  HADD2.F32 R17, -RZ, R14.H1_H1 ;  /* 0x3000000eff117230 */ /* 0x000fc40000004100 */
[----:B------:R-:W-:Y:S01]  /*2910*/  FFMA.FTZ R5, R107, R16, R5 ;  /* 0x000000106b057223 */ /* 0x000fe20000010005 */
[----:B------:R-:W-:Y:S01]  /*2920*/  FFMA.FTZ R8, R51, R35, R8 ;  /* 0x0000002333087223 */ /* 0x000fe20000010008 */
[C---:B------:R-:W-:Y:S01]  /*2930*/  FMUL.FTZ R16, R55.reuse, R18 ;  /* 0x0000001237107220 */ /* 0x040fe20000410000 */
[----:B------:R-:W-:Y:S01]  /*2940*/  FMUL.FTZ R106, R54, R106 ;  /* 0x0000006a366a7220 */ /* 0x000fe20000410000 */
[----:B------:R-:W-:Y:S02]  /*2950*/  HADD2.F32 R104, -RZ, R13.H0_H0 ;  /* 0x2000000dff687230 */ /* 0x000fe40000004100 */
[----:B------:R-:W-:Y:S01]  /*2960*/  FADD.FTZ R105, -R4, R105 ;  /* 0x0000006904697221 */ /* 0x000fe20000010100 */
[----:B------:R-:W-:Y:S01]  /*2970*/  FFMA.FTZ R8, R55, R34, R8 ;  /* 0x0000002237087223 */ /* 0x000fe20000010008 */
[----:B------:R-:W-:Y:S01]  /*2980*/  FFMA.FTZ R5, R106, R16, R5 ;  /* 0x000000106a057223 */ /* 0x000fe20000010005 */
[----:B------:R-:W-:Y:S02]  /*2990*/  HADD2.F32 R16, -RZ, R15.H0_H0 ;  /* 0x2000000fff107230 */ /* 0x000fe40000004100 */
[----:B------:R-:W-:Y:S01]  /*29a0*/  FMUL.FTZ R14, R52, R17 ;  /* 0x00000011340e7220 */ /* 0x000fe20000410000 */
[----:B------:R-:W-:Y:S01]  /*29b0*/  FMUL.FTZ R105, R54, R105 ;  /* 0x0000006936697220 */ /* 0x000fe20000410000 */
[----:B------:R-:W-:Y:S01]  /*29c0*/  FADD.FTZ R104, -R4, R104 ;  /* 0x0000006804687221 */ /* 0x000fe20000010100 */
[----:B------:R-:W-:-:S02]  /*29d0*/  HADD2.F32 R103, -RZ, R13.H1_H1 ;  /* 0x3000000dff677230 */ /* 0x000fc40000004100 */
[--C-:B------:R-:W-:Y:S02]  /*29e0*/  HADD2.F32 R97, -RZ, R6.reuse.H0_H0 ;  /* 0x20000006ff617230 */ /* 0x100fe40000004100 */
[----:B------:R-:W-:Y:S02]  /*29f0*/  HADD2.F32 R96, -RZ, R6.H1_H1 ;  /* 0x30000006ff607230 */ /* 0x000fe40000004100 */
[----:B------:R-:W-:Y:S01]  /*2a00*/  FFMA.FTZ R6, R52, R33, R8 ;  /* 0x0000002134067223 */ /* 0x000fe20000010008 */
[----:B------:R-:W-:Y:S01]  /*2a10*/  FFMA.FTZ R5, R105, R14, R5 ;  /* 0x0000000e69057223 */ /* 0x000fe20000010005 */
[C---:B------:R-:W-:Y:S01]  /*2a20*/  FMUL.FTZ R14, R53.reuse, R16 ;  /* 0x00000010350e7220 */ /* 0x040fe20000410000 */
[----:B------:R-:W-:Y:S01]  /*2a30*/  FMUL.FTZ R104, R54, R104 ;  /* 0x0000006836687220 */ /* 0x000fe20000410000 */
[----:B------:R-:W-:Y:S02]  /*2a40*/  HADD2.F32 R15, -RZ, R15.H1_H1 ;  /* 0x3000000fff0f7230 */ /* 0x000fe40000004100 */
[----:B------:R-:W-:Y:S01]  /*2a50*/  FADD.FTZ R103, -R4, R103 ;  /* 0x0000006704677221 */ /* 0x000fe20000010100 */
[----:B------:R-:W-:Y:S01]  /*2a60*/  FFMA.FTZ R6, R53, R32, R6 ;  /* 0x0000002035067223 */ /* 0x000fe20000010006 */
[----:B------:R-:W-:Y:S01]  /*2a70*/  FFMA.FTZ R5, R104, R14, R5 ;  /* 0x0000000e68057223 */ /* 0x000fe20000010005 */
[----:B------:R-:W-:-:S02]  /*2a80*/  HADD2.F32 R14, -RZ, R10.H0_H0 ;  /* 0x2000000aff0e7230 */ /* 0x000fc40000004100 */
[C---:B------:R-:W-:Y:S01]  /*2a90*/  FMUL.FTZ R13, R51.reuse, R15 ;  /* 0x0000000f330d7220 */ /* 0x040fe20000410000 */
[----:B------:R-:W-:Y:S01]  /*2aa0*/  FMUL.FTZ R103, R54, R103 ;  /* 0x0000006736677220 */ /* 0x000fe20000410000 */
[----:B------:R-:W-:Y:S01]  /*2ab0*/  FFMA.FTZ R6, R51, R31, R6 ;  /* 0x0000001f33067223 */ /* 0x000fe20000010006 */
[----:B------:R-:W-:Y:S02]  /*2ac0*/  FADD.FTZ R102, -R4, R102 ;  /* 0x0000006604667221 */ /* 0x000fe40000010100 */
[----:B------:R-:W-:Y:S01]  /*2ad0*/  FFMA.FTZ R5, R103, R13, R5 ;  /* 0x0000000d67057223 */ /* 0x000fe20000010005 */
[C---:B------:R-:W-:Y:S01]  /*2ae0*/  FFMA.FTZ R6, R55.reuse, R30, R6 ;  /* 0x0000001e37067223 */ /* 0x040fe20000010006 */
[----:B------:R-:W-:Y:S01]  /*2af0*/  FMUL.FTZ R13, R55, R14 ;  /* 0x0000000e370d7220 */ /* 0x000fe20000410000 */
[----:B------:R-:W-:Y:S02]  /*2b00*/  FMUL.FTZ R102, R54, R102 ;  /* 0x0000006636667220 */ /* 0x000fe40000410000 */
[----:B------:R-:W-:-:S02]  /*2b10*/  FFMA.FTZ R6, R52, R29, R6 ;  /* 0x0000001d34067223 */ /* 0x000fc40000010006 */
[----:B------:R-:W-:Y:S01]  /*2b20*/  FFMA.FTZ R5, R102, R13, R5 ;  /* 0x0000000d66057223 */ /* 0x000fe20000010005 */
[----:B------:R-:W-:Y:S02]  /*2b30*/  HADD2.F32 R13, -RZ, R10.H1_H1 ;  /* 0x3000000aff0d7230 */ /* 0x000fe40000004100 */
[----:B------:R-:W-:Y:S01]  /*2b40*/  FADD.FTZ R100, -R4, R100 ;  /* 0x0000006404647221 */ /* 0x000fe20000010100 */
[----:B------:R-:W-:Y:S02]  /*2b50*/  HADD2.F32 R99, -RZ, R9.H0_H0 ;  /* 0x20000009ff637230 */ /* 0x000fe40000004100 */
[----:B------:R-:W-:Y:S01]  /*2b60*/  FFMA.FTZ R6, R53, R28, R6 ;  /* 0x0000001c35067223 */ /* 0x000fe20000010006 */
[----:B------:R-:W-:Y:S02]  /*2b70*/  HADD2.F32 R12, -RZ, R11.H0_H0 ;  /* 0x2000000bff0c7230 */ /* 0x000fe40000004100 */
[----:B------:R-:W-:Y:S01]  /*2b80*/  FMUL.FTZ R10, R52, R13 ;  /* 0x0000000d340a7220 */ /* 0x000fe20000410000 */
[----:B------:R-:W-:Y:S01]  /*2b90*/  FMUL.FTZ R100, R54, R100 ;  /* 0x0000006436647220 */ /* 0x000fe20000410000 */
[----:B------:R-:W-:Y:S01]  /*2ba0*/  FADD.FTZ R99, -R4, R99 ;  /* 0x0000006304637221 */ /* 0x000fe20000010100 */
[----:B------:R-:W-:-:S02]  /*2bb0*/  HADD2.F32 R98, -RZ, R9.H1_H1 ;  /* 0x30000009ff627230 */ /* 0x000fc40000004100 */
[----:B------:R-:W-:Y:S01]  /*2bc0*/  FFMA.FTZ R6, R51, R27, R6 ;  /* 0x0000001b33067223 */ /* 0x000fe20000010006 */
[----:B------:R-:W-:Y:S01]  /*2bd0*/  STL [R1+0x108], R115 ;  /* 0x0001087301007387 */ /* 0x000fe20000100800 */
[----:B------:R-:W-:Y:S01]  /*2be0*/  FFMA.FTZ R5, R100, R10, R5 ;  /* 0x0000000a64057223 */ /* 0x000fe20000010005 */
[----:B------:R-:W-:Y:S01]  /*2bf0*/  FMUL.FTZ R10, R53, R12 ;  /* 0x0000000c350a7220 */ /* 0x000fe20000410000 */
[----:B------:R-:W-:Y:S01]  /*2c00*/  FMUL.FTZ R99, R54, R99 ;  /* 0x0000006336637220 */ /* 0x000fe20000410000 */
[----:B------:R-:W-:Y:S01]  /*2c10*/  STL [R1+0x10c], R123 ;  /* 0x00010c7b01007387 */ /* 0x000fe20000100800 */
[----:B------:R-:W-:Y:S02]  /*2c20*/  HADD2.F32 R11, -RZ, R11.H1_H1 ;  /* 0x3000000bff0b7230 */ /* 0x000fe40000004100 */
[----:B------:R-:W-:Y:S01]  /*2c30*/  FFMA.FTZ R6, R55, R26, R6 ;  /* 0x0000001a37067223 */ /* 0x000fe20000010006 */
[----:B------:R-:W-:Y:S01]  /*2c40*/  FADD.FTZ R98, -R4, R98 ;  /* 0x0000006204627221 */ /* 0x000fe20000010100 */
[----:B------:R-:W-:Y:S01]  /*2c50*/  STL [R1+0x110], R120 ;  /* 0x0001107801007387 */ /* 0x000fe20000100800 */
[----:B------:R-:W-:Y:S01]  /*2c60*/  FFMA.FTZ R5, R99, R10, R5 ;  /* 0x0000000a63057223 */ /* 0x000fe20000010005 */
[----:B------:R-:W-:-:S02]  /*2c70*/  FFMA.FTZ R6, R52, R25, R6 ;  /* 0x0000001934067223 */ /* 0x000fc40000010006 */
[----:B------:R-:W-:Y:S01]  /*2c80*/  STL [R1+0x114], R122 ;  /* 0x0001147a01007387 */ /* 0x000fe20000100800 */
[----:B------:R-:W-:Y:S02]  /*2c90*/  HADD2.F32 R10, -RZ, R74.H0_H0 ;  /* 0x2000004aff0a7230 */ /* 0x000fe40000004100 */
[----:B------:R-:W-:Y:S01]  /*2ca0*/  FMUL.FTZ R9, R51, R11 ;  /* 0x0000000b33097220 */ /* 0x000fe20000410000 */
[----:B------:R-:W-:Y:S01]  /*2cb0*/  STL [R1+0x118], R119 ;  /* 0x0001187701007387 */ /* 0x000fe20000100800 */
[----:B------:R-:W-:Y:S01]  /*2cc0*/  FMUL.FTZ R98, R54, R98 ;  /* 0x0000006236627220 */ /* 0x000fe20000410000 */
[----:B------:R-:W-:Y:S02]  /*2cd0*/  FADD.FTZ R97, -R4, R97 ;  /* 0x0000006104617221 */ /* 0x000fe40000010100 */
[----:B------:R-:W-:Y:S01]  /*2ce0*/  STL [R1+0x11c], R118 ;  /* 0x00011c7601007387 */ /* 0x000fe20000100800 */
[----:B------:R-:W-:-:S03]  /*2cf0*/  FFMA.FTZ R6, R53, R24, R6 ;  /* 0x0000001835067223 */ /* 0x000fc60000010006 */
[----:B------:R0:W-:Y:S01]  /*2d00*/  STL [R1+0x120], R117 ;  /* 0x0001207501007387 */ /* 0x0001e20000100800 */
[----:B------:R-:W-:Y:S01]  /*2d10*/  FFMA.FTZ R5, R98, R9, R5 ;  /* 0x0000000962057223 */ /* 0x000fe20000010005 */
[----:B------:R-:W-:Y:S01]  /*2d20*/  FMUL.FTZ R9, R55, R10 ;  /* 0x0000000a37097220 */ /* 0x000fe20000410000 */
[----:B------:R-:W-:Y:S01]  /*2d30*/  FMUL.FTZ R97, R54, R97 ;  /* 0x0000006136617220 */ /* 0x000fe20000410000 */
[----:B------:R-:W-:Y:S01]  /*2d40*/  FFMA.FTZ R6, R51, R23, R6 ;  /* 0x0000001733067223 */ /* 0x000fe20000010006 */
[----:B0-----:R-:W-:Y:S01]  /*2d50*/  MOV R117, R84 ;  /* 0x0000005400757202 */ /* 0x001fe20000000f00 */
[----:B------:R-:W-:Y:S01]  /*2d60*/  HFMA2.MMA R84, -RZ, RZ, 0, 1.430511474609375e-06 ;  /* 0x00000018ff547435 */ /* 0x000fe200000001ff */
[----:B------:R-:W-:Y:S01]  /*2d70*/  FFMA.FTZ R5, R97, R9, R5 ;  /* 0x0000000961057223 */ /* 0x000fe20000010005 */
[----:B------:R-:W-:Y:S02]  /*2d80*/  HADD2.F32 R9, -RZ, R74.H1_H1 ;  /* 0x3000004aff097230 */ /* 0x000fe40000004100 */
[----:B------:R-:W-:Y:S01]  /*2d90*/  FADD.FTZ R96, -R4, R96 ;  /* 0x0000006004607221 */ /* 0x000fe20000010100 */
[----:B------:R-:W-:-:S02]  /*2da0*/  HADD2.F32 R95, -RZ, R7.H0_H0 ;  /* 0x20000007ff5f7230 */ /* 0x000fc40000004100 */
[----:B------:R-:W-:Y:S01]  /*2db0*/  FFMA.FTZ R6, R55, R22, R6 ;  /* 0x0000001637067223 */ /* 0x000fe20000010006 */
[----:B------:R-:W-:Y:S02]  /*2dc0*/  HADD2.F32 R8, -RZ, R75.H0_H0 ;  /* 0x2000004bff087230 */ /* 0x000fe40000004100 */
[----:B------:R-:W-:Y:S01]  /*2dd0*/  FMUL.FTZ R74, R52, R9 ;  /* 0x00000009344a7220 */ /* 0x000fe20000410000 */
[----:B------:R-:W-:Y:S02]  /*2de0*/  IMAD R83, R83, R84, UR13 ;  /* 0x0000000d53537e24 */ /* 0x000fe4000f8e0254 */
[----:B------:R-:W-:Y:S01]  /*2df0*/  FMUL.FTZ R96, R54, R96 ;  /* 0x0000006036607220 */ /* 0x000fe20000410000 */
[----:B------:R-:W-:Y:S02]  /*2e00*/  HADD2.F32 R94, -RZ, R7.H1_H1 ;  /* 0x30000007ff5e7230 */ /* 0x000fe40000004100 */
[----:B------:R-:W-:Y:S01]  /*2e10*/  FFMA.FTZ R6, R52, R21, R6 ;  /* 0x0000001534067223 */ /* 0x000fe20000010006 */
[----:B------:R-:W-:Y:S01]  /*2e20*/  FADD.FTZ R95, -R4, R95 ;  /* 0x0000005f045f7221 */ /* 0x000fe20000010100 */
[----:B------:R-:W-:Y:S01]  /*2e30*/  MOV R115, R90 ;  /* 0x0000005a00737202 */ /* 0x000fe20000000f00 */
[----:B------:R-:W-:Y:S01]  /*2e40*/  HADD2.F32 R7, -RZ, R75.H1_H1 ;  /* 0x3000004bff077230 */ /* 0x000fe20000004100 */
[----:B------:R-:W-:Y:S01]  /*2e50*/  MOV R123, R89 ;  /* 0x00000059007b7202 */ /* 0x000fe20000000f00 */
[--C-:B------:R-:W-:Y:S01]  /*2e60*/  HADD2.F32 R93, -RZ, R68.reuse.H0_H0 ;  /* 0x20000044ff5d7230 */ /* 0x100fe20000004100 */
        /* <DEDUP_REMOVED lines=8> */
[----:B------:R-:W-:Y:S01]  /*2ef0*/  LEA R101, R101, R83, 0x3 ;  /* 0x0000005365657211 */ /* 0x000fe200078e18ff */
[----:B------:R-:W-:-:S02]  /*2f00*/  HADD2.F32 R88, -RZ, R70.H1_H1 ;  /* 0x30000046ff587230 */ /* 0x000fc40000004100 */
[----:B------:R-:W-:Y:S01]  /*2f10*/  FFMA.FTZ R5, R96, R74, R5 ;  /* 0x0000004a60057223 */ /* 0x000fe20000010005 */
[--C-:B------:R-:W-:Y:S02]  /*2f20*/  HADD2.F32 R87, -RZ, R71.reuse.H0_H0 ;  /* 0x20000047ff577230 */ /* 0x100fe40000004100 */
[----:B------:R-:W-:Y:S01]  /*2f30*/  FFMA.FTZ R6, R53, R20, R6 ;  /* 0x0000001435067223 */ /* 0x000fe20000010006 */
[----:B------:R-:W-:Y:S02]  /*2f40*/  HADD2.F32 R86, -RZ, R71.H1_H1 ;  /* 0x30000047ff567230 */ /* 0x000fe40000004100 */
[--C-:B------:R-:W-:Y:S02]  /*2f50*/  HADD2.F32 R85, -RZ, R72.reuse.H0_H0 ;  /* 0x20000048ff557230 */ /* 0x100fe40000004100 */
[----:B------:R-:W-:Y:S02]  /*2f60*/  HADD2.F32 R84, -RZ, R72.H1_H1 ;  /* 0x30000048ff547230 */ /* 0x000fe40000004100 */
[----:B------:R-:W-:-:S02]  /*2f70*/  HADD2.F32 R83, -RZ, R73.H0_H0 ;  /* 0x20000049ff537230 */ /* 0x000fc40000004100 */
[----:B------:R-:W-:Y:S02]  /*2f80*/  HADD2.F32 R75, -RZ, R73.H1_H1 ;  /* 0x30000049ff4b7230 */ /* 0x000fe40000004100 */
[----:B------:R-:W-:Y:S01]  /*2f90*/  FMUL.FTZ R74, R53, R8 ;  /* 0x00000008354a7220 */ /* 0x000fe20000410000 */
        /* <DEDUP_REMOVED lines=14> */
[----:B------:R-:W-:Y:S01]  /*3080*/  FFMA.FTZ R68, R51, R19, R6 ;  /* 0x0000001333447223 */ /* 0x000fe20000010006 */
[----:B------:R-:W-:Y:S01]  /*3090*/  FFMA.FTZ R5, R95, R74, R5 ;  /* 0x0000004a5f057223 */ /* 0x000fe20000010005 */
[----:B------:R-:W-:Y:S01]  /*30a0*/  FMUL.FTZ R4, R51, R7 ;  /* 0x0000000733047220 */ /* 0x000fe20000410000 */
[----:B------:R-:W-:Y:S01]  /*30b0*/  FMUL.FTZ R94, R54, R94 ;  /* 0x0000005e365e7220 */ /* 0x000fe20000410000 */
[----:B------:R-:W-:-:S02]  /*30c0*/  HADD2.F32 R6, -RZ, R2.H0_H0 ;  /* 0x20000002ff067230 */ /* 0x000fc40000004100 */
[C---:B------:R-:W-:Y:S01]  /*30d0*/  FFMA.FTZ R69, R55.reuse, R18, R68 ;  /* 0x0000001237457223 */ /* 0x040fe20000010044 */
[----:B------:R-:W-:Y:S01]  /*30e0*/  FMUL.FTZ R93, R54, R93 ;  /* 0x0000005d365d7220 */ /* 0x000fe20000410000 */
[----:B------:R-:W-:Y:S01]  /*30f0*/  FFMA.FTZ R4, R94, R4, R5 ;  /* 0x000000045e047223 */ /* 0x000fe20000010005 */
[----:B------:R-:W-:Y:S02]  /*3100*/  HADD2.F32 R5, -RZ, R2.H1_H1 ;  /* 0x30000002ff057230 */ /* 0x000fe40000004100 */
[----:B------:R-:W-:Y:S01]  /*3110*/  FMUL.FTZ R68, R55, R6 ;  /* 0x0000000637447220 */ /* 0x000fe20000410000 */
[----:B------:R-:W-:Y:S01]  /*3120*/  FFMA.FTZ R2, R52, R17, R69 ;  /* 0x0000001134027223 */ /* 0x000fe20000010045 */
[----:B------:R-:W-:Y:S02]  /*3130*/  FMUL.FTZ R92, R54, R92 ;  /* 0x0000005c365c7220 */ /* 0x000fe40000410000 */
[----:B------:R-:W-:Y:S01]  /*3140*/  FFMA.FTZ R4, R93, R68, R4 ;  /* 0x000000445d047223 */ /* 0x000fe20000010004 */
[----:B------:R-:W-:Y:S01]  /*3150*/  FMUL.FTZ R68, R52, R5 ;  /* 0x0000000534447220 */ /* 0x000fe20000410000 */
[----:B------:R-:W-:-:S03]  /*3160*/  FFMA.FTZ R69, R53, R16, R2 ;  /* 0x0000001035457223 */ /* 0x000fc60000010002 */
[----:B------:R-:W-:Y:S01]  /*3170*/  FFMA.FTZ R2, R92, R68, R4 ;  /* 0x000000445c027223 */ /* 0x000fe20000010004 */
[----:B------:R-:W-:Y:S01]  /*3180*/  FFMA.FTZ R68, R51, R15, R69 ;  /* 0x0000000f33447223 */ /* 0x000fe20000010045 */
[----:B------:R-:W-:-:S03]  /*3190*/  HADD2.F32 R4, -RZ, R3.H0_H0 ;  /* 0x20000003ff047230 */ /* 0x000fc60000004100 */
[----:B------:R-:W-:Y:S01]  /*31a0*/  FFMA.FTZ R68, R55, R14, R68 ;  /* 0x0000000e37447223 */ /* 0x000fe20000010044 */
[----:B------:R-:W-:Y:S01]  /*31b0*/  FMUL.FTZ R91, R54, R91 ;  /* 0x0000005b365b7220 */ /* 0x000fe20000410000 */
[----:B------:R-:W-:Y:S01]  /*31c0*/  FMUL.FTZ R69, R53, R4 ;  /* 0x0000000435457220 */ /* 0x000fe20000410000 */
[----:B------:R-:W-:Y:S02]  /*31d0*/  HADD2.F32 R3, -RZ, R3.H1_H1 ;  /* 0x30000003ff037230 */ /* 0x000fe40000004100 */
[----:B------:R-:W-:Y:S01]  /*31e0*/  FFMA.FTZ R68, R52, R13, R68 ;  /* 0x0000000d34447223 */ /* 0x000fe20000010044 */
[----:B------:R-:W-:Y:S01]  /*31f0*/  FFMA.FTZ R2, R91, R69, R2 ;  /* 0x000000455b027223 */ /* 0x000fe20000010002 */
[----:B------:R-:W-:Y:S02]  /*3200*/  FMUL.FTZ R90, R54, R90 ;  /* 0x0000005a365a7220 */ /* 0x000fe40000410000 */
[----:B------:R-:W-:Y:S01]  /*3210*/  FFMA.FTZ R69, R53, R12, R68 ;  /* 0x0000000c35457223 */ /* 0x000fe20000010044 */
[----:B------:R-:W-:-:S03]  /*3220*/  FMUL.FTZ R68, R51, R3 ;  /* 0x0000000333447220 */ /* 0x000fc60000410000 */
[----:B------:R-:W-:Y:S01]  /*3230*/  FFMA.FTZ R69, R51, R11, R69 ;  /* 0x0000000b33457223 */ /* 0x000fe20000010045 */
[----:B------:R-:W-:Y:S01]  /*3240*/  FFMA.FTZ R68, R90, R68, R2 ;  /* 0x000000445a447223 */ /* 0x000fe20000010002 */
[--C-:B------:R-:W-:Y:S02]  /*3250*/  HADD2.F32 R2, -RZ, R56.reuse.H0_H0 ;  /* 0x20000038ff027230 */ /* 0x100fe40000004100 */
[----:B------:R-:W-:Y:S02]  /*3260*/  HADD2.F32 R70, -RZ, R56.H1_H1 ;  /* 0x30000038ff467230 */ /* 0x000fe40000004100 */
[C---:B------:R-:W-:Y:S01]  /*3270*/  FFMA.FTZ R56, R55.reuse, R10, R69 ;  /* 0x0000000a37387223 */ /* 0x040fe20000010045 */
[----:B------:R-:W-:Y:S01]  /*3280*/  FMUL.FTZ R89, R54, R89 ;  /* 0x0000005936597220 */ /* 0x000fe20000410000 */
[----:B------:R-:W-:Y:S02]  /*3290*/  FMUL.FTZ R69, R55, R2 ;  /* 0x0000000237457220 */ /* 0x000fe40000410000 */
[----:B------:R-:W-:Y:S01]  /*32a0*/  FFMA.FTZ R56, R52, R9, R56 ;  /* 0x0000000934387223 */ /* 0x000fe20000010038 */
[----:B------:R-:W-:Y:S01]  /*32b0*/  FMUL.FTZ R88, R54, R88 ;  /* 0x0000005836587220 */ /* 0x000fe20000410000 */
[----:B------:R-:W-:Y:S01]  /*32c0*/  FFMA.FTZ R68, R89, R69, R68 ;  /* 0x0000004559447223 */ /* 0x000fe20000010044 */
[----:B------:R-:W-:Y:S01]  /*32d0*/  FMUL.FTZ R69, R52, R70 ;  /* 0x0000004634457220 */ /* 0x000fe20000410000 */
[----:B------:R-:W-:-:S03]  /*32e0*/  FFMA.FTZ R56, R53, R8, R56 ;  /* 0x0000000835387223 */ /* 0x000fc60000010038 */
[----:B------:R-:W-:Y:S01]  /*32f0*/  FFMA.FTZ R68, R88, R69, R68 ;  /* 0x0000004558447223 */ /* 0x000fe20000010044 */
[----:B------:R-:W-:Y:S01]  /*3300*/  FFMA.FTZ R69, R51, R7, R56 ;  /* 0x0000000733457223 */ /* 0x000fe20000010038 */
[--C-:B------:R-:W-:Y:S02]  /*3310*/  HADD2.F32 R56, -RZ, R57.reuse.H0_H0 ;  /* 0x20000039ff387230 */ /* 0x100fe40000004100 */
[----:B------:R-:W-:Y:S02]  /*3320*/  HADD2.F32 R71, -RZ, R57.H1_H1 ;  /* 0x30000039ff477230 */ /* 0x000fe40000004100 */
[----:B------:R-:W-:Y:S01]  /*3330*/  FFMA.FTZ R57, R55, R6, R69 ;  /* 0x0000000637397223 */ /* 0x000fe20000010045 */
        /* <DEDUP_REMOVED lines=11> */
[C---:B------:R-:W-:Y:S01]  /*33f0*/  FFMA.FTZ R66, R55.reuse, R2, R69 ;  /* 0x0000000237427223 */ /* 0x040fe20000010045 */
[----:B------:R-:W-:Y:S01]  /*3400*/  FMUL.FTZ R85, R54, R85 ;  /* 0x0000005536557220 */ /* 0x000fe20000410000 */
[----:B------:R-:W-:Y:S02]  /*3410*/  FMUL.FTZ R69, R55, R57 ;  /* 0x0000003937457220 */ /* 0x000fe40000410000 */
[----:B------:R-:W-:-:S02]  /*3420*/  FFMA.FTZ R66, R52, R70, R66 ;  /* 0x0000004634427223 */ /* 0x000fc40000010042 */
[----:B------:R-:W-:Y:S01]  /*3430*/  FFMA.FTZ R68, R85, R69, R68 ;  /* 0x0000004555447223 */ /* 0x000fe20000010044 */
[----:B------:R-:W-:Y:S01]  /*3440*/  FMUL.FTZ R84, R54, R84 ;  /* 0x0000005436547220 */ /* 0x000fe20000410000 */
[----:B------:R-:W-:Y:S01]  /*3450*/  FFMA.FTZ R69, R53, R56, R66 ;  /* 0x0000003835457223 */ /* 0x000fe20000010042 */
[----:B------:R-:W-:Y:S01]  /*3460*/  FMUL.FTZ R66, R52, R72 ;  /* 0x0000004834427220 */ /* 0x000fe20000410000 */
[----:B------:R-:W-:-:S03]  /*3470*/  HADD2.F32 R73, -RZ, R67.H0_H0 ;  /* 0x20000043ff497230 */ /* 0x000fc60000004100 */
[----:B------:R-:W-:Y:S01]  /*3480*/  FFMA.FTZ R66, R84, R66, R68 ;  /* 0x0000004254427223 */ /* 0x000fe20000010044 */
[----:B------:R-:W-:Y:S01]  /*3490*/  FFMA.FTZ R68, R51, R71, R69 ;  /* 0x0000004733447223 */ /* 0x000fe20000010045 */
[----:B------:R-:W-:-:S03]  /*34a0*/  HADD2.F32 R74, -RZ, R67.H1_H1 ;  /* 0x30000043ff4a7230 */ /* 0x000fc60000004100 */
[----:B------:R-:W-:Y:S01]  /*34b0*/  FFMA.FTZ R67, R55, R57, R68 ;  /* 0x0000003937437223 */ /* 0x000fe20000010044 */
[----:B------:R-:W-:Y:S01]  /*34c0*/  FMUL.FTZ R83, R54, R83 ;  /* 0x0000005336537220 */ /* 0x000fe20000410000 */
[----:B------:R-:W-:Y:S02]  /*34d0*/  FMUL.FTZ R68, R53, R73 ;  /* 0x0000004935447220 */ /* 0x000fe40000410000 */
[----:B------:R-:W-:Y:S02]  /*34e0*/  FFMA.FTZ R67, R52, R72, R67 ;  /* 0x0000004834437223 */ /* 0x000fe40000010043 */
[----:B------:R-:W-:Y:S01]  /*34f0*/  FFMA.FTZ R66, R83, R68, R66 ;  /* 0x0000004453427223 */ /* 0x000fe20000010042 */
[----:B------:R-:W-:Y:S01]  /*3500*/  FMUL.FTZ R75, R54, R75 ;  /* 0x0000004b364b7220 */ /* 0x000fe20000410000 */
[----:B------:R-:W-:Y:S01]  /*3510*/  FFMA.FTZ R68, R53, R73, R67 ;  /* 0x0000004935447223 */ /* 0x000fe20000010043 */
[-C--:B------:R-:W-:Y:S01]  /*3520*/  FMUL.FTZ R67, R51, R74.reuse ;  /* 0x0000004a33437220 */ /* 0x080fe20000410000 */
[----:B------:R0:W-:Y:S03]  /*3530*/  STL [R1+0x124], R116 ;  /* 0x0001247401007387 */ /* 0x0001e60000100800 */
[----:B------:R-:W-:Y:S01]  /*3540*/  FFMA.FTZ R67, R75, R67, R66 ;  /* 0x000000434b437223 */ /* 0x000fe20000010042 */
[----:B------:R-:W-:Y:S01]  /*3550*/  FFMA.FTZ R66, R51, R74, R68 ;  /* 0x0000004a33427223 */ /* 0x000fe20000010044 */
[----:B------:R-:W-:Y:S01]  /*3560*/  STL [R1+0x128], R114 ;  /* 0x0001287201007387 */ /* 0x000fe20000100800 */
[----:B-----5:R-:W-:Y:S01]  /*3570*/  FFMA.FTZ R58, R117, R0, R58 ;  /* 0x00000000753a7223 */ /* 0x020fe2000001003a */
[----:B------:R-:W-:-:S02]  /*3580*/  FFMA.FTZ R60, R118, R82, R60 ;  /* 0x00000052763c7223 */ /* 0x000fc4000001003c */
[----:B------:R1:W-:Y:S01]  /*3590*/  STS.64 [R101], R66 ;  /* 0x0000004265007388 */ /* 0x0003e20000000a00 */
[----:B------:R-:W-:-:S03]  /*35a0*/  MOV R68, R122 ;  /* 0x0000007a00447202 */ /* 0x000fc60000000f00 */
[----:B0-----:R-:W2:Y:S01]  /*35b0*/  LDL R116, [R1+0x48] ;  /* 0x0000480001747983 */ /* 0x001ea20000100800 */
[----:B------:R-:W-:-:S03]  /*35c0*/  MOV R69, R120 ;  /* 0x0000007800457202 */ /* 0x000fc60000000f00 */
[----:B------:R-:W3:Y:S01]  /*35d0*/  LDL R117, [R1+0x4c] ;  /* 0x00004c0001757983 */ /* 0x000ee20000100800 */
[----:B------:R-:W-:Y:S01]  /*35e0*/  FFMA.FTZ R62, R123, R81, R62 ;  /* 0x000000517b3e7223 */ /* 0x000fe2000001003e */
[----:B-1----:R-:W-:Y:S02]  /*35f0*/  MOV R101, R119 ;  /* 0x0000007700657202 */ /* 0x002fe40000000f00 */
[----:B------:R-:W4:Y:S01]  /*3600*/  LDL R118, [R1+0x50] ;  /* 0x0000500001767983 */ /* 0x000f220000100800 */
[----:B------:R-:W-:-:S03]  /*3610*/  FFMA.FTZ R64, R115, R80, R64 ;  /* 0x0000005073407223 */ /* 0x000fc60000010040 */
[----:B------:R-:W4:Y:S01]  /*3620*/  LDL R119, [R1+0x54] ;  /* 0x0000540001777983 */ /* 0x000f220000100800 */
[----:B------:R-:W-:-:S03]  /*3630*/  MOV R114, R124 ;  /* 0x0000007c00727202 */ /* 0x000fc60000000f00 */
[----:B------:R-:W4:Y:S01]  /*3640*/  LDL R122, [R1+0x58] ;  /* 0x00005800017a7983 */ /* 0x000f220000100800 */
[----:B------:R-:W-:-:S03]  /*3650*/  FFMA.FTZ R58, R121, R79, R58 ;  /* 0x0000004f793a7223 */ /* 0x000fc6000001003a */
[----:B------:R-:W4:Y:S04]  /*3660*/  LDL R120, [R1+0x5c] ;  /* 0x00005c0001787983 */ /* 0x000f280000100800 */
[----:B------:R-:W4:Y:S04]  /*3670*/  LDL R123, [R1+0x60] ;  /* 0x00006000017b7983 */ /* 0x000f280000100800 */
[----:B------:R-:W4:Y:S04]  /*3680*/  LDL R115, [R1+0x20] ;  /* 0x0000200001737983 */ /* 0x000f280000100800 */
[----:B------:R-:W4:Y:S04]  /*3690*/  LDL R124, [R1+0x1c] ;  /* 0x00001c00017c7983 */ /* 0x000f280000100800 */
[----:B------:R-:W4:Y:S01]  /*36a0*/  LDL R121, [R1+0x18] ;  /* 0x0000180001797983 */ /* 0x000f220000100800 */
[----:B------:R-:W-:-:S03]  /*36b0*/  FADD.FTZ R59, R0, R59 ;  /* 0x0000003b003b7221 */ /* 0x000fc60000010000 */
[----:B------:R-:W4:Y:S01]  /*36c0*/  LDL R67, [R1+0x10] ;  /* 0x0000100001437983 */ /* 0x000f220000100800 */
[----:B------:R-:W-:Y:S01]  /*36d0*/  FADD.FTZ R59, R59, R79 ;  /* 0x0000004f3b3b7221 */ /* 0x000fe20000010000 */
[----:B------:R-:W-:Y:S01]  /*36e0*/  FFMA.FTZ R60, R101, R78, R60 ;  /* 0x0000004e653c7223 */ /* 0x000fe2000001003c */
[----:B------:R-:W-:Y:S01]  /*36f0*/  FFMA.FTZ R62, R68, R77, R62 ;  /* 0x0000004d443e7223 */ /* 0x000fe2000001003e */
[----:B------:R-:W4:Y:S01]  /*3700*/  LDL R101, [R1+0xc] ;  /* 0x00000c0001657983 */ /* 0x000f220000100800 */
[----:B------:R-:W-:Y:S01]  /*3710*/  FADD.FTZ R66, R59, R50 ;  /* 0x000000323b427221 */ /* 0x000fe20000010000 */
[----:B------:R-:W-:Y:S01]  /*3720*/  FFMA.FTZ R59, R69, R76, R64 ;  /* 0x0000004c453b7223 */ /* 0x000fe20000010040 */
[----:B------:R-:W-:Y:S01]  /*3730*/  FFMA.FTZ R58, R114, R50, R58 ;  /* 0x00000032723a7223 */ /* 0x000fe2000001003a */
[----:B------:R-:W4:Y:S01]  /*3740*/  LDL R68, [R1+0x8] ;  /* 0x0000080001447983 */ /* 0x000f220000100800 */
[----:B------:R-:W-:-:S03]  /*3750*/  FADD.FTZ R64, R66, R46 ;  /* 0x0000002e42407221 */ /* 0x000fc60000010000 */
[----:B------:R-:W4:Y:S04]  /*3760*/  LDL R69, [R1+0x4] ;  /* 0x0000040001457983 */ /* 0x000f280000100800 */
[----:B------:R-:W4:Y:S04]  /*3770*/  LDL R66, [R1+0x14] ;  /* 0x0000140001427983 */ /* 0x000f280000100800 */
[----:B------:R-:W4:Y:S01]  /*3780*/  LDL.LU R114, [R1+0x128] ;  /* 0x0001280001727983 */ /* 0x000f220000300800 */
[----:B------:R-:W-:Y:S01]  /*3790*/  FADD.FTZ R61, R82, R61 ;  /* 0x0000003d523d7221 */ /* 0x000fe20000010000 */
[----:B------:R-:W-:Y:S01]  /*37a0*/  FADD.FTZ R63, R81, R63 ;  /* 0x0000003f513f7221 */ /* 0x000fe20000010000 */
[----:B------:R-:W-:Y:S01]  /*37b0*/  FADD.FTZ R65, R80, R65 ;  /* 0x0000004150417221 */ /* 0x000fe20000010000 */
[----:B------:R-:W-:Y:S01]  /*37c0*/  UIADD3 UR15, UP0, UR10, 0x4, URZ ;  /* 0x000000040a0f7890 */ /* 0x000fe2000ff1e03f */
[----:B------:R-:W-:-:S02]  /*37d0*/  ISETP.GT.U32.AND P2, PT, R125, 0x1f, PT ;  /* 0x0000001f7d00780c */ /* 0x000fc40003f44070 */
[----:B------:R-:W-:Y:S01]  /*37e0*/  LOP3.LUT P1, RZ, R125, 0xffffffe1, RZ, 0xc0, !PT ;  /* 0xffffffe17dff7812 */ /* 0x000fe2000782c0ff */
[----:B------:R-:W-:Y:S01]  /*37f0*/  BAR.SYNC.DEFER_BLOCKING 0x0 ;  /* 0x0000000000007b1d */ /* 0x000fe20000010000 */
[----:B--2---:R-:W-:-:S05]  /*3800*/  FFMA.FTZ R60, R116, R49, R60 ;  /* 0x00000031743c7223 */ /* 0x004fca000001003c */
[----:B------:R-:W2:Y:S01]  /*3810*/  LDL.LU R116, [R1+0x124] ;  /* 0x0001240001747983 */ /* 0x000ea20000300800 */
[----:B---3--:R-:W-:-:S03]  /*3820*/  FFMA.FTZ R62, R117, R48, R62 ;  /* 0x00000030753e7223 */ /* 0x008fc6000001003e */
[----:B------:R-:W3:Y:S01]  /*3830*/  LDL.LU R117, [R1+0x120] ;  /* 0x0001200001757983 */ /* 0x000ee20000300800 */
[----:B----4-:R-:W-:-:S03]  /*3840*/  FFMA.FTZ R59, R118, R47, R59 ;  /* 0x0000002f763b7223 */ /* 0x010fc6000001003b */
[----:B------:R-:W4:Y:S01]  /*3850*/  LDL.LU R118, [R1+0x11c] ;  /* 0x00011c0001767983 */ /* 0x000f220000300800 */
[----:B------:R-:W-:-:S03]  /*3860*/  FFMA.FTZ R58, R119, R46, R58 ;  /* 0x0000002e773a7223 */ /* 0x000fc6000001003a */
[----:B------:R-:W2:Y:S01]  /*3870*/  LDL.LU R119, [R1+0x118] ;  /* 0x0001180001777983 */ /* 0x000ea20000300800 */
[----:B------:R-:W-:-:S03]  /*3880*/  FFMA.FTZ R60, R122, R45, R60 ;  /* 0x0000002d7a3c7223 */ /* 0x000fc6000001003c */
[----:B------:R-:W3:Y:S01]  /*3890*/  LDL.LU R122, [R1+0x114] ;  /* 0x00011400017a7983 */ /* 0x000ee20000300800 */
[----:B------:R-:W-:-:S03]  /*38a0*/  FFMA.FTZ R62, R120, R44, R62 ;  /* 0x0000002c783e7223 */ /* 0x000fc6000001003e */
[----:B------:R0:W5:Y:S01]  /*38b0*/  LDL.LU R120, [R1+0x110] ;  /* 0x0001100001787983 */ /* 0x0001620000300800 */
[----:B------:R-:W-:-:S03]  /*38c0*/  FFMA.FTZ R59, R123, R43, R59 ;  /* 0x0000002b7b3b7223 */ /* 0x000fc6000001003b */
[----:B------:R-:W4:Y:S01]  /*38d0*/  LDL.LU R123, [R1+0x10c] ;  /* 0x00010c00017b7983 */ /* 0x000f220000300800 */
[----:B------:R-:W-:-:S03]  /*38e0*/  FFMA.FTZ R58, R115, R42, R58 ;  /* 0x0000002a733a7223 */ /* 0x000fc6000001003a */
[----:B------:R0:W5:Y:S01]  /*38f0*/  LDL.LU R115, [R1+0x108] ;  /* 0x0001080001737983 */ /* 0x0001620000300800 */
[----:B------:R-:W-:-:S03]  /*3900*/  FFMA.FTZ R60, R124, R41, R60 ;  /* 0x000000297c3c7223 */ /* 0x000fc6000001003c */
[----:B------:R-:W2:Y:S01]  /*3910*/  LDL.LU R124, [R1+0x104] ;  /* 0x00010400017c7983 */ /* 0x000ea20000300800 */
[----:B------:R-:W-:-:S03]  /*3920*/  FFMA.FTZ R62, R121, R40, R62 ;  /* 0x00000028793e7223 */ /* 0x000fc6000001003e */
[----:B------:R-:W3:Y:S01]  /*3930*/  LDL.LU R121, [R1+0x100] ;  /* 0x0001000001797983 */ /* 0x000ee20000300800 */
[----:B------:R-:W-:Y:S01]  /*3940*/  FFMA.FTZ R58, R67, R38, R58 ;  /* 0x00000026433a7223 */ /* 0x000fe2000001003a */
[----:B------:R-:W-:Y:S01]  /*3950*/  FADD.FTZ R61, R61, R78 ;  /* 0x0000004e3d3d7221 */ /* 0x000fe20000010000 */
[----:B------:R-:W-:Y:S01]  /*3960*/  FADD.FTZ R63, R63, R77 ;  /* 0x0000004d3f3f7221 */ /* 0x000fe20000010000 */
[----:B------:R-:W-:Y:S02]  /*3970*/  FADD.FTZ R65, R65, R76 ;  /* 0x0000004c41417221 */ /* 0x000fe40000010000 */
[----:B------:R-:W-:Y:S01]  /*3980*/  FADD.FTZ R61, R61, R49 ;  /* 0x000000313d3d7221 */ /* 0x000fe20000010000 */
[----:B------:R-:W-:Y:S01]  /*3990*/  FADD.FTZ R63, R63, R48 ;  /* 0x000000303f3f7221 */ /* 0x000fe20000010000 */
[----:B------:R-:W-:Y:S02]  /*39a0*/  FADD.FTZ R65, R65, R47 ;  /* 0x0000002f41417221 */ /* 0x000fe40000010000 */
[----:B------:R-:W-:Y:S01]  /*39b0*/  FADD.FTZ R61, R61, R45 ;  /* 0x0000002d3d3d7221 */ /* 0x000fe20000010000 */
[----:B------:R-:W-:Y:S01]  /*39c0*/  FADD.FTZ R63, R63, R44 ;  /* 0x0000002c3f3f7221 */ /* 0x000fe20000010000 */
[----:B------:R-:W-:Y:S01]  /*39d0*/  FADD.FTZ R65, R65, R43 ;  /* 0x0000002b41417221 */ /* 0x000fe20000010000 */
[----:B------:R-:W-:Y:S01]  /*39e0*/  FADD.FTZ R64, R64, R42 ;  /* 0x0000002a40407221 */ /* 0x000fe20000010000 */
[----:B------:R-:W-:Y:S01]  /*39f0*/  FADD.FTZ R61, R61, R41 ;  /* 0x000000293d3d7221 */ /* 0x000fe20000010000 */
[----:B------:R-:W-:Y:S01]  /*3a00*/  FADD.FTZ R63, R63, R40 ;  /* 0x000000283f3f7221 */ /* 0x000fe20000010000 */
[----:B------:R-:W-:Y:S01]  /*3a10*/  FADD.FTZ R65, R65, R39 ;  /* 0x0000002741417221 */ /* 0x000fe20000010000 */
        /* <DEDUP_REMOVED lines=8> */
[----:B------:R-:W-:Y:S01]  /*3aa0*/  FADD.FTZ R64, R64, R34 ;  /* 0x0000002240407221 */ /* 0x000fe20000010000 */
[----:B------:R-:W-:Y:S01]  /*3ab0*/  FADD.FTZ R61, R61, R33 ;  /* 0x000000213d3d7221 */ /* 0x000fe20000010000 */
[----:B------:R-:W-:Y:S01]  /*3ac0*/  FADD.FTZ R63, R63, R32 ;  /* 0x000000203f3f7221 */ /* 0x000fe20000010000 */
[----:B------:R-:W-:Y:S01]  /*3ad0*/  FADD.FTZ R65, R65, R31 ;  /* 0x0000001f41417221 */ /* 0x000fe20000010000 */
[----:B------:R-:W-:Y:S01]  /*3ae0*/  FADD.FTZ R64, R64, R30 ;  /* 0x0000001e40407221 */ /* 0x000fe20000010000 */
[----:B------:R-:W-:Y:S01]  /*3af0*/  FADD.FTZ R61, R61, R29 ;  /* 0x0000001d3d3d7221 */ /* 0x000fe20000010000 */
[----:B------:R-:W-:Y:S01]  /*3b00*/  FADD.FTZ R63, R63, R28 ;  /* 0x0000001c3f3f7221 */ /* 0x000fe20000010000 */
[----:B------:R-:W-:Y:S01]  /*3b10*/  FADD.FTZ R65, R65, R27 ;  /* 0x0000001b41417221 */ /* 0x000fe20000010000 */
[----:B---3--:R-:W-:-:S02]  /*3b20*/  FFMA.FTZ R58, R121, R34, R58 ;  /* 0x00000022793a7223 */ /* 0x008fc4000001003a */
[----:B------:R0:W5:Y:S01]  /*3b30*/  LDL.LU R121, [R1+0xfc] ;  /* 0x0000fc0001797983 */ /* 0x0001620000300800 */
[----:B--2---:R-:W-:Y:S01]  /*3b40*/  FFMA.FTZ R60, R124, R33, R60 ;  /* 0x000000217c3c7223 */ /* 0x004fe2000001003c */
[----:B----4-:R-:W-:Y:S01]  /*3b50*/  FFMA.FTZ R62, R123, R32, R62 ;  /* 0x000000207b3e7223 */ /* 0x010fe2000001003e */
[----:B------:R-:W-:Y:S01]  /*3b60*/  FFMA.FTZ R59, R122, R31, R59 ;  /* 0x0000001f7a3b7223 */ /* 0x000fe2000001003b */
        /* <DEDUP_REMOVED lines=12> */
[----:B------:R-:W-:Y:S01]  /*3c30*/  UIADD3.X UR16, URZ, UR5, URZ, UP0, !UPT ;  /* 0x000000053f107290 */ /* 0x000fe200087fe43f */
[----:B------:R-:W-:Y:S01]  /*3c40*/  FADD.FTZ R64, R64, R22 ;  /* 0x0000001640407221 */ /* 0x000fe20000010000 */
[----:B------:R-:W-:Y:S01]  /*3c50*/  UISETP.GE.U32.AND UP0, UPT, UR15, UR22, UPT ;  /* 0x000000160f00728c */ /* 0x000fe2000bf06070 */
[----:B------:R-:W-:Y:S01]  /*3c60*/  FADD.FTZ R61, R61, R21 ;  /* 0x000000153d3d7221 */ /* 0x000fe20000010000 */
[----:B------:R-:W-:Y:S01]  /*3c70*/  FADD.FTZ R63, R63, R20 ;  /* 0x000000143f3f7221 */ /* 0x000fe20000010000 */
[----:B------:R-:W-:Y:S01]  /*3c80*/  FADD.FTZ R65, R65, R19 ;  /* 0x0000001341417221 */ /* 0x000fe20000010000 */
[----:B------:R-:W-:Y:S01]  /*3c90*/  FFMA.FTZ R58, R110, R22, R58 ;  /* 0x000000166e3a7223 */ /* 0x000fe2000001003a */
[----:B------:R-:W-:Y:S01]  /*3ca0*/  FFMA.FTZ R60, R109, R21, R60 ;  /* 0x000000156d3c7223 */ /* 0x000fe2000001003c */
[----:B------:R-:W-:Y:S01]  /*3cb0*/  FFMA.FTZ R62, R108, R20, R62 ;  /* 0x000000146c3e7223 */ /* 0x000fe2000001003e */
[----:B------:R-:W-:Y:S01]  /*3cc0*/  FFMA.FTZ R59, R107, R19, R59 ;  /* 0x000000136b3b7223 */ /* 0x000fe2000001003b */
[----:B------:R-:W-:Y:S01]  /*3cd0*/  UISETP.GE.AND.EX UP0, UPT, UR16, UR11, UPT, UP0 ;  /* 0x0000000b1000728c */ /* 0x000fe2000bf06300 */
        /* <DEDUP_REMOVED lines=49> */
[----:B0-----:R-:W-:Y:S06]  /*3ff0*/  @!P0 BRA `(.L_x_1318) ;  /* 0x0000000000dc8947 */ /* 0x001fec0003800000 */
[----:B------:R-:W2:Y:S04]  /*4000*/  LDL R68, [R1+0xec] ;  /* 0x0000ec0001447983 */ /* 0x000ea80000100800 */
[----:B------:R-:W3:Y:S04]  /*4010*/  LDL R101, [R1+0xf0] ;  /* 0x0000f00001657983 */ /* 0x000ee80000100800 */
[----:B------:R0:W-:Y:S01]  /*4020*/  STL.64 [R1+0x100], R2 ;  /* 0x0001000201007387 */ /* 0x0001e20000100a00 */
[----:B------:R-:W1:Y:S03]  /*4030*/  S2R R67, SR_TID.X ;  /* 0x0000000000437919 */ /* 0x000e660000002100 */
[----:B0-----:R-:W4:Y:S04]  /*4040*/  LDL R3, [R1+0xf4] ;  /* 0x0000f40001037983 */ /* 0x001f280000100800 */
[----:B------:R-:W2:Y:S01]  /*4050*/  LDL R2, [R1+0xe8] ;  /* 0x0000e80001027983 */ /* 0x000ea20000100800 */
[----:B-1----:R-:W-:-:S04]  /*4060*/  SHF.L.U32 R69, R67, 0x1, RZ ;  /* 0x0000000143457819 */ /* 0x002fc800000006ff */
[----:B------:R-:W-:Y:S02]  /*4070*/  LOP3.LUT R66, R69, 0x18, RZ, 0xc0, !PT ;  /* 0x0000001845427812 */ /* 0x000fe400078ec0ff */
[----:B------:R-:W0:Y:S01]  /*4080*/  S2R R69, SR_TID.X ;  /* 0x0000000000457919 */ /* 0x000e220000002100 */
[----:B------:R-:W-:-:S04]  /*4090*/  LEA R67, R67, UR12, 0x5 ;  /* 0x0000000c43437c11 */ /* 0x000fc8000f8e28ff */
[----:B------:R-:W-:Y:S02]  /*40a0*/  IADD3 R66, R67, R66, RZ ;  /* 0x0000004243427210 */ /* 0x000fe40007ffe0ff */
[----:B------:R-:W1:Y:S03]  /*40b0*/  S2R R67, SR_TID.X ;  /* 0x0000000000437919 */ /* 0x000e660000002100 */
[----:B------:R0:W-:Y:S02]  /*40c0*/  STS.64 [R66], R58 ;  /* 0x0000003a42007388 */ /* 0x0001e40000000a00 */
[----:B0-----:R-:W-:-:S04]  /*40d0*/  SHF.R.S32.HI R66, RZ, 0x1f, R69 ;  /* 0x0000001fff427819 */ /* 0x001fc80000011445 */
[----:B------:R-:W-:Y:S02]  /*40e0*/  LEA.HI R66, R66, R69, RZ, 0x2 ;  /* 0x0000004542427211 */ /* 0x000fe400078f10ff */
[----:B------:R-:W-:Y:S02]  /*40f0*/  SHF.L.U32 R69, R69, 0x1, RZ ;  /* 0x0000000145457819 */ /* 0x000fe400000006ff */
[----:B-1----:R-:W-:Y:S02]  /*4100*/  LEA R67, R67, UR12, 0x5 ;  /* 0x0000000c43437c11 */ /* 0x002fe4000f8e28ff */
[----:B------:R-:W-:-:S04]  /*4110*/  LOP3.LUT R69, R69, 0x18, RZ, 0xc, !PT ;  /* 0x0000001845457812 */ /* 0x000fc800078e0cff */
[----:B------:R-:W-:Y:S02]  /*4120*/  IADD3 R67, R67, R69, RZ ;  /* 0x0000004543437210 */ /* 0x000fe40007ffe0ff */
[----:B------:R-:W-:-:S04]  /*4130*/  SHF.R.S32.HI R66, RZ, 0x2, R66 ;  /* 0x00000002ff427819 */ /* 0x000fc80000011442 */
[----:B------:R-:W-:Y:S01]  /*4140*/  LEA R66, R66, UR12, 0x5 ;  /* 0x0000000c42427c11 */ /* 0x000fe2000f8e28ff */
[----:B------:R-:W-:Y:S01]  /*4150*/  UIMAD UR5, UR17, 0x780, UR20 ;  /* 0x00000780110578a4 */ /* 0x000fe2000f8e0214 */
[----:B----4-:R0:W-:Y:S04]  /*4160*/  STS.64 [R3], R60 ;  /* 0x0000003c03007388 */ /* 0x0101e80000000a00 */
[----:B---3--:R1:W-:Y:S04]  /*4170*/  STS.64 [R101], R62 ;  /* 0x0000003e65007388 */ /* 0x0083e80000000a00 */
[----:B------:R-:W-:Y:S01]  /*4180*/  STS.64 [R67], R64 ;  /* 0x0000004043007388 */ /* 0x000fe20000000a00 */
[-C--:B--2---:R-:W-:Y:S01]  /*4190*/  LEA R68, R68, R66.reuse, 0x3 ;  /* 0x0000004244447211 */ /* 0x084fe200078e18ff */
[----:B------:R-:W-:Y:S01]  /*41a0*/  BAR.SYNC.DEFER_BLOCKING 0x0 ;  /* 0x0000000000007b1d */ /* 0x000fe20000010000 */
[----:B------:R-:W-:-:S07]  /*41b0*/  LEA R66, R2, R66, 0x3 ;  /* 0x0000004202427211 */ /* 0x000fce00078e18ff */
[----:B0-----:R-:W0:Y:S01]  /*41c0*/  LDC.64 R2, c[0x0][0x260] ;  /* 0x00009800ff027b82 */ /* 0x001e220000000a00 */
[----:B------:R-:W2:Y:S04]  /*41d0*/  LDS.64 R68, [R68] ;  /* 0x0000000044447984 */ /* 0x000ea80000000a00 */
[----:B------:R-:W3:Y:S01]  /*41e0*/  LDS.64 R66, [R66+0x1e00] ;  /* 0x001e000042427984 */ /* 0x000ee20000000a00 */
[----:B-1----:R-:W-:-:S04]  /*41f0*/  IADD3 R101, R125, UR5, RZ ;  /* 0x000000057d657c10 */ /* 0x002fc8000fffe0ff */
        /* <DEDUP_REMOVED lines=21> */
[----:B------:R0:W-:Y:S04]  /*4350*/  STG.E.64 desc[UR18][R2.64+0x8000], R66 ;  /* 0x0080004202007986 */ /* 0x0001e8000c101b12 */
[----:B0-----:R0:W5:Y:S02]  /*4360*/  LDL.LU.64 R2, [R1+0x100] ;  /* 0x0001000001027983 */ /* 0x0011640000300a00 */
.L_x_1318:
[----:B------:R-:W-:Y:S01]  /*4370*/  BSSY B0, `(.L_x_1319) ;  /* 0x00000a1000007945 */ /* 0x000fe20003800000 */
[----:B------:R-:W-:-:S03]  /*4380*/  CS2R R66, SRZ ;  /* 0x0000000000427805 */ /* 0x000fc6000001ff00 */
[----:B------:R-:W-:Y:S05]  /*4390*/  @P2 BRA `(.L_x_1320) ;  /* 0x0000000800782947 */ /* 0x000fea0003800000 */
[----:B------:R-:W1:Y:S01]  /*43a0*/  S2R R68, SR_TID.X ;  /* 0x0000000000447919 */ /* 0x000e620000002100 */
[----:B------:R-:W-:Y:S01]  /*43b0*/  USHF.L.U32 UR5, UR10, 0x4, URZ ;  /* 0x000000040a057899 */ /* 0x000fe2000800063f */
[----:B------:R-:W-:Y:S01]  /*43c0*/  HFMA2.MMA R66, -RZ, RZ, 0, 3.5762786865234375e-06 ;  /* 0x0000003cff427435 */ /* 0x000fe200000001ff */
[----:B------:R-:W-:Y:S02]  /*43d0*/  MOV R67, 0x18 ;  /* 0x0000001800437802 */ /* 0x000fe40000000f00 */
[----:B------:R-:W-:Y:S01]  /*43e0*/  ULOP3.LUT UR5, UR5, 0x10, URZ, 0xc0, !UPT ;  /* 0x0000001005057892 */ /* 0x000fe2000f8ec03f */
[----:B------:R-:W-:-:S04]  /*43f0*/  SHF.L.U32 R125, R125, 0x3, RZ ;  /* 0x000000037d7d7819 */ /* 0x000fc800000006ff */
[----:B------:R-:W-:Y:S02]  /*4400*/  LOP3.LUT R125, R125, 0x8, RZ, 0xc0, !PT ;  /* 0x000000087d7d7812 */ /* 0x000fe400078ec0ff */
[----:B-1----:R-:W-:-:S04]  /*4410*/  SHF.R.U32.HI R68, RZ, 0x1, R68 ;  /* 0x00000001ff447819 */ /* 0x002fc80000011644 */
[----:B------:R-:W-:-:S05]  /*4420*/  IADD3 R101, R68, UR5, RZ ;  /* 0x0000000544657c10 */ /* 0x000fca000fffe0ff */
        /* <DEDUP_REMOVED lines=12> */
[----:B------:R-:W1:Y:S03]  /*44f0*/  LDS.64 R66, [R66] ;  /* 0x0000000042427984 */ /* 0x000e660000000a00 */
[----:B------:R-:W-:-:S06]  /*4500*/  IADD3 R68, R125, R68, RZ ;  /* 0x000000447d447210 */ /* 0x000fcc0007ffe0ff */
[----:B------:R-:W2:Y:S01]  /*4510*/  LDS.64 R68, [R68] ;  /* 0x0000000044447984 */ /* 0x000ea20000000a00 */
[----:B-1----:R-:W-:Y:S01]  /*4520*/  FADD.FTZ R66, RZ, R66 ;  /* 0x00000042ff427221 */ /* 0x002fe20000010000 */
[----:B------:R-:W-:-:S03]  /*4530*/  FADD.FTZ R67, RZ, R67 ;  /* 0x00000043ff437221 */ /* 0x000fc60000010000 */
[----:B--2---:R-:W-:Y:S01]  /*4540*/  FADD.FTZ R68, R66, R68 ;  /* 0x0000004442447221 */ /* 0x004fe20000010000 */
        /* <DEDUP_REMOVED lines=8> */
[----:B------:R-:W1:Y:S02]  /*45d0*/  LDS.64 R66, [R67] ;  /* 0x0000000043427984 */ /* 0x000e640000000a00 */
[----:B-1----:R-:W-:Y:S01]  /*45e0*/  FADD.FTZ R68, R68, R66 ;  /* 0x0000004244447221 */ /* 0x002fe20000010000 */
        /* <DEDUP_REMOVED lines=8> */
[----:B------:R-:W1:Y:S02]  /*4670*/  LDS.64 R66, [R67] ;  /* 0x0000000043427984 */ /* 0x000e640000000a00 */
        /* <DEDUP_REMOVED lines=92> */
[----:B------:R-:W-:Y:S01]  /*4c40*/  FADD.FTZ R69, R69, R67 ;  /* 0x0000004345457221 */ /* 0x000fe20000010000 */
[----:B------:R-:W-:Y:S02]  /*4c50*/  IADD3 R101, R101, 0x38, RZ ;  /* 0x0000003865657810 */ /* 0x000fe40007ffe0ff */
        /* <DEDUP_REMOVED lines=8> */
[----:B------:R-:W-:Y:S01]  /*4ce0*/  SHF.R.S32.HI R66, RZ, 0x1f, R101 ;  /* 0x0000001fff427819 */ /* 0x000fe20000011465 */
[----:B------:R-:W-:Y:S01]  /*4cf0*/  FADD.FTZ R69, R69, R67 ;  /* 0x0000004345457221 */ /* 0x000fe20000010000 */
[----:B------:R-:W-:Y:S02]  /*4d00*/  MOV R67, 0x18 ;  /* 0x0000001800437802 */ /* 0x000fe40000000f00 */
[----:B------:R-:W-:-:S04]  /*4d10*/  LEA.HI R66, R66, R101, RZ, 0x2 ;  /* 0x0000006542427211 */ /* 0x000fc800078f10ff */
[----:B------:R-:W-:-:S05]  /*4d20*/  SHF.R.S32.HI R66, RZ, 0x2, R66 ;  /* 0x00000002ff427819 */ /* 0x000fca0000011442 */
[----:B------:R-:W-:-:S05]  /*4d30*/  IMAD R66, R66, R67, UR13 ;  /* 0x0000000d42427e24 */ /* 0x000fca000f8e0243 */
[----:B------:R-:W-:-:S06]  /*4d40*/  IADD3 R66, R125, R66, RZ ;  /* 0x000000427d427210 */ /* 0x000fcc0007ffe0ff */
[----:B------:R-:W1:Y:S02]  /*4d50*/  LDS.64 R66, [R66] ;  /* 0x0000000042427984 */ /* 0x000e640000000a00 */
[----:B-1----:R-:W-:Y:S01]  /*4d60*/  FADD.FTZ R66, R68, R66 ;  /* 0x0000004244427221 */ /* 0x002fe20000010000 */
[----:B------:R-:W-:-:S07]  /*4d70*/  FADD.FTZ R67, R69, R67 ;  /* 0x0000004345437221 */ /* 0x000fce0000010000 */
.L_x_1320:
[----:B------:R-:W-:Y:S05]  /*4d80*/  BSYNC B0 ;  /* 0x0000000000007941 */ /* 0x000fea0003800000 */
.L_x_1319:
[----:B------:R-:W1:Y:S01]  /*4d90*/  @!P1 LDC R68, c[0x0][0x10] ;  /* 0x00000400ff449b82 */ /* 0x000e620000000800 */
[----:B------:R-:W-:Y:S01]  /*4da0*/  MOV R69, UR4 ;  /* 0x0000000400457c02 */ /* 0x000fe20008000f00 */
[----:B-----5:R2:W-:Y:S04]  /*4db0*/  STL.64 [R1+0x100], R2 ;  /* 0x0001000201007387 */ /* 0x0205e80000100a00 */
[----:B------:R-:W3:Y:S04]  /*4dc0*/  SHFL.BFLY PT, R125, R66, 0x1, 0x1f ;  /* 0x0c201f00427d7f89 */ /* 0x000ee800000e0000 */
[----:B------:R-:W4:Y:S01]  /*4dd0*/  SHFL.BFLY PT, R101, R67, 0x1, 0x1f ;  /* 0x0c201f0043657f89 */ /* 0x000f2200000e0000 */
[----:B--2---:R-:W2:Y:S01]  /*4de0*/  @!P1 LDC.64 R2, c[0x0][0x260] ;  /* 0x00009800ff029b82 */ /* 0x004ea20000000a00 */
[----:B-1----:R-:W-:-:S02]  /*4df0*/  @!P1 IMAD R68, R68, R69, UR14 ;  /* 0x0000000e44449e24 */ /* 0x002fc4000f8e0245 */
[----:B------:R-:W2:Y:S01]  /*4e00*/  LDL R69, [R1+0xf8] ;  /* 0x0000f80001457983 */ /* 0x000ea20000100800 */
[----:B------:R-:W-:Y:S01]  /*4e10*/  UISETP.GE.U32.AND UP0, UPT, UR15, UR22, UPT ;  /* 0x000000160f00728c */ /* 0x000fe2000bf06070 */
[----:B---3--:R-:W-:-:S03]  /*4e20*/  FADD.FTZ R66, R125, R66 ;  /* 0x000000427d427221 */ /* 0x008fc60000010000 */
[----:B------:R-:W-:Y:S01]  /*4e30*/  UISETP.GE.AND.EX UP0, UPT, UR16, UR11, UPT, UP0 ;  /* 0x0000000b1000728c */ /* 0x000fe2000bf06300 */
[----:B----4-:R-:W-:Y:S01]  /*4e40*/  FADD.FTZ R67, R101, R67 ;  /* 0x0000004365437221 */ /* 0x010fe20000010000 */
[----:B--2---:R-:W-:-:S04]  /*4e50*/  @!P1 LEA R68, R68, R69, 0x9 ;  /* 0x0000004544449211 */ /* 0x004fc800078e48ff */
[----:B------:R-:W-:-:S05]  /*4e60*/  @!P1 SHF.L.U32 R68, R68, 0x1, RZ ;  /* 0x0000000144449819 */ /* 0x000fca00000006ff */
[----:B------:R-:W-:Y:S02]  /*4e70*/  @!P1 IMAD.WIDE.U32 R68, R68, 0x4, R2 ;  /* 0x0000000444449825 */ /* 0x000fe400078e0002 */
[----:B------:R1:W5:Y:S04]  /*4e80*/  LDL.LU.64 R2, [R1+0x100] ;  /* 0x0001000001027983 */ /* 0x0003680000300a00 */
[----:B------:R1:W-:Y:S01]  /*4e90*/  @!P1 STG.E.64 desc[UR18][R68.64], R66 ;  /* 0x0000004244009986 */ /* 0x0003e2000c101b12 */
[----:B------:R-:W-:-:S13]  /*4ea0*/  PLOP3.LUT P1, PT, PT, PT, UP0, 0x80, 0x0 ;  /* 0x000000000000781c */ /* 0x000fda0003f2f008 */
[----:B-1----:R-:W-:Y:S05]  /*4eb0*/  @P1 BRA `(.L_x_1321) ;  /* 0x0000000000601947 */ /* 0x002fea0003800000 */
[----:B------:R-:W1:Y:S01]  /*4ec0*/  S2R R125, SR_TID.X ;  /* 0x00000000007d7919 */ /* 0x000e620000002100 */
[----:B------:R-:W-:Y:S01]  /*4ed0*/  BAR.SYNC.DEFER_BLOCKING 0x0 ;  /* 0x0000000000007b1d */ /* 0x000fe20000010000 */
[----:B-1----:R-:W-:-:S13]  /*4ee0*/  ISETP.NE.AND P1, PT, R125, RZ, PT ;  /* 0x000000ff7d00720c */ /* 0x002fda0003f25270 */
        /* <DEDUP_REMOVED lines=10> */
.L_x_1323:
[----:B-1----:R-:W-:Y:S02]  /*4f90*/  MOV R66, UR6 ;  /* 0x0000000600427c02 */ /* 0x002fe40008000f00 */
[----:B------:R-:W-:-:S05]  /*4fa0*/  MOV R67, UR7 ;  /* 0x0000000700437c02 */ /* 0x000fca0008000f00 */
[----:B------:R-:W2:Y:S04]  /*4fb0*/  LD.E.STRONG.GPU R66, desc[UR18][R66.64] ;  /* 0x0000001242427980 */ /* 0x000ea8000c10f900 */
[----:B--2---:R-:W-:Y:S01]  /*4fc0*/  CCTL.IVALL ;  /* 0x00000000ff00798f */ /* 0x004fe20002000000 */
[----:B------:R-:W-:Y:S05]  /*4fd0*/  YIELD ;  /* 0x0000000000007946 */ /* 0x000fea0003800000 */
[----:B-----5:R-:W-:-:S04]  /*4fe0*/  LOP3.LUT R66, R66, R68, RZ, 0x3c, !PT ;  /* 0x0000004442427212 */ /* 0x020fc800078e3cff */
[----:B------:R-:W-:-:S13]  /*4ff0*/  ISETP.GT.AND P1, PT, R66, -0x1, PT ;  /* 0xffffffff4200780c */ /* 0x000fda0003f24270 */
[----:B------:R-:W-:Y:S05]  /*5000*/  @P1 BRA `(.L_x_1323) ;  /* 0xfffffffc00e01947 */ /* 0x000fea000383ffff */
.L_x_1322:
[----:B------:R-:W-:Y:S05]  /*5010*/  WARPSYNC.ALL ;  /* 0x0000000000007948 */ /* 0x000fea0003800000 */
[----:B------:R-:W-:Y:S06]  /*5020*/  BAR.SYNC.DEFER_BLOCKING 0x0 ;  /* 0x0000000000007b1d */ /* 0x000fec0000010000 */
[----:B------:R-:W-:Y:S05]  /*5030*/  BRA `(.L_x_1324) ;  /* 0x0000000000547947 */ /* 0x000fea0003800000 */
.L_x_1321:
        /* <DEDUP_REMOVED lines=11> */
.L_x_1326:
        /* <DEDUP_REMOVED lines=8> */
.L_x_1325:
[----:B------:R-:W-:Y:S05]  /*5170*/  WARPSYNC.ALL ;  /* 0x0000000000007948 */ /* 0x000fea0003800000 */
[----:B------:R-:W-:Y:S06]  /*5180*/  BAR.SYNC.DEFER_BLOCKING 0x0 ;  /* 0x0000000000007b1d */ /* 0x000fec0000010000 */
.L_x_1324:
[----:B------:R-:W1:Y:S01]  /*5190*/  S2R R125, SR_TID.X ;  /* 0x00000000007d7919 */ /* 0x000e620000002100 */
[----:B------:R-:W2:Y:S01]  /*51a0*/  S2R R66, SR_TID.X ;  /* 0x0000000000427919 */ /* 0x000ea20000002100 */
[----:B------:R-:W-:Y:S01]  /*51b0*/  STL [R1+0x11c], R120 ;  /* 0x00011c7801007387 */ /* 0x000fe20000100800 */
[----:B------:R-:W3:Y:S01]  /*51c0*/  S2UR UR20, SR_CgaCtaId ;  /* 0x00000000001479c3 */ /* 0x000ee20000008800 */
[----:B------:R-:W-:Y:S02]  /*51d0*/  USHF.L.U32 UR10, UR10, 0x4, URZ ;  /* 0x000000040a0a7899 */ /* 0x000fe4000800063f */
[----:B------:R-:W-:Y:S01]  /*51e0*/  STL [R1+0x118], R65 ;  /* 0x0001184101007387 */ /* 0x000fe20000100800 */
[----:B------:R-:W-:-:S03]  /*51f0*/  ULDC.64 UR26, c[0x0][0x210] ;  /* 0x00008400001a7ab9 */ /* 0x000fc60000000a00 */
[----:B------:R4:W-:Y:S04]  /*5200*/  STL [R1+0x114], R64 ;  /* 0x0001144001007387 */ /* 0x0009e80000100800 */
[----:B------:R-:W-:Y:S04]  /*5210*/  STL [R1+0x110], R63 ;  /* 0x0001103f01007387 */ /* 0x000fe80000100800 */
[----:B------:R-:W-:Y:S04]  /*5220*/  STL [R1+0x10c], R62 ;  /* 0x00010c3e01007387 */ /* 0x000fe80000100800 */
[----:B------:R-:W-:Y:S01]  /*5230*/  STL [R1+0x108], R61 ;  /* 0x0001083d01007387 */ /* 0x000fe20000100800 */
[----:B-1----:R-:W-:-:S03]  /*5240*/  ISETP.GT.U32.AND P1, PT, R125, 0xff, PT ;  /* 0x000000ff7d00780c */ /* 0x002fc60003f24070 */
[----:B------:R-:W-:Y:S01]  /*5250*/  STL [R1+0x104], R60 ;  /* 0x0001043c01007387 */ /* 0x000fe20000100800 */
[----:B--2---:R-:W-:-:S03]  /*5260*/  SHF.L.U32 R66, R66, 0x1, RZ ;  /* 0x0000000142427819 */ /* 0x004fc600000006ff */
[----:B------:R-:W-:Y:S04]  /*5270*/  STL [R1+0x100], R59 ;  /* 0x0001003b01007387 */ /* 0x000fe80000100800 */
[----:B------:R1:W-:Y:S02]  /*5280*/  STL [R1+0xfc], R58 ;  /* 0x0000fc3a01007387 */ /* 0x0003e40000100800 */
[----:B------:R-:W-:Y:S01]  /*5290*/  VOTEU.ALL UP0, P1 ;  /* 0x00000000003f7886 */ /* 0x000fe20000800000 */
[----:B----4-:R-:W2:Y:S01]  /*52a0*/  @!P1 LDC.64 R64, c[0x0][0x260] ;  /* 0x00009800ff409b82 */ /* 0x010ea20000000a00 */
[----:B------:R-:W-:-:S03]  /*52b0*/  @!P1 LOP3.LUT R66, R66, 0x7fffffe0, RZ, 0xc0, !PT ;  /* 0x7fffffe042429812 */ /* 0x000fc600078ec0ff */
[----:B------:R-:W-:Y:S01]  /*52c0*/  @!UP0 ULDC UR5, c[0x0][0x10] ;  /* 0x0000040000058ab9 */ /* 0x000fe20000000800 */
[----:B-1----:R-:W4:Y:S01]  /*52d0*/  LDL.LU R58, [R1+0xd8] ;  /* 0x0000d800013a7983 */ /* 0x002f220000300800 */
[----:B------:R-:W-:-:S06]  /*52e0*/  @!UP0 UIMAD UR5, UR5, UR4, UR14 ;  /* 0x00000004050582a4 */ /* 0x000fcc000f8e020e */
[----:B------:R-:W-:-:S04]  /*52f0*/  MOV R67, UR5 ;  /* 0x0000000500437c02 */ /* 0x000fc80008000f00 */
[----:B------:R-:W-:Y:S02]  /*5300*/  @!P1 LEA R66, R67, R66, 0x9 ;  /* 0x0000004243429211 */ /* 0x000fe400078e48ff */
[----:B------:R-:W-:-:S04]  /*5310*/  @!P1 LOP3.LUT R67, R125, 0xf, RZ, 0xc0, !PT ;  /* 0x0000000f7d439812 */ /* 0x000fc800078ec0ff */
[----:B------:R-:W-:-:S04]  /*5320*/  @!P1 IADD3 R66, R66, R67, RZ ;  /* 0x0000004342429210 */ /* 0x000fc80007ffe0ff */
[----:B------:R-:W-:-:S04]  /*5330*/  @!P1 SHF.L.U32 R66, R66, 0x1, RZ ;  /* 0x0000000142429819 */ /* 0x000fc800000006ff */
[C---:B------:R-:W-:Y:S01]  /*5340*/  @!P1 IADD3 R68, R66.reuse, 0x20, RZ ;  /* 0x0000002042449810 */ /* 0x040fe20007ffe0ff */
[----:B--2---:R-:W-:-:S04]  /*5350*/  @!P1 IMAD.WIDE.U32 R66, R66, 0x4, R64 ;  /* 0x0000000442429825 */ /* 0x004fc800078e0040 */
[----:B------:R-:W-:Y:S02]  /*5360*/  @!P1 IMAD.WIDE.U32 R68, R68, 0x4, R64 ;  /* 0x0000000444449825 */ /* 0x000fe400078e0040 */
[----:B------:R-:W2:Y:S04]  /*5370*/  @!P1 LDG.E.64 R66, desc[UR18][R66.64] ;  /* 0x0000001242429981 */ /* 0x000ea8000c1e1b00 */
[----:B------:R-:W4:Y:S01]  /*5380*/  @!P1 LDG.E.64 R68, desc[UR18][R68.64] ;  /* 0x0000001244449981 */ /* 0x000f22000c1e1b00 */
[----:B------:R-:W-:Y:S02]  /*5390*/  UMOV UR5, 0x400 ;  /* 0x0000040000057882 */ /* 0x000fe40000000000 */
[----:B------:R-:W-:Y:S01]  /*53a0*/  UIADD3 UR5, UR5, 0x5280, URZ ;  /* 0x0000528005057890 */ /* 0x000fe2000fffe03f */
[----:B------:R-:W-:Y:S01]  /*53b0*/  SHF.R.U32.HI R59, RZ, 0x1, R125 ;  /* 0x00000001ff3b7819 */ /* 0x000fe2000001167d */
[----:B------:R-:W-:Y:S01]  /*53c0*/  ULOP3.LUT UR10, UR10, 0x10, URZ, 0xc0, !UPT ;  /* 0x000000100a0a7892 */ /* 0x000fe2000f8ec03f */
[----:B------:R-:W4:Y:S01]  /*53d0*/  LDL.LU R65, [R1+0x24] ;  /* 0x0000240001417983 */ /* 0x000f220000300800 */
[----:B---3--:R-:W-:-:S03]  /*53e0*/  ULEA UR5, UR20, UR5, 0x18 ;  /* 0x0000000514057291 */ /* 0x008fc6000f8ec03f */
[----:B------:R-:W3:Y:S04]  /*53f0*/  LDL.LU R64, [R1+0x28] ;  /* 0x0000280001407983 */ /* 0x000ee80000300800 */
[----:B------:R-:W3:Y:S04]  /*5400*/  LDL.LU R63, [R1+0x2c] ;  /* 0x00002c00013f7983 */ /* 0x000ee80000300800 */
[----:B------:R-:W3:Y:S04]  /*5410*/  LDL.LU R62, [R1+0x30] ;  /* 0x00003000013e7983 */ /* 0x000ee80000300800 */
[----:B------:R-:W3:Y:S04]  /*5420*/  LDL.LU R61, [R1+0x34] ;  /* 0x00003400013d7983 */ /* 0x000ee80000300800 */
[----:B------:R-:W3:Y:S01]  /*5430*/  LDL.LU R60, [R1+0x38] ;  /* 0x00003800013c7983 */ /* 0x000ee20000300800 */
[----:B--2---:R-:W-:Y:S01]  /*5440*/  @!P1 FADD.FTZ R101, RZ, R66 ;  /* 0x00000042ff659221 */ /* 0x004fe20000010000 */
[----:B------:R-:W-:-:S06]  /*5450*/  HFMA2.MMA R66, -RZ, RZ, 0, 0 ;  /* 0x00000000ff427435 */ /* 0x000fcc00000001ff */
[----:B----4-:R-:W-:Y:S01]  /*5460*/  @!P1 FADD.FTZ R66, R68, R101 ;  /* 0x0000006544429221 */ /* 0x010fe20000010000 */
[----:B------:R-:W-:Y:S01]  /*5470*/  @!P1 FADD.FTZ R68, RZ, R67 ;  /* 0x00000043ff449221 */ /* 0x000fe20000010000 */
[----:B------:R-:W-:-:S03]  /*5480*/  MOV R67, RZ ;  /* 0x000000ff00437202 */ /* 0x000fc60000000f00 */
[----:B------:R-:W-:Y:S02]  /*5490*/  @!P1 FADD.FTZ R67, R69, R68 ;  /* 0x0000004445439221 */ /* 0x000fe40000010000 */
        /* <DEDUP_REMOVED lines=10> */
[----:B------:R-:W-:Y:S01]  /*5540*/  LOP3.LUT P1, RZ, R125, 0xffffff0f, RZ, 0xc0, !PT ;  /* 0xffffff0f7dff7812 */ /* 0x000fe2000782c0ff */
[----:B-1----:R-:W-:Y:S01]  /*5550*/  FADD.FTZ R68, R66, R68 ;  /* 0x0000004442447221 */ /* 0x002fe20000010000 */
[----:B--2---:R-:W-:-:S04]  /*5560*/  FADD.FTZ R69, R67, R69 ;  /* 0x0000004543457221 */ /* 0x004fc80000010000 */
[----:B------:R-:W1:Y:S04]  /*5570*/  SHFL.BFLY PT, R67, R68, 0x1, 0x1f ;  /* 0x0c201f0044437f89 */ /* 0x000e6800000e0000 */
[----:B------:R-:W2:Y:S01]  /*5580*/  SHFL.BFLY PT, R66, R69, 0x1, 0x1f ;  /* 0x0c201f0045427f89 */ /* 0x000ea200000e0000 */
[----:B-1----:R-:W-:Y:S01]  /*5590*/  FADD.FTZ R68, R68, R67 ;  /* 0x0000004344447221 */ /* 0x002fe20000010000 */
[----:B--2---:R-:W-:-:S04]  /*55a0*/  FADD.FTZ R66, R69, R66 ;  /* 0x0000004245427221 */ /* 0x004fc80000010000 */
[----:B------:R-:W-:Y:S01]  /*55b0*/  @!P1 FMUL.FTZ R67, R66, 1.6276042515528388321e-05 ;  /* 0x3788888942439820 */ /* 0x000fe20000410000 */
[----:B------:R-:W-:Y:S01]  /*55c0*/  @!P1 FMUL.FTZ R66, R68, 1.6276042515528388321e-05 ;  /* 0x3788888944429820 */ /* 0x000fe20000410000 */
[----:B------:R-:W-:Y:S02]  /*55d0*/  @!P1 LOP3.LUT R68, R59, 0x7ffffff8, RZ, 0xc0, !PT ;  /* 0x7ffffff83b449812 */ /* 0x000fe400078ec0ff */
[----:B------:R-:W2:Y:S04]  /*55e0*/  LDL.LU R59, [R1+0x3c] ;  /* 0x00003c00013b7983 */ /* 0x000ea80000300800 */
[----:B------:R1:W-:Y:S02]  /*55f0*/  @!P1 STS.64 [R68+UR5], R66 ;  /* 0x0000004244009988 */ /* 0x0003e40008000a05 */
[----:B-1----:R-:W-:-:S02]  /*5600*/  IADD3 R66, R58, -UR10, RZ ;  /* 0x8000000a3a427c10 */ /* 0x002fc4000fffe0ff */
[----:B------:R-:W4:Y:S02]  /*5610*/  LDL.LU R58, [R1+0x40] ;  /* 0x00004000013a7983 */ /* 0x000f240000300800 */
[----:B------:R-:W-:Y:S01]  /*5620*/  LEA R66, R66, UR5, 0x3 ;  /* 0x0000000542427c11 */ /* 0x000fe2000f8e18ff */
[----:B------:R-:W-:Y:S06]  /*5630*/  BAR.SYNC.DEFER_BLOCKING 0x0 ;  /* 0x0000000000007b1d */ /* 0x000fec0000010000 */
[----:B------:R-:W4:Y:S04]  /*5640*/  LDL.LU R120, [R1+0x44] ;  /* 0x0000440001787983 */ /* 0x000f280000300800 */
[----:B------:R-:W1:Y:S02]  /*5650*/  LDS.64 R68, [R66] ;  /* 0x0000000042447984 */ /* 0x000e640000000a00 */
[--C-:B-1----:R-:W-:Y:S01]  /*5660*/  FFMA.FTZ R0, R0, R55, -R68.reuse ;  /* 0x0000003700007223 */ /* 0x102fe20000010844 */
[--C-:B------:R-:W-:Y:S01]  /*5670*/  FFMA.FTZ R82, R82, R52, -R68.reuse ;  /* 0x0000003452527223 */ /* 0x100fe20000010844 */
[--C-:B------:R-:W-:Y:S01]  /*5680*/  FFMA.FTZ R81, R81, R53, -R68.reuse ;  /* 0x0000003551517223 */ /* 0x100fe20000010844 */
[--C-:B------:R-:W-:Y:S01]  /*5690*/  FFMA.FTZ R80, R80, R51, -R68.reuse ;  /* 0x0000003350507223 */ /* 0x100fe20000010844 */
[----:B------:R-:W-:Y:S01]  /*56a0*/  FFMA.FTZ R79, R55, R79, -R68 ;  /* 0x0000004f374f7223 */ /* 0x000fe20000010844 */
[-C--:B------:R-:W-:Y:S01]  /*56b0*/  FFMA.FTZ R0, R65, -R69.reuse, R0 ;  /* 0x8000004541007223 */ /* 0x080fe20000010000 */
[----:B------:R-:W-:Y:S01]  /*56c0*/  FFMA.FTZ R78, R52, R78, -R68 ;  /* 0x0000004e344e7223 */ /* 0x000fe20000010844 */
[----:B---3--:R-:W-:Y:S01]  /*56d0*/  FFMA.FTZ R82, R64, -R69, R82 ;  /* 0x8000004540527223 */ /* 0x008fe20000010052 */
[----:B------:R-:W3:Y:S01]  /*56e0*/  LDL.LU R65, [R1+0x48] ;  /* 0x0000480001417983 */ /* 0x000ee20000300800 */
[--C-:B------:R-:W-:Y:S01]  /*56f0*/  FFMA.FTZ R77, R53, R77, -R68.reuse ;  /* 0x0000004d354d7223 */ /* 0x100fe20000010844 */
[-C--:B------:R-:W-:Y:S01]  /*5700*/  FFMA.FTZ R81, R63, -R69.reuse, R81 ;  /* 0x800000453f517223 */ /* 0x080fe20000010051 */
[----:B------:R-:W-:Y:S01]  /*5710*/  FFMA.FTZ R76, R51, R76, -R68 ;  /* 0x0000004c334c7223 */ /* 0x000fe20000010844 */
[----:B------:R-:W3:Y:S01]  /*5720*/  LDL.LU R64, [R1+0x4c] ;  /* 0x00004c0001407983 */ /* 0x000ee20000300800 */
[-C--:B------:R-:W-:Y:S01]  /*5730*/  FFMA.FTZ R80, R62, -R69.reuse, R80 ;  /* 0x800000453e507223 */ /* 0x080fe20000010050 */
[----:B------:R-:W-:-:S02]  /*5740*/  FFMA.FTZ R79, R61, -R69, R79 ;  /* 0x800000453d4f7223 */ /* 0x000fc4000001004f */
[----:B------:R-:W3:Y:S01]  /*5750*/  LDL.LU R63, [R1+0x50] ;  /* 0x00005000013f7983 */ /* 0x000ee20000300800 */
[----:B------:R-:W-:-:S03]  /*5760*/  FFMA.FTZ R78, R60, -R69, R78 ;  /* 0x800000453c4e7223 */ /* 0x000fc6000001004e */
[----:B------:R-:W3:Y:S04]  /*5770*/  LDL.LU R62, [R1+0x54] ;  /* 0x00005400013e7983 */ /* 0x000ee80000300800 */
[----:B------:R-:W3:Y:S01]  /*5780*/  LDL.LU R61, [R1+0x58] ;  /* 0x00005800013d7983 */ /* 0x000ee20000300800 */
[----:B------:R-:W-:-:S03]  /*5790*/  FFMA.FTZ R47, R51, R47, -R68 ;  /* 0x0000002f332f7223 */ /* 0x000fc60000010844 */
[----:B------:R-:W3:Y:S01]  /*57a0*/  LDL.LU R60, [R1+0x5c] ;  /* 0x00005c00013c7983 */ /* 0x000ee20000300800 */
        /* <DEDUP_REMOVED lines=10> */
[C-C-:B-----5:R-:W-:Y:S01]  /*5850*/  FFMA.FTZ R3, R51.reuse, R3, -R68.reuse ;  /* 0x0000000333037223 */ /* 0x160fe20000010844 */
        /* <DEDUP_REMOVED lines=44> */
[----:B--2---:R-:W-:-:S02]  /*5b20*/  FFMA.FTZ R77, R59, -R69, R77 ;  /* 0x800000453b4d7223 */ /* 0x004fc4000001004d */
[----:B------:R-:W2:Y:S01]  /*5b30*/  LDL.LU R59, [R1+0x60] ;  /* 0x00006000013b7983 */ /* 0x000ea20000300800 */
[----:B----4-:R-:W-:-:S03]  /*5b40*/  FFMA.FTZ R76, R58, -R69, R76 ;  /* 0x800000453a4c7223 */ /* 0x010fc6000001004c */
        /* <DEDUP_REMOVED lines=8> */
[----:B------:R-:W4:Y:S01]  /*5bd0*/  LDL.LU R57, [R1] ;  /* 0x0000000001397983 */ /* 0x000f220000300800 */
[----:B------:R-:W-:-:S03]  /*5be0*/  FFMA.FTZ R50, R120, -R69, R50 ;  /* 0x8000004578327223 */ /* 0x000fc60000010032 */
[----:B------:R-:W4:Y:S01]  /*5bf0*/  LDL.LU R120, [R1+0x11c] ;  /* 0x00011c0001787983 */ /* 0x000f220000300800 */
        /* <DEDUP_REMOVED lines=22> */
[----:B---3--:R-:W-:-:S02]  /*5d60*/  FFMA.FTZ R49, R65, -R69, R49 ;  /* 0x8000004541317223 */ /* 0x008fc40000010031 */
[----:B------:R1:W5:Y:S01]  /*5d70*/  LDL.LU R65, [R1+0x118] ;  /* 0x0001180001417983 */ /* 0x0003620000300800 */
[----:B------:R-:W-:-:S03]  /*5d80*/  FFMA.FTZ R48, R64, -R69, R48 ;  /* 0x8000004540307223 */ /* 0x000fc60000010030 */
        /* <DEDUP_REMOVED lines=26> */
[----:B--2---:R-:W-:-:S02]  /*5f30*/  FFMA.FTZ R43, R59, -R69, R43 ;  /* 0x800000453b2b7223 */ /* 0x004fc4000001002b */
[----:B------:R1:W5:Y:S01]  /*5f40*/  LDL.LU R59, [R1+0x100] ;  /* 0x00010000013b7983 */ /* 0x0003620000300800 */
[----:B----4-:R-:W-:-:S03]  /*5f50*/  FFMA.FTZ R42, R58, -R69, R42 ;  /* 0x800000453a2a7223 */ /* 0x010fc6000001002a */
[----:B------:R1:W5:Y:S01]  /*5f60*/  LDL.LU R58, [R1+0xfc] ;  /* 0x0000fc00013a7983 */ /* 0x0003620000300800 */
[-C--:B------:R-:W-:Y:S01]  /*5f70*/  FFMA.FTZ R41, R125, -R69.reuse, R41 ;  /* 0x800000457d297223 */ /* 0x080fe20000010029 */
[-C--:B------:R-:W-:Y:S01]  /*5f80*/  FFMA.FTZ R40, R101, -R69.reuse, R40 ;  /* 0x8000004565287223 */ /* 0x080fe20000010028 */
[-C--:B------:R-:W-:Y:S01]  /*5f90*/  FFMA.FTZ R39, R74, -R69.reuse, R39 ;  /* 0x800000454a277223 */ /* 0x080fe20000010027 */
[-C--:B------:R-:W-:Y:S01]  /*5fa0*/  FFMA.FTZ R38, R73, -R69.reuse, R38 ;  /* 0x8000004549267223 */ /* 0x080fe20000010026 */
[-C--:B------:R-:W-:Y:S02]  /*5fb0*/  FFMA.FTZ R36, R67, -R69.reuse, R36 ;  /* 0x8000004543247223 */ /* 0x080fe40000010024 */
[----:B------:R-:W2:Y:S01]  /*5fc0*/  LDL.LU R67, [R1+0xac] ;  /* 0x0000ac0001437983 */ /* 0x000ea20000300800 */
[----:B------:R-:W-:-:S03]  /*5fd0*/  FFMA.FTZ R35, R66, -R69, R35 ;  /* 0x8000004542237223 */ /* 0x000fc60000010023 */
[----:B------:R-:W3:Y:S01]  /*5fe0*/  LDL.LU R66, [R1+0xd4] ;  /* 0x0000d40001427983 */ /* 0x000ee20000300800 */
[-C--:B------:R-:W-:Y:S01]  /*5ff0*/  FFMA.FTZ R37, R72, -R69.reuse, R37 ;  /* 0x8000004548257223 */ /* 0x080fe20000010025 */
[----:B------:R-:W-:Y:S02]  /*6000*/  FFMA.FTZ R34, R57, -R69, R34 ;  /* 0x8000004539227223 */ /* 0x000fe40000010022 */
[----:B------:R-:W4:Y:S04]  /*6010*/  LDL.LU R69, [R1+0xcc] ;  /* 0x0000cc0001457983 */ /* 0x000f280000300800 */
[----:B------:R-:W4:Y:S04]  /*6020*/  LDL.LU R75, [R1+0xd0] ;  /* 0x0000d000014b7983 */ /* 0x000f280000300800 */
[----:B------:R-:W4:Y:S04]  /*6030*/  LDL.LU R74, [R1+0xc4] ;  /* 0x0000c400014a7983 */ /* 0x000f280000300800 */
[----:B------:R-:W4:Y:S01]  /*6040*/  LDL.LU R73, [R1+0xc8] ;  /* 0x0000c80001497983 */ /* 0x000f220000300800 */
[C---:B------:R-:W-:Y:S01]  /*6050*/  FMUL.FTZ R0, R54.reuse, R0 ;  /* 0x0000000036007220 */ /* 0x040fe20000410000 */
[C---:B------:R-:W-:Y:S01]  /*6060*/  FMUL.FTZ R82, R54.reuse, R82 ;  /* 0x0000005236527220 */ /* 0x040fe20000410000 */
[C---:B------:R-:W-:Y:S01]  /*6070*/  FMUL.FTZ R57, R54.reuse, R81 ;  /* 0x0000005136397220 */ /* 0x040fe20000410000 */
[----:B------:R-:W-:Y:S01]  /*6080*/  FMUL.FTZ R80, R54, R80 ;  /* 0x0000005036507220 */ /* 0x000fe20000410000 */
[----:B------:R-:W4:Y:S02]  /*6090*/  LDL.LU R72, [R1+0xbc] ;  /* 0x0000bc0001487983 */ /* 0x000f240000300800 */
[----:B------:R-:W-:-:S02]  /*60a0*/  F2FP.F16.F32.PACK_AB R0, R82, R0 ;  /* 0x000000005200723e */ /* 0x000fc400000000ff */
        /* <DEDUP_REMOVED lines=59> */
[----:B------:R-:W-:-:S02]  /*6460*/  F2FP.F16.F32.PACK_AB R78, R78, R79 ;  /* 0x0000004f4e4e723e */ /* 0x000fc400000000ff */
[----:B------:R-:W-:Y:S02]  /*6470*/  F2FP.F16.F32.PACK_AB R76, R76, R77 ;  /* 0x0000004d4c4c723e */ /* 0x000fe400000000ff */
[----:B------:R-:W-:Y:S02]  /*6480*/  F2FP.F16.F32.PACK_AB R49, R49, R50 ;  /* 0x000000323131723e */ /* 0x000fe400000000ff */
[----:B------:R-:W-:Y:S02]  /*6490*/  PRMT R68, R78, 0x7632, R68 ;  /* 0x000076324e447816 */ /* 0x000fe40000000044 */
[----:B------:R-:W-:Y:S02]  /*64a0*/  F2FP.F16.F32.PACK_AB R47, R47, R48 ;  /* 0x000000302f2f723e */ /* 0x000fe400000000ff */
[----:B------:R-:W-:Y:S02]  /*64b0*/  PRMT R48, R49, 0x7632, R48 ;  /* 0x0000763231307816 */ /* 0x000fe40000000030 */
[----:B------:R-:W-:-:S02]  /*64c0*/  F2FP.F16.F32.PACK_AB R43, R43, R44 ;  /* 0x0000002c2b2b723e */ /* 0x000fc400000000ff */
[----:B------:R-:W-:Y:S02]  /*64d0*/  PRMT R44, R47, 0x7632, R44 ;  /* 0x000076322f2c7816 */ /* 0x000fe4000000002c */
[----:B--2---:R-:W-:Y:S01]  /*64e0*/  IADD3 R2, P1, R67, UR26, RZ ;  /* 0x0000001a43027c10 */ /* 0x004fe2000ff3e0ff */
[----:B------:R-:W-:-:S03]  /*64f0*/  FMUL.FTZ R67, R54, R4 ;  /* 0x0000000436437220 */ /* 0x000fc60000410000 */
[----:B---3--:R-:W-:Y:S01]  /*6500*/  IADD3.X R3, R66, UR27, RZ, P1, !PT ;  /* 0x0000001b42037c10 */ /* 0x008fe20008ffe4ff */
[----:B------:R-:W-:Y:S01]  /*6510*/  FMUL.FTZ R66, R54, R5 ;  /* 0x0000000536427220 */ /* 0x000fe20000410000 */
[----:B------:R-:W-:Y:S02]  /*6520*/  PRMT R5, R0, 0x7632, R5 ;  /* 0x0000763200057816 */ /* 0x000fe40000000005 */
[----:B------:R-:W-:Y:S02]  /*6530*/  PRMT R54, R57, 0x7632, R54 ;  /* 0x0000763239367816 */ /* 0x000fe40000000036 */
[----:B----4-:R-:W-:Y:S01]  /*6540*/  IADD3 R4, P1, R69, UR26, RZ ;  /* 0x0000001a45047c10 */ /* 0x010fe2000ff3e0ff */
[----:B------:R2:W-:Y:S04]  /*6550*/  STG.E.U16 desc[UR18][R2.64+0x4], R57 ;  /* 0x0000043902007986 */ /* 0x0005e8000c101512 */
[----:B------:R-:W3:Y:S04]  /*6560*/  LDL.LU R69, [R1+0xc0] ;  /* 0x0000c00001457983 */ /* 0x000ee80000300800 */
[----:B------:R4:W-:Y:S04]  /*6570*/  STG.E.U16 desc[UR18][R2.64+0x2], R5 ;  /* 0x0000020502007986 */ /* 0x0009e8000c101512 */
[----:B--2---:R-:W2:Y:S04]  /*6580*/  LDL.LU R57, [R1+0xb4] ;  /* 0x0000b40001397983 */ /* 0x004ea80000300800 */
[----:B------:R0:W-:Y:S01]  /*6590*/  STG.E.U16 desc[UR18][R2.64], R0 ;  /* 0x0000000002007986 */ /* 0x0001e2000c101512 */
[----:B----4-:R-:W-:-:S03]  /*65a0*/  IADD3.X R5, R75, UR27, RZ, P1, !PT ;  /* 0x0000001b4b057c10 */ /* 0x010fc60008ffe4ff */
[----:B------:R4:W-:Y:S01]  /*65b0*/  STG.E.U16 desc[UR18][R2.64+0x6], R54 ;  /* 0x0000063602007986 */ /* 0x0009e2000c101512 */
[----:B0-----:R-:W-:Y:S02]  /*65c0*/  PRMT R0, R76, 0x7632, R0 ;  /* 0x000076324c007816 */ /* 0x001fe40000000000 */
[----:B----4-:R-:W-:Y:S01]  /*65d0*/  IADD3 R2, P1, R74, UR26, RZ ;  /* 0x0000001a4a027c10 */ /* 0x010fe2000ff3e0ff */
[----:B------:R-:W4:Y:S03]  /*65e0*/  LDL.LU R54, [R1+0xb8] ;  /* 0x0000b80001367983 */ /* 0x000f260000300800 */
[----:B------:R-:W-:Y:S01]  /*65f0*/  IADD3.X R3, R73, UR27, RZ, P1, !PT ;  /* 0x0000001b49037c10 */ /* 0x000fe20008ffe4ff */
[----:B------:R-:W4:Y:S04]  /*6600*/  LDL.LU R50, [R1+0xa8] ;  /* 0x0000a80001327983 */ /* 0x000f280000300800 */
[----:B------:R-:W-:Y:S04]  /*6610*/  STG.E.U16 desc[UR18][R4.64], R78 ;  /* 0x0000004e04007986 */ /* 0x000fe8000c101512 */
[----:B------:R-:W-:Y:S04]  /*6620*/  STG.E.U16 desc[UR18][R4.64+0x2], R68 ;  /* 0x0000024404007986 */ /* 0x000fe8000c101512 */
[----:B------:R-:W-:Y:S04]  /*6630*/  STG.E.U16 desc[UR18][R4.64+0x4], R76 ;  /* 0x0000044c04007986 */ /* 0x000fe8000c101512 */
[----:B------:R-:W-:Y:S04]  /*6640*/  STG.E.U16 desc[UR18][R4.64+0x6], R0 ;  /* 0x0000060004007986 */ /* 0x000fe8000c101512 */
[----:B------:R0:W-:Y:S04]  /*6650*/  STG.E.U16 desc[UR18][R2.64+0x2], R48 ;  /* 0x0000023002007986 */ /* 0x0001e8000c101512 */
[----:B------:R1:W-:Y:S04]  /*6660*/  STG.E.U16 desc[UR18][R2.64+0x4], R47 ;  /* 0x0000042f02007986 */ /* 0x0003e8000c101512 */
[----:B------:R1:W-:Y:S04]  /*6670*/  STG.E.U16 desc[UR18][R2.64+0x6], R44 ;  /* 0x0000062c02007986 */ /* 0x0003e8000c101512 */
[----:B0-----:R-:W4:Y:S04]  /*6680*/  LDL.LU R48, [R1+0xb0] ;  /* 0x0000b00001307983 */ /* 0x001f280000300800 */
[----:B-1----:R-:W4:Y:S04]  /*6690*/  LDL.LU R47, [R1+0xa0] ;  /* 0x0000a000012f7983 */ /* 0x002f280000300800 */
[----:B------:R-:W4:Y:S01]  /*66a0*/  LDL.LU R44, [R1+0xa4] ;  /* 0x0000a400012c7983 */ /* 0x000f220000300800 */
[----:B------:R-:W-:-:S02]  /*66b0*/  IADD3 R4, P1, R72, UR26, RZ ;  /* 0x0000001a48047c10 */ /* 0x000fc4000ff3e0ff */
[----:B------:R-:W-:Y:S01]  /*66c0*/  F2FP.F16.F32.PACK_AB R45, R45, R46 ;  /* 0x0000002e2d2d723e */ /* 0x000fe200000000ff */
[----:B------:R2:W-:Y:S01]  /*66d0*/  STG.E.U16 desc[UR18][R2.64], R49 ;  /* 0x0000003102007986 */ /* 0x0005e2000c101512 */
[----:B------:R-:W-:Y:S02]  /*66e0*/  F2FP.F16.F32.PACK_AB R41, R41, R42 ;  /* 0x0000002a2929723e */ /* 0x000fe400000000ff */
[----:B------:R-:W-:Y:S01]  /*66f0*/  PRMT R46, R45, 0x7632, R46 ;  /* 0x000076322d2e7816 */ /* 0x000fe2000000002e */
[----:B------:R-:W4:Y:S01]  /*6700*/  LDL.LU R42, [R1+0x98] ;  /* 0x00009800012a7983 */ /* 0x000f220000300800 */
[----:B------:R-:W-:Y:S02]  /*6710*/  PRMT R0, R43, 0x7632, R0 ;  /* 0x000076322b007816 */ /* 0x000fe40000000000 */
[----:B------:R-:W-:Y:S02]  /*6720*/  F2FP.F16.F32.PACK_AB R39, R39, R40 ;  /* 0x000000282727723e */ /* 0x000fe400000000ff */
[----:B------:R-:W-:-:S02]  /*6730*/  PRMT R40, R41, 0x7632, R40 ;  /* 0x0000763229287816 */ /* 0x000fc40000000028 */
[----:B------:R-:W-:Y:S02]  /*6740*/  F2FP.F16.F32.PACK_AB R35, R35, R36 ;  /* 0x000000242323723e */ /* 0x000fe400000000ff */
[----:B------:R-:W-:Y:S02]  /*6750*/  PRMT R36, R39, 0x7632, R36 ;  /* 0x0000763227247816 */ /* 0x000fe40000000024 */
[----:B------:R-:W-:Y:S02]  /*6760*/  F2FP.F16.F32.PACK_AB R37, R37, R38 ;  /* 0x000000262525723e */ /* 0x000fe400000000ff */
[----:B------:R-:W-:Y:S02]  /*6770*/  F2FP.F16.F32.PACK_AB R33, R33, R34 ;  /* 0x000000222121723e */ /* 0x000fe400000000ff */
[----:B------:R-:W-:Y:S02]  /*6780*/  PRMT R38, R37, 0x7632, R38 ;  /* 0x0000763225267816 */ /* 0x000fe40000000026 */
[----:B------:R-:W-:-:S02]  /*6790*/  F2FP.F16.F32.PACK_AB R31, R31, R32 ;  /* 0x000000201f1f723e */ /* 0x000fc400000000ff */
[----:B------:R-:W-:Y:S02]  /*67a0*/  PRMT R32, R33, 0x7632, R32 ;  /* 0x0000763221207816 */ /* 0x000fe40000000020 */
[----:B------:R-:W-:Y:S02]  /*67b0*/  F2FP.F16.F32.PACK_AB R27, R27, R28 ;  /* 0x0000001c1b1b723e */ /* 0x000fe400000000ff */
[----:B------:R-:W-:Y:S02]  /*67c0*/  PRMT R28, R31, 0x7632, R28 ;  /* 0x000076321f1c7816 */ /* 0x000fe4000000001c */
[----:B---3--:R-:W-:Y:S02]  /*67d0*/  IADD3.X R5, R69, UR27, RZ, P1, !PT ;  /* 0x0000001b45057c10 */ /* 0x008fe40008ffe4ff */
[----:B--2---:R-:W-:-:S03]  /*67e0*/  IADD3 R2, P1, R57, UR26, RZ ;  /* 0x0000001a39027c10 */ /* 0x004fc6000ff3e0ff */
[----:B------:R-:W-:Y:S04]  /*67f0*/  STG.E.U16 desc[UR18][R4.64], R45 ;  /* 0x0000002d04007986 */ /* 0x000fe8000c101512 */
[----:B------:R-:W-:Y:S04]  /*6800*/  STG.E.U16 desc[UR18][R4.64+0x2], R46 ;  /* 0x0000022e04007986 */ /* 0x000fe8000c101512 */
[----:B------:R-:W-:Y:S04]  /*6810*/  STG.E.U16 desc[UR18][R4.64+0x4], R43 ;  /* 0x0000042b04007986 */ /* 0x000fe8000c101512 */
[----:B------:R0:W-:Y:S01]  /*6820*/  STG.E.U16 desc[UR18][R4.64+0x6], R0 ;  /* 0x0000060004007986 */ /* 0x0001e2000c101512 */
[----:B----4-:R-:W-:-:S02]  /*6830*/  IADD3.X R3, R54, UR27, RZ, P1, !PT ;  /* 0x0000001b36037c10 */ /* 0x010fc40008ffe4ff */
[----:B0-----:R-:W-:-:S03]  /*6840*/  IADD3 R4, P1, R50, UR26, RZ ;  /* 0x0000001a32047c10 */ /* 0x001fc6000ff3e0ff */
[----:B------:R0:W-:Y:S04]  /*6850*/  STG.E.U16 desc[UR18][R2.64+0x2], R40 ;  /* 0x0000022802007986 */ /* 0x0001e8000c101512 */
[----:B------:R1:W-:Y:S04]  /*6860*/  STG.E.U16 desc[UR18][R2.64+0x4], R39 ;  /* 0x0000042702007986 */ /* 0x0003e8000c101512 */
[----:B------:R-:W-:Y:S04]  /*6870*/  STG.E.U16 desc[UR18][R2.64], R41 ;  /* 0x0000002902007986 */ /* 0x000fe8000c101512 */
[----:B0-----:R-:W2:Y:S04]  /*6880*/  LDL.LU R40, [R1+0x9c] ;  /* 0x00009c0001287983 */ /* 0x001ea80000300800 */
[----:B-1----:R-:W3:Y:S04]  /*6890*/  LDL.LU R39, [R1+0x90] ;  /* 0x0000900001277983 */ /* 0x002ee80000300800 */
[----:B------:R0:W-:Y:S01]  /*68a0*/  STG.E.U16 desc[UR18][R2.64+0x6], R36 ;  /* 0x0000062402007986 */ /* 0x0001e2000c101512 */
[----:B------:R-:W-:-:S02]  /*68b0*/  PRMT R0, R35, 0x7632, R0 ;  /* 0x0000763223007816 */ /* 0x000fc40000000000 */
[----:B------:R-:W-:Y:S01]  /*68c0*/  IADD3.X R5, R48, UR27, RZ, P1, !PT ;  /* 0x0000001b30057c10 */ /* 0x000fe20008ffe4ff */
[----:B0-----:R-:W4:Y:S01]  /*68d0*/  LDL.LU R36, [R1+0x94] ;  /* 0x0000940001247983 */ /* 0x001f220000300800 */
[----:B------:R-:W-:-:S03]  /*68e0*/  IADD3 R2, P1, R47, UR26, RZ ;  /* 0x0000001a2f027c10 */ /* 0x000fc6000ff3e0ff */
[----:B------:R-:W4:Y:S01]  /*68f0*/  LDL.LU R34, [R1+0x88] ;  /* 0x0000880001227983 */ /* 0x000f220000300800 */
[----:B------:R-:W-:-:S03]  /*6900*/  IADD3.X R3, R44, UR27, RZ, P1, !PT ;  /* 0x0000001b2c037c10 */ /* 0x000fc60008ffe4ff */
[----:B------:R-:W-:Y:S04]  /*6910*/  STG.E.U16 desc[UR18][R4.64], R37 ;  /* 0x0000002504007986 */ /* 0x000fe8000c101512 */
[----:B------:R-:W-:Y:S04]  /*6920*/  STG.E.U16 desc[UR18][R4.64+0x2], R38 ;  /* 0x0000022604007986 */ /* 0x000fe8000c101512 */
[----:B------:R-:W-:Y:S04]  /*6930*/  STG.E.U16 desc[UR18][R4.64+0x4], R35 ;  /* 0x0000042304007986 */ /* 0x000fe8000c101512 */
[----:B------:R-:W-:Y:S04]  /*6940*/  STG.E.U16 desc[UR18][R4.64+0x6], R0 ;  /* 0x0000060004007986 */ /* 0x000fe8000c101512 */
[----:B------:R0:W-:Y:S04]  /*6950*/  STG.E.U16 desc[UR18][R2.64+0x2], R32 ;  /* 0x0000022002007986 */ /* 0x0001e8000c101512 */
[----:B------:R1:W-:Y:S04]  /*6960*/  STG.E.U16 desc[UR18][R2.64+0x4], R31 ;  /* 0x0000041f02007986 */ /* 0x0003e8000c101512 */
[----:B0-----:R-:W4:Y:S04]  /*6970*/  LDL.LU R32, [R1+0x8c] ;  /* 0x00008c0001207983 */ /* 0x001f280000300800 */
[----:B-1----:R-:W4:Y:S04]  /*6980*/  LDL.LU R31, [R1+0x80] ;  /* 0x00008000011f7983 */ /* 0x002f280000300800 */
[----:B------:R0:W-:Y:S04]  /*6990*/  STG.E.U16 desc[UR18][R2.64+0x6], R28 ;  /* 0x0000061c02007986 */ /* 0x0001e8000c101512 */
[----:B0-----:R-:W4:Y:S01]  /*69a0*/  LDL.LU R28, [R1+0x84] ;  /* 0x00008400011c7983 */ /* 0x001f220000300800 */
[----:B------:R-:W-:-:S02]  /*69b0*/  IADD3 R4, P1, R42, UR26, RZ ;  /* 0x0000001a2a047c10 */ /* 0x000fc4000ff3e0ff */
[----:B------:R-:W-:Y:S01]  /*69c0*/  F2FP.F16.F32.PACK_AB R29, R29, R30 ;  /* 0x0000001e1d1d723e */ /* 0x000fe200000000ff */
[----:B------:R3:W-:Y:S01]  /*69d0*/  STG.E.U16 desc[UR18][R2.64], R33 ;  /* 0x0000002102007986 */ /* 0x0007e2000c101512 */
[----:B------:R-:W-:Y:S02]  /*69e0*/  F2FP.F16.F32.PACK_AB R25, R25, R26 ;  /* 0x0000001a1919723e */ /* 0x000fe400000000ff */
[----:B------:R-:W-:Y:S02]  /*69f0*/  PRMT R30, R29, 0x7632, R30 ;  /* 0x000076321d1e7816 */ /* 0x000fe4000000001e */
[----:B------:R-:W-:Y:S02]  /*6a00*/  PRMT R0, R27, 0x7632, R0 ;  /* 0x000076321b007816 */ /* 0x000fe40000000000 */
[----:B------:R-:W-:Y:S02]  /*6a10*/  PRMT R26, R25, 0x7632, R26 ;  /* 0x00007632191a7816 */ /* 0x000fe4000000001a */
[----:B------:R-:W-:-:S02]  /*6a20*/  F2FP.F16.F32.PACK_AB R23, R23, R24 ;  /* 0x000000181717723e */ /* 0x000fc400000000ff */
[----:B------:R-:W-:Y:S02]  /*6a30*/  F2FP.F16.F32.PACK_AB R19, R19, R20 ;  /* 0x000000141313723e */ /* 0x000fe400000000ff */
[----:B------:R-:W-:Y:S02]  /*6a40*/  F2FP.F16.F32.PACK_AB R21, R21, R22 ;  /* 0x000000161515723e */ /* 0x000fe400000000ff */
[----:B------:R-:W-:Y:S02]  /*6a50*/  F2FP.F16.F32.PACK_AB R17, R17, R18 ;  /* 0x000000121111723e */ /* 0x000fe400000000ff */
[----:B------:R-:W-:Y:S02]  /*6a60*/  PRMT R20, R21, 0x7632, R20 ;  /* 0x0000763215147816 */ /* 0x000fe40000000014 */
[----:B------:R-:W-:Y:S02]  /*6a70*/  F2FP.F16.F32.PACK_AB R15, R15, R16 ;  /* 0x000000100f0f723e */ /* 0x000fe400000000ff */
[----:B------:R-:W-:-:S02]  /*6a80*/  F2FP.F16.F32.PACK_AB R13, R13, R14 ;  /* 0x0000000e0d0d723e */ /* 0x000fc400000000ff */
[----:B------:R-:W-:Y:S02]  /*6a90*/  PRMT R14, R15, 0x7632, R14 ;  /* 0x000076320f0e7816 */ /* 0x000fe4000000000e */
[----:B--2---:R-:W-:Y:S02]  /*6aa0*/  IADD3.X R5, R40, UR27, RZ, P1, !PT ;  /* 0x0000001b28057c10 */ /* 0x004fe40008ffe4ff */
[----:B---3--:R-:W-:-:S03]  /*6ab0*/  IADD3 R2, P1, R39, UR26, RZ ;  /* 0x0000001a27027c10 */ /* 0x008fc6000ff3e0ff */
[----:B------:R0:W-:Y:S04]  /*6ac0*/  STG.E.U16 desc[UR18][R4.64+0x4], R27 ;  /* 0x0000041b04007986 */ /* 0x0001e8000c101512 */
[----:B------:R-:W-:Y:S04]  /*6ad0*/  STG.E.U16 desc[UR18][R4.64], R29 ;  /* 0x0000001d04007986 */ /* 0x000fe8000c101512 */
[----:B------:R-:W-:Y:S04]  /*6ae0*/  STG.E.U16 desc[UR18][R4.64+0x2], R30 ;  /* 0x0000021e04007986 */ /* 0x000fe8000c101512 */
[----:B0-----:R-:W2:Y:S01]  /*6af0*/  LDL.LU R27, [R1+0x78] ;  /* 0x00007800011b7983 */ /* 0x001ea20000300800 */
[----:B----4-:R-:W-:-:S03]  /*6b00*/  IADD3.X R3, R36, UR27, RZ, P1, !PT ;  /* 0x0000001b24037c10 */ /* 0x010fc60008ffe4ff */
[----:B------:R0:W-:Y:S01]  /*6b10*/  STG.E.U16 desc[UR18][R4.64+0x6], R0 ;  /* 0x0000060004007986 */ /* 0x0001e2000c101512 */
[----:B------:R-:W-:-:S03]  /*6b20*/  IADD3 R24, P1, R34, UR26, RZ ;  /* 0x0000001a22187c10 */ /* 0x000fc6000ff3e0ff */
[----:B------:R1:W-:Y:S04]  /*6b30*/  STG.E.U16 desc[UR18][R2.64+0x2], R26 ;  /* 0x0000021a02007986 */ /* 0x0003e8000c101512 */
[----:B------:R-:W-:Y:S04]  /*6b40*/  STG.E.U16 desc[UR18][R2.64], R25 ;  /* 0x0000001902007986 */ /* 0x000fe8000c101512 */
[----:B------:R3:W-:Y:S01]  /*6b50*/  STG.E.U16 desc[UR18][R2.64+0x4], R23 ;  /* 0x0000041702007986 */ /* 0x0007e2000c101512 */
[----:B0-----:R-:W-:-:S03]  /*6b60*/  PRMT R5, R23, 0x7632, R5 ;  /* 0x0000763217057816 */ /* 0x001fc60000000005 */
[----:B-1----:R-:W4:Y:S01]  /*6b70*/  LDL.LU R26, [R1+0x7c] ;  /* 0x00007c00011a7983 */ /* 0x002f220000300800 */
[----:B------:R-:W-:-:S03]  /*6b80*/  PRMT R0, R19, 0x7632, R0 ;  /* 0x0000763213007816 */ /* 0x000fc60000000000 */
[----:B------:R-:W-:Y:S04]  /*6b90*/  STG.E.U16 desc[UR18][R2.64+0x6], R5 ;  /* 0x0000060502007986 */ /* 0x000fe8000c101512 */
[----:B---3--:R-:W3:Y:S04]  /*6ba0*/  LDL.LU R23, [R1+0x70] ;  /* 0x0000700001177983 */ /* 0x008ee80000300800 */
[----:B------:R-:W3:Y:S01]  /*6bb0*/  LDL.LU R22, [R1+0x74] ;  /* 0x0000740001167983 */ /* 0x000ee20000300800 */
[----:B------:R-:W-:Y:S02]  /*6bc0*/  IADD3.X R25, R32, UR27, RZ, P1, !PT ;  /* 0x0000001b20197c10 */ /* 0x000fe40008ffe4ff */
[----:B------:R-:W-:-:S03]  /*6bd0*/  IADD3 R4, P1, R31, UR26, RZ ;  /* 0x0000001a1f047c10 */ /* 0x000fc6000ff3e0ff */
[----:B------:R0:W-:Y:S04]  /*6be0*/  STG.E.U16 desc[UR18][R24.64+0x4], R19 ;  /* 0x0000041318007986 */ /* 0x0001e8000c101512 */
[----:B------:R-:W-:Y:S04]  /*6bf0*/  STG.E.U16 desc[UR18][R24.64], R21 ;  /* 0x0000001518007986 */ /* 0x000fe8000c101512 */
[----:B0-----:R-:W3:Y:S01]  /*6c00*/  LDL.LU R19, [R1+0x68] ;  /* 0x0000680001137983 */ /* 0x001ee20000300800 */
[----:B------:R-:W-:-:S03]  /*6c10*/  IADD3.X R5, R28, UR27, RZ, P1, !PT ;  /* 0x0000001b1c057c10 */ /* 0x000fc60008ffe4ff */
[----:B------:R-:W3:Y:S04]  /*6c20*/  LDL.LU R18, [R1+0x6c] ;  /* 0x00006c0001127983 */ /* 0x000ee80000300800 */
[----:B------:R-:W-:Y:S04]  /*6c30*/  STG.E.U16 desc[UR18][R24.64+0x2], R20 ;  /* 0x0000021418007986 */ /* 0x000fe8000c101512 */
[----:B------:R-:W-:Y:S04]  /*6c40*/  STG.E.U16 desc[UR18][R24.64+0x6], R0 ;  /* 0x0000060018007986 */ /* 0x000fe8000c101512 */
[----:B------:R0:W-:Y:S04]  /*6c50*/  STG.E.U16 desc[UR18][R4.64+0x4], R15 ;  /* 0x0000040f04007986 */ /* 0x0001e8000c101512 */
[----:B0-----:R-:W3:Y:S01]  /*6c60*/  LDL.LU R15, [R1+0x64] ;  /* 0x00006400010f7983 */ /* 0x001ee20000300800 */
[----:B------:R-:W-:-:S02]  /*6c70*/  PRMT R3, R17, 0x7632, R3 ;  /* 0x0000763211037816 */ /* 0x000fc40000000003 */
[----:B------:R-:W-:-:S03]  /*6c80*/  F2FP.F16.F32.PACK_AB R11, R11, R12 ;  /* 0x0000000c0b0b723e */ /* 0x000fc600000000ff */
[----:B------:R-:W-:Y:S01]  /*6c90*/  STG.E.U16 desc[UR18][R4.64+0x2], R3 ;  /* 0x0000020304007986 */ /* 0x000fe2000c101512 */
[----:B------:R-:W-:Y:S02]  /*6ca0*/  F2FP.F16.F32.PACK_AB R9, R9, R10 ;  /* 0x0000000a0909723e */ /* 0x000fe400000000ff */
[----:B------:R-:W-:Y:S01]  /*6cb0*/  PRMT R16, R13, 0x7632, R16 ;  /* 0x000076320d107816 */ /* 0x000fe20000000010 */
[----:B------:R-:W-:Y:S01]  /*6cc0*/  STG.E.U16 desc[UR18][R4.64], R17 ;  /* 0x0000001104007986 */ /* 0x000fe2000c101512 */
[----:B------:R-:W-:-:S03]  /*6cd0*/  PRMT R0, R11, 0x7632, R0 ;  /* 0x000076320b007816 */ /* 0x000fc60000000000 */
[----:B------:R0:W-:Y:S01]  /*6ce0*/  STG.E.U16 desc[UR18][R4.64+0x6], R14 ;  /* 0x0000060e04007986 */ /* 0x0001e2000c101512 */
[----:B------:R-:W-:Y:S02]  /*6cf0*/  F2FP.F16.F32.PACK_AB R7, R7, R8 ;  /* 0x000000080707723e */ /* 0x000fe400000000ff */
[----:B------:R-:W-:Y:S02]  /*6d00*/  F2FP.F16.F32.PACK_AB R6, R66, R6 ;  /* 0x000000064206723e */ /* 0x000fe400000000ff */
[----:B------:R-:W-:Y:S02]  /*6d10*/  F2FP.F16.F32.PACK_AB R67, R90, R67 ;  /* 0x000000435a43723e */ /* 0x000fe400000000ff */
[----:B0-----:R-:W-:Y:S02]  /*6d20*/  PRMT R5, R9, 0x7632, R5 ;  /* 0x0000763209057816 */ /* 0x001fe40000000005 */
[----:B------:R-:W-:Y:S02]  /*6d30*/  F2FP.F16.F32.PACK_AB R70, R70, R89 ;  /* 0x000000594646723e */ /* 0x000fe400000000ff */
[----:B------:R-:W-:-:S02]  /*6d40*/  F2FP.F16.F32.PACK_AB R56, R71, R56 ;  /* 0x000000384738723e */ /* 0x000fc400000000ff */
[----:B------:R-:W-:Y:S02]  /*6d50*/  F2FP.F16.F32.PACK_AB R52, R52, R55 ;  /* 0x000000373434723e */ /* 0x000fe400000000ff */
[----:B------:R-:W-:Y:S01]  /*6d60*/  F2FP.F16.F32.PACK_AB R51, R51, R53 ;  /* 0x000000353333723e */ /* 0x000fe200000000ff */
[----:B------:R-:W-:Y:S01]  /*6d70*/  ULOP3.LUT UR4, UR4, 0x1, URZ, 0x3c, !UPT ;  /* 0x0000000104047892 */ /* 0x000fe2000f8e3c3f */
[----:B------:R-:W-:Y:S01]  /*6d80*/  UMOV UR5, UR16 ;  /* 0x0000001000057c82 */ /* 0x000fe20008000000 */
[----:B------:R-:W-:Y:S01]  /*6d90*/  UMOV UR10, UR15 ;  /* 0x0000000f000a7c82 */ /* 0x000fe20008000000 */
[----:B--2---:R-:W-:-:S04]  /*6da0*/  IADD3 R2, P1, R27, UR26, RZ ;  /* 0x0000001a1b027c10 */ /* 0x004fc8000ff3e0ff */
[----:B----4-:R-:W-:-:S05]  /*6db0*/  IADD3.X R3, R26, UR27, RZ, P1, !PT ;  /* 0x0000001b1a037c10 */ /* 0x010fca0008ffe4ff */
[----:B------:R0:W-:Y:S01]  /*6dc0*/  STG.E.U16 desc[UR18][R2.64], R13 ;  /* 0x0000000d02007986 */ /* 0x0001e2000c101512 */
[----:B---3--:R-:W-:-:S03]  /*6dd0*/  IADD3 R12, P1, R23, UR26, RZ ;  /* 0x0000001a170c7c10 */ /* 0x008fc6000ff3e0ff */
[----:B------:R-:W-:Y:S04]  /*6de0*/  STG.E.U16 desc[UR18][R2.64+0x2], R16 ;  /* 0x0000021002007986 */ /* 0x000fe8000c101512 */
[----:B------:R-:W-:Y:S01]  /*6df0*/  STG.E.U16 desc[UR18][R2.64+0x4], R11 ;  /* 0x0000040b02007986 */ /* 0x000fe2000c101512 */
[----:B0-----:R-:W-:-:S03]  /*6e00*/  IADD3.X R13, R22, UR27, RZ, P1, !PT ;  /* 0x0000001b160d7c10 */ /* 0x001fc60008ffe4ff */
[----:B------:R0:W-:Y:S04]  /*6e10*/  STG.E.U16 desc[UR18][R2.64+0x6], R0 ;  /* 0x0000060002007986 */ /* 0x0001e8000c101512 */
[----:B------:R-:W-:Y:S04]  /*6e20*/  STG.E.U16 desc[UR18][R12.64+0x2], R5 ;  /* 0x000002050c007986 */ /* 0x000fe8000c101512 */
[----:B------:R1:W-:Y:S01]  /*6e30*/  STG.E.U16 desc[UR18][R12.64+0x4], R7 ;  /* 0x000004070c007986 */ /* 0x0003e2000c101512 */
[----:B0-----:R-:W-:Y:S02]  /*6e40*/  PRMT R3, R7, 0x7632, R3 ;  /* 0x0000763207037816 */ /* 0x001fe40000000003 */
[----:B------:R-:W-:-:S02]  /*6e50*/  PRMT R0, R6, 0x7632, R0 ;  /* 0x0000763206007816 */ /* 0x000fc40000000000 */
[----:B------:R-:W-:Y:S02]  /*6e60*/  IADD3 R4, P1, R19, UR26, RZ ;  /* 0x0000001a13047c10 */ /* 0x000fe4000ff3e0ff */
[----:B-1----:R-:W-:Y:S02]  /*6e70*/  PRMT R7, R67, 0x7632, R7 ;  /* 0x0000763243077816 */ /* 0x002fe40000000007 */
[----:B------:R-:W-:Y:S02]  /*6e80*/  IADD3.X R5, R18, UR27, RZ, P1, !PT ;  /* 0x0000001b12057c10 */ /* 0x000fe40008ffe4ff */
[----:B------:R-:W-:Y:S01]  /*6e90*/  IADD3 R2, P1, R121, UR26, RZ ;  /* 0x0000001a79027c10 */ /* 0x000fe2000ff3e0ff */
[----:B------:R-:W-:Y:S04]  /*6ea0*/  STG.E.U16 desc[UR18][R12.64], R9 ;  /* 0x000000090c007986 */ /* 0x000fe8000c101512 */
[----:B------:R0:W-:Y:S04]  /*6eb0*/  STG.E.U16 desc[UR18][R12.64+0x6], R3 ;  /* 0x000006030c007986 */ /* 0x0001e8000c101512 */
[----:B------:R-:W-:Y:S04]  /*6ec0*/  STG.E.U16 desc[UR18][R4.64], R6 ;  /* 0x0000000604007986 */ /* 0x000fe8000c101512 */
[----:B------:R1:W-:Y:S04]  /*6ed0*/  STG.E.U16 desc[UR18][R4.64+0x2], R0 ;  /* 0x0000020004007986 */ /* 0x0003e8000c101512 */
[----:B------:R-:W-:Y:S04]  /*6ee0*/  STG.E.U16 desc[UR18][R4.64+0x4], R67 ;  /* 0x0000044304007986 */ /* 0x000fe8000c101512 */
[----:B------:R2:W-:Y:S01]  /*6ef0*/  STG.E.U16 desc[UR18][R4.64+0x6], R7 ;  /* 0x0000060704007986 */ /* 0x0005e2000c101512 */
[----:B0-----:R-:W-:-:S02]  /*6f00*/  IADD3.X R3, R15, UR27, RZ, P1, !PT ;  /* 0x0000001b0f037c10 */ /* 0x001fc40008ffe4ff */
[----:B-1----:R-:W-:Y:S02]  /*6f10*/  PRMT R0, R56, 0x7632, R0 ;  /* 0x0000763238007816 */ /* 0x002fe40000000000 */
[----:B------:R-:W-:Y:S01]  /*6f20*/  IADD3 R6, P1, R115, UR26, RZ ;  /* 0x0000001a73067c10 */ /* 0x000fe2000ff3e0ff */
[----:B------:R-:W-:Y:S01]  /*6f30*/  STG.E.U16 desc[UR18][R2.64], R70 ;  /* 0x0000004602007986 */ /* 0x000fe2000c101512 */
[----:B--2---:R-:W-:-:S03]  /*6f40*/  PRMT R5, R70, 0x7632, R5 ;  /* 0x0000763246057816 */ /* 0x004fc60000000005 */
[----:B------:R-:W-:Y:S01]  /*6f50*/  STG.E.U16 desc[UR18][R2.64+0x4], R56 ;  /* 0x0000043802007986 */ /* 0x000fe2000c101512 */
[----:B------:R-:W-:Y:S02]  /*6f60*/  IADD3.X R7, R120, UR27, RZ, P1, !PT ;  /* 0x0000001b78077c10 */ /* 0x000fe40008ffe4ff */
[----:B------:R-:W-:Y:S01]  /*6f70*/  PRMT R4, R51, 0x7632, R4 ;  /* 0x0000763233047816 */ /* 0x000fe20000000004 */
[----:B------:R-:W-:Y:S04]  /*6f80*/  STG.E.U16 desc[UR18][R2.64+0x2], R5 ;  /* 0x0000020502007986 */ /* 0x000fe8000c101512 */
[----:B------:R0:W-:Y:S04]  /*6f90*/  STG.E.U16 desc[UR18][R2.64+0x6], R0 ;  /* 0x0000060002007986 */ /* 0x0001e8000c101512 */
[----:B------:R1:W-:Y:S01]  /*6fa0*/  STG.E.U16 desc[UR18][R6.64], R52 ;  /* 0x0000003406007986 */ /* 0x0003e2000c101512 */
[----:B0-----:R-:W-:-:S03]  /*6fb0*/  PRMT R3, R52, 0x7632, R3 ;  /* 0x0000763234037816 */ /* 0x001fc60000000003 */
[----:B------:R1:W-:Y:S04]  /*6fc0*/  STG.E.U16 desc[UR18][R6.64+0x4], R51 ;  /* 0x0000043306007986 */ /* 0x0003e8000c101512 */
[----:B------:R1:W-:Y:S04]  /*6fd0*/  STG.E.U16 desc[UR18][R6.64+0x2], R3 ;  /* 0x0000020306007986 */ /* 0x0003e8000c101512 */
[----:B------:R1:W-:Y:S01]  /*6fe0*/  STG.E.U16 desc[UR18][R6.64+0x6], R4 ;  /* 0x0000060406007986 */ /* 0x0003e2000c101512 */
[----:B------:R-:W-:Y:S05]  /*6ff0*/  @!P0 BRA `(.L_x_1327) ;  /* 0xffffff9400c88947 */ /* 0x000fea000383ffff */
.L_x_1317:
        /* <DEDUP_REMOVED lines=81> */
.L_x_1344:
        /* <DEDUP_REMOVED lines=42> */
.L_x_1331:
[----:B------:R-:W-:Y:S05]  /*77b0*/  BSYNC B1 ;  /* 0x0000000000017941 */ /* 0x000fea0003800000 */
.L_x_1330:
        /* <DEDUP_REMOVED lines=18> */
.L_x_1334:
[----:B------:R-:W2:Y:S04]  /*78e0*/  LDG.E.64 R54, desc[UR18][R26.64+-0x70800] ;  /* 0xf8f800121a367981 */ /* 0x000ea8000c1e1b00 */
[----:B------:R-:W3:Y:S04]  /*78f0*/  LDG.E.64 R56, desc[UR18][R26.64+-0x38400] ;  /* 0xfc7c00121a387981 */ /* 0x000ee8000c1e1b00 */
[----:B-----5:R-:W4:Y:S04]  /*7900*/  LDG.E.64 R58, desc[UR18][R26.64] ;  /* 0x000000121a3a7981 */ /* 0x020f28000c1e1b00 */
[----:B------:R-:W4:Y:S04]  /*7910*/  LDG.E.64 R60, desc[UR18][R26.64+0x38400] ;  /* 0x038400121a3c7981 */ /* 0x000f28000c1e1b00 */
        /* <DEDUP_REMOVED lines=11> */
[----:B------:R0:W4:Y:S01]  /*79d0*/  LDG.E.64 R28, desc[UR18][R26.64+0x2db400] ;  /* 0x2db400121a1c7981 */ /* 0x000122000c1e1b00 */
        /* <DEDUP_REMOVED lines=39> */
.L_x_1333:
[----:B------:R-:W-:Y:S05]  /*7c50*/  BSYNC B1 ;  /* 0x0000000000017941 */ /* 0x000fea0003800000 */
.L_x_1332:
        /* <DEDUP_REMOVED lines=9> */
[----:B------:R-:W4:Y:S04]  /*7cf0*/  LDG.E.64 R34, desc[UR18][R26.64+0x38400] ;  /* 0x038400121a227981 */ /* 0x000f28000c1e1b00 */
[----:B------:R-:W4:Y:S04]  /*7d00*/  LDG.E.64 R36, desc[UR18][R26.64+0x70800] ;  /* 0x070800121a247981 */ /* 0x000f28000c1e1b00 */
[----:B------:R-:W4:Y:S04]  /*7d10*/  LDG.E.64 R38, desc[UR18][R26.64+0xa8c00] ;  /* 0x0a8c00121a267981 */ /* 0x000f28000c1e1b00 */
[----:B------:R-:W4:Y:S04]  /*7d20*/  LDG.E.64 R40, desc[UR18][R26.64+0xe1000] ;  /* 0x0e1000121a287981 */ /* 0x000f28000c1e1b00 */
[----:B------:R0:W4:Y:S01]  /*7d30*/  LDG.E.64 R42, desc[UR18][R26.64+0x119400] ;  /* 0x119400121a2a7981 */ /* 0x000122000c1e1b00 */
        /* <DEDUP_REMOVED lines=21> */
.L_x_1336:
[----:B------:R-:W-:Y:S05]  /*7e90*/  BSYNC B1 ;  /* 0x0000000000017941 */ /* 0x000fea0003800000 */
.L_x_1335:
[----:B------:R-:W-:-:S04]  /*7ea0*/  ISETP.LT.U32.AND P1, PT, R48, R23, PT ;  /* 0x000000173000720c */ /* 0x000fc80003f21070 */
[----:B------:R-:W-:-:S13]  /*7eb0*/  ISETP.LT.OR.EX P0, PT, R46, R21, P0, P1 ;  /* 0x000000152e00720c */ /* 0x000fda0000701710 */
[----:B------:R-:W-:Y:S05]  /*7ec0*/  @!P0 BRA `(.L_x_1329) ;  /* 0x0000000000308947 */ /* 0x000fea0003800000 */
[----:B------:R-:W2:Y:S04]  /*7ed0*/  LDG.E.64 R28, desc[UR18][R26.64+-0x70800] ;  /* 0xf8f800121a1c7981 */ /* 0x000ea8000c1e1b00 */
[----:B------:R-:W3:Y:S04]  /*7ee0*/  LDG.E.64 R30, desc[UR18][R26.64+-0x38400] ;  /* 0xfc7c00121a1e7981 */ /* 0x000ee8000c1e1b00 */
[----:B------:R-:W4:Y:S04]  /*7ef0*/  LDG.E.64 R32, desc[UR18][R26.64] ;  /* 0x000000121a207981 */ /* 0x000f28000c1e1b00 */
[----:B------:R-:W4:Y:S01]  /*7f00*/  LDG.E.64 R34, desc[UR18][R26.64+0x38400] ;  /* 0x038400121a227981 */ /* 0x000f22000c1e1b00 */
[----:B--2---:R-:W-:Y:S01]  /*7f10*/  FADD.FTZ R25, R25, R28 ;  /* 0x0000001c19197221 */ /* 0x004fe20000010000 */
[----:B------:R-:W-:-:S03]  /*7f20*/  FADD.FTZ R52, R52, R29 ;  /* 0x0000001d34347221 */ /* 0x000fc60000010000 */
[----:B---3--:R-:W-:Y:S01]  /*7f30*/  FADD.FTZ R25, R25, R30 ;  /* 0x0000001e19197221 */ /* 0x008fe20000010000 */
[----:B------:R-:W-:-:S03]  /*7f40*/  FADD.FTZ R52, R52, R31 ;  /* 0x0000001f34347221 */ /* 0x000fc60000010000 */
[----:B----4-:R-:W-:Y:S01]  /*7f50*/  FADD.FTZ R25, R25, R32 ;  /* 0x0000002019197221 */ /* 0x010fe20000010000 */
[----:B------:R-:W-:-:S03]  /*7f60*/  FADD.FTZ R52, R52, R33 ;  /* 0x0000002134347221 */ /* 0x000fc60000010000 */
[----:B------:R-:W-:Y:S01]  /*7f70*/  FADD.FTZ R25, R25, R34 ;  /* 0x0000002219197221 */ /* 0x000fe20000010000 */
[----:B------:R-:W-:-:S07]  /*7f80*/  FADD.FTZ R52, R52, R35 ;  /* 0x0000002334347221 */ /* 0x000fce0000010000 */
.L_x_1329:
[----:B------:R-:W-:Y:S05]  /*7f90*/  BSYNC B0 ;  /* 0x0000000000007941 */ /* 0x000fea0003800000 */
.L_x_1328:
        /* <DEDUP_REMOVED lines=36> */
.L_x_1353:
        /* <DEDUP_REMOVED lines=41> */
.L_x_1363:
        /* <DEDUP_REMOVED lines=35> */
.L_x_1373:
[----:B----4-:R-:W-:Y:S01]  /*86a0*/  FADD.FTZ R30, R42, R32 ;  /* 0x000000202a1e7221 */ /* 0x010fe20000010000 */
[----:B------:R-:W-:Y:S02]  /*86b0*/  @!P1 F2FP.F16.F32.PACK_AB R25, RZ, R33 ;  /* 0x00000021ff19923e */ /* 0x000fe400000000ff */
[----:B------:R-:W-:Y:S02]  /*86c0*/  MOV R33, R18 ;  /* 0x0000001200217202 */ /* 0x000fe40000000f00 */
[----:B------:R-:W-:Y:S01]  /*86d0*/  @!P1 F2FP.F16.F32.PACK_AB R30, RZ, R30 ;  /* 0x0000001eff1e923e */ /* 0x000fe200000000ff */
[----:B------:R4:W-:Y:S04]  /*86e0*/  @!P1 STG.E.U16 desc[UR18][R26.64+0x78], R25 ;  /* 0x000078191a009986 */ /* 0x0009e8000c101512 */
[----:B------:R4:W-:Y:S02]  /*86f0*/  @!P1 STG.E.U16 desc[UR18][R28.64+0x78], R30 ;  /* 0x0000781e1c009986 */ /* 0x0009e4000c101512 */
.L_x_1339:
[----:B------:R-:W-:Y:S05]  /*8700*/  BSYNC B0 ;  /* 0x0000000000007941 */ /* 0x000fea0003800000 */
.L_x_1338:
        /* <DEDUP_REMOVED lines=22> */
[----:B------:R1:W4:Y:S01]  /*8870*/  @P0 LDS R37, [R35] ;  /* 0x0000000023250984 */ /* 0x0003220000000800 */
        /* <DEDUP_REMOVED lines=13> */
[----:B-1----:R-:W-:Y:S02]  /*8950*/  MOV R35, 0xffff ;  /* 0x0000ffff00237802 */ /* 0x002fe40000000f00 */
[----:B------:R-:W-:Y:S01]  /*8960*/  MOV R36, 0xffff ;  /* 0x0000ffff00247802 */ /* 0x000fe20000000f00 */
[----:B------:R0:W-:Y:S01]  /*8970*/  @P0 LDS R54, [R28+0x780] ;  /* 0x000780001c360984 */ /* 0x0001e20000000800 */
[----:B------:R-:W-:-:S02]  /*8980*/  MOV R50, RZ ;  /* 0x000000ff00327202 */ /* 0x000fc40000000f00 */
[----:B------:R-:W-:Y:S01]  /*8990*/  MOV R43, 0xffff ;  /* 0x0000ffff002b7802 */ /* 0x000fe20000000f00 */
[----:B--2---:R-:W1:Y:S01]  /*89a0*/  SHFL.BFLY PT, R29, R26, 0x8, 0x101f ;  /* 0x0d101f001a1d7f89 */ /* 0x004e6200000e0000 */
[----:B----4-:R-:W-:Y:S02]  /*89b0*/  @P0 MOV R40, R38 ;  /* 0x0000002600280202 */ /* 0x010fe40000000f00 */
[----:B------:R-:W-:Y:S02]  /*89c0*/  MOV R38, 0xffff ;  /* 0x0000ffff00267802 */ /* 0x000fe40000000f00 */
[----:B------:R-:W-:Y:S01]  /*89d0*/  @P0 MOV R39, R37 ;  /* 0x0000002500270202 */ /* 0x000fe20000000f00 */
[----:B------:R-:W2:Y:S01]  /*89e0*/  SHFL.BFLY PT, R41, R40, 0x8, 0x101f ;  /* 0x0d101f0028297f89 */ /* 0x000ea200000e0000 */
[----:B0-----:R-:W-:Y:S01]  /*89f0*/  FADD.FTZ R28, R32, R27 ;  /* 0x0000001b201c7221 */ /* 0x001fe20000010000 */
[----:B------:R-:W-:Y:S02]  /*8a00*/  MOV R37, 0xffff ;  /* 0x0000ffff00257802 */ /* 0x000fe40000000f00 */
[----:B------:R-:W-:Y:S01]  /*8a10*/  @P0 MOV R45, R48 ;  /* 0x00000030002d0202 */ /* 0x000fe20000000f00 */
[----:B------:R-:W0:Y:S01]  /*8a20*/  SHFL.BFLY PT, R42, R39, 0x8, 0x101f ;  /* 0x0d101f00272a7f89 */ /* 0x000e2200000e0000 */
[----:B------:R-:W-:Y:S01]  /*8a30*/  HFMA2.MMA R48, -RZ, RZ, 0, 0 ;  /* 0x00000000ff307435 */ /* 0x000fe200000001ff */
[----:B------:R-:W-:Y:S01]  /*8a40*/  @P0 MOV R44, R46 ;  /* 0x0000002e002c0202 */ /* 0x000fe20000000f00 */
[----:B-1----:R-:W-:Y:S01]  /*8a50*/  FADD.FTZ R29, R29, R26 ;  /* 0x0000001a1d1d7221 */ /* 0x002fe20000010000 */
[----:B------:R-:W1:Y:S03]  /*8a60*/  SHFL.BFLY PT, R46, R45, 0x8, 0x101f ;  /* 0x0d101f002d2e7f89 */ /* 0x000e6600000e0000 */
[----:B------:R-:W-:Y:S01]  /*8a70*/  @P0 MOV R48, R52 ;  /* 0x0000003400300202 */ /* 0x000fe20000000f00 */
[----:B------:R-:W3:Y:S04]  /*8a80*/  SHFL.BFLY PT, R51, R44, 0x8, 0x101f ;  /* 0x0d101f002c337f89 */ /* 0x000ee800000e0000 */
[----:B------:R-:W4:Y:S01]  /*8a90*/  SHFL.BFLY PT, R32, R28, 0x4, 0x101f ;  /* 0x0c901f001c207f89 */ /* 0x000f2200000e0000 */
[----:B------:R-:W-:-:S03]  /*8aa0*/  @P0 MOV R50, R54 ;  /* 0x0000003600320202 */ /* 0x000fc60000000f00 */
[----:B------:R-:W4:Y:S01]  /*8ab0*/  SHFL.BFLY PT, R26, R29, 0x4, 0x101f ;  /* 0x0c901f001d1a7f89 */ /* 0x000f2200000e0000 */
[----:B------:R-:W-:Y:S01]  /*8ac0*/  ISETP.NE.AND P0, PT, R47, RZ, PT ;  /* 0x000000ff2f00720c */ /* 0x000fe20003f05270 */
[----:B--2---:R-:W-:Y:S02]  /*8ad0*/  FADD.FTZ R41, R41, R40 ;  /* 0x0000002829297221 */ /* 0x004fe40000010000 */
[----:B------:R-:W2:Y:S01]  /*8ae0*/  SHFL.BFLY PT, R55, R48, 0x8, 0x101f ;  /* 0x0d101f0030377f89 */ /* 0x000ea200000e0000 */
[----:B0-----:R-:W-:-:S03]  /*8af0*/  FADD.FTZ R42, R42, R39 ;  /* 0x000000272a2a7221 */ /* 0x001fc60000010000 */
[----:B------:R-:W0:Y:S01]  /*8b00*/  SHFL.BFLY PT, R40, R41, 0x4, 0x101f ;  /* 0x0c901f0029287f89 */ /* 0x000e2200000e0000 */
[----:B-1----:R-:W-:-:S03]  /*8b10*/  FADD.FTZ R46, R46, R45 ;  /* 0x0000002d2e2e7221 */ /* 0x002fc60000010000 */
[----:B------:R-:W1:Y:S01]  /*8b20*/  SHFL.BFLY PT, R39, R42, 0x4, 0x101f ;  /* 0x0c901f002a277f89 */ /* 0x000e6200000e0000 */
[----:B---3--:R-:W-:-:S03]  /*8b30*/  FADD.FTZ R51, R51, R44 ;  /* 0x0000002c33337221 */ /* 0x008fc60000010000 */
[----:B------:R-:W3:Y:S01]  /*8b40*/  SHFL.BFLY PT, R45, R46, 0x4, 0x101f ;  /* 0x0c901f002e2d7f89 */ /* 0x000ee200000e0000 */
[----:B----4-:R-:W-:-:S03]  /*8b50*/  FADD.FTZ R27, R28, R32 ;  /* 0x000000201c1b7221 */ /* 0x010fc60000010000 */
[----:B------:R-:W4:Y:S01]  /*8b60*/  SHFL.BFLY PT, R44, R51, 0x4, 0x101f ;  /* 0x0c901f00332c7f89 */ /* 0x000f2200000e0000 */
[----:B------:R-:W-:Y:S01]  /*8b70*/  MOV R32, 0xffff ;  /* 0x0000ffff00207802 */ /* 0x000fe20000000f00 */
[----:B------:R-:W-:Y:S02]  /*8b80*/  FADD.FTZ R26, R29, R26 ;  /* 0x0000001a1d1a7221 */ /* 0x000fe40000010000 */
[----:B------:R-:W4:Y:S01]  /*8b90*/  SHFL.BFLY PT, R57, R50, 0x8, 0x101f ;  /* 0x0d101f0032397f89 */ /* 0x000f2200000e0000 */
[----:B------:R-:W-:Y:S02]  /*8ba0*/  MOV R29, 0xffff ;  /* 0x0000ffff001d7802 */ /* 0x000fe40000000f00 */
[----:B------:R-:W-:Y:S01]  /*8bb0*/  MOV R28, 0xffff ;  /* 0x0000ffff001c7802 */ /* 0x000fe20000000f00 */
[----:B------:R-:W4:Y:S01]  /*8bc0*/  SHFL.BFLY PT, R32, R27, 0x2, 0x101f ;  /* 0x0c501f001b207f89 */ /* 0x000f2200000e0000 */
[----:B--2---:R-:W-:Y:S01]  /*8bd0*/  FADD.FTZ R55, R55, R48 ;  /* 0x0000003037377221 */ /* 0x004fe20000010000 */
[----:B------:R-:W-:Y:S01]  /*8be0*/  MOV R48, 0xffff ;  /* 0x0000ffff00307802 */ /* 0x000fe20000000f00 */
[----:B0-----:R-:W-:Y:S01]  /*8bf0*/  FADD.FTZ R40, R41, R40 ;  /* 0x0000002829287221 */ /* 0x001fe20000010000 */
[----:B------:R-:W0:Y:S01]  /*8c00*/  SHFL.BFLY PT, R29, R26, 0x2, 0x101f ;  /* 0x0c501f001a1d7f89 */ /* 0x000e2200000e0000 */
[----:B-1----:R-:W-:-:S03]  /*8c10*/  FADD.FTZ R39, R42, R39 ;  /* 0x000000272a277221 */ /* 0x002fc60000010000 */
        /* <DEDUP_REMOVED lines=8> */
[----:B------:R-:W-:Y:S01]  /*8ca0*/  FADD.FTZ R57, R57, R50 ;  /* 0x0000003239397221 */ /* 0x000fe20000010000 */
[----:B------:R-:W-:Y:S01]  /*8cb0*/  MOV R50, 0xffff ;  /* 0x0000ffff00327802 */ /* 0x000fe20000000f00 */
[----:B------:R-:W4:Y:S01]  /*8cc0*/  SHFL.BFLY PT, R51, R44, 0x2, 0x101f ;  /* 0x0c501f002c337f89 */ /* 0x000f2200000e0000 */
[----:B------:R-:W-:-:S03]  /*8cd0*/  FADD.FTZ R36, R27, R32 ;  /* 0x000000201b247221 */ /* 0x000fc60000010000 */
[----:B------:R-:W4:Y:S01]  /*8ce0*/  SHFL.BFLY PT, R46, R45, 0x2, 0x101f ;  /* 0x0c501f002d2e7f89 */ /* 0x000f2200000e0000 */
        /* <DEDUP_REMOVED lines=16> */
[----:B------:R-:W-:Y:S01]  /*8df0*/  FADD.FTZ R45, R45, R46 ;  /* 0x0000002e2d2d7221 */ /* 0x000fe20000010000 */
[----:B------:R-:W-:-:S02]  /*8e00*/  MOV R46, 0xffff ;  /* 0x0000ffff002e7802 */ /* 0x000fc40000000f00 */
[----:B------:R-:W4:Y:S01]  /*8e10*/  SHFL.BFLY PT, R39, R48, 0x2, 0x101f ;  /* 0x0c501f0030277f89 */ /* 0x000f2200000e0000 */
[----:B0-----:R-:W-:Y:S01]  /*8e20*/  FADD.FTZ R50, R57, R50 ;  /* 0x0000003239327221 */ /* 0x001fe20000010000 */
[----:B------:R-:W-:Y:S02]  /*8e30*/  IMAD.WIDE R26, R25, 0x2, R26 ;  /* 0x00000002191a7825 */ /* 0x000fe400078e021a */
[----:B------:R-:W0:Y:S02]  /*8e40*/  SHFL.BFLY PT, R44, R51, 0x1, 0x101f ;  /* 0x0c301f00332c7f89 */ /* 0x000e2400000e0000 */
[----:B-1----:R-:W-:Y:S02]  /*8e50*/  FADD.FTZ R36, R36, R37 ;  /* 0x0000002524247221 */ /* 0x002fe40000010000 */
[----:B------:R-:W1:Y:S01]  /*8e60*/  SHFL.BFLY PT, R46, R45, 0x1, 0x101f ;  /* 0x0c301f002d2e7f89 */ /* 0x000e6200000e0000 */
[----:B--2---:R-:W-:-:S03]  /*8e70*/  FADD.FTZ R35, R35, R38 ;  /* 0x0000002623237221 */ /* 0x004fc60000010000 */
[----:B------:R-:W2:Y:S01]  /*8e80*/  SHFL.BFLY PT, R55, R50, 0x2, 0x101f ;  /* 0x0c501f0032377f89 */ /* 0x000ea200000e0000 */
[----:B------:R-:W-:Y:S01]  /*8e90*/  @!P0 F2FP.F16.F32.PACK_AB R33, RZ, R36 ;  /* 0x00000024ff21823e */ /* 0x000fe200000000ff */
[----:B------:R-:W-:-:S04]  /*8ea0*/  IMAD.WIDE R28, R25, 0x2, R28 ;  /* 0x00000002191c7825 */ /* 0x000fc800078e021c */
[----:B---3--:R-:W-:Y:S01]  /*8eb0*/  FADD.FTZ R40, R41, R40 ;  /* 0x0000002829287221 */ /* 0x008fe20000010000 */
[----:B------:R-:W-:Y:S02]  /*8ec0*/  @!P0 F2FP.F16.F32.PACK_AB R32, RZ, R35 ;  /* 0x00000023ff20823e */ /* 0x000fe400000000ff */
[----:B------:R-:W-:Y:S01]  /*8ed0*/  PRMT R34, R33, 0x7610, R34 ;  /* 0x0000761021227816 */ /* 0x000fe20000000022 */
[----:B----4-:R-:W-:Y:S01]  /*8ee0*/  FADD.FTZ R30, R43, R42 ;  /* 0x0000002a2b1e7221 */ /* 0x010fe20000010000 */
[----:B------:R-:W-:Y:S01]  /*8ef0*/  @!P0 F2FP.F16.F32.PACK_AB R25, RZ, R40 ;  /* 0x00000028ff19823e */ /* 0x000fe200000000ff */
[----:B------:R-:W-:Y:S01]  /*8f00*/  @!P0 STG.E.U16 desc[UR18][R26.64], R32 ;  /* 0x000000201a008986 */ /* 0x000fe2000c101512 */
[----:B------:R-:W-:Y:S01]  /*8f10*/  MOV R36, 0xffff ;  /* 0x0000ffff00247802 */ /* 0x000fe20000000f00 */
[----:B------:R-:W-:Y:S01]  /*8f20*/  FADD.FTZ R39, R48, R39 ;  /* 0x0000002730277221 */ /* 0x000fe20000010000 */
[----:B------:R-:W-:Y:S01]  /*8f30*/  @!P0 F2FP.F16.F32.PACK_AB R30, RZ, R30 ;  /* 0x0000001eff1e823e */ /* 0x000fe200000000ff */
[----:B------:R3:W-:Y:S01]  /*8f40*/  @!P0 STG.E.U16 desc[UR18][R28.64], R34 ;  /* 0x000000221c008986 */ /* 0x0007e2000c101512 */
[----:B0-----:R-:W-:-:S03]  /*8f50*/  FADD.FTZ R31, R51, R44 ;  /* 0x0000002c331f7221 */ /* 0x001fc60000010000 */
[----:B------:R-:W0:Y:S01]  /*8f60*/  SHFL.BFLY PT, R36, R39, 0x1, 0x101f ;  /* 0x0c301f0027247f89 */ /* 0x000e2200000e0000 */
[----:B-1----:R-:W-:Y:S01]  /*8f70*/  FADD.FTZ R33, R45, R46 ;  /* 0x0000002e2d217221 */ /* 0x002fe20000010000 */
[----:B------:R-:W-:Y:S01]  /*8f80*/  @!P0 F2FP.F16.F32.PACK_AB R31, RZ, R31 ;  /* 0x0000001fff1f823e */ /* 0x000fe200000000ff */
[----:B--2---:R-:W-:-:S03]  /*8f90*/  FADD.FTZ R50, R50, R55 ;  /* 0x0000003732327221 */ /* 0x004fc60000010000 */
[----:B------:R-:W-:Y:S02]  /*8fa0*/  @!P0 F2FP.F16.F32.PACK_AB R33, RZ, R33 ;  /* 0x00000021ff21823e */ /* 0x000fe400000000ff */
        /* <DEDUP_REMOVED lines=8> */
.L_x_1407:
[----:B01----:R-:W-:Y:S01]  /*9030*/  FADD.FTZ R30, R50, R32 ;  /* 0x00000020321e7221 */ /* 0x003fe20000010000 */
[----:B------:R-:W-:-:S04]  /*9040*/  @!P0 F2FP.F16.F32.PACK_AB R25, RZ, R36 ;  /* 0x00000024ff19823e */ /* 0x000fc800000000ff */
[----:B------:R-:W-:Y:S01]  /*9050*/  @!P0 F2FP.F16.F32.PACK_AB R30, RZ, R30 ;  /* 0x0000001eff1e823e */ /* 0x000fe200000000ff */
[----:B------:R0:W-:Y:S04]  /*9060*/  @!P0 STG.E.U16 desc[UR18][R26.64+0xb4], R25 ;  /* 0x0000b4191a008986 */ /* 0x0001e8000c101512 */
[----:B------:R0:W-:Y:S02]  /*9070*/  @!P0 STG.E.U16 desc[UR18][R28.64+0xb4], R30 ;  /* 0x0000b41e1c008986 */ /* 0x0001e4000c101512 */
.L_x_1337:
[----:B------:R-:W-:Y:S05]  /*9080*/  WARPSYNC.ALL ;  /* 0x0000000000007948 */ /* 0x000fea0003800000 */
[----:B------:R-:W-:Y:S01]  /*9090*/  IADD3 R14, R14, 0x800, RZ ;  /* 0x000008000e0e7810 */ /* 0x000fe20007ffe0ff */
[----:B------:R-:W-:Y:S03]  /*90a0*/  BAR.SYNC.DEFER_BLOCKING 0x0 ;  /* 0x0000000000007b1d */ /* 0x000fe60000010000 */
[----:B------:R-:W-:-:S13]  /*90b0*/  ISETP.GE.AND P0, PT, R14, UR20, PT ;  /* 0x000000140e007c0c */ /* 0x000fda000bf06270 */
[----:B------:R-:W-:Y:S05]  /*90c0*/  @!P0 BRA `(.L_x_1344) ;  /* 0xffffffe400108947 */ /* 0x000fea000383ffff */
[----:B------:R-:W-:Y:S05]  /*90d0*/  EXIT ;  /* 0x000000000000794d */ /* 0x000fea0003800000 */
.L_x_1340:
[----:B------:R-:W-:Y:S01]  /*90e0*/  HFMA2.MMA R31, -RZ, RZ, 0, 4.76837158203125e-07 ;  /* 0x00000008ff1f7435 */ /* 0x000fe200000001ff */
[----:B--2---:R-:W-:Y:S02]  /*90f0*/  MOV R34, R26 ;  /* 0x0000001a00227202 */ /* 0x004fe40000000f00 */
[----:B------:R-:W-:Y:S02]  /*9100*/  MOV R30, 0x101f ;  /* 0x0000101f001e7802 */ /* 0x000fe40000000f00 */
[----:B0-----:R-:W-:-:S07]  /*9110*/  MOV R25, 0xffff ;  /* 0x0000ffff00197802 */ /* 0x001fce0000000f00 */
[----:B-1-3-5:R-:W-:Y:S05]  /*9120*/  WARPSYNC.COLLECTIVE R25, `(.L_x_1345) ;  /* 0x0000000019087348 */ /* 0x02afea0003c00000 */
[----:B------:R0:W2:Y:S02]  /*9130*/  SHFL.BFLY P2, R32, R34, R31, R30 ;  /* 0x0c00001f22207389 */ /* 0x0000a4000004001e */
[----:B0123-5:R-:W-:Y:S01]  /*9140*/  ENDCOLLECTIVE ;  /* 0x000000000000791b */ /* 0x02ffe20003800000 */
.L_x_1345:
[----:B------:R-:W-:Y:S02]  /*9150*/  MOV R34, R27 ;  /* 0x0000001b00227202 */ /* 0x000fe40000000f00 */
[----:B------:R-:W-:-:S07]  /*9160*/  MOV R29, R32 ;  /* 0x00000020001d7202 */ /* 0x000fce0000000f00 */
[----:B------:R-:W-:Y:S05]  /*9170*/  WARPSYNC.COLLECTIVE R25, `(.L_x_1346) ;  /* 0x0000000019087348 */ /* 0x000fea0003c00000 */
[----:B------:R0:W1:Y:S02]  /*9180*/  SHFL.BFLY P2, R32, R34, R31, R30 ;  /* 0x0c00001f22207389 */ /* 0x000064000004001e */
[----:B01----:R-:W-:Y:S01]  /*9190*/  ENDCOLLECTIVE ;  /* 0x000000000000791b */ /* 0x003fe20003800000 */
.L_x_1346:
[----:B------:R-:W-:Y:S01]  /*91a0*/  FADD.FTZ R29, R29, R26 ;  /* 0x0000001a1d1d7221 */ /* 0x000fe20000010000 */
[----:B------:R-:W-:-:S04]  /*91b0*/  HFMA2.MMA R31, -RZ, RZ, 0, 2.384185791015625e-07 ;  /* 0x00000004ff1f7435 */ /* 0x000fc800000001ff */
[----:B------:R-:W-:Y:S02]  /*91c0*/  MOV R34, R29 ;  /* 0x0000001d00227202 */ /* 0x000fe40000000f00 */
[----:B------:R-:W-:-:S07]  /*91d0*/  MOV R28, R32 ;  /* 0x00000020001c7202 */ /* 0x000fce0000000f00 */
[----:B------:R-:W-:Y:S05]  /*91e0*/  WARPSYNC.COLLECTIVE R25, `(.L_x_1347) ;  /* 0x0000000019087348 */ /* 0x000fea0003c00000 */
[----:B------:R0:W1:Y:S02]  /*91f0*/  SHFL.BFLY P2, R32, R34, R31, R30 ;  /* 0x0c00001f22207389 */ /* 0x000064000004001e */
[----:B01----:R-:W-:Y:S01]  /*9200*/  ENDCOLLECTIVE ;  /* 0x000000000000791b */ /* 0x003fe20003800000 */
.L_x_1347:
[----:B------:R-:W-:-:S05]  /*9210*/  FADD.FTZ R28, R28, R27 ;  /* 0x0000001b1c1c7221 */ /* 0x000fca0000010000 */
[----:B------:R-:W-:Y:S02]  /*9220*/  MOV R34, R28 ;  /* 0x0000001c00227202 */ /* 0x000fe40000000f00 */
[----:B------:R-:W-:-:S07]  /*9230*/  MOV R36, R32 ;  /* 0x0000002000247202 */ /* 0x000fce0000000f00 */
[----:B------:R-:W-:Y:S05]  /*9240*/  WARPSYNC.COLLECTIVE R25, `(.L_x_1348) ;  /* 0x0000000019087348 */ /* 0x000fea0003c00000 */
[----:B------:R0:W1:Y:S02]  /*9250*/  SHFL.BFLY P2, R32, R34, R31, R30 ;  /* 0x0c00001f22207389 */ /* 0x000064000004001e */
[----:B01----:R-:W-:Y:S01]  /*9260*/  ENDCOLLECTIVE ;  /* 0x000000000000791b */ /* 0x003fe20003800000 */
.L_x_1348:
[----:B------:R-:W-:Y:S01]  /*9270*/  FADD.FTZ R36, R29, R36 ;  /* 0x000000241d247221 */ /* 0x000fe20000010000 */
[----:B------:R-:W-:-:S04]  /*9280*/  HFMA2.MMA R31, -RZ, RZ, 0, 1.1920928955078125e-07 ;  /* 0x00000002ff1f7435 */ /* 0x000fc800000001ff */
[----:B------:R-:W-:Y:S02]  /*9290*/  MOV R34, R36 ;  /* 0x0000002400227202 */ /* 0x000fe40000000f00 */
[----:B------:R-:W-:-:S07]  /*92a0*/  MOV R33, R32 ;  /* 0x0000002000217202 */ /* 0x000fce0000000f00 */
[----:B------:R-:W-:Y:S05]  /*92b0*/  WARPSYNC.COLLECTIVE R25, `(.L_x_1349) ;  /* 0x0000000019087348 */ /* 0x000fea0003c00000 */
[----:B------:R0:W1:Y:S02]  /*92c0*/  SHFL.BFLY P2, R32, R34, R31, R30 ;  /* 0x0c00001f22207389 */ /* 0x000064000004001e */
[----:B01----:R-:W-:Y:S01]  /*92d0*/  ENDCOLLECTIVE ;  /* 0x000000000000791b */ /* 0x003fe20003800000 */
.L_x_1349:
[----:B------:R-:W-:-:S05]  /*92e0*/  FADD.FTZ R33, R28, R33 ;  /* 0x000000211c217221 */ /* 0x000fca0000010000 */
[----:B------:R-:W-:Y:S02]  /*92f0*/  MOV R34, R33 ;  /* 0x0000002100227202 */ /* 0x000fe40000000f00 */
[----:B------:R-:W-:-:S07]  /*9300*/  MOV R35, R32 ;  /* 0x0000002000237202 */ /* 0x000fce0000000f00 */
[----:B------:R-:W-:Y:S05]  /*9310*/  WARPSYNC.COLLECTIVE R25, `(.L_x_1350) ;  /* 0x0000000019087348 */ /* 0x000fea0003c00000 */
[----:B------:R0:W1:Y:S02]  /*9320*/  SHFL.BFLY P2, R32, R34, R31, R30 ;  /* 0x0c00001f22207389 */ /* 0x000064000004001e */
[----:B01----:R-:W-:Y:S01]  /*9330*/  ENDCOLLECTIVE ;  /* 0x000000000000791b */ /* 0x003fe20003800000 */
.L_x_1350:
[----:B------:R-:W-:Y:S01]  /*9340*/  FADD.FTZ R35, R36, R35 ;  /* 0x0000002324237221 */ /* 0x000fe20000010000 */
[----:B------:R-:W-:-:S04]  /*9350*/  HFMA2.MMA R31, -RZ, RZ, 0, 5.9604644775390625e-08 ;  /* 0x00000001ff1f7435 */ /* 0x000fc800000001ff */
[----:B------:R-:W-:Y:S02]  /*9360*/  MOV R34, R35 ;  /* 0x0000002300227202 */ /* 0x000fe40000000f00 */
[----:B------:R-:W-:-:S07]  /*9370*/  MOV R26, R32 ;  /* 0x00000020001a7202 */ /* 0x000fce0000000f00 */
[----:B------:R-:W-:Y:S05]  /*9380*/  WARPSYNC.COLLECTIVE R25, `(.L_x_1351) ;  /* 0x0000000019087348 */ /* 0x000fea0003c00000 */
[----:B------:R0:W1:Y:S02]  /*9390*/  SHFL.BFLY P2, R32, R34, R31, R30 ;  /* 0x0c00001f22207389 */ /* 0x000064000004001e */
[----:B01----:R-:W-:Y:S01]  /*93a0*/  ENDCOLLECTIVE ;  /* 0x000000000000791b */ /* 0x003fe20003800000 */
.L_x_1351:
[----:B------:R-:W-:-:S05]  /*93b0*/  FADD.FTZ R37, R33, R26 ;  /* 0x0000001a21257221 */ /* 0x000fca0000010000 */
[----:B------:R-:W-:Y:S02]  /*93c0*/  MOV R34, R37 ;  /* 0x0000002500227202 */ /* 0x000fe40000000f00 */
[----:B------:R-:W-:-:S07]  /*93d0*/  MOV R38, R32 ;  /* 0x0000002000267202 */ /* 0x000fce0000000f00 */
[----:B------:R-:W-:Y:S05]  /*93e0*/  WARPSYNC.COLLECTIVE R25, `(.L_x_1352) ;  /* 0x0000000019087348 */ /* 0x000fea0003c00000 */
[----:B------:R0:W1:Y:S02]  /*93f0*/  SHFL.BFLY P2, R32, R34, R31, R30 ;  /* 0x0c00001f22207389 */ /* 0x000064000004001e */
[----:B01----:R-:W-:Y:S01]  /*9400*/  ENDCOLLECTIVE ;  /* 0x000000000000791b */ /* 0x003fe20003800000 */
.L_x_1352:
[----:B------:R-:W-:Y:S01]  /*9410*/  FADD.FTZ R38, R35, R38 ;  /* 0x0000002623267221 */ /* 0x000fe20000010000 */
[----:B------:R-:W-:Y:S06]  /*9420*/  BRA `(.L_x_1353) ;  /* 0xffffffec006c7947 */ /* 0x000fec000383ffff */
.L_x_1341:
[----:B------:R-:W-:Y:S01]  /*9430*/  BSSY B1, `(.L_x_1354) ;  /* 0x0000008000017945 */ /* 0x000fe20003800000 */
[----:B----4-:R-:W-:Y:S02]  /*9440*/  MOV R34, R33 ;  /* 0x0000002100227202 */ /* 0x010fe40000000f00 */
[----:B---3--:R-:W-:Y:S02]  /*9450*/  MOV R31, 0x8 ;  /* 0x00000008001f7802 */ /* 0x008fe40000000f00 */
[----:B------:R-:W-:Y:S02]  /*9460*/  MOV R30, 0x101f ;  /* 0x0000101f001e7802 */ /* 0x000fe40000000f00 */
[----:B------:R-:W-:-:S07]  /*9470*/  MOV R25, 0xffff ;  /* 0x0000ffff00197802 */ /* 0x000fce0000000f00 */
[----:B012--5:R-:W-:Y:S05]  /*9480*/  WARPSYNC.COLLECTIVE R25, `(.L_x_1355) ;  /* 0x0000000019087348 */ /* 0x027fea0003c00000 */
[----:B------:R3:W4:Y:S02]  /*9490*/  SHFL.BFLY P2, R32, R34, R31, R30 ;  /* 0x0c00001f22207389 */ /* 0x000724000004001e */
[----:B012345:R-:W-:Y:S01]  /*94a0*/  ENDCOLLECTIVE ;  /* 0x000000000000791b */ /* 0x03ffe20003800000 */
.L_x_1355:
[----:B------:R-:W-:Y:S05]  /*94b0*/  BSYNC B1 ;  /* 0x0000000000017941 */ /* 0x000fea0003800000 */
.L_x_1354:
        /* <DEDUP_REMOVED lines=8> */
.L_x_1356:
[----:B------:R-:W-:Y:S01]  /*9540*/  FADD.FTZ R36, R36, R33 ;  /* 0x0000002124247221 */ /* 0x000fe20000010000 */
[----:B------:R-:W-:-:S04]  /*9550*/  HFMA2.MMA R31, -RZ, RZ, 0, 2.384185791015625e-07 ;  /* 0x00000004ff1f7435 */ /* 0x000fc800000001ff */
[----:B------:R-:W-:Y:S02]  /*9560*/  MOV R34, R36 ;  /* 0x0000002400227202 */ /* 0x000fe40000000f00 */
[----:B------:R-:W-:-:S07]  /*9570*/  MOV R38, R32 ;  /* 0x0000002000267202 */ /* 0x000fce0000000f00 */
[----:B------:R-:W-:Y:S05]  /*9580*/  WARPSYNC.COLLECTIVE R25, `(.L_x_1357) ;  /* 0x0000000019087348 */ /* 0x000fea0003c00000 */
[----:B------:R0:W1:Y:S02]  /*9590*/  SHFL.BFLY P2, R32, R34, R31, R30 ;  /* 0x0c00001f22207389 */ /* 0x000064000004001e */
[----:B01----:R-:W-:Y:S01]  /*95a0*/  ENDCOLLECTIVE ;  /* 0x000000000000791b */ /* 0x003fe20003800000 */
.L_x_1357:
[----:B------:R-:W-:-:S05]  /*95b0*/  FADD.FTZ R38, R38, R35 ;  /* 0x0000002326267221 */ /* 0x000fca0000010000 */
[----:B------:R-:W-:Y:S02]  /*95c0*/  MOV R34, R38 ;  /* 0x0000002600227202 */ /* 0x000fe40000000f00 */
[----:B------:R-:W-:-:S07]  /*95d0*/  MOV R37, R32 ;  /* 0x0000002000257202 */ /* 0x000fce0000000f00 */
[----:B------:R-:W-:Y:S05]  /*95e0*/  WARPSYNC.COLLECTIVE R25, `(.L_x_1358) ;  /* 0x0000000019087348 */ /* 0x000fea0003c00000 */
[----:B------:R0:W1:Y:S02]  /*95f0*/  SHFL.BFLY P2, R32, R34, R31, R30 ;  /* 0x0c00001f22207389 */ /* 0x000064000004001e */
[----:B01----:R-:W-:Y:S01]  /*9600*/  ENDCOLLECTIVE ;  /* 0x000000000000791b */ /* 0x003fe20003800000 */
.L_x_1358:
[----:B------:R-:W-:Y:S01]  /*9610*/  FADD.FTZ R37, R36, R37 ;  /* 0x0000002524257221 */ /* 0x000fe20000010000 */
[----:B------:R-:W-:-:S04]  /*9620*/  HFMA2.MMA R31, -RZ, RZ, 0, 1.1920928955078125e-07 ;  /* 0x00000002ff1f7435 */ /* 0x000fc800000001ff */
[----:B------:R-:W-:Y:S02]  /*9630*/  MOV R34, R37 ;  /* 0x0000002500227202 */ /* 0x000fe40000000f00 */
[----:B------:R-:W-:-:S07]  /*9640*/  MOV R39, R32 ;  /* 0x0000002000277202 */ /* 0x000fce0000000f00 */
[----:B------:R-:W-:Y:S05]  /*9650*/  WARPSYNC.COLLECTIVE R25, `(.L_x_1359) ;  /* 0x0000000019087348 */ /* 0x000fea0003c00000 */
[----:B------:R0:W1:Y:S02]  /*9660*/  SHFL.BFLY P2, R32, R34, R31, R30 ;  /* 0x0c00001f22207389 */ /* 0x000064000004001e */
[----:B01----:R-:W-:Y:S01]  /*9670*/  ENDCOLLECTIVE ;  /* 0x000000000000791b */ /* 0x003fe20003800000 */
.L_x_1359:
[----:B------:R-:W-:-:S05]  /*9680*/  FADD.FTZ R39, R38, R39 ;  /* 0x0000002726277221 */ /* 0x000fca0000010000 */
[----:B------:R-:W-:Y:S02]  /*9690*/  MOV R34, R39 ;  /* 0x0000002700227202 */ /* 0x000fe40000000f00 */
[----:B------:R-:W-:-:S07]  /*96a0*/  MOV R40, R32 ;  /* 0x0000002000287202 */ /* 0x000fce0000000f00 */
[----:B------:R-:W-:Y:S05]  /*96b0*/  WARPSYNC.COLLECTIVE R25, `(.L_x_1360) ;  /* 0x0000000019087348 */ /* 0x000fea0003c00000 */
[----:B------:R0:W1:Y:S02]  /*96c0*/  SHFL.BFLY P2, R32, R34, R31, R30 ;  /* 0x0c00001f22207389 */ /* 0x000064000004001e */
[----:B01----:R-:W-:Y:S01]  /*96d0*/  ENDCOLLECTIVE ;  /* 0x000000000000791b */ /* 0x003fe20003800000 */
.L_x_1360:
[----:B------:R-:W-:Y:S01]  /*96e0*/  FADD.FTZ R40, R37, R40 ;  /* 0x0000002825287221 */ /* 0x000fe20000010000 */
[----:B------:R-:W-:-:S04]  /*96f0*/  HFMA2.MMA R31, -RZ, RZ, 0, 5.9604644775390625e-08 ;  /* 0x00000001ff1f7435 */ /* 0x000fc800000001ff */
[----:B------:R-:W-:Y:S02]  /*9700*/  MOV R34, R40 ;  /* 0x0000002800227202 */ /* 0x000fe40000000f00 */
[----:B------:R-:W-:-:S07]  /*9710*/  MOV R42, R32 ;  /* 0x00000020002a7202 */ /* 0x000fce0000000f00 */
[----:B------:R-:W-:Y:S05]  /*9720*/  WARPSYNC.COLLECTIVE R25, `(.L_x_1361) ;  /* 0x0000000019087348 */ /* 0x000fea0003c00000 */
[----:B------:R0:W1:Y:S02]  /*9730*/  SHFL.BFLY P2, R32, R34, R31, R30 ;  /* 0x0c00001f22207389 */ /* 0x000064000004001e */
[----:B01----:R-:W-:Y:S01]  /*9740*/  ENDCOLLECTIVE ;  /* 0x000000000000791b */ /* 0x003fe20003800000 */
.L_x_1361:
[----:B------:R-:W-:-:S05]  /*9750*/  FADD.FTZ R42, R39, R42 ;  /* 0x0000002a272a7221 */ /* 0x000fca0000010000 */
[----:B------:R-:W-:Y:S02]  /*9760*/  MOV R34, R42 ;  /* 0x0000002a00227202 */ /* 0x000fe40000000f00 */
[----:B------:R-:W-:-:S07]  /*9770*/  MOV R33, R32 ;  /* 0x0000002000217202 */ /* 0x000fce0000000f00 */
[----:B------:R-:W-:Y:S05]  /*9780*/  WARPSYNC.COLLECTIVE R25, `(.L_x_1362) ;  /* 0x0000000019087348 */ /* 0x000fea0003c00000 */
[----:B------:R0:W1:Y:S02]  /*9790*/  SHFL.BFLY P2, R32, R34, R31, R30 ;  /* 0x0c00001f22207389 */ /* 0x000064000004001e */
[----:B01----:R-:W-:Y:S01]  /*97a0*/  ENDCOLLECTIVE ;  /* 0x000000000000791b */ /* 0x003fe20003800000 */
.L_x_1362:
[----:B------:R-:W-:Y:S01]  /*97b0*/  FADD.FTZ R33, R40, R33 ;  /* 0x0000002128217221 */ /* 0x000fe20000010000 */
[----:B------:R-:W-:Y:S06]  /*97c0*/  BRA `(.L_x_1363) ;  /* 0xffffffec00287947 */ /* 0x000fec000383ffff */
.L_x_1342:
[----:B------:R-:W-:Y:S01]  /*97d0*/  BSSY B1, `(.L_x_1364) ;  /* 0x0000008000017945 */ /* 0x000fe20003800000 */
[----:B0-----:R-:W-:Y:S02]  /*97e0*/  MOV R34, R33 ;  /* 0x0000002100227202 */ /* 0x001fe40000000f00 */
[----:B------:R-:W-:Y:S02]  /*97f0*/  MOV R31, 0x8 ;  /* 0x00000008001f7802 */ /* 0x000fe40000000f00 */
[----:B--2---:R-:W-:Y:S02]  /*9800*/  MOV R30, 0x101f ;  /* 0x0000101f001e7802 */ /* 0x004fe40000000f00 */
[----:B------:R-:W-:-:S07]  /*9810*/  MOV R25, 0xffff ;  /* 0x0000ffff00197802 */ /* 0x000fce0000000f00 */
[----:B-1-345:R-:W-:Y:S05]  /*9820*/  WARPSYNC.COLLECTIVE R25, `(.L_x_1365) ;  /* 0x0000000019087348 */ /* 0x03afea0003c00000 */
[----:B------:R0:W2:Y:S02]  /*9830*/  SHFL.BFLY P2, R32, R34, R31, R30 ;  /* 0x0c00001f22207389 */ /* 0x0000a4000004001e */
[----:B012345:R-:W-:Y:S01]  /*9840*/  ENDCOLLECTIVE ;  /* 0x000000000000791b */ /* 0x03ffe20003800000 */
.L_x_1365:
[----:B------:R-:W-:Y:S05]  /*9850*/  BSYNC B1 ;  /* 0x0000000000017941 */ /* 0x000fea0003800000 */
.L_x_1364:
        /* <DEDUP_REMOVED lines=8> */
.L_x_1366:
[----:B------:R-:W-:Y:S01]  /*98e0*/  FADD.FTZ R36, R36, R33 ;  /* 0x0000002124247221 */ /* 0x000fe20000010000 */
[----:B------:R-:W-:-:S04]  /*98f0*/  HFMA2.MMA R31, -RZ, RZ, 0, 2.384185791015625e-07 ;  /* 0x00000004ff1f7435 */ /* 0x000fc800000001ff */
[----:B------:R-:W-:Y:S02]  /*9900*/  MOV R34, R36 ;  /* 0x0000002400227202 */ /* 0x000fe40000000f00 */
[----:B------:R-:W-:-:S07]  /*9910*/  MOV R38, R32 ;  /* 0x0000002000267202 */ /* 0x000fce0000000f00 */
[----:B------:R-:W-:Y:S05]  /*9920*/  WARPSYNC.COLLECTIVE R25, `(.L_x_1367) ;  /* 0x0000000019087348 */ /* 0x000fea0003c00000 */
[----:B------:R0:W1:Y:S02]  /*9930*/  SHFL.BFLY P2, R32, R34, R31, R30 ;  /* 0x0c00001f22207389 */ /* 0x000064000004001e */
[----:B01----:R-:W-:Y:S01]  /*9940*/  ENDCOLLECTIVE ;  /* 0x000000000000791b */ /* 0x003fe20003800000 */
.L_x_1367:
[----:B------:R-:W-:-:S05]  /*9950*/  FADD.FTZ R38, R38, R35 ;  /* 0x0000002326267221 */ /* 0x000fca0000010000 */
[----:B------:R-:W-:Y:S02]  /*9960*/  MOV R34, R38 ;  /* 0x0000002600227202 */ /* 0x000fe40000000f00 */
[----:B------:R-:W-:-:S07]  /*9970*/  MOV R37, R32 ;  /* 0x0000002000257202 */ /* 0x000fce0000000f00 */
[----:B------:R-:W-:Y:S05]  /*9980*/  WARPSYNC.COLLECTIVE R25, `(.L_x_1368) ;  /* 0x0000000019087348 */ /* 0x000fea0003c00000 */
[----:B------:R0:W1:Y:S02]  /*9990*/  SHFL.BFLY P2, R32, R34, R31, R30 ;  /* 0x0c00001f22207389 */ /* 0x000064000004001e */
[----:B01----:R-:W-:Y:S01]  /*99a0*/  ENDCOLLECTIVE ;  /* 0x000000000000791b */ /* 0x003fe20003800000 */
.L_x_1368:
[----:B------:R-:W-:Y:S01]  /*99b0*/  FADD.FTZ R37, R36, R37 ;  /* 0x0000002524257221 */ /* 0x000fe20000010000 */
[----:B------:R-:W-:-:S04]  /*99c0*/  HFMA2.MMA R31, -RZ, RZ, 0, 1.1920928955078125e-07 ;  /* 0x00000002ff1f7435 */ /* 0x000fc800000001ff */
[----:B------:R-:W-:Y:S02]  /*99d0*/  MOV R34, R37 ;  /* 0x0000002500227202 */ /* 0x000fe40000000f00 */
[----:B------:R-:W-:-:S07]  /*99e0*/  MOV R39, R32 ;  /* 0x0000002000277202 */ /* 0x000fce0000000f00 */
[----:B------:R-:W-:Y:S05]  /*99f0*/  WARPSYNC.COLLECTIVE R25, `(.L_x_1369) ;  /* 0x0000000019087348 */ /* 0x000fea0003c00000 */
[----:B------:R0:W1:Y:S02]  /*9a00*/  SHFL.BFLY P2, R32, R34, R31, R30 ;  /* 0x0c00001f22207389 */ /* 0x000064000004001e */
[----:B01----:R-:W-:Y:S01]  /*9a10*/  ENDCOLLECTIVE ;  /* 0x000000000000791b */ /* 0x003fe20003800000 */
.L_x_1369:
[----:B------:R-:W-:-:S05]  /*9a20*/  FADD.FTZ R39, R38, R39 ;  /* 0x0000002726277221 */ /* 0x000fca0000010000 */
[----:B------:R-:W-:Y:S02]  /*9a30*/  MOV R34, R39 ;  /* 0x0000002700227202 */ /* 0x000fe40000000f00 */
[----:B------:R-:W-:-:S07]  /*9a40*/  MOV R40, R32 ;  /* 0x0000002000287202 */ /* 0x000fce0000000f00 */
[----:B------:R-:W-:Y:S05]  /*9a50*/  WARPSYNC.COLLECTIVE R25, `(.L_x_1370) ;  /* 0x0000000019087348 */ /* 0x000fea0003c00000 */
[----:B------:R0:W1:Y:S02]  /*9a60*/  SHFL.BFLY P2, R32, R34, R31, R30 ;  /* 0x0c00001f22207389 */ /* 0x000064000004001e */
[----:B01----:R-:W-:Y:S01]  /*9a70*/  ENDCOLLECTIVE ;  /* 0x000000000000791b */ /* 0x003fe20003800000 */
.L_x_1370:
[----:B------:R-:W-:Y:S01]  /*9a80*/  FADD.FTZ R40, R37, R40 ;  /* 0x0000002825287221 */ /* 0x000fe20000010000 */
[----:B------:R-:W-:-:S04]  /*9a90*/  HFMA2.MMA R31, -RZ, RZ, 0, 5.9604644775390625e-08 ;  /* 0x00000001ff1f7435 */ /* 0x000fc800000001ff */
[----:B------:R-:W-:Y:S02]  /*9aa0*/  MOV R34, R40 ;  /* 0x0000002800227202 */ /* 0x000fe40000000f00 */
[----:B------:R-:W-:-:S07]  /*9ab0*/  MOV R42, R32 ;  /* 0x00000020002a7202 */ /* 0x000fce0000000f00 */
[----:B------:R-:W-:Y:S05]  /*9ac0*/  WARPSYNC.COLLECTIVE R25, `(.L_x_1371) ;  /* 0x0000000019087348 */ /* 0x000fea0003c00000 */
[----:B------:R0:W1:Y:S02]  /*9ad0*/  SHFL.BFLY P2, R32, R34, R31, R30 ;  /* 0x0c00001f22207389 */ /* 0x000064000004001e */
[----:B01----:R-:W-:Y:S01]  /*9ae0*/  ENDCOLLECTIVE ;  /* 0x000000000000791b */ /* 0x003fe20003800000 */
.L_x_1371:
[----:B------:R-:W-:-:S05]  /*9af0*/  FADD.FTZ R42, R39, R42 ;  /* 0x0000002a272a7221 */ /* 0x000fca0000010000 */
[----:B------:R-:W-:Y:S02]  /*9b00*/  MOV R34, R42 ;  /* 0x0000002a00227202 */ /* 0x000fe40000000f00 */
[----:B------:R-:W-:-:S07]  /*9b10*/  MOV R33, R32 ;  /* 0x0000002000217202 */ /* 0x000fce0000000f00 */
[----:B------:R-:W-:Y:S05]  /*9b20*/  WARPSYNC.COLLECTIVE R25, `(.L_x_1372) ;  /* 0x0000000019087348 */ /* 0x000fea0003c00000 */
[----:B------:R0:W1:Y:S02]  /*9b30*/  SHFL.BFLY P2, R32, R34, R31, R30 ;  /* 0x0c00001f22207389 */ /* 0x000064000004001e */
[----:B01----:R-:W-:Y:S01]  /*9b40*/  ENDCOLLECTIVE ;  /* 0x000000000000791b */ /* 0x003fe20003800000 */
.L_x_1372:
[----:B------:R-:W-:Y:S01]  /*9b50*/  FADD.FTZ R33, R40, R33 ;  /* 0x0000002128217221 */ /* 0x000fe20000010000 */
[----:B------:R-:W-:Y:S06]  /*9b60*/  BRA `(.L_x_1373) ;  /* 0xffffffe800cc7947 */ /* 0x000fec000383ffff */
.L_x_1343:
[----:B------:R-:W-:Y:S01]  /*9b70*/  HFMA2.MMA R31, -RZ, RZ, 0, 4.76837158203125e-07 ;  /* 0x00000008ff1f7435 */ /* 0x000fe200000001ff */
[----:B------:R-:W-:Y:S01]  /*9b80*/  BSSY B0, `(.L_x_1374) ;  /* 0x0000007000007945 */ /* 0x000fe20003800000 */
[----:B--2---:R-:W-:Y:S02]  /*9b90*/  MOV R34, R26 ;  /* 0x0000001a00227202 */ /* 0x004fe40000000f00 */
[----:B------:R-:W-:Y:S02]  /*9ba0*/  MOV R30, 0x101f ;  /* 0x0000101f001e7802 */ /* 0x000fe40000000f00 */
[----:B0-----:R-:W-:-:S07]  /*9bb0*/  MOV R25, 0xffff ;  /* 0x0000ffff00197802 */ /* 0x001fce0000000f00 */
[----:B-1-3-5:R-:W-:Y:S05]  /*9bc0*/  WARPSYNC.COLLECTIVE R25, `(.L_x_1375) ;  /* 0x0000000019087348 */ /* 0x02afea0003c00000 */
[----:B------:R0:W2:Y:S02]  /*9bd0*/  SHFL.BFLY P2, R32, R34, R31, R30 ;  /* 0x0c00001f22207389 */ /* 0x0000a4000004001e */
[----:B0123-5:R-:W-:Y:S01]  /*9be0*/  ENDCOLLECTIVE ;  /* 0x000000000000791b */ /* 0x02ffe20003800000 */
.L_x_1375:
[----:B------:R-:W-:Y:S05]  /*9bf0*/  BSYNC B0 ;  /* 0x0000000000007941 */ /* 0x000fea0003800000 */
.L_x_1374:
        /* <DEDUP_REMOVED lines=12> */
.L_x_1376:
        /* <DEDUP_REMOVED lines=13> */
.L_x_1377:
[----:B------:R-:W-:Y:S02]  /*9d90*/  MOV R34, R28 ;  /* 0x0000001c00227202 */ /* 0x000fe40000000f00 */
[----:B------:R-:W-:-:S07]  /*9da0*/  MOV R26, R32 ;  /* 0x00000020001a7202 */ /* 0x000fce0000000f00 */
[----:B------:R-:W-:Y:S05]  /*9db0*/  WARPSYNC.COLLECTIVE R25, `(.L_x_1378) ;  /* 0x0000000019087348 */ /* 0x000fea0003c00000 */
[----:B------:R0:W1:Y:S02]  /*9dc0*/  SHFL.BFLY P2, R32, R34, R31, R30 ;  /* 0x0c00001f22207389 */ /* 0x000064000004001e */
[----:B01----:R-:W-:Y:S01]  /*9dd0*/  ENDCOLLECTIVE ;  /* 0x000000000000791b */ /* 0x003fe20003800000 */
.L_x_1378:
        /* <DEDUP_REMOVED lines=10> */
.L_x_1379:
[----:B------:R-:W-:Y:S02]  /*9e80*/  MOV R34, R27 ;  /* 0x0000001b00227202 */ /* 0x000fe40000000f00 */
[----:B------:R-:W-:-:S07]  /*9e90*/  MOV R29, R32 ;  /* 0x00000020001d7202 */ /* 0x000fce0000000f00 */
[----:B------:R-:W-:Y:S05]  /*9ea0*/  WARPSYNC.COLLECTIVE R25, `(.L_x_1380) ;  /* 0x0000000019087348 */ /* 0x000fea0003c00000 */
[----:B------:R0:W1:Y:S02]  /*9eb0*/  SHFL.BFLY P2, R32, R34, R31, R30 ;  /* 0x0c00001f22207389 */ /* 0x000064000004001e */
[----:B01----:R-:W-:Y:S01]  /*9ec0*/  ENDCOLLECTIVE ;  /* 0x000000000000791b */ /* 0x003fe20003800000 */
.L_x_1380:
        /* <DEDUP_REMOVED lines=12> */
.L_x_1381:
[----:B------:R-:W0:Y:S01]  /*9f90*/  LDC.64 R26, c[0x0][0x218] ;  /* 0x00008600ff1a7b82 */ /* 0x000e220000000a00 */
[----:B------:R-:W-:Y:S02]  /*9fa0*/  MOV R34, R36 ;  /* 0x0000002400227202 */ /* 0x000fe40000000f00 */
[----:B------:R-:W-:-:S07]  /*9fb0*/  MOV R38, R32 ;  /* 0x0000002000267202 */ /* 0x000fce0000000f00 */
[----:B0-----:R-:W-:Y:S05]  /*9fc0*/  WARPSYNC.COLLECTIVE R25, `(.L_x_1382) ;  /* 0x0000000019087348 */ /* 0x001fea0003c00000 */
[----:B------:R1:W2:Y:S02]  /*9fd0*/  SHFL.BFLY P2, R32, R34, R31, R30 ;  /* 0x0c00001f22207389 */ /* 0x0002a4000004001e */
[----:B012---:R-:W-:Y:S01]  /*9fe0*/  ENDCOLLECTIVE ;  /* 0x000000000000791b */ /* 0x007fe20003800000 */
.L_x_1382:
        /* <DEDUP_REMOVED lines=10> */
.L_x_1383:
        /* <DEDUP_REMOVED lines=8> */
.L_x_1384:
[----:B------:R-:W-:Y:S01]  /*a110*/  FADD.FTZ R42, R42, R39 ;  /* 0x000000272a2a7221 */ /* 0x000fe20000010000 */
[----:B------:R-:W-:-:S04]  /*a120*/  HFMA2.MMA R31, -RZ, RZ, 0, 2.384185791015625e-07 ;  /* 0x00000004ff1f7435 */ /* 0x000fc800000001ff */
[----:B------:R-:W-:Y:S02]  /*a130*/  MOV R34, R42 ;  /* 0x0000002a00227202 */ /* 0x000fe40000000f00 */
[----:B------:R-:W-:-:S07]  /*a140*/  MOV R41, R32 ;  /* 0x0000002000297202 */ /* 0x000fce0000000f00 */
[----:B------:R-:W-:Y:S05]  /*a150*/  WARPSYNC.COLLECTIVE R25, `(.L_x_1385) ;  /* 0x0000000019087348 */ /* 0x000fea0003c00000 */
[----:B------:R0:W1:Y:S02]  /*a160*/  SHFL.BFLY P2, R32, R34, R31, R30 ;  /* 0x0c00001f22207389 */ /* 0x000064000004001e */
[----:B01----:R-:W-:Y:S01]  /*a170*/  ENDCOLLECTIVE ;  /* 0x000000000000791b */ /* 0x003fe20003800000 */
.L_x_1385:
[----:B------:R-:W-:-:S05]  /*a180*/  FADD.FTZ R41, R41, R40 ;  /* 0x0000002829297221 */ /* 0x000fca0000010000 */
[----:B------:R-:W-:Y:S02]  /*a190*/  MOV R34, R41 ;  /* 0x0000002900227202 */ /* 0x000fe40000000f00 */
[----:B------:R-:W-:-:S07]  /*a1a0*/  MOV R39, R32 ;  /* 0x0000002000277202 */ /* 0x000fce0000000f00 */
[----:B------:R-:W-:Y:S05]  /*a1b0*/  WARPSYNC.COLLECTIVE R25, `(.L_x_1386) ;  /* 0x0000000019087348 */ /* 0x000fea0003c00000 */
[----:B------:R0:W1:Y:S02]  /*a1c0*/  SHFL.BFLY P2, R32, R34, R31, R30 ;  /* 0x0c00001f22207389 */ /* 0x000064000004001e */
[----:B01----:R-:W-:Y:S01]  /*a1d0*/  ENDCOLLECTIVE ;  /* 0x000000000000791b */ /* 0x003fe20003800000 */
.L_x_1386:
[----:B------:R-:W-:Y:S01]  /*a1e0*/  FADD.FTZ R39, R42, R39 ;  /* 0x000000272a277221 */ /* 0x000fe20000010000 */
[----:B------:R-:W-:-:S04]  /*a1f0*/  HFMA2.MMA R31, -RZ, RZ, 0, 1.1920928955078125e-07 ;  /* 0x00000002ff1f7435 */ /* 0x000fc800000001ff */
[----:B------:R-:W-:Y:S02]  /*a200*/  MOV R34, R39 ;  /* 0x0000002700227202 */ /* 0x000fe40000000f00 */
[----:B------:R-:W-:-:S07]  /*a210*/  MOV R40, R32 ;  /* 0x0000002000287202 */ /* 0x000fce0000000f00 */
[----:B------:R-:W-:Y:S05]  /*a220*/  WARPSYNC.COLLECTIVE R25, `(.L_x_1387) ;  /* 0x0000000019087348 */ /* 0x000fea0003c00000 */
[----:B------:R0:W1:Y:S02]  /*a230*/  SHFL.BFLY P2, R32, R34, R31, R30 ;  /* 0x0c00001f22207389 */ /* 0x000064000004001e */
[----:B01----:R-:W-:Y:S01]  /*a240*/  ENDCOLLECTIVE ;  /* 0x000000000000791b */ /* 0x003fe20003800000 */
.L_x_1387:
[----:B------:R-:W-:-:S05]  /*a250*/  FADD.FTZ R40, R41, R40 ;  /* 0x0000002829287221 */ /* 0x000fca0000010000 */
[----:B------:R-:W-:Y:S02]  /*a260*/  MOV R34, R40 ;  /* 0x0000002800227202 */ /* 0x000fe40000000f00 */
[----:B------:R-:W-:-:S07]  /*a270*/  MOV R28, R32 ;  /* 0x00000020001c7202 */ /* 0x000fce0000000f00 */
[----:B------:R-:W-:Y:S05]  /*a280*/  WARPSYNC.COLLECTIVE R25, `(.L_x_1388) ;  /* 0x0000000019087348 */ /* 0x000fea0003c00000 */
[----:B------:R0:W1:Y:S02]  /*a290*/  SHFL.BFLY P2, R32, R34, R31, R30 ;  /* 0x0c00001f22207389 */ /* 0x000064000004001e */
[----:B01----:R-:W-:Y:S01]  /*a2a0*/  ENDCOLLECTIVE ;  /* 0x000000000000791b */ /* 0x003fe20003800000 */
.L_x_1388:
        /* <DEDUP_REMOVED lines=13> */
.L_x_1389:
[----:B------:R-:W-:Y:S01]  /*a380*/  FADD.FTZ R43, R40, R43 ;  /* 0x0000002b282b7221 */ /* 0x000fe20000010000 */
[----:B------:R-:W0:Y:S04]  /*a390*/  LDC.64 R28, c[0x0][0x220] ;  /* 0x00008800ff1c7b82 */ /* 0x000e280000000a00 */
[----:B------:R-:W-:Y:S02]  /*a3a0*/  MOV R34, R43 ;  /* 0x0000002b00227202 */ /* 0x000fe40000000f00 */
[----:B------:R-:W-:-:S07]  /*a3b0*/  MOV R40, R32 ;  /* 0x0000002000287202 */ /* 0x000fce0000000f00 */
[----:B0-----:R-:W-:Y:S05]  /*a3c0*/  WARPSYNC.COLLECTIVE R25, `(.L_x_1390) ;  /* 0x0000000019087348 */ /* 0x001fea0003c00000 */
[----:B------:R1:W2:Y:S02]  /*a3d0*/  SHFL.BFLY P2, R32, R34, R31, R30 ;  /* 0x0c00001f22207389 */ /* 0x0002a4000004001e */
[----:B012---:R-:W-:Y:S01]  /*a3e0*/  ENDCOLLECTIVE ;  /* 0x000000000000791b */ /* 0x007fe20003800000 */
.L_x_1390:
        /* <DEDUP_REMOVED lines=11> */
.L_x_1391:
[----:B------:R-:W-:Y:S01]  /*a4a0*/  @!P0 F2FP.F16.F32.PACK_AB R33, RZ, R36 ;  /* 0x00000024ff21823e */ /* 0x000fe200000000ff */
[----:B------:R-:W-:Y:S01]  /*a4b0*/  FADD.FTZ R42, R43, R42 ;  /* 0x0000002a2b2a7221 */ /* 0x000fe20000010000 */
[----:B------:R-:W-:Y:S02]  /*a4c0*/  MOV R34, R45 ;  /* 0x0000002d00227202 */ /* 0x000fe40000000f00 */
[----:B------:R-:W-:-:S07]  /*a4d0*/  MOV R51, R32 ;  /* 0x0000002000337202 */ /* 0x000fce0000000f00 */
[----:B------:R-:W-:Y:S05]  /*a4e0*/  WARPSYNC.COLLECTIVE R25, `(.L_x_1392) ;  /* 0x0000000019087348 */ /* 0x000fea0003c00000 */
[----:B------:R0:W1:Y:S02]  /*a4f0*/  SHFL.BFLY P2, R32, R34, R31, R30 ;  /* 0x0c00001f22207389 */ /* 0x000064000004001e */
[----:B01----:R-:W-:Y:S01]  /*a500*/  ENDCOLLECTIVE ;  /* 0x000000000000791b */ /* 0x003fe20003800000 */
.L_x_1392:
[----:B------:R-:W-:Y:S01]  /*a510*/  FADD.FTZ R51, R51, R44 ;  /* 0x0000002c33337221 */ /* 0x000fe20000010000 */
[----:B------:R-:W-:-:S04]  /*a520*/  HFMA2.MMA R31, -RZ, RZ, 0, 2.384185791015625e-07 ;  /* 0x00000004ff1f7435 */ /* 0x000fc800000001ff */
[----:B------:R-:W-:Y:S02]  /*a530*/  MOV R34, R51 ;  /* 0x0000003300227202 */ /* 0x000fe40000000f00 */
[----:B------:R-:W-:-:S07]  /*a540*/  MOV R46, R32 ;  /* 0x00000020002e7202 */ /* 0x000fce0000000f00 */
[----:B------:R-:W-:Y:S05]  /*a550*/  WARPSYNC.COLLECTIVE R25, `(.L_x_1393) ;  /* 0x0000000019087348 */ /* 0x000fea0003c00000 */
[----:B------:R0:W1:Y:S02]  /*a560*/  SHFL.BFLY P2, R32, R34, R31, R30 ;  /* 0x0c00001f22207389 */ /* 0x000064000004001e */
[----:B01----:R-:W-:Y:S01]  /*a570*/  ENDCOLLECTIVE ;  /* 0x000000000000791b */ /* 0x003fe20003800000 */
.L_x_1393:
[----:B------:R-:W-:-:S05]  /*a580*/  FADD.FTZ R46, R46, R45 ;  /* 0x0000002d2e2e7221 */ /* 0x000fca0000010000 */
[----:B------:R-:W-:Y:S02]  /*a590*/  MOV R34, R46 ;  /* 0x0000002e00227202 */ /* 0x000fe40000000f00 */
[----:B------:R-:W-:-:S07]  /*a5a0*/  MOV R44, R32 ;  /* 0x00000020002c7202 */ /* 0x000fce0000000f00 */
[----:B------:R-:W-:Y:S05]  /*a5b0*/  WARPSYNC.COLLECTIVE R25, `(.L_x_1394) ;  /* 0x0000000019087348 */ /* 0x000fea0003c00000 */
[----:B------:R0:W1:Y:S02]  /*a5c0*/  SHFL.BFLY P2, R32, R34, R31, R30 ;  /* 0x0c00001f22207389 */ /* 0x000064000004001e */
[----:B01----:R-:W-:Y:S01]  /*a5d0*/  ENDCOLLECTIVE ;  /* 0x000000000000791b */ /* 0x003fe20003800000 */
.L_x_1394:
[----:B------:R-:W-:Y:S01]  /*a5e0*/  FADD.FTZ R44, R51, R44 ;  /* 0x0000002c332c7221 */ /* 0x000fe20000010000 */
[----:B------:R-:W-:-:S04]  /*a5f0*/  HFMA2.MMA R31, -RZ, RZ, 0, 1.1920928955078125e-07 ;  /* 0x00000002ff1f7435 */ /* 0x000fc800000001ff */
[----:B------:R-:W-:Y:S02]  /*a600*/  MOV R34, R44 ;  /* 0x0000002c00227202 */ /* 0x000fe40000000f00 */
[----:B------:R-:W-:-:S07]  /*a610*/  MOV R45, R32 ;  /* 0x00000020002d7202 */ /* 0x000fce0000000f00 */
[----:B------:R-:W-:Y:S05]  /*a620*/  WARPSYNC.COLLECTIVE R25, `(.L_x_1395) ;  /* 0x0000000019087348 */ /* 0x000fea0003c00000 */
[----:B------:R0:W1:Y:S02]  /*a630*/  SHFL.BFLY P2, R32, R34, R31, R30 ;  /* 0x0c00001f22207389 */ /* 0x000064000004001e */
[----:B01----:R-:W-:Y:S01]  /*a640*/  ENDCOLLECTIVE ;  /* 0x000000000000791b */ /* 0x003fe20003800000 */
.L_x_1395:
[----:B------:R-:W-:-:S05]  /*a650*/  FADD.FTZ R45, R46, R45 ;  /* 0x0000002d2e2d7221 */ /* 0x000fca0000010000 */
[----:B------:R-:W-:Y:S02]  /*a660*/  MOV R34, R45 ;  /* 0x0000002d00227202 */ /* 0x000fe40000000f00 */
[----:B------:R-:W-:-:S07]  /*a670*/  MOV R51, R32 ;  /* 0x0000002000337202 */ /* 0x000fce0000000f00 */
[----:B------:R-:W-:Y:S05]  /*a680*/  WARPSYNC.COLLECTIVE R25, `(.L_x_1396) ;  /* 0x0000000019087348 */ /* 0x000fea0003c00000 */
[----:B------:R0:W1:Y:S02]  /*a690*/  SHFL.BFLY P2, R32, R34, R31, R30 ;  /* 0x0c00001f22207389 */ /* 0x000064000004001e */
[----:B01----:R-:W-:Y:S01]  /*a6a0*/  ENDCOLLECTIVE ;  /* 0x000000000000791b */ /* 0x003fe20003800000 */
.L_x_1396:
[----:B------:R-:W-:Y:S01]  /*a6b0*/  FADD.FTZ R51, R44, R51 ;  /* 0x000000332c337221 */ /* 0x000fe20000010000 */
[----:B------:R-:W-:-:S04]  /*a6c0*/  HFMA2.MMA R31, -RZ, RZ, 0, 5.9604644775390625e-08 ;  /* 0x00000001ff1f7435 */ /* 0x000fc800000001ff */
[----:B------:R-:W-:Y:S02]  /*a6d0*/  MOV R34, R51 ;  /* 0x0000003300227202 */ /* 0x000fe40000000f00 */
[----:B------:R-:W-:-:S07]  /*a6e0*/  MOV R46, R32 ;  /* 0x00000020002e7202 */ /* 0x000fce0000000f00 */
[----:B------:R-:W-:Y:S05]  /*a6f0*/  WARPSYNC.COLLECTIVE R25, `(.L_x_1397) ;  /* 0x0000000019087348 */ /* 0x000fea0003c00000 */
[----:B------:R0:W1:Y:S02]  /*a700*/  SHFL.BFLY P2, R32, R34, R31, R30 ;  /* 0x0c00001f22207389 */ /* 0x000064000004001e */
[----:B01----:R-:W-:Y:S01]  /*a710*/  ENDCOLLECTIVE ;  /* 0x000000000000791b */ /* 0x003fe20003800000 */
.L_x_1397:
[----:B------:R-:W-:-:S05]  /*a720*/  FADD.FTZ R45, R45, R46 ;  /* 0x0000002e2d2d7221 */ /* 0x000fca0000010000 */
[----:B------:R-:W-:Y:S02]  /*a730*/  MOV R34, R45 ;  /* 0x0000002d00227202 */ /* 0x000fe40000000f00 */
[----:B------:R-:W-:-:S07]  /*a740*/  MOV R44, R32 ;  /* 0x00000020002c7202 */ /* 0x000fce0000000f00 */
[----:B------:R-:W-:Y:S05]  /*a750*/  WARPSYNC.COLLECTIVE R25, `(.L_x_1398) ;  /* 0x0000000019087348 */ /* 0x000fea0003c00000 */
[----:B------:R0:W1:Y:S02]  /*a760*/  SHFL.BFLY P2, R32, R34, R31, R30 ;  /* 0x0c00001f22207389 */ /* 0x000064000004001e */
[----:B01----:R-:W-:Y:S01]  /*a770*/  ENDCOLLECTIVE ;  /* 0x000000000000791b */ /* 0x003fe20003800000 */
.L_x_1398:
[----:B------:R-:W-:Y:S01]  /*a780*/  HFMA2.MMA R31, -RZ, RZ, 0, 4.76837158203125e-07 ;  /* 0x00000008ff1f7435 */ /* 0x000fe200000001ff */
[----:B------:R-:W-:Y:S02]  /*a790*/  MOV R34, R48 ;  /* 0x0000003000227202 */ /* 0x000fe40000000f00 */
[----:B------:R-:W-:-:S08]  /*a7a0*/  MOV R46, R32 ;  /* 0x00000020002e7202 */ /* 0x000fd00000000f00 */
[----:B------:R-:W-:Y:S05]  /*a7b0*/  WARPSYNC.COLLECTIVE R25, `(.L_x_1399) ;  /* 0x0000000019087348 */ /* 0x000fea0003c00000 */
[----:B------:R0:W1:Y:S02]  /*a7c0*/  SHFL.BFLY P2, R32, R34, R31, R30 ;  /* 0x0c00001f22207389 */ /* 0x000064000004001e */
[----:B01----:R-:W-:Y:S01]  /*a7d0*/  ENDCOLLECTIVE ;  /* 0x000000000000791b */ /* 0x003fe20003800000 */
.L_x_1399:
[----:B------:R-:W-:Y:S02]  /*a7e0*/  MOV R34, R50 ;  /* 0x0000003200227202 */ /* 0x000fe40000000f00 */
[----:B------:R-:W-:-:S07]  /*a7f0*/  MOV R55, R32 ;  /* 0x0000002000377202 */ /* 0x000fce0000000f00 */
[----:B------:R-:W-:Y:S05]  /*a800*/  WARPSYNC.COLLECTIVE R25, `(.L_x_1400) ;  /* 0x0000000019087348 */ /* 0x000fea0003c00000 */
[----:B------:R0:W1:Y:S02]  /*a810*/  SHFL.BFLY P2, R32, R34, R31, R30 ;  /* 0x0c00001f22207389 */ /* 0x000064000004001e */
[----:B01----:R-:W-:Y:S01]  /*a820*/  ENDCOLLECTIVE ;  /* 0x000000000000791b */ /* 0x003fe20003800000 */
.L_x_1400:
[----:B------:R-:W-:Y:S01]  /*a830*/  FADD.FTZ R55, R55, R48 ;  /* 0x0000003037377221 */ /* 0x000fe20000010000 */
[----:B------:R-:W-:-:S04]  /*a840*/  HFMA2.MMA R31, -RZ, RZ, 0, 2.384185791015625e-07 ;  /* 0x00000004ff1f7435 */ /* 0x000fc800000001ff */
[----:B------:R-:W-:Y:S02]  /*a850*/  MOV R34, R55 ;  /* 0x0000003700227202 */ /* 0x000fe40000000f00 */
[----:B------:R-:W-:-:S07]  /*a860*/  MOV R57, R32 ;  /* 0x0000002000397202 */ /* 0x000fce0000000f00 */
[----:B------:R-:W-:Y:S05]  /*a870*/  WARPSYNC.COLLECTIVE R25, `(.L_x_1401) ;  /* 0x0000000019087348 */ /* 0x000fea0003c00000 */
[----:B------:R0:W1:Y:S02]  /*a880*/  SHFL.BFLY P2, R32, R34, R31, R30 ;  /* 0x0c00001f22207389 */ /* 0x000064000004001e */
[----:B01----:R-:W-:Y:S01]  /*a890*/  ENDCOLLECTIVE ;  /* 0x000000000000791b */ /* 0x003fe20003800000 */
.L_x_1401:
[----:B------:R-:W-:-:S05]  /*a8a0*/  FADD.FTZ R57, R57, R50 ;  /* 0x0000003239397221 */ /* 0x000fca0000010000 */
[----:B------:R-:W-:Y:S02]  /*a8b0*/  MOV R34, R57 ;  /* 0x0000003900227202 */ /* 0x000fe40000000f00 */
[----:B------:R-:W-:-:S07]  /*a8c0*/  MOV R48, R32 ;  /* 0x0000002000307202 */ /* 0x000fce0000000f00 */
[----:B------:R-:W-:Y:S05]  /*a8d0*/  WARPSYNC.COLLECTIVE R25, `(.L_x_1402) ;  /* 0x0000000019087348 */ /* 0x000fea0003c00000 */
[----:B------:R0:W1:Y:S02]  /*a8e0*/  SHFL.BFLY P2, R32, R34, R31, R30 ;  /* 0x0c00001f22207389 */ /* 0x000064000004001e */
[----:B01----:R-:W-:Y:S01]  /*a8f0*/  ENDCOLLECTIVE ;  /* 0x000000000000791b */ /* 0x003fe20003800000 */
.L_x_1402:
[----:B------:R-:W-:Y:S01]  /*a900*/  FADD.FTZ R48, R55, R48 ;  /* 0x0000003037307221 */ /* 0x000fe20000010000 */
[----:B------:R-:W-:-:S04]  /*a910*/  HFMA2.MMA R31, -RZ, RZ, 0, 1.1920928955078125e-07 ;  /* 0x00000002ff1f7435 */ /* 0x000fc800000001ff */
[----:B------:R-:W-:Y:S02]  /*a920*/  MOV R34, R48 ;  /* 0x0000003000227202 */ /* 0x000fe40000000f00 */
[----:B------:R-:W-:-:S07]  /*a930*/  MOV R50, R32 ;  /* 0x0000002000327202 */ /* 0x000fce0000000f00 */
[----:B------:R-:W-:Y:S05]  /*a940*/  WARPSYNC.COLLECTIVE R25, `(.L_x_1403) ;  /* 0x0000000019087348 */ /* 0x000fea0003c00000 */
[----:B------:R0:W1:Y:S02]  /*a950*/  SHFL.BFLY P2, R32, R34, R31, R30 ;  /* 0x0c00001f22207389 */ /* 0x000064000004001e */
[----:B01----:R-:W-:Y:S01]  /*a960*/  ENDCOLLECTIVE ;  /* 0x000000000000791b */ /* 0x003fe20003800000 */
.L_x_1403:
[----:B------:R-:W-:-:S05]  /*a970*/  FADD.FTZ R50, R57, R50 ;  /* 0x0000003239327221 */ /* 0x000fca0000010000 */
[----:B------:R-:W-:Y:S02]  /*a980*/  MOV R34, R50 ;  /* 0x0000003200227202 */ /* 0x000fe40000000f00 */
[----:B------:R-:W-:-:S07]  /*a990*/  MOV R39, R32 ;  /* 0x0000002000277202 */ /* 0x000fce0000000f00 */
[----:B------:R-:W-:Y:S05]  /*a9a0*/  WARPSYNC.COLLECTIVE R25, `(.L_x_1404) ;  /* 0x0000000019087348 */ /* 0x000fea0003c00000 */
[----:B------:R0:W1:Y:S02]  /*a9b0*/  SHFL.BFLY P2, R32, R34, R31, R30 ;  /* 0x0c00001f22207389 */ /* 0x000064000004001e */
[----:B01----:R-:W-:Y:S01]  /*a9c0*/  ENDCOLLECTIVE ;  /* 0x000000000000791b */ /* 0x003fe20003800000 */
.L_x_1404:
        /* <DEDUP_REMOVED lines=21> */
.L_x_1405:
        /* <DEDUP_REMOVED lines=11> */
.L_x_1406:
[----:B------:R-:W-:Y:S01]  /*abd0*/  FADD.FTZ R36, R39, R36 ;  /* 0x0000002427247221 */ /* 0x000fe20000010000 */
[----:B------:R-:W-:Y:S06]  /*abe0*/  BRA `(.L_x_1407) ;  /* 0xffffffe400107947 */ /* 0x000fec000383ffff */
.L_x_1408:
        /* <DEDUP_REMOVED lines=9> */
.L_x_2254:


//--------------------- .text._ZN13group_norm_v218gn_bwd_cuda_kernelI6__halfLi480ELi2ELi32ELi60ELi1024ELb0ELb1ELi16ELi960ELi960ELi4ELb1ELi3ELb0ELb0ELNS_15WgradSyncMethodE2ENS_16CompileConditionILi900EEEEEvPT_S6_S6_PKS5_S8_S8_S8_PKfflPfPj --------------------------
	.section	.text._ZN13group_norm_v218gn_bwd_cuda_kernelI6__halfLi480ELi2ELi32ELi60ELi1024ELb0ELb1ELi16ELi960ELi960ELi4ELb1ELi3ELb0ELb0ELNS_15WgradSyncMethodE2ENS_16CompileConditionILi900EEEEEvPT_S6_S6_PKS5_S8_S8_S8_PKfflPfPj,"ax",@progbits
	.align	128
        .global         _ZN13group_norm_v218gn_bwd_cuda_kernelI6__halfLi480ELi2ELi32ELi60ELi1024ELb0ELb1ELi16ELi960ELi960ELi4ELb1ELi3ELb0ELb0ELNS_15WgradSyncMethodE2ENS_16CompileConditionILi900EEEEEvPT_S6_S6_PKS5_S8_S8_S8_PKfflPfPj
        .type           _ZN13group_norm_v218gn_bwd_cuda_kernelI6__halfLi480ELi2ELi32ELi60ELi1024ELb0ELb1ELi16ELi960ELi960ELi4ELb1ELi3ELb0ELb0ELNS_15WgradSyncMethodE2ENS_16CompileConditionILi900EEEEEvPT_S6_S6_PKS5_S8_S8_S8_PKfflPfPj,@function
        .size           _ZN13group_norm_v218gn_bwd_cuda_kernelI6__halfLi480ELi2ELi32ELi60ELi1024ELb0ELb1ELi16ELi960ELi960ELi4ELb1ELi3ELb0ELb0ELNS_15WgradSyncMethodE2ENS_16CompileConditionILi900EEEEEvPT_S6_S6_PKS5_S8_S8_S8_PKfflPfPj,(.L_x_2255 - _ZN13group_norm_v218gn_bwd_cuda_kernelI6__halfLi480ELi2ELi32ELi60ELi1024ELb0ELb1ELi16ELi960ELi960ELi4ELb1ELi3ELb0ELb0ELNS_15WgradSyncMethodE2ENS_16CompileConditionILi900EEEEEvPT_S6_S6_PKS5_S8_S8_S8_PKfflPfPj)
        .other          _ZN13group_norm_v218gn_bwd_cuda_kernelI6__halfLi480ELi2ELi32ELi60ELi1024ELb0ELb1ELi16ELi960ELi960ELi4ELb1ELi3ELb0ELb0ELNS_15WgradSyncMethodE2ENS_16CompileConditionILi900EEEEEvPT_S6_S6_PKS5_S8_S8_S8_PKfflPfPj,@"STO_CUDA_ENTRY STV_DEFAULT"
_ZN13group_norm_v218gn_bwd_cuda_kernelI6__halfLi480ELi2ELi32ELi60ELi1024ELb0ELb1ELi16ELi960ELi960ELi4ELb1ELi3ELb0ELb0ELNS_15WgradSyncMethodE2ENS_16CompileConditionILi900EEEEEvPT_S6_S6_PKS5_S8_S8_S8_PKfflPfPj:
.text._ZN13group_norm_v218gn_bwd_cuda_kernelI6__halfLi480ELi2ELi32ELi60ELi1024ELb0ELb1ELi16ELi960ELi960ELi4ELb1ELi3ELb0ELb0ELNS_15WgradSyncMethodE2ENS_16CompileConditionILi900EEEEEvPT_S6_S6_PKS5_S8_S8_S8_PKfflPfPj:
        /* <DEDUP_REMOVED lines=31> */
.L_x_1411:
[----:B------:R-:W2:Y:S04]  /*01f0*/  LD.E.STRONG.GPU R0, desc[UR16][R2.64] ;  /* 0x0000001002007980 */ /* 0x000ea8000c10f900 */
[----:B--2---:R-:W-:Y:S01]  /*0200*/  CCTL.IVALL ;  /* 0x00000000ff00798f */ /* 0x004fe20002000000 */
[----:B------:R-:W-:Y:S05]  /*0210*/  YIELD ;  /* 0x0000000000007946 */ /* 0x000fea0003800000 */
[----:B-----5:R-:W-:-:S04]  /*0220*/  LOP3.LUT R0, R0, R5, RZ, 0x3c, !PT ;  /* 0x0000000500007212 */ /* 0x020fc800078e3cff */
[----:B------:R-:W-:-:S13]  /*0230*/  ISETP.GT.AND P0, PT, R0, -0x1, PT ;  /* 0xffffffff0000780c */ /* 0x000fda0003f04270 */
[----:B------:R-:W-:Y:S05]  /*0240*/  @P0 BRA `(.L_x_1411) ;  /* 0xfffffffc00e80947 */ /* 0x000fea000383ffff */
.L_x_1410:
[----:B------:R-:W-:Y:S05]  /*0250*/  WARPSYNC.ALL ;  /* 0x0000000000007948 */ /* 0x000fea0003800000 */
[----:B------:R-:W-:Y:S06]  /*0260*/  BAR.SYNC.DEFER_BLOCKING 0x0 ;  /* 0x0000000000007b1d */ /* 0x000fec0000010000 */
[----:B------:R-:W-:Y:S05]  /*0270*/  BRA `(.L_x_1412) ;  /* 0x0000004400747947 */ /* 0x000fea0003800000 */
.L_x_1409:
[----:B------:R-:W0:Y:S01]  /*0280*/  S2UR UR11, SR_CgaCtaId ;  /* 0x00000000000b79c3 */ /* 0x000e220000008800 */
[----:B------:R-:W-:Y:S01]  /*0290*/  UMOV UR4, 0x400 ;  /* 0x0000040000047882 */ /* 0x000fe20000000000 */
[----:B------:R-:W-:Y:S01]  /*02a0*/  UMOV UR6, URZ ;  /* 0x0000003f00067c82 */ /* 0x000fe20008000000 */
[----:B------:R-:W-:-:S04]  /*02b0*/  UIADD3 UR4, UR4, 0x3c00, URZ ;  /* 0x00003c0004047890 */ /* 0x000fc8000fffe03f */
[----:B0-----:R-:W-:-:S12]  /*02c0*/  ULEA UR11, UR11, UR4, 0x18 ;  /* 0x000000040b0b7291 */ /* 0x001fd8000f8ec03f */
.L_x_1425:
        /* <DEDUP_REMOVED lines=31> */
[----:B0-----:R-:W-:-:S04]  /*04c0*/  IADD3 R6, P1, R0, R2, RZ ;  /* 0x0000000200067210 */ /* 0x001fc80007f3e0ff */
[----:B------:R-:W-:Y:S01]  /*04d0*/  SHF.L.U32 R11, R6, 0x1, RZ ;  /* 0x00000001060b7819 */ /* 0x000fe200000006ff */
[----:B------:R-:W-:Y:S01]  /*04e0*/  IMAD.X R7, RZ, RZ, R3, P1 ;  /* 0x000000ffff077224 */ /* 0x000fe200008e0603 */
[----:B------:R-:W2:Y:S01]  /*04f0*/  LDG.E.64.CONSTANT R30, desc[UR16][R30.64] ;  /* 0x000000101e1e7981 */ /* 0x000ea2000c1e9b00 */
[----:B-1----:R-:W-:Y:S01]  /*0500*/  IMAD.WIDE R44, R44, 0x2, R4 ;  /* 0x000000022c2c7825 */ /* 0x002fe200078e0204 */
[C---:B------:R-:W-:Y:S02]  /*0510*/  IADD3 R42, P0, R11.reuse, UR12, RZ ;  /* 0x0000000c0b2a7c10 */ /* 0x040fe4000ff1e0ff */
[----:B------:R-:W-:Y:S01]  /*0520*/  SHF.L.U64.HI R10, R6, 0x1, R7 ;  /* 0x00000001060a7819 */ /* 0x000fe20000010207 */
[----:B------:R-:W-:Y:S01]  /*0530*/  STL [R1+0x90], R11 ;  /* 0x0000900b01007387 */ /* 0x000fe20000100800 */
[----:B------:R-:W-:Y:S02]  /*0540*/  IADD3 R8, P1, R11, UR14, RZ ;  /* 0x0000000e0b087c10 */ /* 0x000fe4000ff3e0ff */
[C---:B------:R-:W-:Y:S01]  /*0550*/  IADD3.X R43, R10.reuse, UR13, RZ, P0, !PT ;  /* 0x0000000d0a2b7c10 */ /* 0x040fe200087fe4ff */
[----:B------:R-:W3:Y:S01]  /*0560*/  LDG.E.64.CONSTANT R44, desc[UR16][R44.64] ;  /* 0x000000102c2c7981 */ /* 0x000ee2000c1e9b00 */
[----:B------:R-:W-:-:S02]  /*0570*/  IADD3.X R9, R10, UR15, RZ, P1, !PT ;  /* 0x0000000f0a097c10 */ /* 0x000fc40008ffe4ff */
[----:B------:R-:W-:Y:S01]  /*0580*/  IADD3 R5, R0, 0xf00, RZ ;  /* 0x00000f0000057810 */ /* 0x000fe20007ffe0ff */
[----:B------:R-:W-:Y:S04]  /*0590*/  STL [R1+0xa0], R10 ;  /* 0x0000a00a01007387 */ /* 0x000fe80000100800 */
[----:B------:R-:W4:Y:S01]  /*05a0*/  LDG.E.64.CONSTANT R42, desc[UR16][R42.64] ;  /* 0x000000102a2a7981 */ /* 0x000f22000c1e9b00 */
        /* <DEDUP_REMOVED lines=10> */
[----:B------:R-:W-:-:S03]  /*0650*/  IADD3 R5, R0, 0x1e00, RZ ;  /* 0x00001e0000057810 */ /* 0x000fc60007ffe0ff */
[----:B------:R-:W5:Y:S01]  /*0660*/  LDG.E.64.CONSTANT R40, desc[UR16][R40.64] ;  /* 0x0000001028287981 */ /* 0x000f62000c1e9b00 */
[----:B------:R-:W-:-:S03]  /*0670*/  IADD3 R5, P0, R5, R2, RZ ;  /* 0x0000000205057210 */ /* 0x000fc60007f1e0ff */
[----:B------:R0:W-:Y:S01]  /*0680*/  STL [R1+0x98], R7 ;  /* 0x0000980701007387 */ /* 0x0001e20000100800 */
[----:B------:R-:W-:-:S03]  /*0690*/  IADD3.X R4, RZ, R3, RZ, P0, !PT ;  /* 0x00000003ff047210 */ /* 0x000fc600007fe4ff */
[----:B------:R1:W-:Y:S01]  /*06a0*/  STL [R1+0x9c], R6 ;  /* 0x00009c0601007387 */ /* 0x0003e20000100800 */
[C---:B0-----:R-:W-:Y:S02]  /*06b0*/  SHF.L.U32 R7, R5.reuse, 0x1, RZ ;  /* 0x0000000105077819 */ /* 0x041fe400000006ff */
[----:B-1----:R-:W-:Y:S02]  /*06c0*/  SHF.L.U64.HI R6, R5, 0x1, R4 ;  /* 0x0000000105067819 */ /* 0x002fe40000010204 */
[C---:B------:R-:W-:Y:S02]  /*06d0*/  IADD3 R10, P0, R7.reuse, UR12, RZ ;  /* 0x0000000c070a7c10 */ /* 0x040fe4000ff1e0ff */
[----:B------:R-:W-:Y:S02]  /*06e0*/  IADD3 R34, P1, R7, UR14, RZ ;  /* 0x0000000e07227c10 */ /* 0x000fe4000ff3e0ff */
[C---:B------:R-:W-:Y:S02]  /*06f0*/  IADD3.X R11, R6.reuse, UR13, RZ, P0, !PT ;  /* 0x0000000d060b7c10 */ /* 0x040fe400087fe4ff */
[----:B------:R-:W-:-:S02]  /*0700*/  IADD3.X R35, R6, UR15, RZ, P1, !PT ;  /* 0x0000000f06237c10 */ /* 0x000fc40008ffe4ff */
[----:B------:R-:W-:Y:S02]  /*0710*/  IADD3 R5, R0, 0x2d00, RZ ;  /* 0x00002d0000057810 */ /* 0x000fe40007ffe0ff */
[----:B------:R-:W5:Y:S02]  /*0720*/  LDG.E.64.CONSTANT R10, desc[UR16][R10.64] ;  /* 0x000000100a0a7981 */ /* 0x000f64000c1e9b00 */
[----:B------:R-:W-:Y:S02]  /*0730*/  IADD3 R5, P0, R5, R2, RZ ;  /* 0x0000000205057210 */ /* 0x000fe40007f1e0ff */
[----:B------:R-:W5:Y:S02]  /*0740*/  LDG.E.64.CONSTANT R34, desc[UR16][R34.64] ;  /* 0x0000001022227981 */ /* 0x000f64000c1e9b00 */
[----:B------:R-:W-:Y:S02]  /*0750*/  IADD3.X R4, RZ, R3, RZ, P0, !PT ;  /* 0x00000003ff047210 */ /* 0x000fe400007fe4ff */
[----:B------:R0:W-:Y:S04]  /*0760*/  STL [R1+0x8c], R7 ;  /* 0x00008c0701007387 */ /* 0x0001e80000100800 */
[----:B------:R1:W-:Y:S01]  /*0770*/  STL [R1+0x94], R6 ;  /* 0x0000940601007387 */ /* 0x0003e20000100800 */
[C---:B0-----:R-:W-:Y:S01]  /*0780*/  IMAD.SHL.U32 R7, R5.reuse, 0x2, RZ ;  /* 0x0000000205077824 */ /* 0x041fe200078e00ff */
[----:B-1----:R-:W-:-:S04]  /*0790*/  SHF.L.U64.HI R6, R5, 0x1, R4 ;  /* 0x0000000105067819 */ /* 0x002fc80000010204 */
[C---:B------:R-:W-:Y:S02]  /*07a0*/  IADD3 R12, P0, R7.reuse, UR12, RZ ;  /* 0x0000000c070c7c10 */ /* 0x040fe4000ff1e0ff */
[----:B------:R-:W-:Y:S02]  /*07b0*/  IADD3 R14, P1, R7, UR14, RZ ;  /* 0x0000000e070e7c10 */ /* 0x000fe4000ff3e0ff */
[C---:B------:R-:W-:Y:S02]  /*07c0*/  IADD3.X R13, R6.reuse, UR13, RZ, P0, !PT ;  /* 0x0000000d060d7c10 */ /* 0x040fe400087fe4ff */
        /* <DEDUP_REMOVED lines=27> */
[----:B------:R-:W5:Y:S04]  /*0980*/  LDG.E.64.CONSTANT R20, desc[UR16][R20.64] ;  /* 0x0000001014147981 */ /* 0x000f68000c1e9b00 */
[----:B------:R-:W5:Y:S01]  /*0990*/  LDG.E.64.CONSTANT R22, desc[UR16][R22.64] ;  /* 0x0000001016167981 */ /* 0x000f62000c1e9b00 */
        /* <DEDUP_REMOVED lines=11> */
[----:B------:R-:W5:Y:S04]  /*0a50*/  LDG.E.64.CONSTANT R24, desc[UR16][R24.64] ;  /* 0x0000001018187981 */ /* 0x000f68000c1e9b00 */
[----:B------:R-:W5:Y:S01]  /*0a60*/  LDG.E.64.CONSTANT R32, desc[UR16][R32.64] ;  /* 0x0000001020207981 */ /* 0x000f62000c1e9b00 */
[----:B------:R-:W-:-:S05]  /*0a70*/  VIADD R5, R0, 0x6900 ;  /* 0x0000690000057836 */ /* 0x000fca0000000000 */
[----:B------:R-:W-:Y:S01]  /*0a80*/  IADD3 R5, P0, R5, R2, RZ ;  /* 0x0000000205057210 */ /* 0x000fe20007f1e0ff */
[----:B------:R-:W-:Y:S03]  /*0a90*/  STL [R1+0x6c], R7 ;  /* 0x00006c0701007387 */ /* 0x000fe60000100800 */
[----:B------:R-:W-:Y:S01]  /*0aa0*/  IADD3.X R0, RZ, R3, RZ, P0, !PT ;  /* 0x00000003ff007210 */ /* 0x000fe200007fe4ff */
[----:B------:R0:W-:Y:S03]  /*0ab0*/  STL [R1+0x70], R6 ;  /* 0x0000700601007387 */ /* 0x0001e60000100800 */
[C---:B------:R-:W-:Y:S02]  /*0ac0*/  SHF.L.U64.HI R4, R5.reuse, 0x1, R0 ;  /* 0x0000000105047819 */ /* 0x040fe40000010200 */
[----:B0-----:R-:W-:-:S04]  /*0ad0*/  SHF.L.U32 R6, R5, 0x1, RZ ;  /* 0x0000000105067819 */ /* 0x001fc800000006ff */
[C---:B------:R-:W-:Y:S02]  /*0ae0*/  IADD3 R26, P0, R6.reuse, UR12, RZ ;  /* 0x0000000c061a7c10 */ /* 0x040fe4000ff1e0ff */
[----:B------:R-:W-:Y:S01]  /*0af0*/  IADD3 R28, P1, R6, UR14, RZ ;  /* 0x0000000e061c7c10 */ /* 0x000fe2000ff3e0ff */
[----:B------:R-:W-:Y:S01]  /*0b00*/  STL [R1+0x64], R6 ;  /* 0x0000640601007387 */ /* 0x000fe20000100800 */
[C---:B------:R-:W-:Y:S02]  /*0b10*/  IADD3.X R27, R4.reuse, UR13, RZ, P0, !PT ;  /* 0x0000000d041b7c10 */ /* 0x040fe400087fe4ff */
[----:B------:R-:W-:Y:S01]  /*0b20*/  IADD3.X R29, R4, UR15, RZ, P1, !PT ;  /* 0x0000000f041d7c10 */ /* 0x000fe20008ffe4ff */
[----:B------:R0:W-:Y:S01]  /*0b30*/  STL [R1+0x68], R4 ;  /* 0x0000680401007387 */ /* 0x0001e20000100800 */
[----:B--2---:R-:W-:Y:S01]  /*0b40*/  FADD.FTZ R2, R31, UR5 ;  /* 0x000000051f027e21 */ /* 0x004fe20008010000 */
[----:B---3--:R-:W-:-:S05]  /*0b50*/  HADD2.F32 R3, -RZ, R44.H0_H0 ;  /* 0x2000002cff037230 */ /* 0x008fca0000004100 */
[----:B------:R-:W1:Y:S01]  /*0b60*/  MUFU.RSQ R2, R2 ;  /* 0x0000000200027308 */ /* 0x000e620000001400 */
[----:B----4-:R-:W-:Y:S02]  /*0b70*/  HADD2.F32 R7, -RZ, R42.H0_H0 ;  /* 0x2000002aff077230 */ /* 0x010fe40000004100 */
[--C-:B-----5:R-:W-:Y:S02]  /*0b80*/  HADD2.F32 R0, -RZ, R8.reuse.H0_H0 ;  /* 0x20000008ff007230 */ /* 0x120fe40000004100 */
[----:B------:R-:W-:Y:S02]  /*0b90*/  HADD2.F32 R5, -RZ, R8.H1_H1 ;  /* 0x30000008ff057230 */ /* 0x000fe40000004100 */
[--C-:B------:R-:W-:Y:S02]  /*0ba0*/  HADD2.F32 R51, -RZ, R40.reuse.H0_H0 ;  /* 0x20000028ff337230 */ /* 0x100fe40000004100 */
[----:B------:R-:W-:Y:S02]  /*0bb0*/  HADD2.F32 R50, -RZ, R40.H1_H1 ;  /* 0x30000028ff327230 */ /* 0x000fe40000004100 */
[----:B------:R-:W-:-:S02]  /*0bc0*/  HADD2.F32 R49, -RZ, R41.H0_H0 ;  /* 0x20000029ff317230 */ /* 0x000fc40000004100 */
[----:B------:R-:W-:Y:S02]  /*0bd0*/  HADD2.F32 R48, -RZ, R41.H1_H1 ;  /* 0x30000029ff307230 */ /* 0x000fe40000004100 */
[----:B------:R-:W-:Y:S01]  /*0be0*/  HADD2.F32 R47, -RZ, R34.H0_H0 ;  /* 0x20000022ff2f7230 */ /* 0x000fe20000004100 */
[----:B------:R-:W2:Y:S01]  /*0bf0*/  S2UR UR18, SR_CgaCtaId ;  /* 0x00000000001279c3 */ /* 0x000ea20000008800 */
[----:B------:R-:W-:Y:S02]  /*0c00*/  HADD2.F32 R31, -RZ, R42.H1_H1 ;  /* 0x3000002aff1f7230 */ /* 0x000fe40000004100 */
[----:B------:R-:W-:Y:S01]  /*0c10*/  FADD.FTZ R7, -R30, R7 ;  /* 0x000000071e077221 */ /* 0x000fe20000010100 */
[----:B0-----:R-:W-:Y:S02]  /*0c20*/  HADD2.F32 R4, -RZ, R44.H1_H1 ;  /* 0x3000002cff047230 */ /* 0x001fe40000004100 */
[----:B------:R-:W-:Y:S01]  /*0c30*/  FMUL.FTZ R8, R0, R3 ;  /* 0x0000000300087220 */ /* 0x000fe20000410000 */
[----:B------:R-:W-:-:S02]  /*0c40*/  HADD2.F32 R42, -RZ, R43.H0_H0 ;  /* 0x2000002bff2a7230 */ /* 0x000fc40000004100 */
[----:B------:R-:W-:Y:S01]  /*0c50*/  FADD.FTZ R6, -R30, R31 ;  /* 0x0000001f1e067221 */ /* 0x000fe20000010100 */
[C---:B-1----:R-:W-:Y:S01]  /*0c60*/  FMUL.FTZ R46, R2.reuse, R7 ;  /* 0x00000007022e7220 */ /* 0x042fe20000410000 */
[----:B------:R-:W-:Y:S01]  /*0c70*/  FMUL.FTZ R31, R5, R4 ;  /* 0x00000004051f7220 */ /* 0x000fe20000410000 */
[----:B------:R-:W-:Y:S02]  /*0c80*/  HADD2.F32 R7, -RZ, R9.H0_H0 ;  /* 0x20000009ff077230 */ /* 0x000fe40000004100 */
[----:B------:R-:W-:Y:S01]  /*0c90*/  FMUL.FTZ R39, R2, R6 ;  /* 0x0000000602277220 */ /* 0x000fe20000410000 */
[----:B------:R-:W-:Y:S01]  /*0ca0*/  FFMA.FTZ R8, R46, R8, RZ ;  /* 0x000000082e087223 */ /* 0x000fe200000100ff */
[----:B------:R-:W-:Y:S02]  /*0cb0*/  HADD2.F32 R6, -RZ, R45.H0_H0 ;  /* 0x2000002dff067230 */ /* 0x000fe40000004100 */
[----:B------:R-:W-:Y:S01]  /*0cc0*/  FADD.FTZ R42, -R30, R42 ;  /* 0x0000002a1e2a7221 */ /* 0x000fe20000010100 */
[----:B------:R-:W-:Y:S01]  /*0cd0*/  HADD2.F32 R43, -RZ, R43.H1_H1 ;  /* 0x3000002bff2b7230 */ /* 0x000fe20000004100 */
[----:B------:R-:W-:Y:S01]  /*0ce0*/  STL [R1+0x3c], R46 ;  /* 0x00003c2e01007387 */ /* 0x000fe20000100800 */
[----:B------:R-:W-:Y:S01]  /*0cf0*/  FFMA.FTZ R31, R39, R31, R8 ;  /* 0x0000001f271f7223 */ /* 0x000fe20000010008 */
[----:B------:R-:W-:-:S02]  /*0d00*/  HADD2.F32 R8, -RZ, R45.H1_H1 ;  /* 0x3000002dff087230 */ /* 0x000fc40000004100 */
[----:B------:R-:W-:Y:S01]  /*0d10*/  FMUL.FTZ R44, R2, R42 ;  /* 0x0000002a022c7220 */ /* 0x000fe20000410000 */
[----:B------:R0:W-:Y:S01]  /*0d20*/  STL [R1+0x38], R39 ;  /* 0x0000382701007387 */ /* 0x0001e20000100800 */
[----:B------:R-:W-:Y:S02]  /*0d30*/  HADD2.F32 R9, -RZ, R9.H1_H1 ;  /* 0x30000009ff097230 */ /* 0x000fe40000004100 */
[----:B------:R-:W-:Y:S01]  /*0d40*/  FADD.FTZ R43, -R30, R43 ;  /* 0x0000002b1e2b7221 */ /* 0x000fe20000010100 */
[----:B------:R-:W-:Y:S01]  /*0d50*/  HADD2.F32 R42, -RZ, R36.H0_H0 ;  /* 0x20000024ff2a7230 */ /* 0x000fe20000004100 */
[----:B------:R-:W-:Y:S01]  /*0d60*/  UMOV UR15, 0x400 ;  /* 0x00000400000f7882 */ /* 0x000fe20000000000 */
[----:B------:R-:W3:Y:S04]  /*0d70*/  LDG.E.64.CONSTANT R26, desc[UR16][R26.64] ;  /* 0x000000101a1a7981 */ /* 0x000ee8000c1e9b00 */
[----:B------:R-:W4:Y:S01]  /*0d80*/  LDG.E.64.CONSTANT R28, desc[UR16][R28.64] ;  /* 0x000000101c1c7981 */ /* 0x000f22000c1e9b00 */
[----:B0-----:R-:W-:Y:S01]  /*0d90*/  FMUL.FTZ R39, R7, R6 ;  /* 0x0000000607277220 */ /* 0x001fe20000410000 */
[----:B------:R-:W-:-:S03]  /*0da0*/  FMUL.FTZ R43, R2, R43 ;  /* 0x0000002b022b7220 */ /* 0x000fc60000410000 */
[----:B------:R-:W-:Y:S01]  /*0db0*/  FFMA.FTZ R31, R44, R39, R31 ;  /* 0x000000272c1f7223 */ /* 0x000fe2000001001f */
[----:B------:R-:W-:Y:S01]  /*0dc0*/  FMUL.FTZ R39, R9, R8 ;  /* 0x0000000809277220 */ /* 0x000fe20000410000 */
[----:B------:R-:W-:-:S03]  /*0dd0*/  FADD.FTZ R42, -R30, R42 ;  /* 0x0000002a1e2a7221 */ /* 0x000fc60000010100 */
[----:B------:R-:W-:Y:S01]  /*0de0*/  FFMA.FTZ R31, R43, R39, R31 ;  /* 0x000000272b1f7223 */ /* 0x000fe2000001001f */
[----:B------:R-:W-:Y:S02]  /*0df0*/  HADD2.F32 R39, -RZ, R36.H1_H1 ;  /* 0x30000024ff277230 */ /* 0x000fe40000004100 */
[----:B------:R-:W-:Y:S01]  /*0e00*/  FMUL.FTZ R36, R3, R51 ;  /* 0x0000003303247220 */ /* 0x000fe20000410000 */
[----:B------:R-:W-:Y:S02]  /*0e10*/  FMUL.FTZ R42, R2, R42 ;  /* 0x0000002a022a7220 */ /* 0x000fe40000410000 */
[----:B------:R-:W-:Y:S02]  /*0e20*/  FADD.FTZ R39, -R30, R39 ;  /* 0x000000271e277221 */ /* 0x000fe40000010100 */
[----:B------:R-:W-:Y:S01]  /*0e30*/  FFMA.FTZ R31, R42, R36, R31 ;  /* 0x000000242a1f7223 */ /* 0x000fe2000001001f */
[----:B------:R-:W-:Y:S02]  /*0e40*/  HADD2.F32 R40, -RZ, R37.H0_H0 ;  /* 0x20000025ff287230 */ /* 0x000fe40000004100 */
[----:B------:R-:W-:Y:S01]  /*0e50*/  FMUL.FTZ R36, R4, R50 ;  /* 0x0000003204247220 */ /* 0x000fe20000410000 */
[----:B------:R-:W-:Y:S01]  /*0e60*/  FMUL.FTZ R39, R2, R39 ;  /* 0x0000002702277220 */ /* 0x000fe20000410000 */
[----:B------:R-:W-:Y:S04]  /*0e70*/  STL [R1+0x2c], R44 ;  /* 0x00002c2c01007387 */ /* 0x000fe80000100800 */
[----:B------:R-:W-:Y:S01]  /*0e80*/  STL [R1+0x28], R43 ;  /* 0x0000282b01007387 */ /* 0x000fe20000100800 */
[----:B------:R-:W-:Y:S01]  /*0e90*/  FFMA.FTZ R31, R39, R36, R31 ;  /* 0x00000024271f7223 */ /* 0x000fe2000001001f */
[----:B------:R-:W-:-:S02]  /*0ea0*/  FADD.FTZ R40, -R30, R40 ;  /* 0x000000281e287221 */ /* 0x000fc40000010100 */
[----:B------:R-:W-:Y:S04]  /*0eb0*/  STL [R1+0x60], R42 ;  /* 0x0000602a01007387 */ /* 0x000fe80000100800 */
[----:B------:R0:W-:Y:S01]  /*0ec0*/  STL [R1+0x5c], R39 ;  /* 0x00005c2701007387 */ /* 0x0001e20000100800 */
[----:B------:R-:W-:Y:S01]  /*0ed0*/  FMUL.FTZ R36, R6, R49 ;  /* 0x0000003106247220 */ /* 0x000fe20000410000 */
[----:B------:R-:W-:Y:S01]  /*0ee0*/  FMUL.FTZ R40, R2, R40 ;  /* 0x0000002802287220 */ /* 0x000fe20000410000 */
[----:B0-----:R-:W-:-:S03]  /*0ef0*/  HADD2.F32 R39, -RZ, R37.H1_H1 ;  /* 0x30000025ff277230 */ /* 0x001fc60000004100 */
[----:B------:R-:W-:Y:S02]  /*0f00*/  FFMA.FTZ R31, R40, R36, R31 ;  /* 0x00000024281f7223 */ /* 0x000fe4000001001f */
[----:B------:R-:W-:Y:S01]  /*0f10*/  FADD.FTZ R39, -R30, R39 ;  /* 0x000000271e277221 */ /* 0x000fe20000010100 */
[----:B------:R-:W-:Y:S01]  /*0f20*/  FMUL.FTZ R36, R8, R48 ;  /* 0x0000003008247220 */ /* 0x000fe20000410000 */
[----:B------:R-:W-:Y:S02]  /*0f30*/  HADD2.F32 R37, -RZ, R10.H0_H0 ;  /* 0x2000000aff257230 */ /* 0x000fe40000004100 */
[----:B------:R-:W-:-:S04]  /*0f40*/  FMUL.FTZ R39, R2, R39 ;  /* 0x0000002702277220 */ /* 0x000fc80000410000 */
[----:B------:R-:W-:Y:S01]  /*0f50*/  FFMA.FTZ R31, R39, R36, R31 ;  /* 0x00000024271f7223 */ /* 0x000fe2000001001f */
[----:B------:R-:W-:Y:S02]  /*0f60*/  HADD2.F32 R36, -RZ, R10.H1_H1 ;  /* 0x3000000aff247230 */ /* 0x000fe40000004100 */
[----:B------:R-:W-:Y:S01]  /*0f70*/  FADD.FTZ R37, -R30, R37 ;  /* 0x000000251e257221 */ /* 0x000fe20000010100 */
[----:B------:R-:W-:Y:S02]  /*0f80*/  HADD2.F32 R46, -RZ, R34.H1_H1 ;  /* 0x30000022ff2e7230 */ /* 0x000fe40000004100 */
[----:B------:R-:W-:Y:S01]  /*0f90*/  FMUL.FTZ R10, R3, R47 ;  /* 0x0000002f030a7220 */ /* 0x000fe20000410000 */
[----:B------:R-:W-:Y:S01]  /*0fa0*/  FMUL.FTZ R37, R2, R37 ;  /* 0x0000002502257220 */ /* 0x000fe20000410000 */
[----:B------:R-:W-:Y:S01]  /*0fb0*/  FADD.FTZ R34, -R30, R36 ;  /* 0x000000241e227221 */ /* 0x000fe20000010100 */
[----:B------:R-:W-:Y:S02]  /*0fc0*/  HADD2.F32 R36, -RZ, R11.H0_H0 ;  /* 0x2000000bff247230 */ /* 0x000fe40000004100 */
[----:B------:R-:W-:Y:S01]  /*0fd0*/  FFMA.FTZ R31, R37, R10, R31 ;  /* 0x0000000a251f7223 */ /* 0x000fe2000001001f */
[----:B------:R-:W-:Y:S01]  /*0fe0*/  FMUL.FTZ R34, R2, R34 ;  /* 0x0000002202227220 */ /* 0x000fe20000410000 */
[----:B------:R-:W-:Y:S01]  /*0ff0*/  FMUL.FTZ R10, R4, R46 ;  /* 0x0000002e040a7220 */ /* 0x000fe20000410000 */
[----:B------:R-:W-:Y:S01]  /*1000*/  STL [R1+0x58], R40 ;  /* 0x0000582801007387 */ /* 0x000fe20000100800 */
[----:B------:R-:W-:-:S02]  /*1010*/  HADD2.F32 R45, -RZ, R35.H0_H0 ;  /* 0x20000023ff2d7230 */ /* 0x000fc40000004100 */
[----:B------:R-:W-:Y:S01]  /*1020*/  FADD.FTZ R36, -R30, R36 ;  /* 0x000000241e247221 */ /* 0x000fe20000010100 */
[----:B------:R-:W-:Y:S01]  /*1030*/  STL [R1+0x54], R39 ;  /* 0x0000542701007387 */ /* 0x000fe20000100800 */
[----:B------:R-:W-:-:S03]  /*1040*/  FFMA.FTZ R31, R34, R10, R31 ;  /* 0x0000000a221f7223 */ /* 0x000fc6000001001f */
[----:B------:R-:W-:Y:S01]  /*1050*/  STL [R1+0x50], R37 ;  /* 0x0000502501007387 */ /* 0x000fe20000100800 */
[----:B------:R-:W-:Y:S01]  /*1060*/  FMUL.FTZ R10, R6, R45 ;  /* 0x0000002d060a7220 */ /* 0x000fe20000410000 */
[----:B------:R-:W-:Y:S02]  /*1070*/  FMUL.FTZ R36, R2, R36 ;  /* 0x0000002402247220 */ /* 0x000fe40000410000 */
[----:B------:R0:W-:Y:S01]  /*1080*/  STL [R1+0x4c], R34 ;  /* 0x00004c2201007387 */ /* 0x0001e20000100800 */
[----:B------:R-:W-:Y:S02]  /*1090*/  HADD2.F32 R44, -RZ, R35.H1_H1 ;  /* 0x30000023ff2c7230 */ /* 0x000fe40000004100 */
[----:B------:R-:W-:Y:S01]  /*10a0*/  FFMA.FTZ R31, R36, R10, R31 ;  /* 0x0000000a241f7223 */ /* 0x000fe2000001001f */
[----:B------:R-:W-:Y:S02]  /*10b0*/  HADD2.F32 R10, -RZ, R12.H0_H0 ;  /* 0x2000000cff0a7230 */ /* 0x000fe40000004100 */
[----:B0-----:R-:W-:-:S02]  /*10c0*/  HADD2.F32 R34, -RZ, R11.H1_H1 ;  /* 0x3000000bff227230 */ /* 0x001fc40000004100 */
[----:B------:R-:W-:-:S03]  /*10d0*/  FMUL.FTZ R11, R8, R44 ;  /* 0x0000002c080b7220 */ /* 0x000fc60000410000 */
[C---:B------:R-:W-:Y:S01]  /*10e0*/  FADD.FTZ R34, -R30.reuse, R34 ;  /* 0x000000221e227221 */ /* 0x040fe20000010100 */
[----:B------:R-:W-:Y:S02]  /*10f0*/  HADD2.F32 R37, -RZ, R14.H0_H0 ;  /* 0x2000000eff257230 */ /* 0x000fe40000004100 */
[----:B------:R-:W-:Y:S01]  /*1100*/  FADD.FTZ R10, -R30, R10 ;  /* 0x0000000a1e0a7221 */ /* 0x000fe20000010100 */
[----:B------:R-:W-:Y:S01]  /*1110*/  FMUL.FTZ R34, R2, R34 ;  /* 0x0000002202227220 */ /* 0x000fe20000410000 */
[----:B------:R-:W-:Y:S03]  /*1120*/  STL [R1+0x48], R36 ;  /* 0x0000482401007387 */ /* 0x000fe60000100800 */
[----:B------:R-:W-:Y:S01]  /*1130*/  FFMA.FTZ R31, R34, R11, R31 ;  /* 0x0000000b221f7223 */ /* 0x000fe2000001001f */
[----:B------:R0:W-:Y:S01]  /*1140*/  STL [R1+0x44], R34 ;  /* 0x0000442201007387 */ /* 0x0001e20000100800 */
[----:B------:R-:W-:-:S02]  /*1150*/  HADD2.F32 R11, -RZ, R12.H1_H1 ;  /* 0x3000000cff0b7230 */ /* 0x000fc40000004100 */
[----:B------:R-:W-:-:S03]  /*1160*/  FMUL.FTZ R12, R3, R37 ;  /* 0x00000025030c7220 */ /* 0x000fc60000410000 */
[----:B------:R-:W-:Y:S01]  /*1170*/  FADD.FTZ R11, -R30, R11 ;  /* 0x0000000b1e0b7221 */ /* 0x000fe20000010100 */
[----:B0-----:R-:W-:Y:S01]  /*1180*/  FMUL.FTZ R34, R2, R10 ;  /* 0x0000000a02227220 */ /* 0x001fe20000410000 */
[----:B------:R-:W-:-:S03]  /*1190*/  HADD2.F32 R10, -RZ, R14.H1_H1 ;  /* 0x3000000eff0a7230 */ /* 0x000fc60000004100 */
[----:B------:R-:W-:Y:S01]  /*11a0*/  FFMA.FTZ R31, R34, R12, R31 ;  /* 0x0000000c221f7223 */ /* 0x000fe2000001001f */
[----:B------:R-:W-:Y:S01]  /*11b0*/  HADD2.F32 R12, -RZ, R13.H0_H0 ;  /* 0x2000000dff0c7230 */ /* 0x000fe20000004100 */
[----:B------:R0:W-:Y:S01]  /*11c0*/  STL [R1+0x40], R34 ;  /* 0x0000402201007387 */ /* 0x0001e20000100800 */
[----:B------:R-:W-:-:S03]  /*11d0*/  FMUL.FTZ R14, R4, R10 ;  /* 0x0000000a040e7220 */ /* 0x000fc60000410000 */
[----:B------:R-:W-:Y:S01]  /*11e0*/  FADD.FTZ R12, -R30, R12 ;  /* 0x0000000c1e0c7221 */ /* 0x000fe20000010100 */
[----:B------:R-:W-:Y:S02]  /*11f0*/  HADD2.F32 R13, -RZ, R13.H1_H1 ;  /* 0x3000000dff0d7230 */ /* 0x000fe40000004100 */
[----:B0-----:R-:W-:Y:S01]  /*1200*/  FMUL.FTZ R34, R2, R11 ;  /* 0x0000000b02227220 */ /* 0x001fe20000410000 */
[----:B------:R-:W-:-:S03]  /*1210*/  HADD2.F32 R11, -RZ, R15.H0_H0 ;  /* 0x2000000fff0b7230 */ /* 0x000fc60000004100 */
[----:B------:R-:W-:Y:S01]  /*1220*/  FFMA.FTZ R31, R34, R14, R31 ;  /* 0x0000000e221f7223 */ /* 0x000fe2000001001f */
[----:B------:R0:W-:Y:S01]  /*1230*/  STL [R1+0x34], R34 ;  /* 0x0000342201007387 */ /* 0x0001e20000100800 */
[----:B------:R-:W-:Y:S01]  /*1240*/  FMUL.FTZ R14, R6, R11 ;  /* 0x0000000b060e7220 */ /* 0x000fe20000410000 */
        /* <DEDUP_REMOVED lines=8> */
[----:B0-----:R-:W-:Y:S01]  /*12d0*/  FMUL.FTZ R34, R2, R13 ;  /* 0x0000000d02227220 */ /* 0x001fe20000410000 */
[----:B------:R-:W-:-:S03]  /*12e0*/  HADD2.F32 R13, -RZ, R18.H0_H0 ;  /* 0x20000012ff0d7230 */ /* 0x000fc60000004100 */
[----:B------:R-:W-:Y:S01]  /*12f0*/  FFMA.FTZ R31, R34, R15, R31 ;  /* 0x0000000f221f7223 */ /* 0x000fe2000001001f */
[----:B------:R0:W-:Y:S01]  /*1300*/  STL [R1+0x24], R34 ;  /* 0x0000242201007387 */ /* 0x0001e20000100800 */
[----:B------:R-:W-:Y:S02]  /*1310*/  HADD2.F32 R15, -RZ, R16.H1_H1 ;  /* 0x30000010ff0f7230 */ /* 0x000fe40000004100 */
[----:B------:R-:W-:-:S03]  /*1320*/  FMUL.FTZ R16, R3, R13 ;  /* 0x0000000d03107220 */ /* 0x000fc60000410000 */
[----:B------:R-:W-:Y:S01]  /*1330*/  FADD.FTZ R15, -R30, R15 ;  /* 0x0000000f1e0f7221 */ /* 0x000fe20000010100 */
[----:B0-----:R-:W-:Y:S01]  /*1340*/  FMUL.FTZ R34, R2, R14 ;  /* 0x0000000e02227220 */ /* 0x001fe20000410000 */
[----:B------:R-:W-:-:S03]  /*1350*/  HADD2.F32 R14, -RZ, R18.H1_H1 ;  /* 0x30000012ff0e7230 */ /* 0x000fc60000004100 */
[----:B------:R-:W-:Y:S01]  /*1360*/  FFMA.FTZ R18, R34, R16, R31 ;  /* 0x0000001022127223 */ /* 0x000fe2000001001f */
[--C-:B------:R-:W-:Y:S01]  /*1370*/  HADD2.F32 R31, -RZ, R17.reuse.H0_H0 ;  /* 0x20000011ff1f7230 */ /* 0x100fe20000004100 */
[----:B------:R0:W-:Y:S01]  /*1380*/  STL [R1+0x20], R34 ;  /* 0x0000202201007387 */ /* 0x0001e20000100800 */
[----:B------:R-:W-:Y:S01]  /*1390*/  FMUL.FTZ R16, R4, R14 ;  /* 0x0000000e04107220 */ /* 0x000fe20000410000 */
[----:B------:R-:W-:Y:S02]  /*13a0*/  HADD2.F32 R17, -RZ, R17.H1_H1 ;  /* 0x30000011ff117230 */ /* 0x000fe40000004100 */
[----:B------:R-:W-:Y:S01]  /*13b0*/  FADD.FTZ R31, -R30, R31 ;  /* 0x0000001f1e1f7221 */ /* 0x000fe20000010100 */
[----:B0-----:R-:W-:Y:S01]  /*13c0*/  FMUL.FTZ R34, R2, R15 ;  /* 0x0000000f02227220 */ /* 0x001fe20000410000 */
[--C-:B------:R-:W-:Y:S02]  /*13d0*/  HADD2.F32 R15, -RZ, R19.reuse.H0_H0 ;  /* 0x20000013ff0f7230 */ /* 0x100fe40000004100 */
[----:B------:R-:W-:Y:S01]  /*13e0*/  FADD.FTZ R17, -R30, R17 ;  /* 0x000000111e117221 */ /* 0x000fe20000010100 */
[----:B------:R-:W-:Y:S01]  /*13f0*/  FFMA.FTZ R18, R34, R16, R18 ;  /* 0x0000001022127223 */ /* 0x000fe20000010012 */
[----:B------:R0:W-:Y:S01]  /*1400*/  STL [R1+0x1c], R34 ;  /* 0x00001c2201007387 */ /* 0x0001e20000100800 */
[----:B------:R-:W-:-:S02]  /*1410*/  HADD2.F32 R16, -RZ, R19.H1_H1 ;  /* 0x30000013ff107230 */ /* 0x000fc40000004100 */
[----:B------:R-:W-:Y:S01]  /*1420*/  FMUL.FTZ R19, R6, R15 ;  /* 0x0000000f06137220 */ /* 0x000fe20000410000 */
[C---:B------:R-:W-:Y:S01]  /*1430*/  FMUL.FTZ R17, R2.reuse, R17 ;  /* 0x0000001102117220 */ /* 0x040fe20000410000 */
[----:B0-----:R-:W-:-:S04]  /*1440*/  FMUL.FTZ R34, R2, R31 ;  /* 0x0000001f02227220 */ /* 0x001fc80000410000 */
[----:B------:R-:W-:Y:S01]  /*1450*/  FFMA.FTZ R19, R34, R19, R18 ;  /* 0x0000001322137223 */ /* 0x000fe20000010012 */
[----:B------:R0:W-:Y:S01]  /*1460*/  STL [R1+0x10], R34 ;  /* 0x0000102201007387 */ /* 0x0001e20000100800 */
[----:B------:R-:W-:-:S03]  /*1470*/  HADD2.F32 R18, -RZ, R20.H0_H0 ;  /* 0x20000014ff127230 */ /* 0x000fc60000004100 */
[----:B------:R1:W-:Y:S01]  /*1480*/  STL [R1+0xc], R17 ;  /* 0x00000c1101007387 */ /* 0x0003e20000100800 */
[----:B0-----:R-:W-:Y:S01]  /*1490*/  FMUL.FTZ R34, R8, R16 ;  /* 0x0000001008227220 */ /* 0x001fe20000410000 */
[----:B------:R-:W-:-:S03]  /*14a0*/  SHF.L.U32 R35, R53, 0x1, RZ ;  /* 0x0000000135237819 */ /* 0x000fc600000006ff */
[----:B------:R-:W-:Y:S01]  /*14b0*/  FFMA.FTZ R34, R17, R34, R19 ;  /* 0x0000002211227223 */ /* 0x000fe20000010013 */
[----:B-1----:R-:W-:Y:S02]  /*14c0*/  HADD2.F32 R17, -RZ, R22.H0_H0 ;  /* 0x20000016ff117230 */ /* 0x002fe40000004100 */
[----:B------:R-:W-:Y:S01]  /*14d0*/  FADD.FTZ R19, -R30, R18 ;  /* 0x000000121e137221 */ /* 0x000fe20000010100 */
[----:B--2---:R-:W-:Y:S01]  /*14e0*/  ULEA UR5, UR18, UR15, 0x18 ;  /* 0x0000000f12057291 */ /* 0x004fe2000f8ec03f */
[----:B------:R-:W-:Y:S02]  /*14f0*/  LOP3.LUT R35, R35, 0x18, RZ, 0xc0, !PT ;  /* 0x0000001823237812 */ /* 0x000fe400078ec0ff */
[----:B------:R-:W-:Y:S01]  /*1500*/  FMUL.FTZ R36, R2, R19 ;  /* 0x0000001302247220 */ /* 0x000fe20000410000 */
[----:B------:R-:W-:Y:S01]  /*1510*/  FMUL.FTZ R18, R3, R17 ;  /* 0x0000001103127220 */ /* 0x000fe20000410000 */
[----:B------:R-:W-:Y:S01]  /*1520*/  HADD2.F32 R40, -RZ, R20.H1_H1 ;  /* 0x30000014ff287230 */ /* 0x000fe20000004100 */
[----:B------:R-:W-:-:S02]  /*1530*/  LEA R19, R53, UR5, 0x5 ;  /* 0x0000000535137c11 */ /* 0x000fc4000f8e28ff */
[----:B------:R0:W-:Y:S01]  /*1540*/  STL [R1+0x4], R36 ;  /* 0x0000042401007387 */ /* 0x0001e20000100800 */
[----:B------:R-:W-:Y:S01]  /*1550*/  FFMA.FTZ R34, R36, R18, R34 ;  /* 0x0000001224227223 */ /* 0x000fe20000010022 */
[----:B------:R-:W-:Y:S01]  /*1560*/  HADD2.F32 R18, -RZ, R22.H1_H1 ;  /* 0x30000016ff127230 */ /* 0x000fe20000004100 */
[C---:B------:R-:W-:Y:S02]  /*1570*/  LOP3.LUT R39, R35.reuse, 0x10, RZ, 0x3c, !PT ;  /* 0x0000001023277812 */ /* 0x040fe400078e3cff */
[----:B0-----:R-:W-:-:S04]  /*1580*/  LOP3.LUT R36, R35, 0x8, RZ, 0x3c, !PT ;  /* 0x0000000823247812 */ /* 0x001fc800078e3cff */
[C---:B------:R-:W-:Y:S01]  /*1590*/  IADD3 R22, R19.reuse, R36, RZ ;  /* 0x0000002413167210 */ /* 0x040fe20007ffe0ff */
[----:B------:R-:W-:Y:S01]  /*15a0*/  FADD.FTZ R36, -R30, R40 ;  /* 0x000000281e247221 */ /* 0x000fe20000010100 */
[----:B------:R-:W-:-:S03]  /*15b0*/  IADD3 R39, R19, R39, RZ ;  /* 0x0000002713277210 */ /* 0x000fc60007ffe0ff */
[----:B------:R0:W-:Y:S01]  /*15c0*/  STL [R1+0x18], R22 ;  /* 0x0000181601007387 */ /* 0x0001e20000100800 */
[----:B------:R-:W-:-:S03]  /*15d0*/  FMUL.FTZ R36, R2, R36 ;  /* 0x0000002402247220 */ /* 0x000fc60000410000 */
[----:B------:R-:W-:Y:S01]  /*15e0*/  STL [R1+0x14], R39 ;  /* 0x0000142701007387 */ /* 0x000fe20000100800 */
[----:B0-----:R-:W-:-:S03]  /*15f0*/  FMUL.FTZ R22, R4, R18 ;  /* 0x0000001204167220 */ /* 0x001fc60000410000 */
[----:B------:R0:W-:Y:S01]  /*1600*/  STL [R1], R36 ;  /* 0x0000002401007387 */ /* 0x0001e20000100800 */
[----:B------:R-:W-:Y:S01]  /*1610*/  FFMA.FTZ R22, R36, R22, R34 ;  /* 0x0000001624167223 */ /* 0x000fe20000010022 */
[----:B0-----:R-:W-:-:S04]  /*1620*/  FFMA.FTZ R36, R0, R3, RZ ;  /* 0x0000000300247223 */ /* 0x001fc800000100ff */
[----:B------:R-:W-:-:S04]  /*1630*/  FFMA.FTZ R36, R5, R4, R36 ;  /* 0x0000000405247223 */ /* 0x000fc80000010024 */
[----:B------:R-:W-:Y:S01]  /*1640*/  FFMA.FTZ R36, R7, R6, R36 ;  /* 0x0000000607247223 */ /* 0x000fe20000010024 */
[----:B------:R-:W-:-:S03]  /*1650*/  LOP3.LUT R20, R35, 0x18, RZ, 0x3c, !PT ;  /* 0x0000001823147812 */ /* 0x000fc600078e3cff */
[----:B------:R-:W-:Y:S01]  /*1660*/  FFMA.FTZ R36, R9, R8, R36 ;  /* 0x0000000809247223 */ /* 0x000fe20000010024 */
[----:B------:R-:W-:-:S03]  /*1670*/  IADD3 R20, R19, R20, RZ ;  /* 0x0000001413147210 */ /* 0x000fc60007ffe0ff */
[----:B------:R-:W-:Y:S01]  /*1680*/  FFMA.FTZ R41, R3, R51, R36 ;  /* 0x0000003303297223 */ /* 0x000fe20000010024 */
[--C-:B------:R-:W-:Y:S01]  /*1690*/  HADD2.F32 R61, -RZ, R21.reuse.H0_H0 ;  /* 0x20000015ff3d7230 */ /* 0x100fe20000004100 */
[----:B------:R-:W-:Y:S02]  /*16a0*/  IADD3 R35, R19, R35, RZ ;  /* 0x0000002313237210 */ /* 0x000fe40007ffe0ff */
[----:B------:R-:W-:Y:S01]  /*16b0*/  FFMA.FTZ R41, R4, R50, R41 ;  /* 0x0000003204297223 */ /* 0x000fe20000010029 */
[----:B------:R-:W-:Y:S01]  /*16c0*/  HADD2.F32 R21, -RZ, R21.H1_H1 ;  /* 0x30000015ff157230 */ /* 0x000fe20000004100 */
[----:B------:R0:W-:Y:S01]  /*16d0*/  STL [R1+0x8], R20 ;  /* 0x0000081401007387 */ /* 0x0001e20000100800 */
[----:B------:R-:W-:Y:S02]  /*16e0*/  HADD2.F32 R19, -RZ, R23.H0_H0 ;  /* 0x20000017ff137230 */ /* 0x000fe40000004100 */
[----:B------:R-:W-:Y:S01]  /*16f0*/  FADD.FTZ R61, -R30, R61 ;  /* 0x0000003d1e3d7221 */ /* 0x000fe20000010100 */
[----:B------:R-:W-:Y:S01]  /*1700*/  FFMA.FTZ R41, R6, R49, R41 ;  /* 0x0000003106297223 */ /* 0x000fe20000010029 */
[----:B------:R-:W-:Y:S01]  /*1710*/  FADD.FTZ R21, -R30, R21 ;  /* 0x000000151e157221 */ /* 0x000fe20000010100 */
[----:B------:R-:W-:-:S02]  /*1720*/  HADD2.F32 R59, -RZ, R24.H0_H0 ;  /* 0x20000018ff3b7230 */ /* 0x000fc40000004100 */
[----:B------:R-:W-:Y:S01]  /*1730*/  FMUL.FTZ R34, R6, R19 ;  /* 0x0000001306227220 */ /* 0x000fe20000410000 */
[----:B0-----:R-:W-:Y:S02]  /*1740*/  HADD2.F32 R20, -RZ, R23.H1_H1 ;  /* 0x30000017ff147230 */ /* 0x001fe40000004100 */
[----:B------:R-:W-:Y:S02]  /*1750*/  VIADD R23, R53, 0x1e0 ;  /* 0x000001e035177836 */ /* 0x000fe40000000000 */
[----:B------:R-:W-:Y:S01]  /*1760*/  FMUL.FTZ R61, R2, R61 ;  /* 0x0000003d023d7220 */ /* 0x000fe20000410000 */
[----:B------:R-:W-:Y:S01]  /*1770*/  FFMA.FTZ R41, R8, R48, R41 ;  /* 0x0000003008297223 */ /* 0x000fe20000010029 */
[----:B------:R-:W-:Y:S01]  /*1780*/  FMUL.FTZ R60, R2, R21 ;  /* 0x00000015023c7220 */ /* 0x000fe20000410000 */
[----:B------:R-:W-:Y:S01]  /*1790*/  SHF.R.S32.HI R42, RZ, 0x1f, R23 ;  /* 0x0000001fff2a7819 */ /* 0x000fe20000011417 */
[----:B------:R-:W-:Y:S01]  /*17a0*/  FFMA.FTZ R22, R61, R34, R22 ;  /* 0x000000223d167223 */ /* 0x000fe20000010016 */
[----:B------:R-:W-:Y:S01]  /*17b0*/  FMUL.FTZ R40, R8, R20 ;  /* 0x0000001408287220 */ /* 0x000fe20000410000 */
[----:B------:R-:W-:-:S02]  /*17c0*/  HADD2.F32 R21, -RZ, R32.H0_H0 ;  /* 0x20000020ff157230 */ /* 0x000fc40000004100 */
[C---:B------:R-:W-:Y:S01]  /*17d0*/  FFMA.FTZ R41, R3.reuse, R47, R41 ;  /* 0x0000002f03297223 */ /* 0x040fe20000010029 */
[----:B------:R-:W-:Y:S01]  /*17e0*/  FADD.FTZ R59, -R30, R59 ;  /* 0x0000003b1e3b7221 */ /* 0x000fe20000010100 */
[----:B------:R-:W-:Y:S01]  /*17f0*/  LEA.HI R39, R42, R23, RZ, 0x2 ;  /* 0x000000172a277211 */ /* 0x000fe200078f10ff */
[----:B------:R-:W-:Y:S02]  /*1800*/  HADD2.F32 R58, -RZ, R24.H1_H1 ;  /* 0x30000018ff3a7230 */ /* 0x000fe40000004100 */
[----:B------:R-:W-:Y:S01]  /*1810*/  FFMA.FTZ R40, R60, R40, R22 ;  /* 0x000000283c287223 */ /* 0x000fe20000010016 */
[----:B------:R-:W-:Y:S01]  /*1820*/  FFMA.FTZ R41, R4, R46, R41 ;  /* 0x0000002e04297223 */ /* 0x000fe20000010029 */
[----:B------:R-:W-:Y:S01]  /*1830*/  FMUL.FTZ R22, R3, R21 ;  /* 0x0000001503167220 */ /* 0x000fe20000410000 */
[----:B------:R-:W-:Y:S01]  /*1840*/  FMUL.FTZ R59, R2, R59 ;  /* 0x0000003b023b7220 */ /* 0x000fe20000410000 */
[----:B------:R-:W-:Y:S01]  /*1850*/  HADD2.F32 R57, -RZ, R25.H0_H0 ;  /* 0x20000019ff397230 */ /* 0x000fe20000004100 */
[----:B------:R-:W-:Y:S01]  /*1860*/  LOP3.LUT R34, R39, 0xfffffffc, RZ, 0xc0, !PT ;  /* 0xfffffffc27227812 */ /* 0x000fe200078ec0ff */
[----:B------:R-:W-:Y:S01]  /*1870*/  FADD.FTZ R58, -R30, R58 ;  /* 0x0000003a1e3a7221 */ /* 0x000fe20000010100 */
[----:B------:R-:W-:Y:S01]  /*1880*/  FFMA.FTZ R41, R6, R45, R41 ;  /* 0x0000002d06297223 */ /* 0x000fe20000010029 */
[----:B------:R-:W-:Y:S01]  /*1890*/  LEA.HI R42, R42, R23, RZ, 0x4 ;  /* 0x000000172a2a7211 */ /* 0x000fe200078f20ff */
[----:B------:R-:W-:Y:S01]  /*18a0*/  FFMA.FTZ R40, R59, R22, R40 ;  /* 0x000000163b287223 */ /* 0x000fe20000010028 */
[----:B------:R-:W-:Y:S01]  /*18b0*/  IADD3 R34, R23, -R34, RZ ;  /* 0x8000002217227210 */ /* 0x000fe20007ffe0ff */
[----:B------:R-:W-:-:S02]  /*18c0*/  HADD2.F32 R22, -RZ, R32.H1_H1 ;  /* 0x30000020ff167230 */ /* 0x000fc40000004100 */
[----:B------:R-:W-:Y:S01]  /*18d0*/  FADD.FTZ R57, -R30, R57 ;  /* 0x000000391e397221 */ /* 0x000fe20000010100 */
[----:B------:R-:W-:Y:S01]  /*18e0*/  FMUL.FTZ R58, R2, R58 ;  /* 0x0000003a023a7220 */ /* 0x000fe20000410000 */
[----:B------:R-:W-:Y:S01]  /*18f0*/  STL [R1+0xac], R61 ;  /* 0x0000ac3d01007387 */ /* 0x000fe20000100800 */
[----:B------:R-:W-:Y:S01]  /*1900*/  FFMA.FTZ R41, R8, R44, R41 ;  /* 0x0000002c08297223 */ /* 0x000fe20000010029 */
[----:B------:R-:W-:Y:S02]  /*1910*/  FMUL.FTZ R57, R2, R57 ;  /* 0x0000003902397220 */ /* 0x000fe40000410000 */
[----:B------:R-:W-:Y:S01]  /*1920*/  STL [R1+0xb0], R60 ;  /* 0x0000b03c01007387 */ /* 0x000fe20000100800 */
[----:B------:R-:W-:Y:S01]  /*1930*/  FMUL.FTZ R32, R4, R22 ;  /* 0x0000001604207220 */ /* 0x000fe20000410000 */
[----:B------:R-:W-:Y:S02]  /*1940*/  FFMA.FTZ R41, R3, R37, R41 ;  /* 0x0000002503297223 */ /* 0x000fe40000010029 */
[----:B------:R-:W-:Y:S04]  /*1950*/  STL [R1+0xa8], R42 ;  /* 0x0000a82a01007387 */ /* 0x000fe80000100800 */
[----:B------:R-:W-:Y:S01]  /*1960*/  STL [R1+0xb4], R34 ;  /* 0x0000b42201007387 */ /* 0x000fe20000100800 */
[----:B------:R-:W-:-:S03]  /*1970*/  FFMA.FTZ R32, R58, R32, R40 ;  /* 0x000000203a207223 */ /* 0x000fc60000010028 */
[----:B------:R-:W-:Y:S01]  /*1980*/  STL [R1+0xb8], R58 ;  /* 0x0000b83a01007387 */ /* 0x000fe20000100800 */
[----:B------:R-:W-:-:S03]  /*1990*/  FFMA.FTZ R40, R4, R10, R41 ;  /* 0x0000000a04287223 */ /* 0x000fc60000010029 */
[----:B------:R0:W-:Y:S04]  /*19a0*/  STL [R1+0xc8], R10 ;  /* 0x0000c80a01007387 */ /* 0x0001e80000100800 */
[----:B------:R-:W-:Y:S04]  /*19b0*/  STL [R1+0xcc], R11 ;  /* 0x0000cc0b01007387 */ /* 0x000fe80000100800 */
[----:B------:R-:W-:Y:S04]  /*19c0*/  STL [R1+0xbc], R57 ;  /* 0x0000bc3901007387 */ /* 0x000fe80000100800 */
[----:B------:R1:W-:Y:S04]  /*19d0*/  STL [R1+0xd0], R12 ;  /* 0x0000d00c01007387 */ /* 0x0003e80000100800 */
[----:B0-----:R-:W2:Y:S01]  /*19e0*/  LDL R10, [R1+0x3c] ;  /* 0x00003c00010a7983 */ /* 0x001ea20000100800 */
[----:B------:R-:W-:Y:S01]  /*19f0*/  HFMA2.MMA R31, -RZ, RZ, 0, 1.430511474609375e-06 ;  /* 0x00000018ff1f7435 */ /* 0x000fe200000001ff */
[----:B------:R-:W-:-:S02]  /*1a00*/  HADD2.F32 R23, -RZ, R33.H0_H0 ;  /* 0x20000021ff177230 */ /* 0x000fc40000004100 */
[----:B------:R-:W-:Y:S01]  /*1a10*/  HADD2.F32 R56, -RZ, R25.H1_H1 ;  /* 0x30000019ff387230 */ /* 0x000fe20000004100 */
[----:B------:R-:W5:Y:S01]  /*1a20*/  LDL R58, [R1+0x60] ;  /* 0x00006000013a7983 */ /* 0x000f620000100800 */
[--C-:B---3--:R-:W-:Y:S02]  /*1a30*/  HADD2.F32 R55, -RZ, R26.reuse.H0_H0 ;  /* 0x2000001aff377230 */ /* 0x108fe40000004100 */
[----:B------:R-:W-:Y:S01]  /*1a40*/  HADD2.F32 R54, -RZ, R26.H1_H1 ;  /* 0x3000001aff367230 */ /* 0x000fe20000004100 */
[----:B------:R-:W3:Y:S02]  /*1a50*/  LDL R34, [R1+0x50] ;  /* 0x0000500001227983 */ /* 0x000ee40000100800 */
[----:B------:R-:W-:Y:S01]  /*1a60*/  IMAD R31, R52, R31, UR11 ;  /* 0x0000000b341f7e24 */ /* 0x000fe2000f8e021f */
[----:B------:R-:W-:Y:S01]  /*1a70*/  SHF.R.S32.HI R52, RZ, 0x1f, R53 ;  /* 0x0000001fff347819 */ /* 0x000fe20000011435 */
[----:B------:R-:W3:Y:S03]  /*1a80*/  LDL R42, [R1+0x40] ;  /* 0x00004000012a7983 */ /* 0x000ee60000100800 */
[----:B------:R-:W-:Y:S01]  /*1a90*/  LEA.HI R36, R52, R53, RZ, 0x2 ;  /* 0x0000003534247211 */ /* 0x000fe200078f10ff */
[----:B------:R-:W3:Y:S01]  /*1aa0*/  LDL R60, [R1+0x20] ;  /* 0x00002000013c7983 */ /* 0x000ee20000100800 */
[----:B------:R-:W-:-:S02]  /*1ab0*/  LEA R38, R38, R31, 0x3 ;  /* 0x0000001f26267211 */ /* 0x000fc400078e18ff */
[----:B------:R-:W-:Y:S01]  /*1ac0*/  SHF.R.S32.HI R31, RZ, 0x2, R36 ;  /* 0x00000002ff1f7819 */ /* 0x000fe20000011424 */
[----:B------:R-:W3:Y:S03]  /*1ad0*/  LDL R61, [R1+0x4] ;  /* 0x00000400013d7983 */ /* 0x000ee60000100800 */
[----:B------:R-:W-:-:S04]  /*1ae0*/  IADD3 R43, R31, 0xf0, RZ ;  /* 0x000000f01f2b7810 */ /* 0x000fc80007ffe0ff */
[----:B------:R-:W-:Y:S01]  /*1af0*/  SHF.R.S32.HI R24, RZ, 0x1f, R43 ;  /* 0x0000001fff187819 */ /* 0x000fe2000001142b */
[----:B------:R-:W-:-:S03]  /*1b00*/  FFMA.FTZ R25, R6, R11, R40 ;  /* 0x0000000b06197223 */ /* 0x000fc60000010028 */
[----:B------:R-:W-:Y:S01]  /*1b10*/  LEA.HI R43, R24, R43, RZ, 0x2 ;  /* 0x0000002b182b7211 */ /* 0x000fe200078f10ff */
[----:B------:R-:W-:-:S04]  /*1b20*/  FMUL.FTZ R24, R6, R23 ;  /* 0x0000001706187220 */ /* 0x000fc80000410000 */
[----:B------:R-:W-:Y:S01]  /*1b30*/  FFMA.FTZ R32, R57, R24, R32 ;  /* 0x0000001839207223 */ /* 0x000fe20000010020 */
[----:B------:R-:W-:Y:S02]  /*1b40*/  HADD2.F32 R24, -RZ, R33.H1_H1 ;  /* 0x30000021ff187230 */ /* 0x000fe40000004100 */
[----:B------:R-:W-:-:S04]  /*1b50*/  FFMA.FTZ R33, R8, R12, R25 ;  /* 0x0000000c08217223 */ /* 0x000fc80000010019 */
[----:B------:R-:W-:-:S04]  /*1b60*/  FFMA.FTZ R33, R3, R13, R33 ;  /* 0x0000000d03217223 */ /* 0x000fc80000010021 */
[----:B------:R-:W-:Y:S01]  /*1b70*/  FFMA.FTZ R33, R4, R14, R33 ;  /* 0x0000000e04217223 */ /* 0x000fe20000010021 */
[----:B------:R-:W-:-:S03]  /*1b80*/  FADD.FTZ R56, -R30, R56 ;  /* 0x000000381e387221 */ /* 0x000fc60000010100 */
[----:B------:R-:W-:Y:S01]  /*1b90*/  FFMA.FTZ R33, R6, R15, R33 ;  /* 0x0000000f06217223 */ /* 0x000fe20000010021 */
[----:B------:R-:W-:Y:S01]  /*1ba0*/  FMUL.FTZ R25, R8, R24 ;  /* 0x0000001808197220 */ /* 0x000fe20000410000 */
[----:B------:R-:W-:Y:S02]  /*1bb0*/  FMUL.FTZ R56, R2, R56 ;  /* 0x0000003802387220 */ /* 0x000fe40000410000 */
[----:B------:R-:W-:Y:S01]  /*1bc0*/  FFMA.FTZ R33, R8, R16, R33 ;  /* 0x0000001008217223 */ /* 0x000fe20000010021 */
[----:B------:R-:W-:Y:S01]  /*1bd0*/  LOP3.LUT R40, R36, 0xfffffffc, RZ, 0xc0, !PT ;  /* 0xfffffffc24287812 */ /* 0x000fe200078ec0ff */
[----:B------:R-:W-:Y:S02]  /*1be0*/  FFMA.FTZ R32, R56, R25, R32 ;  /* 0x0000001938207223 */ /* 0x000fe40000010020 */
[----:B------:R-:W-:Y:S01]  /*1bf0*/  FFMA.FTZ R33, R3, R17, R33 ;  /* 0x0000001103217223 */ /* 0x000fe20000010021 */
[--C-:B----4-:R-:W-:Y:S02]  /*1c00*/  HADD2.F32 R25, -RZ, R28.reuse.H0_H0 ;  /* 0x2000001cff197230 */ /* 0x110fe40000004100 */
[----:B------:R-:W-:Y:S01]  /*1c10*/  FADD.FTZ R55, -R30, R55 ;  /* 0x000000371e377221 */ /* 0x000fe20000010100 */
[-C--:B------:R-:W-:Y:S01]  /*1c20*/  LEA.HI R41, R52, R53.reuse, RZ, 0x4 ;  /* 0x0000003534297211 */ /* 0x080fe200078f20ff */
[----:B------:R-:W-:Y:S01]  /*1c30*/  FFMA.FTZ R33, R4, R18, R33 ;  /* 0x0000001204217223 */ /* 0x000fe20000010021 */
[----:B------:R-:W-:Y:S01]  /*1c40*/  IADD3 R40, -R40, R53, RZ ;  /* 0x0000003528287210 */ /* 0x000fe20007ffe1ff */
[----:B------:R-:W-:-:S02]  /*1c50*/  HADD2.F32 R26, -RZ, R28.H1_H1 ;  /* 0x3000001cff1a7230 */ /* 0x000fc40000004100 */
[----:B------:R-:W-:Y:S01]  /*1c60*/  FMUL.FTZ R36, R3, R25 ;  /* 0x0000001903247220 */ /* 0x000fe20000410000 */
[--C-:B------:R-:W-:Y:S02]  /*1c70*/  HADD2.F32 R53, -RZ, R27.reuse.H0_H0 ;  /* 0x2000001bff357230 */ /* 0x100fe40000004100 */
[----:B------:R-:W-:Y:S01]  /*1c80*/  FMUL.FTZ R55, R2, R55 ;  /* 0x0000003702377220 */ /* 0x000fe20000410000 */
[----:B------:R-:W-:Y:S02]  /*1c90*/  HADD2.F32 R52, -RZ, R27.H1_H1 ;  /* 0x3000001bff347230 */ /* 0x000fe40000004100 */
[----:B------:R-:W-:Y:S01]  /*1ca0*/  FADD.FTZ R54, -R30, R54 ;  /* 0x000000361e367221 */ /* 0x000fe20000010100 */
[----:B------:R-:W-:Y:S01]  /*1cb0*/  FFMA.FTZ R27, R6, R19, R33 ;  /* 0x00000013061b7223 */ /* 0x000fe20000010021 */
[----:B------:R-:W-:Y:S01]  /*1cc0*/  FFMA.FTZ R32, R55, R36, R32 ;  /* 0x0000002437207223 */ /* 0x000fe20000010020 */
[----:B------:R-:W-:Y:S01]  /*1cd0*/  FMUL.FTZ R28, R4, R26 ;  /* 0x0000001a041c7220 */ /* 0x000fe20000410000 */
[----:B------:R-:W-:Y:S01]  /*1ce0*/  FMUL.FTZ R54, R2, R54 ;  /* 0x0000003602367220 */ /* 0x000fe20000410000 */
[C---:B------:R-:W-:Y:S01]  /*1cf0*/  FADD.FTZ R53, -R30.reuse, R53 ;  /* 0x000000351e357221 */ /* 0x040fe20000010100 */
[----:B------:R-:W-:Y:S01]  /*1d00*/  FADD.FTZ R52, -R30, R52 ;  /* 0x000000341e347221 */ /* 0x000fe20000010100 */
[----:B------:R-:W-:Y:S01]  /*1d10*/  FFMA.FTZ R30, R8, R20, R27 ;  /* 0x00000014081e7223 */ /* 0x000fe2000001001b */
[----:B------:R-:W-:-:S03]  /*1d20*/  FFMA.FTZ R28, R54, R28, R32 ;  /* 0x0000001c361c7223 */ /* 0x000fc60000010020 */
[----:B------:R-:W-:Y:S01]  /*1d30*/  FFMA.FTZ R32, R3, R21, R30 ;  /* 0x0000001503207223 */ /* 0x000fe2000001001e */
[----:B------:R-:W-:-:S03]  /*1d40*/  HADD2.F32 R27, -RZ, R29.H0_H0 ;  /* 0x2000001dff1b7230 */ /* 0x000fc60000004100 */
[----:B------:R-:W-:Y:S01]  /*1d50*/  FFMA.FTZ R32, R4, R22, R32 ;  /* 0x0000001604207223 */ /* 0x000fe20000010020 */
[----:B------:R-:W-:Y:S01]  /*1d60*/  FMUL.FTZ R53, R2, R53 ;  /* 0x0000003502357220 */ /* 0x000fe20000410000 */
[C---:B------:R-:W-:Y:S02]  /*1d70*/  FMUL.FTZ R36, R6.reuse, R27 ;  /* 0x0000001b06247220 */ /* 0x040fe40000410000 */
[----:B------:R-:W-:Y:S02]  /*1d80*/  FFMA.FTZ R32, R6, R23, R32 ;  /* 0x0000001706207223 */ /* 0x000fe40000010020 */
[----:B------:R-:W-:Y:S02]  /*1d90*/  FFMA.FTZ R28, R53, R36, R28 ;  /* 0x00000024351c7223 */ /* 0x000fe4000001001c */
[----:B------:R-:W-:Y:S01]  /*1da0*/  FFMA.FTZ R32, R8, R24, R32 ;  /* 0x0000001808207223 */ /* 0x000fe20000010020 */
[----:B------:R-:W-:-:S03]  /*1db0*/  HADD2.F32 R36, -RZ, R29.H1_H1 ;  /* 0x3000001dff247230 */ /* 0x000fc60000004100 */
[----:B------:R-:W-:Y:S01]  /*1dc0*/  FFMA.FTZ R32, R3, R25, R32 ;  /* 0x0000001903207223 */ /* 0x000fe20000010020 */
[----:B------:R-:W-:Y:S01]  /*1dd0*/  FMUL.FTZ R52, R2, R52 ;  /* 0x0000003402347220 */ /* 0x000fe20000410000 */
[----:B------:R-:W-:Y:S02]  /*1de0*/  FMUL.FTZ R29, R8, R36 ;  /* 0x00000024081d7220 */ /* 0x000fe40000410000 */
[----:B------:R-:W-:Y:S02]  /*1df0*/  FFMA.FTZ R32, R4, R26, R32 ;  /* 0x0000001a04207223 */ /* 0x000fe40000010020 */
[----:B------:R-:W-:Y:S02]  /*1e00*/  FFMA.FTZ R29, R52, R29, R28 ;  /* 0x0000001d341d7223 */ /* 0x000fe4000001001c */
[----:B------:R-:W-:Y:S01]  /*1e10*/  FFMA.FTZ R28, R6, R27, R32 ;  /* 0x0000001b061c7223 */ /* 0x000fe20000010020 */
[----:B------:R-:W-:Y:S02]  /*1e20*/  SHF.R.U32.HI R41, RZ, 0x4, R41 ;  /* 0x00000004ff297819 */ /* 0x000fe40000011629 */
[----:B------:R-:W-:Y:S01]  /*1e30*/  SHF.R.U32.HI R43, RZ, 0x2, R43 ;  /* 0x00000002ff2b7819 */ /* 0x000fe2000001162b */
[----:B------:R-:W-:Y:S01]  /*1e40*/  FFMA.FTZ R28, R8, R36, R28 ;  /* 0x00000024081c7223 */ /* 0x000fe2000001001c */
[----:B------:R-:W-:-:S02]  /*1e50*/  LOP3.LUT R41, R40, 0x3, R41, 0x78, !PT ;  /* 0x0000000328297812 */ /* 0x000fc400078e7829 */
[----:B------:R-:W-:Y:S01]  /*1e60*/  LEA R32, R31, UR5, 0x5 ;  /* 0x000000051f207c11 */ /* 0x000fe2000f8e28ff */
[----:B------:R-:W-:Y:S01]  /*1e70*/  STL [R1+0xc4], R14 ;  /* 0x0000c40e01007387 */ /* 0x000fe20000100800 */
[----:B------:R-:W-:-:S03]  /*1e80*/  LOP3.LUT R40, R40, 0x3, R43, 0x78, !PT ;  /* 0x0000000328287812 */ /* 0x000fc600078e782b */
[----:B------:R-:W-:Y:S01]  /*1e90*/  STL [R1+0xc0], R56 ;  /* 0x0000c03801007387 */ /* 0x000fe20000100800 */
[----:B------:R-:W-:-:S03]  /*1ea0*/  LEA R41, R41, R32, 0x3 ;  /* 0x0000002029297211 */ /* 0x000fc600078e18ff */
[----:B------:R0:W-:Y:S01]  /*1eb0*/  STS.64 [R38], R28 ;  /* 0x0000001c26007388 */ /* 0x0001e20000000a00 */
[----:B------:R-:W-:-:S03]  /*1ec0*/  LEA R40, R40, R32, 0x3 ;  /* 0x0000002028287211 */ /* 0x000fc600078e18ff */
[----:B------:R-:W4:Y:S04]  /*1ed0*/  LDL R32, [R1+0x28] ;  /* 0x0000280001207983 */ /* 0x000f280000100800 */
[----:B-1----:R-:W4:Y:S04]  /*1ee0*/  LDL R12, [R1+0x5c] ;  /* 0x00005c00010c7983 */ /* 0x002f280000100800 */
[----:B0-----:R-:W4:Y:S04]  /*1ef0*/  LDL R28, [R1+0x38] ;  /* 0x00003800011c7983 */ /* 0x001f280000100800 */
[----:B------:R-:W4:Y:S04]  /*1f00*/  LDL R38, [R1+0x2c] ;  /* 0x00002c0001267983 */ /* 0x000f280000100800 */
[----:B------:R-:W4:Y:S01]  /*1f10*/  LDL R11, [R1+0x58] ;  /* 0x00005800010b7983 */ /* 0x000f220000100800 */
[----:B------:R-:W-:-:S03]  /*1f20*/  FADD.FTZ R33, RZ, R0 ;  /* 0x00000000ff217221 */ /* 0x000fc60000010000 */
[----:B------:R-:W4:Y:S01]  /*1f30*/  LDL R14, [R1+0x4c] ;  /* 0x00004c00010e7983 */ /* 0x000f220000100800 */
[----:B--2---:R-:W-:-:S03]  /*1f40*/  FFMA.FTZ R30, R10, R0, RZ ;  /* 0x000000000a1e7223 */ /* 0x004fc600000100ff */
[----:B------:R-:W2:Y:S04]  /*1f50*/  LDL R43, [R1+0x48] ;  /* 0x00004800012b7983 */ /* 0x000ea80000100800 */
[----:B------:R-:W2:Y:S01]  /*1f60*/  LDL R10, [R1+0x54] ;  /* 0x00005400010a7983 */ /* 0x000ea20000100800 */
[----:B------:R-:W-:Y:S01]  /*1f70*/  FADD.FTZ R33, R33, R51 ;  /* 0x0000003321217221 */ /* 0x000fe20000010000 */
[----:B-----5:R-:W-:Y:S02]  /*1f80*/  FFMA.FTZ R30, R58, R51, R30 ;  /* 0x000000333a1e7223 */ /* 0x020fe4000001001e */
[----:B------:R-:W5:Y:S01]  /*1f90*/  LDL R56, [R1+0x34] ;  /* 0x0000340001387983 */ /* 0x000f620000100800 */
[----:B------:R-:W-:Y:S01]  /*1fa0*/  FADD.FTZ R33, R33, R47 ;  /* 0x0000002f21217221 */ /* 0x000fe20000010000 */
[----:B---3--:R-:W-:-:S02]  /*1fb0*/  FFMA.FTZ R30, R34, R47, R30 ;  /* 0x0000002f221e7223 */ /* 0x008fc4000001001e */
[----:B------:R-:W3:Y:S01]  /*1fc0*/  LDL R57, [R1+0x30] ;  /* 0x0000300001397983 */ /* 0x000ee20000100800 */
[----:B------:R-:W-:Y:S01]  /*1fd0*/  FADD.FTZ R33, R33, R37 ;  /* 0x0000002521217221 */ /* 0x000fe20000010000 */
[----:B------:R-:W-:Y:S02]  /*1fe0*/  FFMA.FTZ R30, R42, R37, R30 ;  /* 0x000000252a1e7223 */ /* 0x000fe4000001001e */
[----:B------:R-:W5:Y:S01]  /*1ff0*/  LDL R42, [R1+0x44] ;  /* 0x00004400012a7983 */ /* 0x000f620000100800 */
[----:B------:R-:W-:Y:S01]  /*2000*/  FADD.FTZ R33, R33, R13 ;  /* 0x0000000d21217221 */ /* 0x000fe20000010000 */
[----:B------:R-:W-:Y:S02]  /*2010*/  FFMA.FTZ R30, R60, R13, R30 ;  /* 0x0000000d3c1e7223 */ /* 0x000fe4000001001e */
[----:B------:R-:W3:Y:S01]  /*2020*/  LDL R58, [R1+0x24] ;  /* 0x00002400013a7983 */ /* 0x000ee20000100800 */
[----:B------:R-:W-:Y:S01]  /*2030*/  FADD.FTZ R33, R33, R17 ;  /* 0x0000001121217221 */ /* 0x000fe20000010000 */
[----:B------:R-:W-:-:S02]  /*2040*/  FFMA.FTZ R30, R61, R17, R30 ;  /* 0x000000113d1e7223 */ /* 0x000fc4000001001e */
[----:B------:R-:W3:Y:S01]  /*2050*/  LDL R34, [R1+0x1c] ;  /* 0x00001c0001227983 */ /* 0x000ee20000100800 */
[----:B------:R-:W-:Y:S01]  /*2060*/  FADD.FTZ R33, R33, R21 ;  /* 0x0000001521217221 */ /* 0x000fe20000010000 */
[----:B------:R-:W-:Y:S02]  /*2070*/  FFMA.FTZ R30, R59, R21, R30 ;  /* 0x000000153b1e7223 */ /* 0x000fe4000001001e */
[----:B------:R-:W3:Y:S01]  /*2080*/  LDL R60, [R1+0x10] ;  /* 0x00001000013c7983 */ /* 0x000ee20000100800 */
[----:B------:R-:W-:Y:S01]  /*2090*/  FADD.FTZ R31, R33, R25 ;  /* 0x00000019211f7221 */ /* 0x000fe20000010000 */
[----:B------:R-:W-:Y:S01]  /*20a0*/  FFMA.FTZ R30, R55, R25, R30 ;  /* 0x00000019371e7223 */ /* 0x000fe2000001001e */
[----:B------:R-:W-:Y:S06]  /*20b0*/  BAR.SYNC.DEFER_BLOCKING 0x0 ;  /* 0x0000000000007b1d */ /* 0x000fec0000010000 */
[----:B------:R-:W3:Y:S04]  /*20c0*/  LDL R61, [R1+0xc] ;  /* 0x00000c00013d7983 */ /* 0x000ee80000100800 */
[----:B------:R0:W-:Y:S01]  /*20d0*/  STS.64 [R35], R30 ;  /* 0x0000001e23007388 */ /* 0x0001e20000000a00 */
[----:B----4-:R-:W-:Y:S01]  /*20e0*/  FFMA.FTZ R32, R32, R9, RZ ;  /* 0x0000000920207223 */ /* 0x010fe200000100ff */
[----:B------:R-:W-:Y:S01]  /*20f0*/  FFMA.FTZ R28, R28, R5, RZ ;  /* 0x000000051c1c7223 */ /* 0x000fe200000100ff */
[----:B0-----:R-:W-:-:S03]  /*2100*/  FFMA.FTZ R30, R38, R7, RZ ;  /* 0x00000007261e7223 */ /* 0x001fc600000100ff */
[----:B------:R-:W-:Y:S01]  /*2110*/  FFMA.FTZ R28, R12, R50, R28 ;  /* 0x000000320c1c7223 */ /* 0x000fe2000001001c */
[----:B------:R-:W4:Y:S01]  /*2120*/  LDL R38, [R1] ;  /* 0x0000000001267983 */ /* 0x000f220000100800 */
[----:B------:R-:W-:-:S03]  /*2130*/  FFMA.FTZ R30, R11, R49, R30 ;  /* 0x000000310b1e7223 */ /* 0x000fc6000001001e */
[----:B------:R-:W3:Y:S04]  /*2140*/  LDL.LU R12, [R1+0xd0] ;  /* 0x0000d000010c7983 */ /* 0x000ee80000300800 */
[----:B------:R-:W4:Y:S01]  /*2150*/  LDL.LU R11, [R1+0xcc] ;  /* 0x0000cc00010b7983 */ /* 0x000f220000300800 */
[----:B--2---:R-:W-:-:S03]  /*2160*/  FFMA.FTZ R32, R10, R48, R32 ;  /* 0x000000300a207223 */ /* 0x004fc60000010020 */
[----:B------:R-:W2:Y:S01]  /*2170*/  LDL.LU R10, [R1+0xc8] ;  /* 0x0000c800010a7983 */ /* 0x000ea20000300800 */
[----:B------:R-:W-:-:S03]  /*2180*/  FFMA.FTZ R28, R14, R46, R28 ;  /* 0x0000002e0e1c7223 */ /* 0x000fc6000001001c */
[----:B------:R-:W2:Y:S01]  /*2190*/  LDL.LU R14, [R1+0xc4] ;  /* 0x0000c400010e7983 */ /* 0x000ea20000300800 */
[----:B------:R-:W-:Y:S01]  /*21a0*/  FFMA.FTZ R30, R43, R45, R30 ;  /* 0x0000002d2b1e7223 */ /* 0x000fe2000001001e */
[----:B-----5:R-:W-:Y:S02]  /*21b0*/  FFMA.FTZ R32, R42, R44, R32 ;  /* 0x0000002c2a207223 */ /* 0x020fe40000010020 */
[----:B------:R-:W5:Y:S04]  /*21c0*/  LDL.LU R42, [R1+0x18] ;  /* 0x00001800012a7983 */ /* 0x000f680000300800 */
[----:B------:R-:W5:Y:S01]  /*21d0*/  LDL.LU R43, [R1+0x8] ;  /* 0x00000800012b7983 */ /* 0x000f620000300800 */
[----:B---3--:R-:W-:Y:S01]  /*21e0*/  FFMA.FTZ R32, R58, R12, R32 ;  /* 0x0000000c3a207223 */ /* 0x008fe20000010020 */
[----:B----4-:R-:W-:Y:S01]  /*21f0*/  FFMA.FTZ R30, R57, R11, R30 ;  /* 0x0000000b391e7223 */ /* 0x010fe2000001001e */
[----:B--2---:R-:W-:-:S02]  /*2200*/  FFMA.FTZ R28, R56, R10, R28 ;  /* 0x0000000a381c7223 */ /* 0x004fc4000001001c */
[----:B------:R-:W2:Y:S04]  /*2210*/  LDL.LU R56, [R1+0xc0] ;  /* 0x0000c00001387983 */ /* 0x000ea80000300800 */
[----:B------:R-:W3:Y:S04]  /*2220*/  LDL.LU R57, [R1+0xbc] ;  /* 0x0000bc0001397983 */ /* 0x000ee80000300800 */
[----:B------:R-:W4:Y:S01]  /*2230*/  LDL.LU R58, [R1+0xb8] ;  /* 0x0000b800013a7983 */ /* 0x000f220000300800 */
[----:B------:R-:W-:Y:S01]  /*2240*/  FFMA.FTZ R28, R34, R14, R28 ;  /* 0x0000000e221c7223 */ /* 0x000fe2000001001c */
[----:B------:R-:W-:Y:S01]  /*2250*/  FFMA.FTZ R30, R60, R15, R30 ;  /* 0x0000000f3c1e7223 */ /* 0x000fe2000001001e */
[----:B------:R-:W-:Y:S01]  /*2260*/  FFMA.FTZ R32, R61, R16, R32 ;  /* 0x000000103d207223 */ /* 0x000fe20000010020 */
[----:B------:R-:W2:Y:S01]  /*2270*/  LDL.LU R34, [R1+0xb4] ;  /* 0x0000b40001227983 */ /* 0x000ea20000300800 */
[----:B------:R-:W-:Y:S01]  /*2280*/  SHF.R.S32.HI R39, RZ, 0x2, R39 ;  /* 0x00000002ff277819 */ /* 0x000fe20000011427 */
[----:B------:R-:W-:-:S02]  /*2290*/  FADD.FTZ R29, RZ, R5 ;  /* 0x00000005ff1d7221 */ /* 0x000fc40000010000 */
[----:B------:R-:W3:Y:S04]  /*22a0*/  LDL.LU R60, [R1+0xb0] ;  /* 0x0000b000013c7983 */ /* 0x000ee80000300800 */
[----:B------:R-:W2:Y:S01]  /*22b0*/  LDL.LU R61, [R1+0xac] ;  /* 0x0000ac00013d7983 */ /* 0x000ea20000300800 */
[----:B------:R-:W-:Y:S01]  /*22c0*/  IADD3 R35, R39, 0xf0, RZ ;  /* 0x000000f027237810 */ /* 0x000fe20007ffe0ff */
[----:B------:R-:W-:Y:S01]  /*22d0*/  FADD.FTZ R29, R29, R50 ;  /* 0x000000321d1d7221 */ /* 0x000fe20000010000 */
[----:B------:R-:W-:Y:S02]  /*22e0*/  FFMA.FTZ R28, R38, R18, R28 ;  /* 0x00000012261c7223 */ /* 0x000fe4000001001c */
[----:B------:R-:W-:Y:S01]  /*22f0*/  SHF.R.S32.HI R38, RZ, 0x1f, R35 ;  /* 0x0000001fff267819 */ /* 0x000fe20000011423 */
[----:B------:R-:W-:-:S03]  /*2300*/  FADD.FTZ R29, R29, R46 ;  /* 0x0000002e1d1d7221 */ /* 0x000fc60000010000 */
[----:B------:R-:W-:Y:S01]  /*2310*/  LEA.HI R38, R38, R35, RZ, 0x2 ;  /* 0x0000002326267211 */ /* 0x000fe200078f10ff */
[----:B------:R-:W-:Y:S01]  /*2320*/  FADD.FTZ R29, R29, R10 ;  /* 0x0000000a1d1d7221 */ /* 0x000fe20000010000 */
[----:B------:R-:W3:Y:S03]  /*2330*/  LDL.LU R35, [R1+0x14] ;  /* 0x0000140001237983 */ /* 0x000ee60000300800 */
[----:B------:R-:W-:-:S04]  /*2340*/  FADD.FTZ R29, R29, R14 ;  /* 0x0000000e1d1d7221 */ /* 0x000fc80000010000 */
[----:B------:R-:W-:-:S04]  /*2350*/  FADD.FTZ R29, R29, R18 ;  /* 0x000000121d1d7221 */ /* 0x000fc80000010000 */
[----:B------:R-:W-:-:S04]  /*2360*/  FADD.FTZ R29, R29, R22 ;  /* 0x000000161d1d7221 */ /* 0x000fc80000010000 */
[----:B------:R-:W-:Y:S01]  /*2370*/  FADD.FTZ R29, R29, R26 ;  /* 0x0000001a1d1d7221 */ /* 0x000fe20000010000 */
[----:B------:R-:W-:Y:S01]  /*2380*/  FADD.FTZ R31, RZ, R7 ;  /* 0x00000007ff1f7221 */ /* 0x000fe20000010000 */
[----:B------:R-:W-:Y:S01]  /*2390*/  FADD.FTZ R33, RZ, R9 ;  /* 0x00000009ff217221 */ /* 0x000fe20000010000 */
[----:B----4-:R-:W-:-:S04]  /*23a0*/  FFMA.FTZ R28, R58, R22, R28 ;  /* 0x000000163a1c7223 */ /* 0x010fc8000001001c */
[----:B------:R-:W-:-:S05]  /*23b0*/  FFMA.FTZ R28, R54, R26, R28 ;  /* 0x0000001a361c7223 */ /* 0x000fca000001001c */
[----:B-----5:R0:W-:Y:S04]  /*23c0*/  STS.64 [R42], R28 ;  /* 0x0000001c2a007388 */ /* 0x0201e80000000a00 */
[----:B0-----:R-:W4:Y:S01]  /*23d0*/  LDL.LU R42, [R1+0xa8] ;  /* 0x0000a800012a7983 */ /* 0x001f220000300800 */
        /* <DEDUP_REMOVED lines=8> */
[----:B--2---:R-:W-:Y:S01]  /*2460*/  FFMA.FTZ R30, R61, R19, R30 ;  /* 0x000000133d1e7223 */ /* 0x004fe2000001001e */
[----:B---3--:R-:W-:Y:S01]  /*2470*/  FFMA.FTZ R32, R60, R20, R32 ;  /* 0x000000143c207223 */ /* 0x008fe20000010020 */
[----:B------:R-:W-:Y:S01]  /*2480*/  FADD.FTZ R31, R31, R19 ;  /* 0x000000131f1f7221 */ /* 0x000fe20000010000 */
[----:B------:R-:W-:Y:S01]  /*2490*/  FADD.FTZ R33, R33, R20 ;  /* 0x0000001421217221 */ /* 0x000fe20000010000 */
[----:B------:R-:W-:Y:S01]  /*24a0*/  FFMA.FTZ R30, R57, R23, R30 ;  /* 0x00000017391e7223 */ /* 0x000fe2000001001e */
[----:B------:R-:W-:Y:S01]  /*24b0*/  FFMA.FTZ R32, R56, R24, R32 ;  /* 0x0000001838207223 */ /* 0x000fe20000010020 */
[----:B------:R-:W-:Y:S01]  /*24c0*/  FADD.FTZ R31, R31, R23 ;  /* 0x000000171f1f7221 */ /* 0x000fe20000010000 */
[----:B------:R-:W-:Y:S01]  /*24d0*/  FADD.FTZ R33, R33, R24 ;  /* 0x0000001821217221 */ /* 0x000fe20000010000 */
[----:B------:R-:W-:Y:S01]  /*24e0*/  FFMA.FTZ R30, R53, R27, R30 ;  /* 0x0000001b351e7223 */ /* 0x000fe2000001001e */
[----:B------:R-:W-:Y:S01]  /*24f0*/  FFMA.FTZ R32, R52, R36, R32 ;  /* 0x0000002434207223 */ /* 0x000fe20000010020 */
[----:B------:R-:W-:Y:S01]  /*2500*/  FADD.FTZ R31, R31, R27 ;  /* 0x0000001b1f1f7221 */ /* 0x000fe20000010000 */
[----:B------:R-:W-:-:S04]  /*2510*/  FADD.FTZ R33, R33, R36 ;  /* 0x0000002421217221 */ /* 0x000fc80000010000 */
[----:B------:R0:W-:Y:S04]  /*2520*/  STS.64 [R35], R30 ;  /* 0x0000001e23007388 */ /* 0x0001e80000000a00 */
[----:B------:R-:W-:Y:S01]  /*2530*/  STS.64 [R43], R32 ;  /* 0x000000202b007388 */ /* 0x000fe20000000a00 */
[----:B------:R-:W-:Y:S01]  /*2540*/  BAR.SYNC.DEFER_BLOCKING 0x0 ;  /* 0x0000000000007b1d */ /* 0x000fe20000010000 */
[----:B------:R-:W-:-:S05]  /*2550*/  LEA R39, R39, UR5, 0x5 ;  /* 0x0000000527277c11 */ /* 0x000fca000f8e28ff */
[----:B0-----:R-:W0:Y:S01]  /*2560*/  S2R R35, SR_TID.X ;  /* 0x0000000000237919 */ /* 0x001e220000002100 */
[----:B------:R-:W-:Y:S02]  /*2570*/  USHF.R.U64 UR5, UR10, 0x1, UR7 ;  /* 0x000000010a057899 */ /* 0x000fe40008001207 */
[----:B------:R-:W-:Y:S02]  /*2580*/  USHF.R.U32.HI UR13, URZ, 0x1, UR7 ;  /* 0x000000013f0d7899 */ /* 0x000fe40008011607 */
[----:B------:R-:W-:Y:S01]  /*2590*/  USHF.L.U32 UR12, UR5, 0x6, URZ ;  /* 0x00000006050c7899 */ /* 0x000fe2000800063f */
[----:B------:R-:W1:Y:S04]  /*25a0*/  LDS.64 R30, [R41] ;  /* 0x00000000291e7984 */ /* 0x000e680000000a00 */
[----:B------:R-:W2:Y:S01]  /*25b0*/  LDS.64 R32, [R40+0x1e00] ;  /* 0x001e000028207984 */ /* 0x000ea20000000a00 */
[----:B------:R-:W-:-:S02]  /*25c0*/  USHF.L.U64.HI UR5, UR5, 0x6, UR13 ;  /* 0x0000000605057899 */ /* 0x000fc4000801020d */
[----:B------:R-:W-:Y:S02]  /*25d0*/  ULOP3.LUT UR12, UR12, 0x3f, UR20, 0xf8, !UPT ;  /* 0x0000003f0c0c7892 */ /* 0x000fe4000f8ef814 */
[----:B------:R-:W-:-:S03]  /*25e0*/  UIMAD UR14, UR5, 0x780, URZ ;  /* 0x00000780050e78a4 */ /* 0x000fc6000f8e023f */
[----:B------:R-:W-:Y:S01]  /*25f0*/  UMOV UR5, URZ ;  /* 0x0000003f00057c82 */ /* 0x000fe20008000000 */
[----:B------:R-:W-:Y:S01]  /*2600*/  SHF.R.U32.HI R38, RZ, 0x2, R38 ;  /* 0x00000002ff267819 */ /* 0x000fe20000011626 */
[----:B------:R-:W-:Y:S01]  /*2610*/  UIMAD.WIDE.U32 UR12, UR12, 0x780, UR4 ;  /* 0x000007800c0c78a5 */ /* 0x000fe2000f8e0004 */
[----:B0-----:R-:W-:Y:S02]  /*2620*/  SHF.R.S32.HI R28, RZ, 0x1f, R35 ;  /* 0x0000001fff1c7819 */ /* 0x001fe40000011423 */
[----:B------:R-:W-:-:S03]  /*2630*/  LOP3.LUT R38, R34, 0x3, R38, 0x78, !PT ;  /* 0x0000000322267812 */ /* 0x000fc600078e7826 */
[----:B------:R-:W-:Y:S02]  /*2640*/  IADD3 R29, P0, R35, UR12, RZ ;  /* 0x0000000c231d7c10 */ /* 0x000fe4000ff1e0ff */
[----:B------:R-:W-:Y:S01]  /*2650*/  LEA R38, R38, R39, 0x3 ;  /* 0x0000002726267211 */ /* 0x000fe200078e18ff */
[----:B------:R-:W-:Y:S04]  /*2660*/  BSSY B0, `(.L_x_1413) ;  /* 0x00000ae000007945 */ /* 0x000fe80003800000 */
[----:B------:R2:W0:Y:S01]  /*2670*/  LDS.64 R40, [R38+0x1e00] ;  /* 0x001e000026287984 */ /* 0x0004220000000a00 */
[----:B-1----:R-:W-:Y:S01]  /*2680*/  FADD.FTZ R31, RZ, R31 ;  /* 0x0000001fff1f7221 */ /* 0x002fe20000010000 */
[----:B------:R-:W-:-:S04]  /*2690*/  FADD.FTZ R30, RZ, R30 ;  /* 0x0000001eff1e7221 */ /* 0x000fc80000010000 */
[----:B--2---:R-:W-:Y:S01]  /*26a0*/  FADD.FTZ R38, R30, R32 ;  /* 0x000000201e267221 */ /* 0x004fe20000010000 */
[----:B----4-:R-:W-:-:S04]  /*26b0*/  SHF.R.U32.HI R42, RZ, 0x4, R42 ;  /* 0x00000004ff2a7819 */ /* 0x010fc8000001162a */
[----:B------:R-:W-:-:S04]  /*26c0*/  LOP3.LUT R42, R34, 0x3, R42, 0x78, !PT ;  /* 0x00000003222a7812 */ /* 0x000fc800078e782a */
[----:B------:R-:W-:-:S06]  /*26d0*/  LEA R42, R42, R39, 0x3 ;  /* 0x000000272a2a7211 */ /* 0x000fcc00078e18ff */
[----:B------:R-:W1:Y:S01]  /*26e0*/  LDS.64 R42, [R42] ;  /* 0x000000002a2a7984 */ /* 0x000e620000000a00 */
[----:B------:R-:W-:-:S04]  /*26f0*/  MOV R34, UR14 ;  /* 0x0000000e00227c02 */ /* 0x000fc80008000f00 */
[----:B------:R-:W-:Y:S01]  /*2700*/  IADD3.X R34, R28, UR13, R34, P0, !PT ;  /* 0x0000000d1c227c10 */ /* 0x000fe200087fe422 */
[----:B------:R-:W-:Y:S01]  /*2710*/  ULDC.64 UR12, c[0x0][0x260] ;  /* 0x00009800000c7ab9 */ /* 0x000fe20000000a00 */
[----:B------:R-:W-:Y:S02]  /*2720*/  ISETP.GT.U32.AND P0, PT, R35, 0x1f, PT ;  /* 0x0000001f2300780c */ /* 0x000fe40003f04070 */
[----:B------:R-:W-:Y:S01]  /*2730*/  LEA R28, P1, R29, UR12, 0x3 ;  /* 0x0000000c1d1c7c11 */ /* 0x000fe2000f8218ff */
[----:B------:R-:W-:-:S03]  /*2740*/  FADD.FTZ R39, R31, R33 ;  /* 0x000000211f277221 */ /* 0x000fc60000010000 */
[----:B------:R-:W-:Y:S02]  /*2750*/  LEA.HI.X R29, R29, UR13, R34, 0x3, P1 ;  /* 0x0000000d1d1d7c11 */ /* 0x000fe400088f1c22 */
[----:B------:R-:W-:-:S05]  /*2760*/  CS2R R32, SRZ ;  /* 0x0000000000207805 */ /* 0x000fca000001ff00 */
[----:B0-----:R-:W-:Y:S05]  /*2770*/  @P0 BRA `(.L_x_1414) ;  /* 0x0000000800700947 */ /* 0x001fea0003800000 */
        /* <DEDUP_REMOVED lines=21> */
[----:B------:R-:W2:Y:S01]  /*28d0*/  LDS.64 R32, [R32] ;  /* 0x0000000020207984 */ /* 0x000ea20000000a00 */
[----:B0-----:R-:W-:Y:S01]  /*28e0*/  FADD.FTZ R30, RZ, R30 ;  /* 0x0000001eff1e7221 */ /* 0x001fe20000010000 */
        /* <DEDUP_REMOVED lines=133> */
.L_x_1414:
[----:B------:R-:W-:Y:S05]  /*3140*/  BSYNC B0 ;  /* 0x0000000000007941 */ /* 0x000fea0003800000 */
.L_x_1413:
[----:B-1----:R-:W-:Y:S01]  /*3150*/  FADD.FTZ R31, RZ, R43 ;  /* 0x0000002bff1f7221 */ /* 0x002fe20000010000 */
[----:B------:R-:W0:Y:S01]  /*3160*/  SHFL.BFLY PT, R35, R32, 0x1, 0x1f ;  /* 0x0c201f0020237f89 */ /* 0x000e2200000e0000 */
[----:B------:R-:W-:Y:S01]  /*3170*/  FADD.FTZ R30, RZ, R42 ;  /* 0x0000002aff1e7221 */ /* 0x000fe20000010000 */
[----:B------:R-:W-:Y:S01]  /*3180*/  BSSY B0, `(.L_x_1415) ;  /* 0x0000017000007945 */ /* 0x000fe20003800000 */
[----:B------:R-:W-:Y:S01]  /*3190*/  FADD.FTZ R31, R31, R41 ;  /* 0x000000291f1f7221 */ /* 0x000fe20000010000 */
[----:B------:R-:W1:Y:S01]  /*31a0*/  S2R R43, SR_TID.X ;  /* 0x00000000002b7919 */ /* 0x000e620000002100 */
[----:B------:R-:W-:Y:S01]  /*31b0*/  FADD.FTZ R30, R30, R40 ;  /* 0x000000281e1e7221 */ /* 0x000fe20000010000 */
[----:B------:R-:W2:Y:S04]  /*31c0*/  SHFL.BFLY PT, R34, R33, 0x1, 0x1f ;  /* 0x0c201f0021227f89 */ /* 0x000ea800000e0000 */
[----:B------:R-:W-:Y:S04]  /*31d0*/  STG.E.64 desc[UR16][R28.64+0xc000], R38 ;  /* 0x00c000261c007986 */ /* 0x000fe8000c101b10 */
[----:B------:R0:W-:Y:S02]  /*31e0*/  STG.E.64 desc[UR16][R28.64+0xcf00], R30 ;  /* 0x00cf001e1c007986 */ /* 0x0001e4000c101b10 */
[----:B0-----:R-:W-:Y:S01]  /*31f0*/  FADD.FTZ R28, R35, R32 ;  /* 0x00000020231c7221 */ /* 0x001fe20000010000 */
[----:B--2---:R-:W-:Y:S01]  /*3200*/  FADD.FTZ R29, R34, R33 ;  /* 0x00000021221d7221 */ /* 0x004fe20000010000 */
[----:B-1----:R-:W-:-:S13]  /*3210*/  LOP3.LUT P0, RZ, R43, 0xffffffe1, RZ, 0xc0, !PT ;  /* 0xffffffe12bff7812 */ /* 0x002fda000780c0ff */
        /* <DEDUP_REMOVED lines=9> */
[----:B------:R-:W-:-:S05]  /*32b0*/  LEA R30, R31, R30, 0xa ;  /* 0x0000001e1f1e7211 */ /* 0x000fca00078e50ff */
[----:B------:R-:W-:-:S04]  /*32c0*/  IMAD.SHL.U32 R30, R30, 0x2, RZ ;  /* 0x000000021e1e7824 */ /* 0x000fc800078e00ff */
[----:B0-----:R-:W-:-:S05]  /*32d0*/  IMAD.WIDE.U32 R30, R30, 0x4, R32 ;  /* 0x000000041e1e7825 */ /* 0x001fca00078e0020 */
[----:B------:R0:W-:Y:S02]  /*32e0*/  STG.E.64 desc[UR16][R30.64], R28 ;  /* 0x0000001c1e007986 */ /* 0x0001e4000c101b10 */
.L_x_1416:
[----:B------:R-:W-:Y:S05]  /*32f0*/  BSYNC B0 ;  /* 0x0000000000007941 */ /* 0x000fea0003800000 */
.L_x_1415:
[----:B------:R-:W-:-:S04]  /*3300*/  UIADD3 UR5, UP0, UR10, 0x3, URZ ;  /* 0x000000030a057890 */ /* 0x000fc8000ff1e03f */
[----:B------:R-:W-:Y:S02]  /*3310*/  UIADD3.X UR7, URZ, UR7, URZ, UP0, !UPT ;  /* 0x000000073f077290 */ /* 0x000fe400087fe43f */
        /* <DEDUP_REMOVED lines=17> */
.L_x_1419:
[----:B------:R-:W2:Y:S04]  /*3430*/  LD.E.STRONG.GPU R31, desc[UR16][R28.64] ;  /* 0x000000101c1f7980 */ /* 0x000ea8000c10f900 */
[----:B--2---:R-:W-:Y:S01]  /*3440*/  CCTL.IVALL ;  /* 0x00000000ff00798f */ /* 0x004fe20002000000 */
[----:B------:R-:W-:Y:S05]  /*3450*/  YIELD ;  /* 0x0000000000007946 */ /* 0x000fea0003800000 */
[----:B-----5:R-:W-:-:S04]  /*3460*/  LOP3.LUT R31, R31, R30, RZ, 0x3c, !PT ;  /* 0x0000001e1f1f7212 */ /* 0x020fc800078e3cff */
[----:B------:R-:W-:-:S13]  /*3470*/  ISETP.GT.AND P0, PT, R31, -0x1, PT ;  /* 0xffffffff1f00780c */ /* 0x000fda0003f04270 */
[----:B------:R-:W-:Y:S05]  /*3480*/  @P0 BRA `(.L_x_1419) ;  /* 0xfffffffc00e80947 */ /* 0x000fea000383ffff */
.L_x_1418:
[----:B------:R-:W-:Y:S05]  /*3490*/  WARPSYNC.ALL ;  /* 0x0000000000007948 */ /* 0x000fea0003800000 */
[----:B------:R-:W-:Y:S06]  /*34a0*/  BAR.SYNC.DEFER_BLOCKING 0x0 ;  /* 0x0000000000007b1d */ /* 0x000fec0000010000 */
[----:B------:R-:W-:Y:S05]  /*34b0*/  BRA `(.L_x_1420) ;  /* 0x0000000000647947 */ /* 0x000fea0003800000 */
.L_x_1417:
[----:B0-----:R-:W0:Y:S01]  /*34c0*/  S2R R28, SR_TID.X ;  /* 0x00000000001c7919 */ /* 0x001e220000002100 */
        /* <DEDUP_REMOVED lines=16> */
.L_x_1422:
[----:B------:R-:W2:Y:S04]  /*35d0*/  LD.E.STRONG.GPU R31, desc[UR16][R28.64] ;  /* 0x000000101c1f7980 */ /* 0x000ea8000c10f900 */
[----:B--2---:R-:W-:Y:S01]  /*35e0*/  CCTL.IVALL ;  /* 0x00000000ff00798f */ /* 0x004fe20002000000 */
[----:B------:R-:W-:Y:S05]  /*35f0*/  YIELD ;  /* 0x0000000000007946 */ /* 0x000fea0003800000 */
[----:B-----5:R-:W-:-:S04]  /*3600*/  LOP3.LUT R31, R31, R30, RZ, 0x3c, !PT ;  /* 0x0000001e1f1f7212 */ /* 0x020fc800078e3cff */
[----:B------:R-:W-:-:S13]  /*3610*/  ISETP.GT.AND P0, PT, R31, -0x1, PT ;  /* 0xffffffff1f00780c */ /* 0x000fda0003f04270 */
[----:B------:R-:W-:Y:S05]  /*3620*/  @P0 BRA `(.L_x_1422) ;  /* 0xfffffffc00e80947 */ /* 0x000fea000383ffff */
.L_x_1421:
[----:B------:R-:W-:Y:S05]  /*3630*/  WARPSYNC.ALL ;  /* 0x0000000000007948 */ /* 0x000fea0003800000 */
[----:B------:R-:W-:Y:S06]  /*3640*/  BAR.SYNC.DEFER_BLOCKING 0x0 ;  /* 0x0000000000007b1d */ /* 0x000fec0000010000 */
.L_x_1420:
[----:B------:R-:W1:Y:S01]  /*3650*/  S2R R40, SR_TID.X ;  /* 0x0000000000287919 */ /* 0x000e620000002100 */
[----:B------:R-:W-:Y:S01]  /*3660*/  BSSY B0, `(.L_x_1423) ;  /* 0x0000022000007945 */ /* 0x000fe20003800000 */
[----:B0-----:R-:W-:Y:S01]  /*3670*/  HFMA2.MMA R29, -RZ, RZ, 0, 0 ;  /* 0x00000000ff1d7435 */ /* 0x001fe200000001ff */
[----:B------:R-:W-:Y:S02]  /*3680*/  MOV R30, RZ ;  /* 0x000000ff001e7202 */ /* 0x000fe40000000f00 */
        /* <DEDUP_REMOVED lines=10> */
[----:B------:R-:W-:-:S04]  /*3730*/  IADD3 R28, R28, R29, RZ ;  /* 0x0000001d1c1c7210 */ /* 0x000fc80007ffe0ff */
[----:B------:R-:W-:-:S04]  /*3740*/  SHF.L.U32 R32, R28, 0x1, RZ ;  /* 0x000000011c207819 */ /* 0x000fc800000006ff */
[C---:B------:R-:W-:Y:S01]  /*3750*/  IADD3 R30, R32.reuse, 0x20, RZ ;  /* 0x00000020201e7810 */ /* 0x040fe20007ffe0ff */
[C---:B0-----:R-:W-:Y:S01]  /*3760*/  IMAD.WIDE.U32 R28, R32.reuse, 0x4, R38 ;  /* 0x00000004201c7825 */ /* 0x041fe200078e0026 */
        /* <DEDUP_REMOVED lines=17> */
.L_x_1424:
[----:B------:R-:W-:Y:S05]  /*3880*/  BSYNC B0 ;  /* 0x0000000000007941 */ /* 0x000fea0003800000 */
.L_x_1423:
[----:B------:R-:W2:Y:S04]  /*3890*/  LDL.LU R31, [R1+0xa4] ;  /* 0x0000a400011f7983 */ /* 0x000ea80000300800 */
[----:B------:R-:W0:Y:S01]  /*38a0*/  SHFL.BFLY PT, R28, R30, 0x8, 0x1f ;  /* 0x0d001f001e1c7f89 */ /* 0x000e2200000e0000 */
[----:B------:R-:W-:Y:S01]  /*38b0*/  LOP3.LUT P0, RZ, R40, 0xffffff0f, RZ, 0xc0, !PT ;  /* 0xffffff0f28ff7812 */ /* 0x000fe2000780c0ff */
[----:B------:R-:W-:Y:S02]  /*38c0*/  UIADD3 UR4, UR15, 0x5280, URZ ;  /* 0x000052800f047890 */ /* 0x000fe4000fffe03f */
[----:B------:R-:W-:Y:S01]  /*38d0*/  USHF.L.U32 UR10, UR10, 0x4, URZ ;  /* 0x000000040a0a7899 */ /* 0x000fe2000800063f */
[----:B------:R-:W3:Y:S01]  /*38e0*/  LDL.LU R32, [R1+0x3c] ;  /* 0x00003c0001207983 */ /* 0x000ee20000300800 */
[----:B------:R-:W-:-:S02]  /*38f0*/  ULEA UR4, UR18, UR4, 0x18 ;  /* 0x0000000412047291 */ /* 0x000fc4000f8ec03f */
[----:B------:R-:W-:Y:S01]  /*3900*/  ULOP3.LUT UR10, UR10, 0x10, URZ, 0xc0, !UPT ;  /* 0x000000100a0a7892 */ /* 0x000fe2000f8ec03f */
[----:B------:R-:W4:Y:S01]  /*3910*/  LDL.LU R35, [R1+0x38] ;  /* 0x0000380001237983 */ /* 0x000f220000300800 */
[----:B------:R-:W-:-:S03]  /*3920*/  ULDC.64 UR12, c[0x0][0x210] ;  /* 0x00008400000c7ab9 */ /* 0x000fc60000000a00 */
[----:B------:R-:W5:Y:S04]  /*3930*/  LDL.LU R34, [R1+0x2c] ;  /* 0x00002c0001227983 */ /* 0x000f680000300800 */
[----:B------:R-:W5:Y:S01]  /*3940*/  LDL.LU R33, [R1+0x28] ;  /* 0x0000280001217983 */ /* 0x000f620000300800 */
[----:B0-----:R-:W-:-:S03]  /*3950*/  FADD.FTZ R30, R28, R30 ;  /* 0x0000001e1c1e7221 */ /* 0x001fc60000010000 */
        /* <DEDUP_REMOVED lines=13> */
[----:B------:R-:W-:Y:S01]  /*3a30*/  @!P0 FMUL.FTZ R28, R28, 1.6276042515528388321e-05 ;  /* 0x378888891c1c8820 */ /* 0x000fe20000410000 */
[----:B0-----:R-:W-:Y:S01]  /*3a40*/  FADD.FTZ R29, R29, R30 ;  /* 0x0000001e1d1d7221 */ /* 0x001fe20000010000 */
[----:B------:R-:W-:-:S03]  /*3a50*/  @!P0 SHF.R.U32.HI R30, RZ, 0x1, R40 ;  /* 0x00000001ff1e8819 */ /* 0x000fc60000011628 */
[----:B------:R-:W-:Y:S01]  /*3a60*/  @!P0 FMUL.FTZ R29, R29, 1.6276042515528388321e-05 ;  /* 0x378888891d1d8820 */ /* 0x000fe20000410000 */
[----:B------:R-:W-:-:S05]  /*3a70*/  @!P0 LOP3.LUT R30, R30, 0x7ffffff8, RZ, 0xc0, !PT ;  /* 0x7ffffff81e1e8812 */ /* 0x000fca00078ec0ff */
[----:B------:R2:W-:Y:S02]  /*3a80*/  @!P0 STS.64 [R30+UR4], R28 ;  /* 0x0000001c1e008988 */ /* 0x0005e40008000a04 */
[----:B--2---:R-:W-:-:S04]  /*3a90*/  IADD3 R28, R31, -UR10, RZ ;  /* 0x8000000a1f1c7c10 */ /* 0x004fc8000fffe0ff */
[----:B------:R-:W-:Y:S01]  /*3aa0*/  LEA R28, R28, UR4, 0x3 ;  /* 0x000000041c1c7c11 */ /* 0x000fe2000f8e18ff */
[----:B------:R-:W-:Y:S06]  /*3ab0*/  BAR.SYNC.DEFER_BLOCKING 0x0 ;  /* 0x0000000000007b1d */ /* 0x000fec0000010000 */
[----:B------:R0:W1:Y:S04]  /*3ac0*/  LDS.64 R30, [R28] ;  /* 0x000000001c1e7984 */ /* 0x0000680000000a00 */
[----:B0-----:R-:W2:Y:S01]  /*3ad0*/  LDL.LU R28, [R1+0x60] ;  /* 0x00006000011c7983 */ /* 0x001ea20000300800 */
[--C-:B-1----:R-:W-:Y:S01]  /*3ae0*/  FFMA.FTZ R0, R0, R3, -R30.reuse ;  /* 0x0000000300007223 */ /* 0x102fe2000001081e */
[----:B------:R-:W-:-:S03]  /*3af0*/  FFMA.FTZ R51, R3, R51, -R30 ;  /* 0x0000003303337223 */ /* 0x000fc6000001081e */
[-C--:B---3--:R-:W-:Y:S02]  /*3b00*/  FFMA.FTZ R0, R32, -R31.reuse, R0 ;  /* 0x8000001f20007223 */ /* 0x088fe40000010000 */
[----:B------:R-:W3:Y:S04]  /*3b10*/  LDL.LU R32, [R1+0x5c] ;  /* 0x00005c0001207983 */ /* 0x000ee80000300800 */
[----:B------:R-:W3:Y:S04]  /*3b20*/  LDL.LU R29, [R1+0x58] ;  /* 0x00005800011d7983 */ /* 0x000ee80000300800 */
[----:B------:R-:W3:Y:S04]  /*3b30*/  LDL.LU R41, [R1+0x54] ;  /* 0x0000540001297983 */ /* 0x000ee80000300800 */
[----:B------:R-:W3:Y:S01]  /*3b40*/  LDL.LU R40, [R1+0x50] ;  /* 0x0000500001287983 */ /* 0x000ee20000300800 */
[----:B--2---:R-:W-:-:S03]  /*3b50*/  FFMA.FTZ R51, R28, -R31, R51 ;  /* 0x8000001f1c337223 */ /* 0x004fc60000010033 */
[----:B------:R-:W2:Y:S01]  /*3b60*/  LDL.LU R28, [R1+0x4c] ;  /* 0x00004c00011c7983 */ /* 0x000ea20000300800 */
        /* <DEDUP_REMOVED lines=17> */
[----:B------:R-:W2:Y:S01]  /*3c80*/  LDL.LU R39, [R1+0x44] ;  /* 0x0000440001277983 */ /* 0x000ea20000300800 */
[----:B------:R-:W-:Y:S01]  /*3c90*/  FFMA.FTZ R8, R8, R36, -R30 ;  /* 0x0000002408087223 */ /* 0x000fe2000001081e */
[----:B----4-:R-:W-:-:S02]  /*3ca0*/  FFMA.FTZ R5, R35, -R31, R5 ;  /* 0x8000001f23057223 */ /* 0x010fc40000010005 */
[----:B------:R-:W4:Y:S01]  /*3cb0*/  LDL.LU R38, [R1+0x40] ;  /* 0x0000400001267983 */ /* 0x000f220000300800 */
[--C-:B------:R-:W-:Y:S01]  /*3cc0*/  FFMA.FTZ R49, R6, R49, -R30.reuse ;  /* 0x0000003106317223 */ /* 0x100fe2000001081e */
[-C--:B-----5:R-:W-:Y:S02]  /*3cd0*/  FFMA.FTZ R7, R34, -R31.reuse, R7 ;  /* 0x8000001f22077223 */ /* 0x0a0fe40000010007 */
[----:B------:R-:W5:Y:S01]  /*3ce0*/  LDL.LU R36, [R1+0x34] ;  /* 0x0000340001247983 */ /* 0x000f620000300800 */
[----:B------:R-:W-:Y:S01]  /*3cf0*/  FFMA.FTZ R9, R33, -R31, R9 ;  /* 0x8000001f21097223 */ /* 0x000fe20000010009 */
[C-C-:B------:R-:W-:Y:S02]  /*3d00*/  FFMA.FTZ R47, R3.reuse, R47, -R30.reuse ;  /* 0x0000002f032f7223 */ /* 0x140fe4000001081e */
[----:B------:R-:W4:Y:S01]  /*3d10*/  LDL.LU R35, [R1+0x30] ;  /* 0x0000300001237983 */ /* 0x000f220000300800 */
[C-C-:B------:R-:W-:Y:S01]  /*3d20*/  FFMA.FTZ R37, R3.reuse, R37, -R30.reuse ;  /* 0x0000002503257223 */ /* 0x140fe2000001081e */
[C-C-:B------:R-:W-:Y:S01]  /*3d30*/  FFMA.FTZ R13, R3.reuse, R13, -R30.reuse ;  /* 0x0000000d030d7223 */ /* 0x140fe2000001081e */
[C-C-:B------:R-:W-:Y:S01]  /*3d40*/  FFMA.FTZ R17, R3.reuse, R17, -R30.reuse ;  /* 0x0000001103117223 */ /* 0x140fe2000001081e */
[----:B------:R-:W5:Y:S01]  /*3d50*/  LDL.LU R34, [R1+0x24] ;  /* 0x0000240001227983 */ /* 0x000f620000300800 */
[C-C-:B------:R-:W-:Y:S01]  /*3d60*/  FFMA.FTZ R21, R3.reuse, R21, -R30.reuse ;  /* 0x0000001503157223 */ /* 0x140fe2000001081e */
[C-C-:B------:R-:W-:Y:S01]  /*3d70*/  FFMA.FTZ R45, R6.reuse, R45, -R30.reuse ;  /* 0x0000002d062d7223 */ /* 0x140fe2000001081e */
[C-C-:B------:R-:W-:Y:S01]  /*3d80*/  FFMA.FTZ R11, R6.reuse, R11, -R30.reuse ;  /* 0x0000000b060b7223 */ /* 0x140fe2000001081e */
[C-C-:B------:R-:W-:Y:S01]  /*3d90*/  FFMA.FTZ R15, R6.reuse, R15, -R30.reuse ;  /* 0x0000000f060f7223 */ /* 0x140fe2000001081e */
[C-C-:B------:R-:W-:Y:S01]  /*3da0*/  FFMA.FTZ R19, R6.reuse, R19, -R30.reuse ;  /* 0x0000001306137223 */ /* 0x140fe2000001081e */
[----:B------:R-:W-:Y:S01]  /*3db0*/  FFMA.FTZ R23, R6, R23, -R30 ;  /* 0x0000001706177223 */ /* 0x000fe2000001081e */
[----:B---3--:R-:W-:Y:S01]  /*3dc0*/  FFMA.FTZ R50, R32, -R31, R50 ;  /* 0x8000001f20327223 */ /* 0x008fe20000010032 */
[----:B------:R-:W3:Y:S01]  /*3dd0*/  LDL.LU R33, [R1+0x20] ;  /* 0x0000200001217983 */ /* 0x000ee20000300800 */
[--C-:B------:R-:W-:Y:S01]  /*3de0*/  FFMA.FTZ R3, R3, R25, -R30.reuse ;  /* 0x0000001903037223 */ /* 0x100fe2000001081e */
[----:B------:R-:W-:Y:S01]  /*3df0*/  FFMA.FTZ R6, R6, R27, -R30 ;  /* 0x0000001b06067223 */ /* 0x000fe2000001081e */
[-C--:B------:R-:W-:Y:S01]  /*3e00*/  FFMA.FTZ R49, R29, -R31.reuse, R49 ;  /* 0x8000001f1d317223 */ /* 0x080fe20000010031 */
[----:B------:R-:W3:Y:S04]  /*3e10*/  LDL.LU R32, [R1+0x1c] ;  /* 0x00001c0001207983 */ /* 0x000ee80000300800 */
[----:B------:R-:W3:Y:S04]  /*3e20*/  LDL.LU R30, [R1+0x10] ;  /* 0x00001000011e7983 */ /* 0x000ee80000300800 */
[----:B------:R-:W3:Y:S04]  /*3e30*/  LDL.LU R29, [R1+0xc] ;  /* 0x00000c00011d7983 */ /* 0x000ee80000300800 */
[----:B------:R-:W3:Y:S04]  /*3e40*/  LDL.LU R27, [R1+0x4] ;  /* 0x00000400011b7983 */ /* 0x000ee80000300800 */
[----:B------:R-:W3:Y:S01]  /*3e50*/  LDL.LU R25, [R1] ;  /* 0x0000000001197983 */ /* 0x000ee20000300800 */
[----:B--2---:R-:W-:-:S03]  /*3e60*/  FFMA.FTZ R46, R28, -R31, R46 ;  /* 0x8000001f1c2e7223 */ /* 0x004fc6000001002e */
[----:B------:R-:W2:Y:S01]  /*3e70*/  LDL.LU R28, [R1+0x90] ;  /* 0x00009000011c7983 */ /* 0x000ea20000300800 */
[----:B------:R-:W-:-:S03]  /*3e80*/  FFMA.FTZ R45, R26, -R31, R45 ;  /* 0x8000001f1a2d7223 */ /* 0x000fc6000001002d */
[----:B------:R-:W2:Y:S01]  /*3e90*/  LDL.LU R26, [R1+0xa0] ;  /* 0x0000a000011a7983 */ /* 0x000ea20000300800 */
[-C--:B------:R-:W-:Y:S01]  /*3ea0*/  FFMA.FTZ R23, R57, -R31.reuse, R23 ;  /* 0x8000001f39177223 */ /* 0x080fe20000010017 */
[-C--:B----4-:R-:W-:Y:S02]  /*3eb0*/  FFMA.FTZ R11, R35, -R31.reuse, R11 ;  /* 0x8000001f230b7223 */ /* 0x090fe4000001000b */
[----:B------:R-:W4:Y:S01]  /*3ec0*/  LDL.LU R35, [R1+0x98] ;  /* 0x0000980001237983 */ /* 0x000f220000300800 */
[-C--:B-----5:R-:W-:Y:S01]  /*3ed0*/  FFMA.FTZ R12, R34, -R31.reuse, R12 ;  /* 0x8000001f220c7223 */ /* 0x0a0fe2000001000c */
[-C--:B---3--:R-:W-:Y:S01]  /*3ee0*/  FFMA.FTZ R13, R33, -R31.reuse, R13 ;  /* 0x8000001f210d7223 */ /* 0x088fe2000001000d */
[-C--:B------:R-:W-:Y:S01]  /*3ef0*/  FFMA.FTZ R33, R54, -R31.reuse, R4 ;  /* 0x8000001f36217223 */ /* 0x080fe20000010004 */
[-C--:B------:R-:W-:Y:S02]  /*3f00*/  FFMA.FTZ R15, R30, -R31.reuse, R15 ;  /* 0x8000001f1e0f7223 */ /* 0x080fe4000001000f */
[----:B------:R-:W3:Y:S01]  /*3f10*/  LDL.LU R30, [R1+0x9c] ;  /* 0x00009c00011e7983 */ /* 0x000ee20000300800 */
[-C--:B------:R-:W-:Y:S01]  /*3f20*/  FFMA.FTZ R14, R32, -R31.reuse, R14 ;  /* 0x8000001f200e7223 */ /* 0x080fe2000001000e */
[-C--:B------:R-:W-:Y:S01]  /*3f30*/  FFMA.FTZ R17, R27, -R31.reuse, R17 ;  /* 0x8000001f1b117223 */ /* 0x080fe20000010011 */
[----:B------:R-:W-:Y:S01]  /*3f40*/  FFMA.FTZ R27, R58, -R31, R22 ;  /* 0x8000001f3a1b7223 */ /* 0x000fe20000010016 */
[----:B------:R-:W-:Y:S01]  /*3f50*/  FMUL.FTZ R22, R2, R23 ;  /* 0x0000001702167220 */ /* 0x000fe20000410000 */
[----:B--2---:R-:W-:-:S02]  /*3f60*/  IADD3 R4, P0, R28, UR12, RZ ;  /* 0x0000000c1c047c10 */ /* 0x004fc4000ff1e0ff */
[----:B------:R-:W2:Y:S04]  /*3f70*/  LDL.LU R28, [R1+0x8c] ;  /* 0x00008c00011c7983 */ /* 0x000ea80000300800 */
[----:B------:R-:W5:Y:S04]  /*3f80*/  LDL.LU R34, [R1+0x94] ;  /* 0x0000940001227983 */ /* 0x000f680000300800 */
[----:B------:R-:W5:Y:S04]  /*3f90*/  LDL.LU R32, [R1+0x84] ;  /* 0x0000840001207983 */ /* 0x000f680000300800 */
[----:B------:R-:W5:Y:S01]  /*3fa0*/  LDL.LU R23, [R1+0x88] ;  /* 0x0000880001177983 */ /* 0x000f620000300800 */
[C---:B------:R-:W-:Y:S01]  /*3fb0*/  FMUL.FTZ R0, R2.reuse, R0 ;  /* 0x0000000002007220 */ /* 0x040fe20000410000 */
[----:B------:R-:W-:Y:S01]  /*3fc0*/  FMUL.FTZ R5, R2, R5 ;  /* 0x0000000502057220 */ /* 0x000fe20000410000 */
[-C--:B------:R-:W-:Y:S01]  /*3fd0*/  FFMA.FTZ R18, R25, -R31.reuse, R18 ;  /* 0x8000001f19127223 */ /* 0x080fe20000010012 */
[-C--:B------:R-:W-:Y:S01]  /*3fe0*/  FFMA.FTZ R25, R60, -R31.reuse, R20 ;  /* 0x8000001f3c197223 */ /* 0x080fe20000010014 */
[-C--:B------:R-:W-:Y:S01]  /*3ff0*/  FFMA.FTZ R16, R29, -R31.reuse, R16 ;  /* 0x8000001f1d107223 */ /* 0x080fe20000010010 */
[----:B------:R-:W-:Y:S01]  /*4000*/  FFMA.FTZ R3, R55, -R31, R3 ;  /* 0x8000001f37037223 */ /* 0x000fe20000010003 */
        /* <DEDUP_REMOVED lines=11> */
[----:B------:R-:W-:Y:S01]  /*40c0*/  F2FP.F16.F32.PACK_AB R6, R5, R0 ;  /* 0x000000000506723e */ /* 0x000fe200000000ff */
[----:B------:R-:W-:Y:S01]  /*40d0*/  FFMA.FTZ R31, R52, -R31, R8 ;  /* 0x8000001f341f7223 */ /* 0x000fe20000010008 */
[----:B------:R-:W-:Y:S01]  /*40e0*/  FMUL.FTZ R24, R2, R3 ;  /* 0x0000000302187220 */ /* 0x000fe20000410000 */
[----:B------:R-:W-:Y:S01]  /*40f0*/  F2FP.F16.F32.PACK_AB R0, R20, R7 ;  /* 0x000000071400723e */ /* 0x000fe200000000ff */
[----:B------:R-:W-:Y:S01]  /*4100*/  FMUL.FTZ R51, R2, R51 ;  /* 0x0000003302337220 */ /* 0x000fe20000410000 */
[----:B------:R-:W-:Y:S01]  /*4110*/  IADD3.X R5, R26, UR13, RZ, P0, !PT ;  /* 0x0000000d1a057c10 */ /* 0x000fe200087fe4ff */
        /* <DEDUP_REMOVED lines=26> */
[----:B----4-:R-:W-:Y:S01]  /*42c0*/  IADD3 R2, P0, R35, UR12, RZ ;  /* 0x0000000c23027c10 */ /* 0x010fe2000ff1e0ff */
[----:B------:R3:W-:Y:S01]  /*42d0*/  STG.E.U16 desc[UR16][R4.64+0x2], R3 ;  /* 0x0000020304007986 */ /* 0x0007e2000c101510 */
[----:B------:R-:W-:-:S02]  /*42e0*/  PRMT R7, R0, 0x7632, R7 ;  /* 0x0000763200077816 */ /* 0x000fc40000000007 */
[----:B------:R-:W-:Y:S01]  /*42f0*/  F2FP.F16.F32.PACK_AB R50, R50, R51 ;  /* 0x000000333232723e */ /* 0x000fe200000000ff */
[----:B------:R-:W-:Y:S01]  /*4300*/  STG.E.U16 desc[UR16][R4.64], R6 ;  /* 0x0000000604007986 */ /* 0x000fe2000c101510 */
[----:B------:R-:W-:Y:S02]  /*4310*/  F2FP.F16.F32.PACK_AB R48, R48, R49 ;  /* 0x000000313030723e */ /* 0x000fe400000000ff */
[----:B------:R-:W-:Y:S01]  /*4320*/  F2FP.F16.F32.PACK_AB R46, R46, R47 ;  /* 0x0000002f2e2e723e */ /* 0x000fe200000000ff */
[----:B------:R0:W-:Y:S01]  /*4330*/  STG.E.U16 desc[UR16][R4.64+0x4], R0 ;  /* 0x0000040004007986 */ /* 0x0001e2000c101510 */
[----:B---3--:R-:W-:-:S03]  /*4340*/  IADD3.X R3, R30, UR13, RZ, P0, !PT ;  /* 0x0000000d1e037c10 */ /* 0x008fc600087fe4ff */
[----:B------:R-:W3:Y:S01]  /*4350*/  LDL.LU R30, [R1+0x7c] ;  /* 0x00007c00011e7983 */ /* 0x000ee20000300800 */
[----:B------:R-:W-:-:S03]  /*4360*/  PRMT R9, R50, 0x7632, R9 ;  /* 0x0000763232097816 */ /* 0x000fc60000000009 */
[----:B------:R1:W-:Y:S01]  /*4370*/  STG.E.U16 desc[UR16][R4.64+0x6], R7 ;  /* 0x0000060704007986 */ /* 0x0003e2000c101510 */
[----:B0-----:R-:W-:Y:S02]  /*4380*/  PRMT R0, R48, 0x7632, R0 ;  /* 0x0000763230007816 */ /* 0x001fe40000000000 */
[----:B------:R-:W-:Y:S01]  /*4390*/  F2FP.F16.F32.PACK_AB R44, R44, R45 ;  /* 0x0000002d2c2c723e */ /* 0x000fe200000000ff */
[----:B------:R-:W-:Y:S01]  /*43a0*/  STG.E.U16 desc[UR16][R2.64], R50 ;  /* 0x0000003202007986 */ /* 0x000fe2000c101510 */
[----:B-1----:R-:W-:-:S03]  /*43b0*/  PRMT R5, R46, 0x7632, R5 ;  /* 0x000076322e057816 */ /* 0x002fc60000000005 */
[----:B------:R0:W-:Y:S01]  /*43c0*/  STG.E.U16 desc[UR16][R2.64+0x2], R9 ;  /* 0x0000020902007986 */ /* 0x0001e2000c101510 */
[----:B------:R-:W-:-:S03]  /*43d0*/  F2FP.F16.F32.PACK_AB R10, R10, R37 ;  /* 0x000000250a0a723e */ /* 0x000fc600000000ff */
[----:B------:R-:W-:Y:S04]  /*43e0*/  STG.E.U16 desc[UR16][R2.64+0x4], R48 ;  /* 0x0000043002007986 */ /* 0x000fe8000c101510 */
[----:B------:R1:W-:Y:S01]  /*43f0*/  STG.E.U16 desc[UR16][R2.64+0x6], R0 ;  /* 0x0000060002007986 */ /* 0x0003e2000c101510 */
[----:B------:R-:W-:Y:S02]  /*4400*/  F2FP.F16.F32.PACK_AB R11, R12, R11 ;  /* 0x0000000b0c0b723e */ /* 0x000fe400000000ff */
[----:B0-----:R-:W-:Y:S02]  /*4410*/  PRMT R9, R10, 0x7632, R9 ;  /* 0x000076320a097816 */ /* 0x001fe40000000009 */
[----:B-1----:R-:W-:Y:S02]  /*4420*/  PRMT R3, R44, 0x7632, R3 ;  /* 0x000076322c037816 */ /* 0x002fe40000000003 */
[----:B--2---:R-:W-:-:S02]  /*4430*/  IADD3 R6, P0, R28, UR12, RZ ;  /* 0x0000000c1c067c10 */ /* 0x004fc4000ff1e0ff */
[----:B------:R-:W2:Y:S02]  /*4440*/  LDL.LU R28, [R1+0x80] ;  /* 0x00008000011c7983 */ /* 0x000ea40000300800 */
[----:B-----5:R-:W-:Y:S02]  /*4450*/  IADD3.X R7, R34, UR13, RZ, P0, !PT ;  /* 0x0000000d22077c10 */ /* 0x020fe400087fe4ff */
[----:B------:R-:W4:Y:S01]  /*4460*/  LDL.LU R27, [R1+0x74] ;  /* 0x00007400011b7983 */ /* 0x000f220000300800 */
[----:B------:R-:W-:-:S03]  /*4470*/  IADD3 R4, P0, R32, UR12, RZ ;  /* 0x0000000c20047c10 */ /* 0x000fc6000ff1e0ff */
[----:B------:R0:W-:Y:S04]  /*4480*/  STG.E.U16 desc[UR16][R6.64+0x2], R5 ;  /* 0x0000020506007986 */ /* 0x0001e8000c101510 */
[----:B------:R-:W5:Y:S01]  /*4490*/  LDL.LU R25, [R1+0x78] ;  /* 0x0000780001197983 */ /* 0x000f620000300800 */
[----:B0-----:R-:W-:-:S03]  /*44a0*/  IADD3.X R5, R23, UR13, RZ, P0, !PT ;  /* 0x0000000d17057c10 */ /* 0x001fc600087fe4ff */
[----:B------:R-:W5:Y:S04]  /*44b0*/  LDL.LU R23, [R1+0x6c] ;  /* 0x00006c0001177983 */ /* 0x000f680000300800 */
[----:B------:R-:W-:Y:S04]  /*44c0*/  STG.E.U16 desc[UR16][R6.64], R46 ;  /* 0x0000002e06007986 */ /* 0x000fe8000c101510 */
[----:B------:R-:W-:Y:S04]  /*44d0*/  STG.E.U16 desc[UR16][R6.64+0x4], R44 ;  /* 0x0000042c06007986 */ /* 0x000fe8000c101510 */
[----:B------:R-:W-:Y:S04]  /*44e0*/  STG.E.U16 desc[UR16][R6.64+0x6], R3 ;  /* 0x0000060306007986 */ /* 0x000fe8000c101510 */
[----:B------:R-:W5:Y:S04]  /*44f0*/  LDL.LU R12, [R1+0x70] ;  /* 0x00007000010c7983 */ /* 0x000f680000300800 */
[----:B------:R0:W-:Y:S04]  /*4500*/  STG.E.U16 desc[UR16][R4.64], R10 ;  /* 0x0000000a04007986 */ /* 0x0001e8000c101510 */
[----:B------:R1:W-:Y:S04]  /*4510*/  STG.E.U16 desc[UR16][R4.64+0x2], R9 ;  /* 0x0000020904007986 */ /* 0x0003e8000c101510 */
[----:B0-----:R-:W5:Y:S04]  /*4520*/  LDL.LU R10, [R1+0x64] ;  /* 0x00006400010a7983 */ /* 0x001f680000300800 */
[----:B-1----:R-:W5:Y:S01]  /*4530*/  LDL.LU R9, [R1+0x68] ;  /* 0x0000680001097983 */ /* 0x002f620000300800 */
[----:B------:R-:W-:-:S02]  /*4540*/  PRMT R0, R11, 0x7632, R0 ;  /* 0x000076320b007816 */ /* 0x000fc40000000000 */
[----:B------:R-:W-:Y:S02]  /*4550*/  F2FP.F16.F32.PACK_AB R13, R14, R13 ;  /* 0x0000000d0e0d723e */ /* 0x000fe400000000ff */
[----:B------:R-:W-:Y:S01]  /*4560*/  F2FP.F16.F32.PACK_AB R15, R16, R15 ;  /* 0x0000000f100f723e */ /* 0x000fe200000000ff */
[----:B------:R-:W-:Y:S01]  /*4570*/  STG.E.U16 desc[UR16][R4.64+0x4], R11 ;  /* 0x0000040b04007986 */ /* 0x000fe2000c101510 */
[----:B------:R-:W-:-:S03]  /*4580*/  PRMT R7, R13, 0x7632, R7 ;  /* 0x000076320d077816 */ /* 0x000fc60000000007 */
[----:B------:R0:W-:Y:S01]  /*4590*/  STG.E.U16 desc[UR16][R4.64+0x6], R0 ;  /* 0x0000060004007986 */ /* 0x0001e2000c101510 */
[----:B------:R-:W-:Y:S02]  /*45a0*/  F2FP.F16.F32.PACK_AB R17, R18, R17 ;  /* 0x000000111211723e */ /* 0x000fe400000000ff */
[----:B---3--:R-:W-:Y:S02]  /*45b0*/  IADD3 R2, P0, R30, UR12, RZ ;  /* 0x0000000c1e027c10 */ /* 0x008fe4000ff1e0ff */
[----:B------:R-:W-:Y:S02]  /*45c0*/  F2FP.F16.F32.PACK_AB R8, R8, R19 ;  /* 0x000000130808723e */ /* 0x000fe400000000ff */
[----:B0-----:R-:W-:Y:S02]  /*45d0*/  PRMT R5, R15, 0x7632, R5 ;  /* 0x000076320f057816 */ /* 0x001fe40000000005 */
[----:B------:R-:W-:Y:S02]  /*45e0*/  PRMT R0, R17, 0x7632, R0 ;  /* 0x0000763211007816 */ /* 0x000fe40000000000 */
[----:B------:R-:W-:-:S02]  /*45f0*/  F2FP.F16.F32.PACK_AB R20, R20, R21 ;  /* 0x000000151414723e */ /* 0x000fc400000000ff */
[----:B------:R-:W-:Y:S02]  /*4600*/  F2FP.F16.F32.PACK_AB R22, R29, R22 ;  /* 0x000000161d16723e */ /* 0x000fe400000000ff */
[----:B------:R-:W-:Y:S02]  /*4610*/  F2FP.F16.F32.PACK_AB R24, R33, R24 ;  /* 0x000000182118723e */ /* 0x000fe400000000ff */
[----:B------:R-:W-:Y:S01]  /*4620*/  F2FP.F16.F32.PACK_AB R26, R26, R53 ;  /* 0x000000351a1a723e */ /* 0x000fe200000000ff */
[----:B------:R-:W-:-:S04]  /*4630*/  UISETP.GE.U32.AND UP0, UPT, UR5, UR19, UPT ;  /* 0x000000130500728c */ /* 0x000fc8000bf06070 */
[----:B------:R-:W-:Y:S02]  /*4640*/  UISETP.GE.AND.EX UP0, UPT, UR7, UR9, UPT, UP0 ;  /* 0x000000090700728c */ /* 0x000fe4000bf06300 */
[----:B------:R-:W-:Y:S01]  /*4650*/  ULOP3.LUT UR6, UR6, 0x1, URZ, 0x3c, !UPT ;  /* 0x0000000106067892 */ /* 0x000fe2000f8e3c3f */
[----:B------:R-:W-:Y:S01]  /*4660*/  UMOV UR10, UR5 ;  /* 0x00000005000a7c82 */ /* 0x000fe20008000000 */
[----:B--2---:R-:W-:Y:S02]  /*4670*/  IADD3.X R3, R28, UR13, RZ, P0, !PT ;  /* 0x0000000d1c037c10 */ /* 0x004fe400087fe4ff */
[----:B----4-:R-:W-:-:S03]  /*4680*/  IADD3 R6, P0, R27, UR12, RZ ;  /* 0x0000000c1b067c10 */ /* 0x010fc6000ff1e0ff */
[----:B------:R-:W-:Y:S04]  /*4690*/  STG.E.U16 desc[UR16][R2.64], R13 ;  /* 0x0000000d02007986 */ /* 0x000fe8000c101510 */
[----:B------:R5:W-:Y:S04]  /*46a0*/  STG.E.U16 desc[UR16][R2.64+0x2], R7 ;  /* 0x0000020702007986 */ /* 0x000be8000c101510 */
[----:B------:R-:W-:Y:S04]  /*46b0*/  STG.E.U16 desc[UR16][R2.64+0x4], R15 ;  /* 0x0000040f02007986 */ /* 0x000fe8000c101510 */
[----:B------:R0:W-:Y:S01]  /*46c0*/  STG.E.U16 desc[UR16][R2.64+0x6], R5 ;  /* 0x0000060502007986 */ /* 0x0001e2000c101510 */
[----:B-----5:R-:W-:-:S02]  /*46d0*/  IADD3.X R7, R25, UR13, RZ, P0, !PT ;  /* 0x0000000d19077c10 */ /* 0x020fc400087fe4ff */
[----:B------:R-:W-:Y:S02]  /*46e0*/  IADD3 R4, P0, R23, UR12, RZ ;  /* 0x0000000c17047c10 */ /* 0x000fe4000ff1e0ff */
[----:B0-----:R-:W-:Y:S01]  /*46f0*/  PRMT R3, R8, 0x7632, R3 ;  /* 0x0000763208037816 */ /* 0x001fe20000000003 */
[----:B------:R-:W-:Y:S04]  /*4700*/  STG.E.U16 desc[UR16][R6.64], R17 ;  /* 0x0000001106007986 */ /* 0x000fe8000c101510 */
[----:B------:R0:W-:Y:S04]  /*4710*/  STG.E.U16 desc[UR16][R6.64+0x2], R0 ;  /* 0x0000020006007986 */ /* 0x0001e8000c101510 */
        /* <DEDUP_REMOVED lines=19> */
.L_x_1412:
        /* <DEDUP_REMOVED lines=16> */
[----:B------:R-:W-:-:S03]  /*4950*/  IADD3.X R5, R3, -0x1, RZ, P0, !PT ;  /* 0xffffffff03057810 */ /* 0x000fc600007fe4ff */
[----:B------:R-:W-:Y:S02]  /*4960*/  IMAD.IADD R7, R7, 0x1, R12 ;  /* 0x0000000107077824 */ /* 0x000fe400078e020c */
        /* <DEDUP_REMOVED lines=21> */
.L_x_1442:
        /* <DEDUP_REMOVED lines=42> */
.L_x_1429:
[----:B------:R-:W-:Y:S05]  /*4d60*/  BSYNC B1 ;  /* 0x0000000000017941 */ /* 0x000fea0003800000 */
.L_x_1428:
[----:B------:R-:W-:Y:S05]  /*4d70*/  @!P0 BRA `(.L_x_1427) ;  /* 0x0000000400fc8947 */ /* 0x000fea0003800000 */
[C---:B------:R-:W-:Y:S01]  /*4d80*/  SHF.L.U64.HI R15, R14.reuse, 0x1, R15 ;  /* 0x000000010e0f7819 */ /* 0x040fe2000001020f */
[----:B------:R-:W-:Y:S01]  /*4d90*/  IMAD R17, R53, 0xf00, RZ ;  /* 0x00000f0035117824 */ /* 0x000fe200078e02ff */
[----:B------:R-:W-:Y:S01]  /*4da0*/  SHF.L.U32 R14, R14, 0x1, RZ ;  /* 0x000000010e0e7819 */ /* 0x000fe200000006ff */
[----:B------:R-:W-:Y:S01]  /*4db0*/  ULDC.64 UR4, c[0x0][0x260] ;  /* 0x0000980000047ab9 */ /* 0x000fe20000000a00 */
[C---:B------:R-:W-:Y:S01]  /*4dc0*/  IADD3 R16, P2, -R54.reuse, R2, RZ ;  /* 0x0000000236107210 */ /* 0x040fe20007f5e1ff */
[----:B------:R-:W-:Y:S02]  /*4dd0*/  BSSY B1, `(.L_x_1430) ;  /* 0x0000046000017945 */ /* 0x000fe40003800000 */
[----:B------:R-:W-:Y:S01]  /*4de0*/  IMAD.WIDE.U32 R14, R54, 0xf00, R14 ;  /* 0x00000f00360e7825 */ /* 0x000fe200078e000e */
[----:B------:R-:W-:-:S03]  /*4df0*/  ISETP.GT.U32.AND P0, PT, R16, 0xb4, PT ;  /* 0x000000b41000780c */ /* 0x000fc60003f04070 */
[----:B------:R-:W-:Y:S01]  /*4e00*/  IMAD.X R18, R3, 0x1, ~R53, P2 ;  /* 0x0000000103127824 */ /* 0x000fe200010e0e35 */
[----:B------:R-:W-:Y:S02]  /*4e10*/  IADD3 R17, R15, R17, RZ ;  /* 0x000000110f117210 */ /* 0x000fe40007ffe0ff */
        /* <DEDUP_REMOVED lines=10> */
.L_x_1432:
        /* <DEDUP_REMOVED lines=55> */
.L_x_1431:
[----:B------:R-:W-:Y:S05]  /*5230*/  BSYNC B1 ;  /* 0x0000000000017941 */ /* 0x000fea0003800000 */
.L_x_1430:
        /* <DEDUP_REMOVED lines=35> */
.L_x_1434:
[----:B------:R-:W-:Y:S05]  /*5470*/  BSYNC B1 ;  /* 0x0000000000017941 */ /* 0x000fea0003800000 */
.L_x_1433:
        /* <DEDUP_REMOVED lines=15> */
.L_x_1427:
[----:B------:R-:W-:Y:S05]  /*5570*/  BSYNC B0 ;  /* 0x0000000000007941 */ /* 0x000fea0003800000 */
.L_x_1426:
        /* <DEDUP_REMOVED lines=50> */
.L_x_1451:
[----:B------:R-:W0:Y:S01]  /*58a0*/  LDC.64 R16, c[0x0][0x218] ;  /* 0x00008600ff107b82 */ /* 0x000e220000000a00 */
[----:B------:R-:W-:Y:S01]  /*58b0*/  ISETP.NE.AND P1, PT, R10, RZ, PT ;  /* 0x000000ff0a00720c */ /* 0x000fe20003f25270 */
[----:B--2---:R-:W-:Y:S01]  /*58c0*/  FADD.FTZ R30, R14, R30 ;  /* 0x0000001e0e1e7221 */ /* 0x004fe20000010000 */
[----:B------:R-:W-:Y:S02]  /*58d0*/  LEA.HI R15, R56, R8, RZ, 0x1c ;  /* 0x00000008380f7211 */ /* 0x000fe400078fe0ff */
[----:B------:R-:W-:-:S03]  /*58e0*/  ISETP.NE.AND P2, PT, R50, 0x1, PT ;  /* 0x000000013200780c */ /* 0x000fc60003f45270 */
[----:B------:R-:W1:Y:S06]  /*58f0*/  LDC.64 R18, c[0x0][0x220] ;  /* 0x00008800ff127b82 */ /* 0x000e6c0000000a00 */
[----:B------:R-:W-:Y:S02]  /*5900*/  @!P1 F2FP.F16.F32.PACK_AB R14, RZ, R20 ;  /* 0x00000014ff0e923e */ /* 0x000fe400000000ff */
[----:B------:R-:W-:Y:S01]  /*5910*/  @!P1 F2FP.F16.F32.PACK_AB R20, RZ, R30 ;  /* 0x0000001eff14923e */ /* 0x000fe200000000ff */
[----:B0-----:R-:W-:-:S05]  /*5920*/  IMAD.WIDE R16, R15, 0x2, R16 ;  /* 0x000000020f107825 */ /* 0x001fca00078e0210 */
[----:B------:R2:W-:Y:S01]  /*5930*/  @!P1 STG.E.U16 desc[UR16][R16.64], R14 ;  /* 0x0000000e10009986 */ /* 0x0005e2000c101510 */
[----:B-1----:R-:W-:Y:S01]  /*5940*/  IMAD.WIDE R18, R15, 0x2, R18 ;  /* 0x000000020f127825 */ /* 0x002fe200078e0212 */
[----:B------:R-:W-:-:S04]  /*5950*/  LEA.HI R15, R56, 0x1e, RZ, 0x1c ;  /* 0x0000001e380f7811 */ /* 0x000fc800078fe0ff */
[----:B------:R2:W-:Y:S01]  /*5960*/  @!P1 STG.E.U16 desc[UR16][R18.64], R20 ;  /* 0x0000001412009986 */ /* 0x0005e2000c101510 */
[----:B------:R-:W-:Y:S05]  /*5970*/  @!P2 BRA `(.L_x_1437) ;  /* 0x000000040040a947 */ /* 0x000fea0003800000 */
[C---:B--2---:R-:W-:Y:S01]  /*5980*/  @P0 IMAD.SHL.U32 R14, R10.reuse, 0x2, RZ ;  /* 0x000000020a0e0824 */ /* 0x044fe200078e00ff */
        /* <DEDUP_REMOVED lines=31> */
.L_x_1461:
        /* <DEDUP_REMOVED lines=41> */
.L_x_1471:
[----:B--2---:R-:W-:Y:S01]  /*5e10*/  FADD.FTZ R15, R14, R30 ;  /* 0x0000001e0e0f7221 */ /* 0x004fe20000010000 */
[----:B------:R-:W-:-:S04]  /*5e20*/  @!P1 F2FP.F16.F32.PACK_AB R14, RZ, R24 ;  /* 0x00000018ff0e923e */ /* 0x000fc800000000ff */
[----:B------:R-:W-:Y:S01]  /*5e30*/  @!P1 F2FP.F16.F32.PACK_AB R15, RZ, R15 ;  /* 0x0000000fff0f923e */ /* 0x000fe200000000ff */
[----:B------:R3:W-:Y:S03]  /*5e40*/  @!P1 STG.E.U16 desc[UR16][R16.64+0x78], R14 ;  /* 0x0000780e10009986 */ /* 0x0007e6000c101510 */
[----:B------:R-:W-:Y:S02]  /*5e50*/  PRMT R20, R15, 0x7610, R20 ;  /* 0x000076100f147816 */ /* 0x000fe40000000014 */
[----:B------:R-:W-:-:S03]  /*5e60*/  LEA.HI R15, R56, 0x5a, RZ, 0x1c ;  /* 0x0000005a380f7811 */ /* 0x000fc600078fe0ff */
[----:B------:R3:W-:Y:S04]  /*5e70*/  @!P1 STG.E.U16 desc[UR16][R18.64+0x78], R20 ;  /* 0x0000781412009986 */ /* 0x0007e8000c101510 */
.L_x_1437:
[----:B------:R-:W-:Y:S05]  /*5e80*/  BSYNC B0 ;  /* 0x0000000000007941 */ /* 0x000fea0003800000 */
.L_x_1436:
[----:B------:R-:W-:-:S13]  /*5e90*/  ISETP.GE.U32.AND P0, PT, R7, 0x5a, PT ;  /* 0x0000005a0700780c */ /* 0x000fda0003f06070 */
[----:B------:R-:W-:Y:S05]  /*5ea0*/  @!P0 BRA `(.L_x_1435) ;  /* 0x0000000800b08947 */ /* 0x000fea0003800000 */
[----:B------:R-:W-:Y:S01]  /*5eb0*/  ISETP.NE.AND P0, PT, R10, 0xf, PT ;  /* 0x0000000f0a00780c */ /* 0x000fe20003f05270 */
[----:B-123--:R-:W-:Y:S01]  /*5ec0*/  HFMA2.MMA R16, -RZ, RZ, 0, 0 ;  /* 0x00000000ff107435 */ /* 0x00efe200000001ff */
[----:B------:R-:W-:-:S11]  /*5ed0*/  UMOV UR5, 0xffff ;  /* 0x0000ffff00057882 */ /* 0x000fd60000000000 */
[C---:B0-----:R-:W-:Y:S01]  /*5ee0*/  @P0 IMAD.SHL.U32 R14, R10.reuse, 0x2, RZ ;  /* 0x000000020a0e0824 */ /* 0x041fe200078e00ff */
[----:B------:R-:W-:-:S04]  /*5ef0*/  @P0 LEA R17, R10, UR4, 0x7 ;  /* 0x000000040a110c11 */ /* 0x000fc8000f8e38ff */
[----:B------:R-:W-:-:S04]  /*5f00*/  @P0 LOP3.LUT R14, R15, R14, RZ, 0x3c, !PT ;  /* 0x0000000e0f0e0212 */ /* 0x000fc800078e3cff */
[----:B------:R-:W-:Y:S02]  /*5f10*/  @P0 LEA R17, R14, R17, 0x2 ;  /* 0x000000110e110211 */ /* 0x000fe400078e10ff */
[----:B------:R-:W-:-:S03]  /*5f20*/  MOV R14, RZ ;  /* 0x000000ff000e7202 */ /* 0x000fc60000000f00 */
[----:B------:R0:W1:Y:S04]  /*5f30*/  @P0 LDS R16, [R17] ;  /* 0x0000000011100984 */ /* 0x0000680000000800 */
[----:B------:R0:W2:Y:S01]  /*5f40*/  @P0 LDS R14, [R17+0x780] ;  /* 0x00078000110e0984 */ /* 0x0000a20000000800 */
[----:B------:R-:W-:Y:S05]  /*5f50*/  BRA.DIV UR5, `(.L_x_1441) ;  /* 0x0000001605407947 */ /* 0x000fea000b800000 */
[C---:B------:R-:W-:Y:S01]  /*5f60*/  @P0 SHF.L.U32 R19, R10.reuse, 0x1, RZ ;  /* 0x000000010a130819 */ /* 0x040fe200000006ff */
[----:B0-----:R-:W-:Y:S01]  /*5f70*/  IMAD.MOV.U32 R17, RZ, RZ, 0xffff ;  /* 0x0000ffffff117424 */ /* 0x001fe200078e00ff */
[----:B------:R-:W-:Y:S02]  /*5f80*/  @P0 IADD3 R18, R15, 0x1e, RZ ;  /* 0x0000001e0f120810 */ /* 0x000fe40007ffe0ff */
[----:B------:R-:W-:Y:S02]  /*5f90*/  @P0 LEA R23, R10, UR4, 0x7 ;  /* 0x000000040a170c11 */ /* 0x000fe4000f8e38ff */
[----:B------:R-:W-:Y:S01]  /*5fa0*/  @P0 LOP3.LUT R18, R18, R19, RZ, 0x3c, !PT ;  /* 0x0000001312120212 */ /* 0x000fe200078e3cff */
[----:B-1----:R-:W0:Y:S01]  /*5fb0*/  SHFL.BFLY PT, R17, R16, 0x8, 0x101f ;  /* 0x0d101f0010117f89 */ /* 0x002e2200000e0000 */
[----:B------:R-:W-:Y:S02]  /*5fc0*/  @P0 SHF.L.U32 R22, R10, 0x1, RZ ;  /* 0x000000010a160819 */ /* 0x000fe400000006ff */
[----:B------:R-:W-:-:S02]  /*5fd0*/  @P0 LEA R18, R18, R23, 0x2 ;  /* 0x0000001712120211 */ /* 0x000fc400078e10ff */
[----:B------:R-:W-:Y:S02]  /*5fe0*/  @P0 IADD3 R21, R15, 0x3c, RZ ;  /* 0x0000003c0f150810 */ /* 0x000fe40007ffe0ff */
[C---:B------:R-:W-:Y:S01]  /*5ff0*/  @P0 LEA R24, R10.reuse, UR4, 0x7 ;  /* 0x000000040a180c11 */ /* 0x040fe2000f8e38ff */
[----:B------:R-:W1:Y:S01]  /*6000*/  @P0 LDS R20, [R18] ;  /* 0x0000000012140984 */ /* 0x000e620000000800 */
[----:B------:R-:W-:Y:S02]  /*6010*/  @P0 LOP3.LUT R21, R21, R22, RZ, 0x3c, !PT ;  /* 0x0000001615150212 */ /* 0x000fe400078e3cff */
[----:B------:R-:W-:Y:S02]  /*6020*/  @P0 IADD3 R23, R15, 0x5a, RZ ;  /* 0x0000005a0f170810 */ /* 0x000fe40007ffe0ff */
[----:B------:R-:W-:Y:S02]  /*6030*/  @P0 LEA R22, R21, R24, 0x2 ;  /* 0x0000001815160211 */ /* 0x000fe400078e10ff */
[----:B------:R3:W-:Y:S01]  /*6040*/  @P0 LDS R21, [R18+0x780] ;  /* 0x0007800012150984 */ /* 0x0007e20000000800 */
[----:B------:R-:W-:-:S02]  /*6050*/  @P0 SHF.L.U32 R24, R10, 0x1, RZ ;  /* 0x000000010a180819 */ /* 0x000fc400000006ff */
[----:B------:R-:W-:Y:S01]  /*6060*/  @P0 LEA R30, R10, UR4, 0x7 ;  /* 0x000000040a1e0c11 */ /* 0x000fe2000f8e38ff */
[----:B------:R-:W-:Y:S01]  /*6070*/  @P0 LDS R38, [R22+0x780] ;  /* 0x0007800016260984 */ /* 0x000fe20000000800 */
[----:B------:R-:W-:Y:S02]  /*6080*/  @P0 LOP3.LUT R23, R23, R24, RZ, 0x3c, !PT ;  /* 0x0000001817170212 */ /* 0x000fe400078e3cff */
[----:B------:R-:W-:Y:S01]  /*6090*/  MOV R27, 0xffff ;  /* 0x0000ffff001b7802 */ /* 0x000fe20000000f00 */
[----:B------:R-:W-:Y:S01]  /*60a0*/  @P0 LDS R37, [R22] ;  /* 0x0000000016250984 */ /* 0x000fe20000000800 */
[----:B------:R-:W-:Y:S01]  /*60b0*/  @P0 LEA R39, R23, R30, 0x2 ;  /* 0x0000001e17270211 */ /* 0x000fe200078e10ff */
[----:B0-----:R-:W-:Y:S01]  /*60c0*/  FADD.FTZ R25, R17, R16 ;  /* 0x0000001011197221 */ /* 0x001fe20000010000 */
[----:B------:R-:W-:Y:S01]  /*60d0*/  MOV R32, RZ ;  /* 0x000000ff00207202 */ /* 0x000fe20000000f00 */
[----:B--2---:R-:W0:Y:S01]  /*60e0*/  SHFL.BFLY PT, R30, R14, 0x8, 0x101f ;  /* 0x0d101f000e1e7f89 */ /* 0x004e2200000e0000 */
[----:B------:R-:W-:-:S02]  /*60f0*/  MOV R23, RZ ;  /* 0x000000ff00177202 */ /* 0x000fc40000000f00 */
[----:B------:R-:W-:Y:S01]  /*6100*/  MOV R29, 0xffff ;  /* 0x0000ffff001d7802 */ /* 0x000fe20000000f00 */
[----:B------:R-:W-:Y:S01]  /*6110*/  @P0 LDS R22, [R39] ;  /* 0x0000000027160984 */ /* 0x000fe20000000800 */
[----:B------:R-:W-:Y:S02]  /*6120*/  MOV R24, RZ ;  /* 0x000000ff00187202 */ /* 0x000fe40000000f00 */
[----:B------:R-:W-:Y:S02]  /*6130*/  MOV R16, 0xffff ;  /* 0x0000ffff00107802 */ /* 0x000fe40000000f00 */
[----:B------:R-:W-:Y:S02]  /*6140*/  MOV R34, RZ ;  /* 0x000000ff00227202 */ /* 0x000fe40000000f00 */
[----:B------:R-:W-:Y:S02]  /*6150*/  MOV R35, 0xffff ;  /* 0x0000ffff00237802 */ /* 0x000fe40000000f00 */
[----:B------:R-:W2:Y:S01]  /*6160*/  SHFL.BFLY PT, R16, R25, 0x4, 0x101f ;  /* 0x0c901f0019107f89 */ /* 0x000ea200000e0000 */
[----:B---3--:R-:W-:-:S02]  /*6170*/  MOV R18, RZ ;  /* 0x000000ff00127202 */ /* 0x008fc40000000f00 */
[----:B------:R-:W-:Y:S02]  /*6180*/  MOV R28, 0xffff ;  /* 0x0000ffff001c7802 */ /* 0x000fe40000000f00 */
[----:B------:R-:W-:Y:S02]  /*6190*/  MOV R26, 0xffff ;  /* 0x0000ffff001a7802 */ /* 0x000fe40000000f00 */
[----:B------:R-:W-:Y:S02]  /*61a0*/  MOV R41, 0xffff ;  /* 0x0000ffff00297802 */ /* 0x000fe40000000f00 */
[----:B-1----:R-:W-:Y:S02]  /*61b0*/  @P0 MOV R32, R20 ;  /* 0x0000001400200202 */ /* 0x002fe40000000f00 */
[----:B------:R1:W-:Y:S01]  /*61c0*/  @P0 LDS R20, [R39+0x780] ;  /* 0x0007800027140984 */ /* 0x0003e20000000800 */
[----:B0-----:R-:W-:Y:S01]  /*61d0*/  FADD.FTZ R17, R30, R14 ;  /* 0x0000000e1e117221 */ /* 0x001fe20000010000 */
[----:B------:R-:W-:-:S02]  /*61e0*/  MOV R30, 0xffff ;  /* 0x0000ffff001e7802 */ /* 0x000fc40000000f00 */
[----:B------:R-:W0:Y:S01]  /*61f0*/  SHFL.BFLY PT, R31, R32, 0x8, 0x101f ;  /* 0x0d101f00201f7f89 */ /* 0x000e2200000e0000 */
[----:B------:R-:W-:Y:S02]  /*6200*/  @P0 MOV R34, R21 ;  /* 0x0000001500220202 */ /* 0x000fe40000000f00 */
[----:B------:R-:W-:Y:S01]  /*6210*/  MOV R21, RZ ;  /* 0x000000ff00157202 */ /* 0x000fe20000000f00 */
[----:B------:R-:W-:Y:S01]  /*6220*/  @P0 IMAD.MOV.U32 R23, RZ, RZ, R38 ;  /* 0x000000ffff170224 */ /* 0x000fe200078e0026 */
[----:B------:R-:W-:Y:S01]  /*6230*/  MOV R38, 0xffff ;  /* 0x0000ffff00267802 */ /* 0x000fe20000000f00 */
[----:B------:R-:W3:Y:S01]  /*6240*/  SHFL.BFLY PT, R33, R34, 0x8, 0x101f ;  /* 0x0d101f0022217f89 */ /* 0x000ee200000e0000 */
[----:B-1----:R-:W-:Y:S02]  /*6250*/  MOV R39, 0xffff ;  /* 0x0000ffff00277802 */ /* 0x002fe40000000f00 */
[----:B------:R-:W-:Y:S01]  /*6260*/  @P0 MOV R24, R37 ;  /* 0x0000002500180202 */ /* 0x000fe20000000f00 */
[----:B------:R-:W1:Y:S01]  /*6270*/  SHFL.BFLY PT, R30, R17, 0x4, 0x101f ;  /* 0x0c901f00111e7f89 */ /* 0x000e6200000e0000 */
[----:B------:R-:W-:Y:S01]  /*6280*/  MOV R37, 0xffff ;  /* 0x0000ffff00257802 */ /* 0x000fe20000000f00 */
[----:B--2---:R-:W-:Y:S01]  /*6290*/  FADD.FTZ R19, R25, R16 ;  /* 0x0000001019137221 */ /* 0x004fe20000010000 */
[----:B------:R-:W-:Y:S01]  /*62a0*/  MOV R40, 0xffff ;  /* 0x0000ffff00287802 */ /* 0x000fe20000000f00 */
[----:B------:R-:W2:Y:S01]  /*62b0*/  SHFL.BFLY PT, R38, R23, 0x8, 0x101f ;  /* 0x0d101f0017267f89 */ /* 0x000ea200000e0000 */
[----:B------:R-:W-:-:S02]  /*62c0*/  MOV R43, 0xffff ;  /* 0x0000ffff002b7802 */ /* 0x000fc40000000f00 */
[----:B------:R-:W-:Y:S01]  /*62d0*/  @P0 MOV R21, R22 ;  /* 0x0000001600150202 */ /* 0x000fe20000000f00 */
[----:B------:R-:W4:Y:S01]  /*62e0*/  SHFL.BFLY PT, R37, R24, 0x8, 0x101f ;  /* 0x0d101f0018257f89 */ /* 0x000f2200000e0000 */
[----:B------:R-:W-:-:S03]  /*62f0*/  IMAD.MOV.U32 R22, RZ, RZ, 0xffff ;  /* 0x0000ffffff167424 */ /* 0x000fc600078e00ff */
[----:B------:R-:W5:Y:S01]  /*6300*/  SHFL.BFLY PT, R42, R21, 0x8, 0x101f ;  /* 0x0d101f00152a7f89 */ /* 0x000f6200000e0000 */
[----:B0-----:R-:W-:-:S03]  /*6310*/  FADD.FTZ R31, R31, R32 ;  /* 0x000000201f1f7221 */ /* 0x001fc60000010000 */
[----:B------:R-:W0:Y:S01]  /*6320*/  SHFL.BFLY PT, R16, R19, 0x2, 0x101f ;  /* 0x0c501f0013107f89 */ /* 0x000e2200000e0000 */
[----:B---3--:R-:W-:Y:S01]  /*6330*/  FADD.FTZ R33, R33, R34 ;  /* 0x0000002221217221 */ /* 0x008fe20000010000 */
[----:B------:R-:W-:Y:S01]  /*6340*/  MOV R34, 0xffff ;  /* 0x0000ffff00227802 */ /* 0x000fe20000000f00 */
[----:B-1----:R-:W-:Y:S01]  /*6350*/  FADD.FTZ R14, R17, R30 ;  /* 0x0000001e110e7221 */ /* 0x002fe20000010000 */
[----:B------:R-:W-:Y:S02]  /*6360*/  MOV R17, 0xffff ;  /* 0x0000ffff00117802 */ /* 0x000fe40000000f00 */
[----:B------:R-:W-:Y:S01]  /*6370*/  @P0 MOV R18, R20 ;  /* 0x0000001400120202 */ /* 0x000fe20000000f00 */
[----:B--2---:R-:W-:Y:S01]  /*6380*/  FADD.FTZ R32, R38, R23 ;  /* 0x0000001726207221 */ /* 0x004fe20000010000 */
[----:B------:R-:W-:Y:S01]  /*6390*/  MOV R20, 0xffff ;  /* 0x0000ffff00147802 */ /* 0x000fe20000000f00 */
[----:B------:R-:W1:Y:S01]  /*63a0*/  SHFL.BFLY PT, R30, R14, 0x2, 0x101f ;  /* 0x0c501f000e1e7f89 */ /* 0x000e6200000e0000 */
[----:B------:R-:W-:Y:S01]  /*63b0*/  MOV R23, 0xffff ;  /* 0x0000ffff00177802 */ /* 0x000fe20000000f00 */
[----:B----4-:R-:W-:Y:S01]  /*63c0*/  FADD.FTZ R25, R37, R24 ;  /* 0x0000001825197221 */ /* 0x010fe20000010000 */
[----:B------:R-:W-:Y:S01]  /*63d0*/  MOV R24, 0xffff ;  /* 0x0000ffff00187802 */ /* 0x000fe20000000f00 */
[----:B------:R-:W2:Y:S01]  /*63e0*/  SHFL.BFLY PT, R37, R32, 0x4, 0x101f ;  /* 0x0c901f0020257f89 */ /* 0x000ea200000e0000 */
[----:B------:R-:W-:Y:S01]  /*63f0*/  ISETP.NE.AND P0, PT, R10, RZ, PT ;  /* 0x000000ff0a00720c */ /* 0x000fe20003f05270 */
[----:B-----5:R-:W-:Y:S01]  /*6400*/  FADD.FTZ R42, R42, R21 ;  /* 0x000000152a2a7221 */ /* 0x020fe20000010000 */
[----:B------:R-:W-:Y:S01]  /*6410*/  MOV R21, 0xffff ;  /* 0x0000ffff00157802 */ /* 0x000fe20000000f00 */
[----:B------:R-:W3:Y:S01]  /*6420*/  SHFL.BFLY PT, R20, R31, 0x4, 0x101f ;  /* 0x0c901f001f147f89 */ /* 0x000ee200000e0000 */
[----:B0-----:R-:W-:Y:S01]  /*6430*/  FADD.FTZ R16, R19, R16 ;  /* 0x0000001013107221 */ /* 0x001fe20000010000 */
[----:B------:R-:W-:-:S02]  /*6440*/  MOV R19, 0xffff ;  /* 0x0000ffff00137802 */ /* 0x000fc40000000f00 */
[----:B------:R-:W0:Y:S04]  /*6450*/  SHFL.BFLY PT, R23, R18, 0x8, 0x101f ;  /* 0x0d101f0012177f89 */ /* 0x000e2800000e0000 */
[----:B------:R-:W4:Y:S04]  /*6460*/  SHFL.BFLY PT, R36, R33, 0x4, 0x101f ;  /* 0x0c901f0021247f89 */ /* 0x000f2800000e0000 */
[----:B------:R-:W5:Y:S04]  /*6470*/  SHFL.BFLY PT, R38, R25, 0x4, 0x101f ;  /* 0x0c901f0019267f89 */ /* 0x000f6800000e0000 */
[----:B------:R-:W5:Y:S01]  /*6480*/  SHFL.BFLY PT, R41, R42, 0x4, 0x101f ;  /* 0x0c901f002a297f89 */ /* 0x000f6200000e0000 */
[----:B-1----:R-:W-:Y:S01]  /*6490*/  FADD.FTZ R17, R14, R30 ;  /* 0x0000001e0e117221 */ /* 0x002fe20000010000 */
[----:B------:R-:W-:Y:S01]  /*64a0*/  MOV R14, 0xffff ;  /* 0x0000ffff000e7802 */ /* 0x000fe20000000f00 */
[----:B--2---:R-:W-:Y:S01]  /*64b0*/  FADD.FTZ R37, R32, R37 ;  /* 0x0000002520257221 */ /* 0x004fe20000010000 */
[----:B------:R-:W1:Y:S01]  /*64c0*/  SHFL.BFLY PT, R19, R16, 0x1, 0x101f ;  /* 0x0c301f0010137f89 */ /* 0x000e6200000e0000 */
[----:B------:R-:W-:Y:S01]  /*64d0*/  MOV R32, 0xffff ;  /* 0x0000ffff00207802 */ /* 0x000fe20000000f00 */
[----:B---3--:R-:W-:Y:S01]  /*64e0*/  FADD.FTZ R35, R31, R20 ;  /* 0x000000141f237221 */ /* 0x008fe20000010000 */
[----:B------:R-:W-:Y:S01]  /*64f0*/  MOV R20, 0xffff ;  /* 0x0000ffff00147802 */ /* 0x000fe20000000f00 */
[----:B------:R-:W2:Y:S01]  /*6500*/  SHFL.BFLY PT, R24, R37, 0x2, 0x101f ;  /* 0x0c501f0025187f89 */ /* 0x000ea200000e0000 */
[----:B0-----:R-:W-:Y:S01]  /*6510*/  FADD.FTZ R31, R23, R18 ;  /* 0x00000012171f7221 */ /* 0x001fe20000010000 */
[----:B------:R-:W-:Y:S01]  /*6520*/  MOV R18, 0xffff ;  /* 0x0000ffff00127802 */ /* 0x000fe20000000f00 */
[----:B------:R-:W-:Y:S01]  /*6530*/  IMAD.MOV.U32 R23, RZ, RZ, 0xffff ;  /* 0x0000ffffff177424 */ /* 0x000fe200078e00ff */
[----:B------:R-:W0:Y:S01]  /*6540*/  SHFL.BFLY PT, R14, R17, 0x1, 0x101f ;  /* 0x0c301f00110e7f89 */ /* 0x000e2200000e0000 */
[----:B----4-:R-:W-:Y:S01]  /*6550*/  FADD.FTZ R36, R33, R36 ;  /* 0x0000002421247221 */ /* 0x010fe20000010000 */
[----:B------:R-:W-:-:S02]  /*6560*/  MOV R33, 0xffff ;  /* 0x0000ffff00217802 */ /* 0x000fc40000000f00 */
[----:B------:R-:W3:Y:S01]  /*6570*/  SHFL.BFLY PT, R18, R35, 0x2, 0x101f ;  /* 0x0c501f0023127f89 */ /* 0x000ee200000e0000 */
[----:B-----5:R-:W-:-:S03]  /*6580*/  FADD.FTZ R38, R25, R38 ;  /* 0x0000002619267221 */ /* 0x020fc60000010000 */
[----:B------:R-:W4:Y:S01]  /*6590*/  SHFL.BFLY PT, R21, R36, 0x2, 0x101f ;  /* 0x0c501f0024157f89 */ /* 0x000f2200000e0000 */
[----:B------:R-:W-:Y:S01]  /*65a0*/  FADD.FTZ R42, R42, R41 ;  /* 0x000000292a2a7221 */ /* 0x000fe20000010000 */
[----:B------:R-:W-:Y:S02]  /*65b0*/  IADD3 R41, R15, R8, RZ ;  /* 0x000000080f297210 */ /* 0x000fe40007ffe0ff */
[----:B------:R-:W5:Y:S01]  /*65c0*/  SHFL.BFLY PT, R23, R38, 0x2, 0x101f ;  /* 0x0c501f0026177f89 */ /* 0x000f6200000e0000 */
[----:B-1----:R-:W-:-:S03]  /*65d0*/  FADD.FTZ R16, R16, R19 ;  /* 0x0000001310107221 */ /* 0x002fc60000010000 */
[----:B------:R-:W1:Y:S01]  /*65e0*/  SHFL.BFLY PT, R20, R31, 0x4, 0x101f ;  /* 0x0c901f001f147f89 */ /* 0x000e6200000e0000 */
[----:B--2---:R-:W-:-:S03]  /*65f0*/  FADD.FTZ R37, R37, R24 ;  /* 0x0000001825257221 */ /* 0x004fc60000010000 */
[----:B------:R-:W2:Y:S01]  /*6600*/  SHFL.BFLY PT, R43, R42, 0x2, 0x101f ;  /* 0x0c501f002a2b7f89 */ /* 0x000ea200000e0000 */
[----:B------:R-:W2:Y:S01]  /*6610*/  @!P0 LDC.64 R24, c[0x0][0x218] ;  /* 0x00008600ff188b82 */ /* 0x000ea20000000a00 */
[----:B------:R-:W-:Y:S02]  /*6620*/  @!P0 F2FP.F16.F32.PACK_AB R30, RZ, R16 ;  /* 0x00000010ff1e823e */ /* 0x000fe400000000ff */
[----:B------:R-:W2:Y:S01]  /*6630*/  SHFL.BFLY PT, R40, R37, 0x1, 0x101f ;  /* 0x0c301f0025287f89 */ /* 0x000ea200000e0000 */
[----:B0-----:R-:W-:Y:S01]  /*6640*/  FADD.FTZ R44, R17, R14 ;  /* 0x0000000e112c7221 */ /* 0x001fe20000010000 */
[----:B---3--:R-:W-:-:S03]  /*6650*/  FADD.FTZ R35, R35, R18 ;  /* 0x0000001223237221 */ /* 0x008fc60000010000 */
[----:B------:R-:W0:Y:S01]  /*6660*/  @!P0 LDC.64 R16, c[0x0][0x218] ;  /* 0x00008600ff108b82 */ /* 0x000e220000000a00 */
[----:B------:R-:W-:Y:S01]  /*6670*/  @!P0 F2FP.F16.F32.PACK_AB R44, RZ, R44 ;  /* 0x0000002cff2c823e */ /* 0x000fe200000000ff */
[----:B----4-:R-:W-:Y:S01]  /*6680*/  FADD.FTZ R36, R36, R21 ;  /* 0x0000001524247221 */ /* 0x010fe20000010000 */
[----:B------:R-:W3:Y:S01]  /*6690*/  SHFL.BFLY PT, R34, R35, 0x1, 0x101f ;  /* 0x0c301f0023227f89 */ /* 0x000ee200000e0000 */
[----:B-----5:R-:W-:-:S03]  /*66a0*/  FADD.FTZ R38, R38, R23 ;  /* 0x0000001726267221 */ /* 0x020fc60000010000 */
[----:B------:R-:W4:Y:S01]  /*66b0*/  SHFL.BFLY PT, R33, R36, 0x1, 0x101f ;  /* 0x0c301f0024217f89 */ /* 0x000f2200000e0000 */
[----:B------:R-:W5:Y:S01]  /*66c0*/  @!P0 LDC.64 R22, c[0x0][0x220] ;  /* 0x00008800ff168b82 */ /* 0x000f620000000a00 */
[----:B-1----:R-:W-:Y:S02]  /*66d0*/  FADD.FTZ R31, R31, R20 ;  /* 0x000000141f1f7221 */ /* 0x002fe40000010000 */
[----:B------:R-:W1:Y:S01]  /*66e0*/  SHFL.BFLY PT, R39, R38, 0x1, 0x101f ;  /* 0x0c301f0026277f89 */ /* 0x000e6200000e0000 */
[----:B--2---:R-:W-:-:S03]  /*66f0*/  FADD.FTZ R42, R42, R43 ;  /* 0x0000002b2a2a7221 */ /* 0x004fc60000010000 */
[----:B------:R-:W2:Y:S01]  /*6700*/  SHFL.BFLY PT, R32, R31, 0x2, 0x101f ;  /* 0x0c501f001f207f89 */ /* 0x000ea200000e0000 */
[----:B------:R-:W2:Y:S01]  /*6710*/  @!P0 LDC.64 R20, c[0x0][0x218] ;  /* 0x00008600ff148b82 */ /* 0x000ea20000000a00 */
[----:B------:R-:W-:-:S04]  /*6720*/  @!P0 IMAD.WIDE R24, R41, 0x2, R24 ;  /* 0x0000000229188825 */ /* 0x000fc800078e0218 */
[----:B------:R-:W-:Y:S01]  /*6730*/  FADD.FTZ R37, R37, R40 ;  /* 0x0000002825257221 */ /* 0x000fe20000010000 */
[----:B------:R1:W-:Y:S01]  /*6740*/  @!P0 STG.E.U16 desc[UR16][R24.64], R30 ;  /* 0x0000001e18008986 */ /* 0x0003e2000c101510 */
[----:B0-----:R-:W-:Y:S01]  /*6750*/  @!P0 IMAD.WIDE R16, R41, 0x2, R16 ;  /* 0x0000000229108825 */ /* 0x001fe200078e0210 */
[----:B------:R-:W0:Y:S03]  /*6760*/  @!P0 LDC.64 R18, c[0x0][0x220] ;  /* 0x00008800ff128b82 */ /* 0x000e260000000a00 */
[----:B---3--:R-:W-:Y:S01]  /*6770*/  FADD.FTZ R34, R35, R34 ;  /* 0x0000002223227221 */ /* 0x008fe20000010000 */
[----:B------:R-:W-:Y:S02]  /*6780*/  IMAD.MOV.U32 R35, RZ, RZ, 0xffff ;  /* 0x0000ffffff237424 */ /* 0x000fe400078e00ff */
[----:B----4-:R-:W-:Y:S02]  /*6790*/  FADD.FTZ R33, R36, R33 ;  /* 0x0000002124217221 */ /* 0x010fe40000010000 */
[----:B------:R-:W3:Y:S01]  /*67a0*/  @!P0 LDC.64 R14, c[0x0][0x220] ;  /* 0x00008800ff0e8b82 */ /* 0x000ee20000000a00 */
[----:B-----5:R-:W-:Y:S01]  /*67b0*/  @!P0 IMAD.WIDE R22, R41, 0x2, R22 ;  /* 0x0000000229168825 */ /* 0x020fe200078e0216 */
[----:B-1----:R-:W-:-:S03]  /*67c0*/  MOV R30, 0xffff ;  /* 0x0000ffff001e7802 */ /* 0x002fc60000000f00 */
[----:B------:R-:W-:Y:S01]  /*67d0*/  FADD.FTZ R38, R38, R39 ;  /* 0x0000002726267221 */ /* 0x000fe20000010000 */
[----:B------:R-:W-:Y:S01]  /*67e0*/  @!P0 F2FP.F16.F32.PACK_AB R25, RZ, R33 ;  /* 0x00000021ff19823e */ /* 0x000fe200000000ff */
[----:B------:R-:W1:Y:S01]  /*67f0*/  SHFL.BFLY PT, R35, R42, 0x1, 0x101f ;  /* 0x0c301f002a237f89 */ /* 0x000e6200000e0000 */
[----:B------:R-:W-:Y:S01]  /*6800*/  @!P0 F2FP.F16.F32.PACK_AB R33, RZ, R37 ;  /* 0x00000025ff21823e */ /* 0x000fe200000000ff */
[----:B--2---:R-:W-:Y:S01]  /*6810*/  FADD.FTZ R31, R31, R32 ;  /* 0x000000201f1f7221 */ /* 0x004fe20000010000 */
[----:B------:R-:W-:Y:S01]  /*6820*/  @!P0 IMAD.WIDE R20, R41, 0x2, R20 ;  /* 0x0000000229148825 */ /* 0x000fe200078e0214 */
[----:B------:R2:W-:Y:S01]  /*6830*/  @!P0 STG.E.U16 desc[UR16][R22.64], R44 ;  /* 0x0000002c16008986 */ /* 0x0005e2000c101510 */
[----:B------:R-:W-:-:S03]  /*6840*/  @!P0 F2FP.F16.F32.PACK_AB R26, RZ, R38 ;  /* 0x00000026ff1a823e */ /* 0x000fc600000000ff */
[----:B------:R4:W0:Y:S02]  /*6850*/  SHFL.BFLY PT, R30, R31, 0x1, 0x101f ;  /* 0x0c301f001f1e7f89 */ /* 0x00082400000e0000 */
[----:B0-----:R-:W-:Y:S01]  /*6860*/  @!P0 IMAD.WIDE R18, R41, 0x2, R18 ;  /* 0x0000000229128825 */ /* 0x001fe200078e0212 */
[----:B--2---:R-:W-:-:S03]  /*6870*/  @!P0 F2FP.F16.F32.PACK_AB R23, RZ, R34 ;  /* 0x00000022ff17823e */ /* 0x004fc600000000ff */
[----:B---3--:R-:W-:Y:S02]  /*6880*/  @!P0 IMAD.WIDE R14, R41, 0x2, R14 ;  /* 0x00000002290e8825 */ /* 0x008fe400078e020e */
[----:B------:R4:W-:Y:S02]  /*6890*/  @!P0 STG.E.U16 desc[UR16][R20.64+0x3c], R23 ;  /* 0x00003c1714008986 */ /* 0x0009e4000c101510 */
[----:B-1----:R-:W-:Y:S02]  /*68a0*/  FADD.FTZ R35, R42, R35 ;  /* 0x000000232a237221 */ /* 0x002fe40000010000 */
[----:B------:R4:W-:Y:S04]  /*68b0*/  @!P0 STG.E.U16 desc[UR16][R18.64+0x3c], R25 ;  /* 0x00003c1912008986 */ /* 0x0009e8000c101510 */
[----:B------:R4:W-:Y:S04]  /*68c0*/  @!P0 STG.E.U16 desc[UR16][R16.64+0x78], R26 ;  /* 0x0000781a10008986 */ /* 0x0009e8000c101510 */
[----:B------:R4:W-:Y:S02]  /*68d0*/  @!P0 STG.E.U16 desc[UR16][R14.64+0x78], R33 ;  /* 0x000078210e008986 */ /* 0x0009e4000c101510 */
.L_x_1505:
[----:B----4-:R-:W0:Y:S01]  /*68e0*/  @!P0 LDC.64 R14, c[0x0][0x218] ;  /* 0x00008600ff0e8b82 */ /* 0x010e220000000a00 */
        /* <DEDUP_REMOVED lines=8> */
.L_x_1435:
[----:B------:R-:W-:Y:S05]  /*6970*/  WARPSYNC.ALL ;  /* 0x0000000000007948 */ /* 0x000fea0003800000 */
[----:B------:R-:W-:Y:S01]  /*6980*/  BAR.SYNC.DEFER_BLOCKING 0x0 ;  /* 0x0000000000007b1d */ /* 0x000fe20000010000 */
[C---:B------:R-:W-:Y:S02]  /*6990*/  ISETP.GE.AND P0, PT, R8.reuse, -0x1080, PT ;  /* 0xffffef800800780c */ /* 0x040fe40003f06270 */
[----:B------:R-:W-:-:S11]  /*69a0*/  IADD3 R8, R8, 0x1800, RZ ;  /* 0x0000180008087810 */ /* 0x000fd60007ffe0ff */
[----:B------:R-:W-:Y:S05]  /*69b0*/  @!P0 BRA `(.L_x_1442) ;  /* 0xffffffe000408947 */ /* 0x000fea000383ffff */
[----:B------:R-:W-:Y:S05]  /*69c0*/  EXIT ;  /* 0x000000000000794d */ /* 0x000fea0003800000 */
.L_x_1438:
[----:B------:R-:W-:Y:S01]  /*69d0*/  HFMA2.MMA R28, -RZ, RZ, 0, 4.76837158203125e-07 ;  /* 0x00000008ff1c7435 */ /* 0x000fe200000001ff */
[----:B-1----:R-:W-:Y:S02]  /*69e0*/  MOV R29, R14 ;  /* 0x0000000e001d7202 */ /* 0x002fe40000000f00 */
[----:B------:R-:W-:Y:S02]  /*69f0*/  MOV R27, 0x101f ;  /* 0x0000101f001b7802 */ /* 0x000fe40000000f00 */
[----:B------:R-:W-:-:S07]  /*6a00*/  MOV R26, 0xffff ;  /* 0x0000ffff001a7802 */ /* 0x000fce0000000f00 */
[----:B0-2---:R-:W-:Y:S05]  /*6a10*/  WARPSYNC.COLLECTIVE R26, `(.L_x_1443) ;  /* 0x000000001a087348 */ /* 0x005fea0003c00000 */
[----:B------:R1:W3:Y:S02]  /*6a20*/  SHFL.BFLY P2, R30, R29, R28, R27 ;  /* 0x0c00001c1d1e7389 */ /* 0x0002e4000004001b */
[----:B0123--:R-:W-:Y:S01]  /*6a30*/  ENDCOLLECTIVE ;  /* 0x000000000000791b */ /* 0x00ffe20003800000 */
.L_x_1443:
[----:B------:R-:W-:Y:S02]  /*6a40*/  MOV R29, R15 ;  /* 0x0000000f001d7202 */ /* 0x000fe40000000f00 */
[----:B------:R-:W-:-:S07]  /*6a50*/  MOV R17, R30 ;  /* 0x0000001e00117202 */ /* 0x000fce0000000f00 */
[----:B------:R-:W-:Y:S05]  /*6a60*/  WARPSYNC.COLLECTIVE R26, `(.L_x_1444) ;  /* 0x000000001a087348 */ /* 0x000fea0003c00000 */
[----:B------:R0:W1:Y:S02]  /*6a70*/  SHFL.BFLY P2, R30, R29, R28, R27 ;  /* 0x0c00001c1d1e7389 */ /* 0x000064000004001b */
[----:B01----:R-:W-:Y:S01]  /*6a80*/  ENDCOLLECTIVE ;  /* 0x000000000000791b */ /* 0x003fe20003800000 */
.L_x_1444:
[----:B------:R-:W-:-:S05]  /*6a90*/  FADD.FTZ R17, R17, R14 ;  /* 0x0000000e11117221 */ /* 0x000fca0000010000 */
[----:B------:R-:W-:Y:S01]  /*6aa0*/  MOV R29, R17 ;  /* 0x00000011001d7202 */ /* 0x000fe20000000f00 */
[----:B------:R-:W-:Y:S01]  /*6ab0*/  IMAD.MOV.U32 R28, RZ, RZ, 0x4 ;  /* 0x00000004ff1c7424 */ /* 0x000fe200078e00ff */
[----:B------:R-:W-:-:S07]  /*6ac0*/  MOV R16, R30 ;  /* 0x0000001e00107202 */ /* 0x000fce0000000f00 */
[----:B------:R-:W-:Y:S05]  /*6ad0*/  WARPSYNC.COLLECTIVE R26, `(.L_x_1445) ;  /* 0x000000001a087348 */ /* 0x000fea0003c00000 */
[----:B------:R0:W1:Y:S02]  /*6ae0*/  SHFL.BFLY P2, R30, R29, R28, R27 ;  /* 0x0c00001c1d1e7389 */ /* 0x000064000004001b */
[----:B01----:R-:W-:Y:S01]  /*6af0*/  ENDCOLLECTIVE ;  /* 0x000000000000791b */ /* 0x003fe20003800000 */
.L_x_1445:
[----:B------:R-:W-:-:S05]  /*6b00*/  FADD.FTZ R16, R16, R15 ;  /* 0x0000000f10107221 */ /* 0x000fca0000010000 */
[----:B------:R-:W-:Y:S02]  /*6b10*/  MOV R29, R16 ;  /* 0x00000010001d7202 */ /* 0x000fe40000000f00 */
[----:B------:R-:W-:-:S07]  /*6b20*/  MOV R18, R30 ;  /* 0x0000001e00127202 */ /* 0x000fce0000000f00 */
[----:B------:R-:W-:Y:S05]  /*6b30*/  WARPSYNC.COLLECTIVE R26, `(.L_x_1446) ;  /* 0x000000001a087348 */ /* 0x000fea0003c00000 */
[----:B------:R0:W1:Y:S02]  /*6b40*/  SHFL.BFLY P2, R30, R29, R28, R27 ;  /* 0x0c00001c1d1e7389 */ /* 0x000064000004001b */
[----:B01----:R-:W-:Y:S01]  /*6b50*/  ENDCOLLECTIVE ;  /* 0x000000000000791b */ /* 0x003fe20003800000 */
.L_x_1446:
[----:B------:R-:W-:Y:S01]  /*6b60*/  FADD.FTZ R18, R17, R18 ;  /* 0x0000001211127221 */ /* 0x000fe20000010000 */
[----:B------:R-:W-:-:S04]  /*6b70*/  HFMA2.MMA R28, -RZ, RZ, 0, 1.1920928955078125e-07 ;  /* 0x00000002ff1c7435 */ /* 0x000fc800000001ff */
[----:B------:R-:W-:Y:S02]  /*6b80*/  MOV R29, R18 ;  /* 0x00000012001d7202 */ /* 0x000fe40000000f00 */
[----:B------:R-:W-:-:S07]  /*6b90*/  MOV R19, R30 ;  /* 0x0000001e00137202 */ /* 0x000fce0000000f00 */
[----:B------:R-:W-:Y:S05]  /*6ba0*/  WARPSYNC.COLLECTIVE R26, `(.L_x_1447) ;  /* 0x000000001a087348 */ /* 0x000fea0003c00000 */
[----:B------:R0:W1:Y:S02]  /*6bb0*/  SHFL.BFLY P2, R30, R29, R28, R27 ;  /* 0x0c00001c1d1e7389 */ /* 0x000064000004001b */
[----:B01----:R-:W-:Y:S01]  /*6bc0*/  ENDCOLLECTIVE ;  /* 0x000000000000791b */ /* 0x003fe20003800000 */
.L_x_1447:
[----:B------:R-:W-:-:S05]  /*6bd0*/  FADD.FTZ R19, R16, R19 ;  /* 0x0000001310137221 */ /* 0x000fca0000010000 */
[----:B------:R-:W-:Y:S02]  /*6be0*/  MOV R29, R19 ;  /* 0x00000013001d7202 */ /* 0x000fe40000000f00 */
[----:B------:R-:W-:-:S07]  /*6bf0*/  MOV R21, R30 ;  /* 0x0000001e00157202 */ /* 0x000fce0000000f00 */
[----:B------:R-:W-:Y:S05]  /*6c00*/  WARPSYNC.COLLECTIVE R26, `(.L_x_1448) ;  /* 0x000000001a087348 */ /* 0x000fea0003c00000 */
[----:B------:R0:W1:Y:S02]  /*6c10*/  SHFL.BFLY P2, R30, R29, R28, R27 ;  /* 0x0c00001c1d1e7389 */ /* 0x000064000004001b */
[----:B01----:R-:W-:Y:S01]  /*6c20*/  ENDCOLLECTIVE ;  /* 0x000000000000791b */ /* 0x003fe20003800000 */
.L_x_1448:
[----:B------:R-:W-:Y:S01]  /*6c30*/  FADD.FTZ R21, R18, R21 ;  /* 0x0000001512157221 */ /* 0x000fe20000010000 */
[----:B------:R-:W-:-:S04]  /*6c40*/  HFMA2.MMA R28, -RZ, RZ, 0, 5.9604644775390625e-08 ;  /* 0x00000001ff1c7435 */ /* 0x000fc800000001ff */
[----:B------:R-:W-:Y:S02]  /*6c50*/  MOV R29, R21 ;  /* 0x00000015001d7202 */ /* 0x000fe40000000f00 */
[----:B------:R-:W-:-:S07]  /*6c60*/  MOV R14, R30 ;  /* 0x0000001e000e7202 */ /* 0x000fce0000000f00 */
[----:B------:R-:W-:Y:S05]  /*6c70*/  WARPSYNC.COLLECTIVE R26, `(.L_x_1449) ;  /* 0x000000001a087348 */ /* 0x000fea0003c00000 */
[----:B------:R0:W1:Y:S02]  /*6c80*/  SHFL.BFLY P2, R30, R29, R28, R27 ;  /* 0x0c00001c1d1e7389 */ /* 0x000064000004001b */
[----:B01----:R-:W-:Y:S01]  /*6c90*/  ENDCOLLECTIVE ;  /* 0x000000000000791b */ /* 0x003fe20003800000 */
.L_x_1449:
[----:B------:R-:W-:-:S05]  /*6ca0*/  FADD.FTZ R14, R19, R14 ;  /* 0x0000000e130e7221 */ /* 0x000fca0000010000 */
[----:B------:R-:W-:Y:S01]  /*6cb0*/  MOV R29, R14 ;  /* 0x0000000e001d7202 */ /* 0x000fe20000000f00 */
[----:B------:R-:W-:-:S07]  /*6cc0*/  IMAD.MOV.U32 R20, RZ, RZ, R30 ;  /* 0x000000ffff147224 */ /* 0x000fce00078e001e */
[----:B------:R-:W-:Y:S05]  /*6cd0*/  WARPSYNC.COLLECTIVE R26, `(.L_x_1450) ;  /* 0x000000001a087348 */ /* 0x000fea0003c00000 */
[----:B------:R0:W1:Y:S02]  /*6ce0*/  SHFL.BFLY P2, R30, R29, R28, R27 ;  /* 0x0c00001c1d1e7389 */ /* 0x000064000004001b */
[----:B01----:R-:W-:Y:S01]  /*6cf0*/  ENDCOLLECTIVE ;  /* 0x000000000000791b */ /* 0x003fe20003800000 */
.L_x_1450:
[----:B------:R-:W-:Y:S01]  /*6d00*/  FADD.FTZ R20, R21, R20 ;  /* 0x0000001415147221 */ /* 0x000fe20000010000 */
[----:B------:R-:W-:Y:S06]  /*6d10*/  BRA `(.L_x_1451) ;  /* 0xffffffe800e07947 */ /* 0x000fec000383ffff */
.L_x_1439:
        /* <DEDUP_REMOVED lines=8> */
.L_x_1453:
[----:B------:R-:W-:Y:S05]  /*6da0*/  BSYNC B1 ;  /* 0x0000000000017941 */ /* 0x000fea0003800000 */
.L_x_1452:
        /* <DEDUP_REMOVED lines=8> */
.L_x_1454:
[----:B------:R-:W-:Y:S01]  /*6e30*/  FADD.FTZ R21, R21, R14 ;  /* 0x0000000e15157221 */ /* 0x000fe20000010000 */
[----:B------:R-:W-:-:S04]  /*6e40*/  HFMA2.MMA R28, -RZ, RZ, 0, 2.384185791015625e-07 ;  /* 0x00000004ff1c7435 */ /* 0x000fc800000001ff */
[----:B------:R-:W-:Y:S01]  /*6e50*/  MOV R29, R21 ;  /* 0x00000015001d7202 */ /* 0x000fe20000000f00 */
[----:B------:R-:W-:-:S07]  /*6e60*/  IMAD.MOV.U32 R20, RZ, RZ, R30 ;  /* 0x000000ffff147224 */ /* 0x000fce00078e001e */
[----:B------:R-:W-:Y:S05]  /*6e70*/  WARPSYNC.COLLECTIVE R26, `(.L_x_1455) ;  /* 0x000000001a087348 */ /* 0x000fea0003c00000 */
[----:B------:R0:W1:Y:S02]  /*6e80*/  SHFL.BFLY P2, R30, R29, R28, R27 ;  /* 0x0c00001c1d1e7389 */ /* 0x000064000004001b */
[----:B01----:R-:W-:Y:S01]  /*6e90*/  ENDCOLLECTIVE ;  /* 0x000000000000791b */ /* 0x003fe20003800000 */
.L_x_1455:
[----:B------:R-:W-:-:S05]  /*6ea0*/  FADD.FTZ R20, R20, R15 ;  /* 0x0000000f14147221 */ /* 0x000fca0000010000 */
[----:B------:R-:W-:Y:S02]  /*6eb0*/  MOV R29, R20 ;  /* 0x00000014001d7202 */ /* 0x000fe40000000f00 */
[----:B------:R-:W-:-:S07]  /*6ec0*/  MOV R22, R30 ;  /* 0x0000001e00167202 */ /* 0x000fce0000000f00 */
[----:B------:R-:W-:Y:S05]  /*6ed0*/  WARPSYNC.COLLECTIVE R26, `(.L_x_1456) ;  /* 0x000000001a087348 */ /* 0x000fea0003c00000 */
[----:B------:R0:W1:Y:S02]  /*6ee0*/  SHFL.BFLY P2, R30, R29, R28, R27 ;  /* 0x0c00001c1d1e7389 */ /* 0x000064000004001b */
[----:B01----:R-:W-:Y:S01]  /*6ef0*/  ENDCOLLECTIVE ;  /* 0x000000000000791b */ /* 0x003fe20003800000 */
.L_x_1456:
[----:B------:R-:W-:Y:S01]  /*6f00*/  FADD.FTZ R22, R21, R22 ;  /* 0x0000001615167221 */ /* 0x000fe20000010000 */
[----:B------:R-:W-:-:S04]  /*6f10*/  HFMA2.MMA R28, -RZ, RZ, 0, 1.1920928955078125e-07 ;  /* 0x00000002ff1c7435 */ /* 0x000fc800000001ff */
[----:B------:R-:W-:Y:S02]  /*6f20*/  MOV R29, R22 ;  /* 0x00000016001d7202 */ /* 0x000fe40000000f00 */
[----:B------:R-:W-:-:S07]  /*6f30*/  MOV R23, R30 ;  /* 0x0000001e00177202 */ /* 0x000fce0000000f00 */
[----:B------:R-:W-:Y:S05]  /*6f40*/  WARPSYNC.COLLECTIVE R26, `(.L_x_1457) ;  /* 0x000000001a087348 */ /* 0x000fea0003c00000 */
[----:B------:R0:W1:Y:S02]  /*6f50*/  SHFL.BFLY P2, R30, R29, R28, R27 ;  /* 0x0c00001c1d1e7389 */ /* 0x000064000004001b */
[----:B01----:R-:W-:Y:S01]  /*6f60*/  ENDCOLLECTIVE ;  /* 0x000000000000791b */ /* 0x003fe20003800000 */
.L_x_1457:
[----:B------:R-:W-:-:S05]  /*6f70*/  FADD.FTZ R23, R20, R23 ;  /* 0x0000001714177221 */ /* 0x000fca0000010000 */
[----:B------:R-:W-:Y:S02]  /*6f80*/  MOV R29, R23 ;  /* 0x00000017001d7202 */ /* 0x000fe40000000f00 */
[----:B------:R-:W-:-:S07]  /*6f90*/  MOV R25, R30 ;  /* 0x0000001e00197202 */ /* 0x000fce0000000f00 */
[----:B------:R-:W-:Y:S05]  /*6fa0*/  WARPSYNC.COLLECTIVE R26, `(.L_x_1458) ;  /* 0x000000001a087348 */ /* 0x000fea0003c00000 */
[----:B------:R0:W1:Y:S02]  /*6fb0*/  SHFL.BFLY P2, R30, R29, R28, R27 ;  /* 0x0c00001c1d1e7389 */ /* 0x000064000004001b */
[----:B01----:R-:W-:Y:S01]  /*6fc0*/  ENDCOLLECTIVE ;  /* 0x000000000000791b */ /* 0x003fe20003800000 */
.L_x_1458:
[----:B------:R-:W-:Y:S01]  /*6fd0*/  FADD.FTZ R25, R22, R25 ;  /* 0x0000001916197221 */ /* 0x000fe20000010000 */
[----:B------:R-:W-:-:S03]  /*6fe0*/  HFMA2.MMA R28, -RZ, RZ, 0, 5.9604644775390625e-08 ;  /* 0x00000001ff1c7435 */ /* 0x000fc600000001ff */
[----:B------:R-:W-:Y:S01]  /*6ff0*/  IMAD.MOV.U32 R29, RZ, RZ, R25 ;  /* 0x000000ffff1d7224 */ /* 0x000fe200078e0019 */
[----:B------:R-:W-:-:S07]  /*7000*/  MOV R14, R30 ;  /* 0x0000001e000e7202 */ /* 0x000fce0000000f00 */
[----:B------:R-:W-:Y:S05]  /*7010*/  WARPSYNC.COLLECTIVE R26, `(.L_x_1459) ;  /* 0x000000001a087348 */ /* 0x000fea0003c00000 */
[----:B------:R0:W1:Y:S02]  /*7020*/  SHFL.BFLY P2, R30, R29, R28, R27 ;  /* 0x0c00001c1d1e7389 */ /* 0x000064000004001b */
[----:B01----:R-:W-:Y:S01]  /*7030*/  ENDCOLLECTIVE ;  /* 0x000000000000791b */ /* 0x003fe20003800000 */
.L_x_1459:
[----:B------:R-:W-:-:S05]  /*7040*/  FADD.FTZ R14, R23, R14 ;  /* 0x0000000e170e7221 */ /* 0x000fca0000010000 */
[----:B------:R-:W-:Y:S02]  /*7050*/  MOV R29, R14 ;  /* 0x0000000e001d7202 */ /* 0x000fe40000000f00 */
[----:B------:R-:W-:-:S07]  /*7060*/  MOV R24, R30 ;  /* 0x0000001e00187202 */ /* 0x000fce0000000f00 */
[----:B------:R-:W-:Y:S05]  /*7070*/  WARPSYNC.COLLECTIVE R26, `(.L_x_1460) ;  /* 0x000000001a087348 */ /* 0x000fea0003c00000 */
[----:B------:R0:W1:Y:S02]  /*7080*/  SHFL.BFLY P2, R30, R29, R28, R27 ;  /* 0x0c00001c1d1e7389 */ /* 0x000064000004001b */
[----:B01----:R-:W-:Y:S01]  /*7090*/  ENDCOLLECTIVE ;  /* 0x000000000000791b */ /* 0x003fe20003800000 */
.L_x_1460:
[----:B------:R-:W-:Y:S01]  /*70a0*/  FADD.FTZ R24, R25, R24 ;  /* 0x0000001819187221 */ /* 0x000fe20000010000 */
[----:B------:R-:W-:Y:S06]  /*70b0*/  BRA `(.L_x_1461) ;  /* 0xffffffe800b07947 */ /* 0x000fec000383ffff */
.L_x_1440:
        /* <DEDUP_REMOVED lines=8> */
.L_x_1463:
[----:B------:R-:W-:Y:S05]  /*7140*/  BSYNC B1 ;  /* 0x0000000000017941 */ /* 0x000fea0003800000 */
.L_x_1462:
        /* <DEDUP_REMOVED lines=8> */
.L_x_1464:
[----:B------:R-:W-:Y:S01]  /*71d0*/  FADD.FTZ R21, R21, R14 ;  /* 0x0000000e15157221 */ /* 0x000fe20000010000 */
[----:B------:R-:W-:-:S04]  /*71e0*/  HFMA2.MMA R28, -RZ, RZ, 0, 2.384185791015625e-07 ;  /* 0x00000004ff1c7435 */ /* 0x000fc800000001ff */
[----:B------:R-:W-:Y:S02]  /*71f0*/  MOV R29, R21 ;  /* 0x00000015001d7202 */ /* 0x000fe40000000f00 */
[----:B------:R-:W-:-:S07]  /*7200*/  MOV R20, R30 ;  /* 0x0000001e00147202 */ /* 0x000fce0000000f00 */
[----:B------:R-:W-:Y:S05]  /*7210*/  WARPSYNC.COLLECTIVE R26, `(.L_x_1465) ;  /* 0x000000001a087348 */ /* 0x000fea0003c00000 */
[----:B------:R0:W1:Y:S02]  /*7220*/  SHFL.BFLY P2, R30, R29, R28, R27 ;  /* 0x0c00001c1d1e7389 */ /* 0x000064000004001b */
[----:B01----:R-:W-:Y:S01]  /*7230*/  ENDCOLLECTIVE ;  /* 0x000000000000791b */ /* 0x003fe20003800000 */
.L_x_1465:
[----:B------:R-:W-:-:S05]  /*7240*/  FADD.FTZ R20, R20, R15 ;  /* 0x0000000f14147221 */ /* 0x000fca0000010000 */
[----:B------:R-:W-:Y:S02]  /*7250*/  MOV R29, R20 ;  /* 0x00000014001d7202 */ /* 0x000fe40000000f00 */
[----:B------:R-:W-:-:S07]  /*7260*/  MOV R22, R30 ;  /* 0x0000001e00167202 */ /* 0x000fce0000000f00 */
[----:B------:R-:W-:Y:S05]  /*7270*/  WARPSYNC.COLLECTIVE R26, `(.L_x_1466) ;  /* 0x000000001a087348 */ /* 0x000fea0003c00000 */
[----:B------:R0:W1:Y:S02]  /*7280*/  SHFL.BFLY P2, R30, R29, R28, R27 ;  /* 0x0c00001c1d1e7389 */ /* 0x000064000004001b */
[----:B01----:R-:W-:Y:S01]  /*7290*/  ENDCOLLECTIVE ;  /* 0x000000000000791b */ /* 0x003fe20003800000 */
.L_x_1466:
[----:B------:R-:W-:Y:S01]  /*72a0*/  FADD.FTZ R22, R21, R22 ;  /* 0x0000001615167221 */ /* 0x000fe20000010000 */
[----:B------:R-:W-:-:S04]  /*72b0*/  HFMA2.MMA R28, -RZ, RZ, 0, 1.1920928955078125e-07 ;  /* 0x00000002ff1c7435 */ /* 0x000fc800000001ff */
[----:B------:R-:W-:Y:S02]  /*72c0*/  MOV R29, R22 ;  /* 0x00000016001d7202 */ /* 0x000fe40000000f00 */
[----:B------:R-:W-:-:S07]  /*72d0*/  MOV R23, R30 ;  /* 0x0000001e00177202 */ /* 0x000fce0000000f00 */
[----:B------:R-:W-:Y:S05]  /*72e0*/  WARPSYNC.COLLECTIVE R26, `(.L_x_1467) ;  /* 0x000000001a087348 */ /* 0x000fea0003c00000 */
[----:B------:R0:W1:Y:S02]  /*72f0*/  SHFL.BFLY P2, R30, R29, R28, R27 ;  /* 0x0c00001c1d1e7389 */ /* 0x000064000004001b */
[----:B01----:R-:W-:Y:S01]  /*7300*/  ENDCOLLECTIVE ;  /* 0x000000000000791b */ /* 0x003fe20003800000 */
.L_x_1467:
[----:B------:R-:W-:-:S04]  /*7310*/  FADD.FTZ R23, R20, R23 ;  /* 0x0000001714177221 */ /* 0x000fc80000010000 */
[----:B------:R-:W-:Y:S01]  /*7320*/  IMAD.MOV.U32 R29, RZ, RZ, R23 ;  /* 0x000000ffff1d7224 */ /* 0x000fe200078e0017 */
[----:B------:R-:W-:-:S07]  /*7330*/  MOV R25, R30 ;  /* 0x0000001e00197202 */ /* 0x000fce0000000f00 */
[----:B------:R-:W-:Y:S05]  /*7340*/  WARPSYNC.COLLECTIVE R26, `(.L_x_1468) ;  /* 0x000000001a087348 */ /* 0x000fea0003c00000 */
[----:B------:R0:W1:Y:S02]  /*7350*/  SHFL.BFLY P2, R30, R29, R28, R27 ;  /* 0x0c00001c1d1e7389 */ /* 0x000064000004001b */
[----:B01----:R-:W-:Y:S01]  /*7360*/  ENDCOLLECTIVE ;  /* 0x000000000000791b */ /* 0x003fe20003800000 */
.L_x_1468:
[----:B------:R-:W-:Y:S01]  /*7370*/  FADD.FTZ R25, R22, R25 ;  /* 0x0000001916197221 */ /* 0x000fe20000010000 */
[----:B------:R-:W-:-:S04]  /*7380*/  HFMA2.MMA R28, -RZ, RZ, 0, 5.9604644775390625e-08 ;  /* 0x00000001ff1c7435 */ /* 0x000fc800000001ff */
[----:B------:R-:W-:Y:S02]  /*7390*/  MOV R29, R25 ;  /* 0x00000019001d7202 */ /* 0x000fe40000000f00 */
[----:B------:R-:W-:-:S07]  /*73a0*/  MOV R14, R30 ;  /* 0x0000001e000e7202 */ /* 0x000fce0000000f00 */
[----:B------:R-:W-:Y:S05]  /*73b0*/  WARPSYNC.COLLECTIVE R26, `(.L_x_1469) ;  /* 0x000000001a087348 */ /* 0x000fea0003c00000 */
[----:B------:R0:W1:Y:S02]  /*73c0*/  SHFL.BFLY P2, R30, R29, R28, R27 ;  /* 0x0c00001c1d1e7389 */ /* 0x000064000004001b */
[----:B01----:R-:W-:Y:S01]  /*73d0*/  ENDCOLLECTIVE ;  /* 0x000000000000791b */ /* 0x003fe20003800000 */
.L_x_1469:
[----:B------:R-:W-:-:S05]  /*73e0*/  FADD.FTZ R14, R23, R14 ;  /* 0x0000000e170e7221 */ /* 0x000fca0000010000 */
[----:B------:R-:W-:Y:S02]  /*73f0*/  MOV R29, R14 ;  /* 0x0000000e001d7202 */ /* 0x000fe40000000f00 */
[----:B------:R-:W-:-:S07]  /*7400*/  MOV R24, R30 ;  /* 0x0000001e00187202 */ /* 0x000fce0000000f00 */
[----:B------:R-:W-:Y:S05]  /*7410*/  WARPSYNC.COLLECTIVE R26, `(.L_x_1470) ;  /* 0x000000001a087348 */ /* 0x000fea0003c00000 */
[----:B------:R0:W1:Y:S02]  /*7420*/  SHFL.BFLY P2, R30, R29, R28, R27 ;  /* 0x0c00001c1d1e7389 */ /* 0x000064000004001b */
[----:B01----:R-:W-:Y:S01]  /*7430*/  ENDCOLLECTIVE ;  /* 0x000000000000791b */ /* 0x003fe20003800000 */
.L_x_1470:
[----:B------:R-:W-:Y:S01]  /*7440*/  FADD.FTZ R24, R25, R24 ;  /* 0x0000001819187221 */ /* 0x000fe20000010000 */
[----:B------:R-:W-:Y:S06]  /*7450*/  BRA `(.L_x_1471) ;  /* 0xffffffe8006c7947 */ /* 0x000fec000383ffff */
.L_x_1441:
        /* <DEDUP_REMOVED lines=8> */
.L_x_1473:
[----:B------:R-:W-:Y:S05]  /*74e0*/  BSYNC B0 ;  /* 0x0000000000007941 */ /* 0x000fea0003800000 */
.L_x_1472:
[----:B------:R-:W-:Y:S01]  /*74f0*/  HFMA2.MMA R28, -RZ, RZ, 0, 4.76837158203125e-07 ;  /* 0x00000008ff1c7435 */ /* 0x000fe200000001ff */
[----:B------:R-:W-:Y:S01]  /*7500*/  IMAD.MOV.U32 R29, RZ, RZ, R14 ;  /* 0x000000ffff1d7224 */ /* 0x000fe200078e000e */
[----:B------:R-:W-:Y:S01]  /*7510*/  MOV R27, 0x101f ;  /* 0x0000101f001b7802 */ /* 0x000fe20000000f00 */
[----:B------:R-:W-:Y:S01]  /*7520*/  HFMA2.MMA R32, -RZ, RZ, 0, 0 ;  /* 0x00000000ff207435 */ /* 0x000fe200000001ff */
[----:B------:R-:W-:Y:S02]  /*7530*/  MOV R26, 0xffff ;  /* 0x0000ffff001a7802 */ /* 0x000fe40000000f00 */
[----:B------:R-:W-:Y:S02]  /*7540*/  MOV R17, R30 ;  /* 0x0000001e00117202 */ /* 0x000fe40000000f00 */
[----:B------:R-:W-:-:S07]  /*7550*/  @P0 SHF.L.U32 R19, R10, 0x1, RZ ;  /* 0x000000010a130819 */ /* 0x000fce00000006ff */
[----:B------:R-:W-:Y:S05]  /*7560*/  WARPSYNC.COLLECTIVE R26, `(.L_x_1474) ;  /* 0x000000001a087348 */ /* 0x000fea0003c00000 */
[----:B------:R0:W1:Y:S02]  /*7570*/  SHFL.BFLY P2, R30, R29, R28, R27 ;  /* 0x0c00001c1d1e7389 */ /* 0x000064000004001b */
[----:B01----:R-:W-:Y:S01]  /*7580*/  ENDCOLLECTIVE ;  /* 0x000000000000791b */ /* 0x003fe20003800000 */
.L_x_1474:
        /* <DEDUP_REMOVED lines=17> */
.L_x_1475:
[----:B------:R-:W-:Y:S02]  /*76a0*/  MOV R29, R17 ;  /* 0x00000011001d7202 */ /* 0x000fe40000000f00 */
[----:B------:R-:W-:-:S07]  /*76b0*/  MOV R16, R30 ;  /* 0x0000001e00107202 */ /* 0x000fce0000000f00 */
[----:B------:R-:W-:Y:S05]  /*76c0*/  WARPSYNC.COLLECTIVE R26, `(.L_x_1476) ;  /* 0x000000001a087348 */ /* 0x000fea0003c00000 */
[----:B------:R0:W1:Y:S02]  /*76d0*/  SHFL.BFLY P2, R30, R29, R28, R27 ;  /* 0x0c00001c1d1e7389 */ /* 0x000064000004001b */
[----:B01----:R-:W-:Y:S01]  /*76e0*/  ENDCOLLECTIVE ;  /* 0x000000000000791b */ /* 0x003fe20003800000 */
.L_x_1476:
[----:B------:R-:W-:Y:S01]  /*76f0*/  FADD.FTZ R19, R25, R16 ;  /* 0x0000001019137221 */ /* 0x000fe20000010000 */
[----:B------:R-:W-:Y:S02]  /*7700*/  @P0 MOV R32, R20 ;  /* 0x0000001400200202 */ /* 0x000fe40000000f00 */
[----:B------:R-:W-:Y:S02]  /*7710*/  @P0 MOV R34, R21 ;  /* 0x0000001500220202 */ /* 0x000fe40000000f00 */
[----:B------:R-:W-:Y:S01]  /*7720*/  @P0 IADD3 R21, R15, 0x3c, RZ ;  /* 0x0000003c0f150810 */ /* 0x000fe20007ffe0ff */
[----:B------:R-:W-:Y:S01]  /*7730*/  HFMA2.MMA R28, -RZ, RZ, 0, 1.1920928955078125e-07 ;  /* 0x00000002ff1c7435 */ /* 0x000fe200000001ff */
[----:B------:R-:W-:Y:S02]  /*7740*/  IMAD.MOV.U32 R29, RZ, RZ, R19 ;  /* 0x000000ffff1d7224 */ /* 0x000fe400078e0013 */
[----:B------:R-:W-:-:S04]  /*7750*/  @P0 LOP3.LUT R21, R21, R22, RZ, 0x3c, !PT ;  /* 0x0000001615150212 */ /* 0x000fc800078e3cff */
[----:B------:R-:W-:Y:S01]  /*7760*/  @P0 LEA R22, R21, R24, 0x2 ;  /* 0x0000001815160211 */ /* 0x000fe200078e10ff */
[----:B------:R-:W-:Y:S01]  /*7770*/  HFMA2.MMA R24, -RZ, RZ, 0, 0 ;  /* 0x00000000ff187435 */ /* 0x000fe200000001ff */
[----:B------:R-:W-:-:S03]  /*7780*/  FADD.FTZ R14, R17, R30 ;  /* 0x0000001e110e7221 */ /* 0x000fc60000010000 */
[----:B------:R0:W1:Y:S07]  /*7790*/  @P0 LDS R37, [R22] ;  /* 0x0000000016250984 */ /* 0x00006e0000000800 */
[----:B01----:R-:W-:Y:S05]  /*77a0*/  WARPSYNC.COLLECTIVE R26, `(.L_x_1477) ;  /* 0x000000001a087348 */ /* 0x003fea0003c00000 */
[----:B------:R2:W3:Y:S02]  /*77b0*/  SHFL.BFLY P2, R30, R29, R28, R27 ;  /* 0x0c00001c1d1e7389 */ /* 0x0004e4000004001b */
[----:B0123--:R-:W-:Y:S01]  /*77c0*/  ENDCOLLECTIVE ;  /* 0x000000000000791b */ /* 0x00ffe20003800000 */
.L_x_1477:
[----:B------:R0:W1:Y:S01]  /*77d0*/  @P0 LDS R38, [R22+0x780] ;  /* 0x0007800016260984 */ /* 0x0000620000000800 */
[----:B------:R-:W-:Y:S02]  /*77e0*/  MOV R29, R14 ;  /* 0x0000000e001d7202 */ /* 0x000fe40000000f00 */
[----:B------:R-:W-:-:S07]  /*77f0*/  MOV R16, R30 ;  /* 0x0000001e00107202 */ /* 0x000fce0000000f00 */
[----:B01----:R-:W-:Y:S05]  /*7800*/  WARPSYNC.COLLECTIVE R26, `(.L_x_1478) ;  /* 0x000000001a087348 */ /* 0x003fea0003c00000 */
[----:B------:R2:W3:Y:S02]  /*7810*/  SHFL.BFLY P2, R30, R29, R28, R27 ;  /* 0x0c00001c1d1e7389 */ /* 0x0004e4000004001b */
[----:B0123--:R-:W-:Y:S01]  /*7820*/  ENDCOLLECTIVE ;  /* 0x000000000000791b */ /* 0x00ffe20003800000 */
.L_x_1478:
[----:B------:R-:W-:Y:S01]  /*7830*/  FADD.FTZ R16, R19, R16 ;  /* 0x0000001013107221 */ /* 0x000fe20000010000 */
[----:B------:R-:W-:Y:S01]  /*7840*/  @P0 IMAD.MOV.U32 R24, RZ, RZ, R37 ;  /* 0x000000ffff180224 */ /* 0x000fe200078e0025 */
[----:B------:R-:W-:-:S03]  /*7850*/  HFMA2.MMA R28, -RZ, RZ, 0, 5.9604644775390625e-08 ;  /* 0x00000001ff1c7435 */ /* 0x000fc600000001ff */
[----:B------:R-:W-:Y:S02]  /*7860*/  MOV R29, R16 ;  /* 0x00000010001d7202 */ /* 0x000fe40000000f00 */
[----:B------:R-:W-:Y:S01]  /*7870*/  @P0 MOV R23, R38 ;  /* 0x0000002600170202 */ /* 0x000fe20000000f00 */
[----:B------:R-:W-:-:S07]  /*7880*/  FADD.FTZ R17, R14, R30 ;  /* 0x0000001e0e117221 */ /* 0x000fce0000010000 */
[----:B------:R-:W-:Y:S05]  /*7890*/  WARPSYNC.COLLECTIVE R26, `(.L_x_1479) ;  /* 0x000000001a087348 */ /* 0x000fea0003c00000 */
[----:B------:R0:W1:Y:S02]  /*78a0*/  SHFL.BFLY P2, R30, R29, R28, R27 ;  /* 0x0c00001c1d1e7389 */ /* 0x000064000004001b */
[----:B01----:R-:W-:Y:S01]  /*78b0*/  ENDCOLLECTIVE ;  /* 0x000000000000791b */ /* 0x003fe20003800000 */
.L_x_1479:
[----:B------:R-:W-:Y:S01]  /*78c0*/  IMAD.MOV.U32 R29, RZ, RZ, R17 ;  /* 0x000000ffff1d7224 */ /* 0x000fe200078e0011 */
[----:B------:R-:W-:-:S07]  /*78d0*/  MOV R19, R30 ;  /* 0x0000001e00137202 */ /* 0x000fce0000000f00 */
[----:B------:R-:W-:Y:S05]  /*78e0*/  WARPSYNC.COLLECTIVE R26, `(.L_x_1480) ;  /* 0x000000001a087348 */ /* 0x000fea0003c00000 */
[----:B------:R0:W1:Y:S02]  /*78f0*/  SHFL.BFLY P2, R30, R29, R28, R27 ;  /* 0x0c00001c1d1e7389 */ /* 0x000064000004001b */
[----:B01----:R-:W-:Y:S01]  /*7900*/  ENDCOLLECTIVE ;  /* 0x000000000000791b */ /* 0x003fe20003800000 */
.L_x_1480:
[----:B------:R-:W-:Y:S01]  /*7910*/  FADD.FTZ R16, R16, R19 ;  /* 0x0000001310107221 */ /* 0x000fe20000010000 */
[----:B------:R-:W-:Y:S01]  /*7920*/  HFMA2.MMA R28, -RZ, RZ, 0, 4.76837158203125e-07 ;  /* 0x00000008ff1c7435 */ /* 0x000fe200000001ff */
[----:B------:R-:W-:Y:S02]  /*7930*/  MOV R29, R32 ;  /* 0x00000020001d7202 */ /* 0x000fe40000000f00 */
[----:B------:R-:W-:-:S08]  /*7940*/  MOV R14, R30 ;  /* 0x0000001e000e7202 */ /* 0x000fd00000000f00 */
[----:B------:R-:W-:Y:S05]  /*7950*/  WARPSYNC.COLLECTIVE R26, `(.L_x_1481) ;  /* 0x000000001a087348 */ /* 0x000fea0003c00000 */
[----:B------:R0:W1:Y:S02]  /*7960*/  SHFL.BFLY P2, R30, R29, R28, R27 ;  /* 0x0c00001c1d1e7389 */ /* 0x000064000004001b */
[----:B01----:R-:W-:Y:S01]  /*7970*/  ENDCOLLECTIVE ;  /* 0x000000000000791b */ /* 0x003fe20003800000 */
.L_x_1481:
[----:B------:R-:W-:Y:S01]  /*7980*/  FADD.FTZ R44, R17, R14 ;  /* 0x0000000e112c7221 */ /* 0x000fe20000010000 */
[----:B------:R-:W-:Y:S02]  /*7990*/  MOV R29, R34 ;  /* 0x00000022001d7202 */ /* 0x000fe40000000f00 */
[----:B------:R-:W-:-:S07]  /*79a0*/  MOV R31, R30 ;  /* 0x0000001e001f7202 */ /* 0x000fce0000000f00 */
[----:B------:R-:W-:Y:S05]  /*79b0*/  WARPSYNC.COLLECTIVE R26, `(.L_x_1482) ;  /* 0x000000001a087348 */ /* 0x000fea0003c00000 */
[----:B------:R0:W1:Y:S02]  /*79c0*/  SHFL.BFLY P2, R30, R29, R28, R27 ;  /* 0x0c00001c1d1e7389 */ /* 0x000064000004001b */
[----:B01----:R-:W-:Y:S01]  /*79d0*/  ENDCOLLECTIVE ;  /* 0x000000000000791b */ /* 0x003fe20003800000 */
.L_x_1482:
[----:B------:R-:W-:Y:S01]  /*79e0*/  FADD.FTZ R31, R31, R32 ;  /* 0x000000201f1f7221 */ /* 0x000fe20000010000 */
[----:B------:R-:W-:-:S04]  /*79f0*/  HFMA2.MMA R28, -RZ, RZ, 0, 2.384185791015625e-07 ;  /* 0x00000004ff1c7435 */ /* 0x000fc800000001ff */
[----:B------:R-:W-:Y:S02]  /*7a00*/  MOV R29, R31 ;  /* 0x0000001f001d7202 */ /* 0x000fe40000000f00 */
[----:B------:R-:W-:-:S07]  /*7a10*/  MOV R33, R30 ;  /* 0x0000001e00217202 */ /* 0x000fce0000000f00 */
[----:B------:R-:W-:Y:S05]  /*7a20*/  WARPSYNC.COLLECTIVE R26, `(.L_x_1483) ;  /* 0x000000001a087348 */ /* 0x000fea0003c00000 */
[----:B------:R0:W1:Y:S02]  /*7a30*/  SHFL.BFLY P2, R30, R29, R28, R27 ;  /* 0x0c00001c1d1e7389 */ /* 0x000064000004001b */
[----:B01----:R-:W-:Y:S01]  /*7a40*/  ENDCOLLECTIVE ;  /* 0x000000000000791b */ /* 0x003fe20003800000 */
.L_x_1483:
[----:B------:R-:W-:-:S04]  /*7a50*/  FADD.FTZ R33, R33, R34 ;  /* 0x0000002221217221 */ /* 0x000fc80000010000 */
[----:B------:R-:W-:Y:S01]  /*7a60*/  IMAD.MOV.U32 R29, RZ, RZ, R33 ;  /* 0x000000ffff1d7224 */ /* 0x000fe200078e0021 */
[----:B------:R-:W-:-:S07]  /*7a70*/  MOV R20, R30 ;  /* 0x0000001e00147202 */ /* 0x000fce0000000f00 */
[----:B------:R-:W-:Y:S05]  /*7a80*/  WARPSYNC.COLLECTIVE R26, `(.L_x_1484) ;  /* 0x000000001a087348 */ /* 0x000fea0003c00000 */
[----:B------:R0:W1:Y:S02]  /*7a90*/  SHFL.BFLY P2, R30, R29, R28, R27 ;  /* 0x0c00001c1d1e7389 */ /* 0x000064000004001b */
[----:B01----:R-:W-:Y:S01]  /*7aa0*/  ENDCOLLECTIVE ;  /* 0x000000000000791b */ /* 0x003fe20003800000 */
.L_x_1484:
[----:B------:R-:W-:Y:S01]  /*7ab0*/  FADD.FTZ R35, R31, R20 ;  /* 0x000000141f237221 */ /* 0x000fe20000010000 */
[----:B------:R-:W-:-:S04]  /*7ac0*/  HFMA2.MMA R28, -RZ, RZ, 0, 1.1920928955078125e-07 ;  /* 0x00000002ff1c7435 */ /* 0x000fc800000001ff */
[----:B------:R-:W-:Y:S02]  /*7ad0*/  MOV R29, R35 ;  /* 0x00000023001d7202 */ /* 0x000fe40000000f00 */
[----:B------:R-:W-:-:S07]  /*7ae0*/  MOV R36, R30 ;  /* 0x0000001e00247202 */ /* 0x000fce0000000f00 */
[----:B------:R-:W-:Y:S05]  /*7af0*/  WARPSYNC.COLLECTIVE R26, `(.L_x_1485) ;  /* 0x000000001a087348 */ /* 0x000fea0003c00000 */
[----:B------:R0:W1:Y:S02]  /*7b00*/  SHFL.BFLY P2, R30, R29, R28, R27 ;  /* 0x0c00001c1d1e7389 */ /* 0x000064000004001b */
[----:B01----:R-:W-:Y:S01]  /*7b10*/  ENDCOLLECTIVE ;  /* 0x000000000000791b */ /* 0x003fe20003800000 */
.L_x_1485:
[----:B------:R-:W-:-:S05]  /*7b20*/  FADD.FTZ R36, R33, R36 ;  /* 0x0000002421247221 */ /* 0x000fca0000010000 */
[----:B------:R-:W-:Y:S02]  /*7b30*/  MOV R29, R36 ;  /* 0x00000024001d7202 */ /* 0x000fe40000000f00 */
[----:B------:R-:W-:-:S07]  /*7b40*/  MOV R18, R30 ;  /* 0x0000001e00127202 */ /* 0x000fce0000000f00 */
[----:B------:R-:W-:Y:S05]  /*7b50*/  WARPSYNC.COLLECTIVE R26, `(.L_x_1486) ;  /* 0x000000001a087348 */ /* 0x000fea0003c00000 */
[----:B------:R0:W1:Y:S02]  /*7b60*/  SHFL.BFLY P2, R30, R29, R28, R27 ;  /* 0x0c00001c1d1e7389 */ /* 0x000064000004001b */
[----:B01----:R-:W-:Y:S01]  /*7b70*/  ENDCOLLECTIVE ;  /* 0x000000000000791b */ /* 0x003fe20003800000 */
.L_x_1486:
        /* <DEDUP_REMOVED lines=8> */
.L_x_1487:
[----:B------:R-:W-:Y:S01]  /*7c00*/  FADD.FTZ R36, R36, R21 ;  /* 0x0000001524247221 */ /* 0x000fe20000010000 */
[----:B------:R-:W-:-:S04]  /*7c10*/  HFMA2.MMA R21, -RZ, RZ, 0, 0 ;  /* 0x00000000ff157435 */ /* 0x000fc800000001ff */
[----:B------:R-:W-:Y:S02]  /*7c20*/  MOV R29, R36 ;  /* 0x00000024001d7202 */ /* 0x000fe40000000f00 */
[----:B------:R-:W-:-:S07]  /*7c30*/  MOV R34, R30 ;  /* 0x0000001e00227202 */ /* 0x000fce0000000f00 */
[----:B------:R-:W-:Y:S05]  /*7c40*/  WARPSYNC.COLLECTIVE R26, `(.L_x_1488) ;  /* 0x000000001a087348 */ /* 0x000fea0003c00000 */
[----:B------:R0:W1:Y:S02]  /*7c50*/  SHFL.BFLY P2, R30, R29, R28, R27 ;  /* 0x0c00001c1d1e7389 */ /* 0x000064000004001b */
[----:B01----:R-:W-:Y:S01]  /*7c60*/  ENDCOLLECTIVE ;  /* 0x000000000000791b */ /* 0x003fe20003800000 */
.L_x_1488:
[----:B------:R-:W-:Y:S01]  /*7c70*/  FADD.FTZ R34, R35, R34 ;  /* 0x0000002223227221 */ /* 0x000fe20000010000 */
[----:B------:R-:W-:Y:S01]  /*7c80*/  HFMA2.MMA R28, -RZ, RZ, 0, 4.76837158203125e-07 ;  /* 0x00000008ff1c7435 */ /* 0x000fe200000001ff */
[----:B------:R-:W-:Y:S02]  /*7c90*/  MOV R29, R24 ;  /* 0x00000018001d7202 */ /* 0x000fe40000000f00 */
[----:B------:R-:W-:-:S08]  /*7ca0*/  MOV R33, R30 ;  /* 0x0000001e00217202 */ /* 0x000fd00000000f00 */
[----:B------:R-:W-:Y:S05]  /*7cb0*/  WARPSYNC.COLLECTIVE R26, `(.L_x_1489) ;  /* 0x000000001a087348 */ /* 0x000fea0003c00000 */
[----:B------:R0:W1:Y:S02]  /*7cc0*/  SHFL.BFLY P2, R30, R29, R28, R27 ;  /* 0x0c00001c1d1e7389 */ /* 0x000064000004001b */
[----:B01----:R-:W-:Y:S01]  /*7cd0*/  ENDCOLLECTIVE ;  /* 0x000000000000791b */ /* 0x003fe20003800000 */
.L_x_1489:
[----:B------:R-:W-:Y:S01]  /*7ce0*/  FADD.FTZ R33, R36, R33 ;  /* 0x0000002124217221 */ /* 0x000fe20000010000 */
[----:B------:R-:W-:Y:S02]  /*7cf0*/  MOV R29, R23 ;  /* 0x00000017001d7202 */ /* 0x000fe40000000f00 */
[----:B------:R-:W-:-:S07]  /*7d00*/  MOV R37, R30 ;  /* 0x0000001e00257202 */ /* 0x000fce0000000f00 */
[----:B------:R-:W-:Y:S05]  /*7d10*/  WARPSYNC.COLLECTIVE R26, `(.L_x_1490) ;  /* 0x000000001a087348 */ /* 0x000fea0003c00000 */
[----:B------:R0:W1:Y:S02]  /*7d20*/  SHFL.BFLY P2, R30, R29, R28, R27 ;  /* 0x0c00001c1d1e7389 */ /* 0x000064000004001b */
[----:B01----:R-:W-:Y:S01]  /*7d30*/  ENDCOLLECTIVE ;  /* 0x000000000000791b */ /* 0x003fe20003800000 */
.L_x_1490:
        /* <DEDUP_REMOVED lines=8> */
.L_x_1491:
        /* <DEDUP_REMOVED lines=8> */
.L_x_1492:
        /* <DEDUP_REMOVED lines=10> */
.L_x_1493:
[----:B------:R0:W1:Y:S04]  /*7ee0*/  @P0 LDS R22, [R39] ;  /* 0x0000000027160984 */ /* 0x0000680000000800 */
[----:B------:R0:W2:Y:S01]  /*7ef0*/  @P0 LDS R20, [R39+0x780] ;  /* 0x0007800027140984 */ /* 0x0000a20000000800 */
[----:B------:R-:W-:Y:S01]  /*7f00*/  MOV R29, R37 ;  /* 0x00000025001d7202 */ /* 0x000fe20000000f00 */
[----:B------:R-:W-:-:S07]  /*7f10*/  IMAD.MOV.U32 R23, RZ, RZ, R30 ;  /* 0x000000ffff177224 */ /* 0x000fce00078e001e */
[----:B012---:R-:W-:Y:S05]  /*7f20*/  WARPSYNC.COLLECTIVE R26, `(.L_x_1494) ;  /* 0x000000001a087348 */ /* 0x007fea0003c00000 */
[----:B------:R3:W4:Y:S02]  /*7f30*/  SHFL.BFLY P2, R30, R29, R28, R27 ;  /* 0x0c00001c1d1e7389 */ /* 0x000724000004001b */
[----:B01234-:R-:W-:Y:S01]  /*7f40*/  ENDCOLLECTIVE ;  /* 0x000000000000791b */ /* 0x01ffe20003800000 */
.L_x_1494:
        /* <DEDUP_REMOVED lines=9> */
.L_x_1495:
[----:B------:R-:W-:Y:S01]  /*7fe0*/  ISETP.NE.AND P0, PT, R10, RZ, PT ;  /* 0x000000ff0a00720c */ /* 0x000fe20003f05270 */
[----:B------:R-:W-:-:S05]  /*7ff0*/  FADD.FTZ R37, R37, R24 ;  /* 0x0000001825257221 */ /* 0x000fca0000010000 */
[----:B------:R-:W-:-:S07]  /*8000*/  MOV R29, R37 ;  /* 0x00000025001d7202 */ /* 0x000fce0000000f00 */
[----:B------:R-:W0:Y:S01]  /*8010*/  @!P0 LDC.64 R24, c[0x0][0x218] ;  /* 0x00008600ff188b82 */ /* 0x000e220000000a00 */
[----:B------:R-:W-:Y:S02]  /*8020*/  @!P0 F2FP.F16.F32.PACK_AB R44, RZ, R44 ;  /* 0x0000002cff2c823e */ /* 0x000fe400000000ff */
[----:B------:R-:W-:-:S07]  /*8030*/  MOV R39, R30 ;  /* 0x0000001e00277202 */ /* 0x000fce0000000f00 */
[----:B0-----:R-:W-:Y:S05]  /*8040*/  WARPSYNC.COLLECTIVE R26, `(.L_x_1496) ;  /* 0x000000001a087348 */ /* 0x001fea0003c00000 */
[----:B------:R1:W2:Y:S02]  /*8050*/  SHFL.BFLY P2, R30, R29, R28, R27 ;  /* 0x0c00001c1d1e7389 */ /* 0x0002a4000004001b */
[----:B012---:R-:W-:Y:S01]  /*8060*/  ENDCOLLECTIVE ;  /* 0x000000000000791b */ /* 0x007fe20003800000 */
.L_x_1496:
[----:B------:R-:W-:Y:S01]  /*8070*/  FADD.FTZ R38, R38, R39 ;  /* 0x0000002726267221 */ /* 0x000fe20000010000 */
[----:B------:R-:W-:Y:S01]  /*8080*/  HFMA2.MMA R28, -RZ, RZ, 0, 4.76837158203125e-07 ;  /* 0x00000008ff1c7435 */ /* 0x000fe200000001ff */
[----:B------:R-:W-:Y:S01]  /*8090*/  IMAD.MOV.U32 R29, RZ, RZ, R21 ;  /* 0x000000ffff1d7224 */ /* 0x000fe200078e0015 */
[----:B------:R-:W-:-:S09]  /*80a0*/  MOV R40, R30 ;  /* 0x0000001e00287202 */ /* 0x000fd20000000f00 */
[----:B------:R-:W-:Y:S05]  /*80b0*/  WARPSYNC.COLLECTIVE R26, `(.L_x_1497) ;  /* 0x000000001a087348 */ /* 0x000fea0003c00000 */
[----:B------:R0:W1:Y:S02]  /*80c0*/  SHFL.BFLY P2, R30, R29, R28, R27 ;  /* 0x0c00001c1d1e7389 */ /* 0x000064000004001b */
[----:B01----:R-:W-:Y:S01]  /*80d0*/  ENDCOLLECTIVE ;  /* 0x000000000000791b */ /* 0x003fe20003800000 */
.L_x_1497:
[----:B------:R-:W-:Y:S01]  /*80e0*/  FADD.FTZ R37, R37, R40 ;  /* 0x0000002825257221 */ /* 0x000fe20000010000 */
[----:B------:R-:W-:Y:S02]  /*80f0*/  MOV R29, R18 ;  /* 0x00000012001d7202 */ /* 0x000fe40000000f00 */
[----:B------:R-:W-:-:S07]  /*8100*/  MOV R42, R30 ;  /* 0x0000001e002a7202 */ /* 0x000fce0000000f00 */
[----:B------:R-:W-:Y:S05]  /*8110*/  WARPSYNC.COLLECTIVE R26, `(.L_x_1498) ;  /* 0x000000001a087348 */ /* 0x000fea0003c00000 */
[----:B------:R0:W1:Y:S02]  /*8120*/  SHFL.BFLY P2, R30, R29, R28, R27 ;  /* 0x0c00001c1d1e7389 */ /* 0x000064000004001b */
[----:B01----:R-:W-:Y:S01]  /*8130*/  ENDCOLLECTIVE ;  /* 0x000000000000791b */ /* 0x003fe20003800000 */
.L_x_1498:
[----:B------:R-:W-:Y:S01]  /*8140*/  FADD.FTZ R42, R42, R21 ;  /* 0x000000152a2a7221 */ /* 0x000fe20000010000 */
[----:B------:R-:W-:-:S04]  /*8150*/  HFMA2.MMA R28, -RZ, RZ, 0, 2.384185791015625e-07 ;  /* 0x00000004ff1c7435 */ /* 0x000fc800000001ff */
[----:B------:R-:W-:Y:S02]  /*8160*/  MOV R29, R42 ;  /* 0x0000002a001d7202 */ /* 0x000fe40000000f00 */
[----:B------:R-:W-:-:S07]  /*8170*/  MOV R23, R30 ;  /* 0x0000001e00177202 */ /* 0x000fce0000000f00 */
[----:B------:R-:W-:Y:S05]  /*8180*/  WARPSYNC.COLLECTIVE R26, `(.L_x_1499) ;  /* 0x000000001a087348 */ /* 0x000fea0003c00000 */
[----:B------:R0:W1:Y:S02]  /*8190*/  SHFL.BFLY P2, R30, R29, R28, R27 ;  /* 0x0c00001c1d1e7389 */ /* 0x000064000004001b */
[----:B01----:R-:W-:Y:S01]  /*81a0*/  ENDCOLLECTIVE ;  /* 0x000000000000791b */ /* 0x003fe20003800000 */
.L_x_1499:
        /* <DEDUP_REMOVED lines=8> */
.L_x_1500:
[----:B------:R-:W-:Y:S01]  /*8230*/  FADD.FTZ R42, R42, R41 ;  /* 0x000000292a2a7221 */ /* 0x000fe20000010000 */
[----:B------:R-:W-:Y:S02]  /*8240*/  IADD3 R41, R15, R8, RZ ;  /* 0x000000080f297210 */ /* 0x000fe40007ffe0ff */
[----:B------:R-:W0:Y:S03]  /*8250*/  @!P0 LDC.64 R14, c[0x0][0x220] ;  /* 0x00008800ff0e8b82 */ /* 0x000e260000000a00 */
[----:B------:R-:W-:-:S04]  /*8260*/  @!P0 IMAD.WIDE R24, R41, 0x2, R24 ;  /* 0x0000000229188825 */ /* 0x000fc800078e0218 */
[----:B------:R-:W-:Y:S01]  /*8270*/  @!P0 IMAD.WIDE R22, R41, 0x2, R22 ;  /* 0x0000000229168825 */ /* 0x000fe200078e0216 */
[----:B------:R-:W-:-:S03]  /*8280*/  HFMA2.MMA R28, -RZ, RZ, 0, 1.1920928955078125e-07 ;  /* 0x00000002ff1c7435 */ /* 0x000fc600000001ff */
[----:B------:R-:W-:Y:S02]  /*8290*/  IMAD.MOV.U32 R29, RZ, RZ, R42 ;  /* 0x000000ffff1d7224 */ /* 0x000fe400078e002a */
[----:B------:R-:W-:Y:S01]  /*82a0*/  @!P0 IMAD.WIDE R18, R41, 0x2, R18 ;  /* 0x0000000229128825 */ /* 0x000fe200078e0212 */
[----:B------:R-:W-:-:S07]  /*82b0*/  MOV R20, R30 ;  /* 0x0000001e00147202 */ /* 0x000fce0000000f00 */
[----:B0-----:R-:W-:Y:S05]  /*82c0*/  WARPSYNC.COLLECTIVE R26, `(.L_x_1501) ;  /* 0x000000001a087348 */ /* 0x001fea0003c00000 */
[----:B------:R1:W2:Y:S02]  /*82d0*/  SHFL.BFLY P2, R30, R29, R28, R27 ;  /* 0x0c00001c1d1e7389 */ /* 0x0002a4000004001b */
[----:B012---:R-:W-:Y:S01]  /*82e0*/  ENDCOLLECTIVE ;  /* 0x000000000000791b */ /* 0x007fe20003800000 */
.L_x_1501:
[----:B------:R-:W-:Y:S01]  /*82f0*/  FADD.FTZ R31, R31, R20 ;  /* 0x000000141f1f7221 */ /* 0x000fe20000010000 */
[C---:B------:R-:W-:Y:S01]  /*8300*/  @!P0 IMAD.WIDE R14, R41.reuse, 0x2, R14 ;  /* 0x00000002290e8825 */ /* 0x040fe200078e020e */
[----:B------:R-:W0:Y:S03]  /*8310*/  @!P0 LDC.64 R20, c[0x0][0x218] ;  /* 0x00008600ff148b82 */ /* 0x000e260000000a00 */
[----:B------:R-:W-:Y:S02]  /*8320*/  MOV R29, R31 ;  /* 0x0000001f001d7202 */ /* 0x000fe40000000f00 */
[----:B------:R-:W-:Y:S02]  /*8330*/  MOV R43, R30 ;  /* 0x0000001e002b7202 */ /* 0x000fe40000000f00 */
[----:B------:R-:W-:Y:S02]  /*8340*/  @!P0 F2FP.F16.F32.PACK_AB R30, RZ, R16 ;  /* 0x00000010ff1e823e */ /* 0x000fe400000000ff */
[----:B------:R-:W1:Y:S01]  /*8350*/  @!P0 LDC.64 R16, c[0x0][0x218] ;  /* 0x00008600ff108b82 */ /* 0x000e620000000a00 */
[----:B------:R-:W-:Y:S01]  /*8360*/  FADD.FTZ R42, R42, R43 ;  /* 0x0000002b2a2a7221 */ /* 0x000fe20000010000 */
[----:B------:R-:W-:Y:S01]  /*8370*/  PRMT R45, R30, 0x7610, R45 ;  /* 0x000076101e2d7816 */ /* 0x000fe2000000002d */
[----:B0-----:R-:W-:-:S07]  /*8380*/  @!P0 IMAD.WIDE R20, R41, 0x2, R20 ;  /* 0x0000000229148825 */ /* 0x001fce00078e0214 */
[----:B-1----:R-:W-:Y:S05]  /*8390*/  WARPSYNC.COLLECTIVE R26, `(.L_x_1502) ;  /* 0x000000001a087348 */ /* 0x002fea0003c00000 */
[----:B------:R0:W2:Y:S02]  /*83a0*/  SHFL.BFLY P2, R30, R29, R28, R27 ;  /* 0x0c00001c1d1e7389 */ /* 0x0000a4000004001b */
[----:B012---:R-:W-:Y:S01]  /*83b0*/  ENDCOLLECTIVE ;  /* 0x000000000000791b */ /* 0x007fe20003800000 */
.L_x_1502:
[----:B------:R0:W-:Y:S04]  /*83c0*/  @!P0 STG.E.U16 desc[UR16][R24.64], R45 ;  /* 0x0000002d18008986 */ /* 0x0001e8000c101510 */
[----:B------:R1:W-:Y:S01]  /*83d0*/  @!P0 STG.E.U16 desc[UR16][R22.64], R44 ;  /* 0x0000002c16008986 */ /* 0x0003e2000c101510 */
[----:B------:R-:W-:Y:S01]  /*83e0*/  @!P0 F2FP.F16.F32.PACK_AB R26, RZ, R38 ;  /* 0x00000026ff1a823e */ /* 0x000fe200000000ff */
[----:B------:R-:W-:Y:S01]  /*83f0*/  HFMA2.MMA R28, -RZ, RZ, 0, 5.9604644775390625e-08 ;  /* 0x00000001ff1c7435 */ /* 0x000fe200000001ff */
[----:B------:R-:W-:Y:S02]  /*8400*/  MOV R29, R42 ;  /* 0x0000002a001d7202 */ /* 0x000fe40000000f00 */
[----:B0-----:R-:W-:Y:S02]  /*8410*/  @!P0 F2FP.F16.F32.PACK_AB R25, RZ, R33 ;  /* 0x00000021ff19823e */ /* 0x001fe400000000ff */
[----:B-1----:R-:W-:Y:S01]  /*8420*/  PRMT R22, R26, 0x7610, R22 ;  /* 0x000076101a167816 */ /* 0x002fe20000000016 */
[----:B------:R-:W-:Y:S01]  /*8430*/  @!P0 IMAD.WIDE R16, R41, 0x2, R16 ;  /* 0x0000000229108825 */ /* 0x000fe200078e0210 */
[----:B------:R-:W-:-:S02]  /*8440*/  MOV R26, 0xffff ;  /* 0x0000ffff001a7802 */ /* 0x000fc40000000f00 */
[----:B------:R-:W-:Y:S02]  /*8450*/  MOV R32, R30 ;  /* 0x0000001e00207202 */ /* 0x000fe40000000f00 */
[----:B------:R-:W-:-:S07]  /*8460*/  @!P0 F2FP.F16.F32.PACK_AB R23, RZ, R34 ;  /* 0x00000022ff17823e */ /* 0x000fce00000000ff */
[----:B------:R-:W-:Y:S05]  /*8470*/  WARPSYNC.COLLECTIVE R26, `(.L_x_1503) ;  /* 0x000000001a087348 */ /* 0x000fea0003c00000 */
[----:B------:R0:W1:Y:S02]  /*8480*/  SHFL.BFLY P2, R30, R29, R28, R27 ;  /* 0x0c00001c1d1e7389 */ /* 0x000064000004001b */
[----:B01----:R-:W-:Y:S01]  /*8490*/  ENDCOLLECTIVE ;  /* 0x000000000000791b */ /* 0x003fe20003800000 */
.L_x_1503:
[----:B------:R-:W-:Y:S01]  /*84a0*/  @!P0 F2FP.F16.F32.PACK_AB R33, RZ, R37 ;  /* 0x00000025ff21823e */ /* 0x000fe200000000ff */
        /* <DEDUP_REMOVED lines=10> */
.L_x_1504:
[----:B------:R-:W-:Y:S01]  /*8550*/  FADD.FTZ R35, R42, R35 ;  /* 0x000000232a237221 */ /* 0x000fe20000010000 */
[----:B------:R-:W-:Y:S06]  /*8560*/  BRA `(.L_x_1505) ;  /* 0xffffffe000dc7947 */ /* 0x000fec000383ffff */
.L_x_1506:
        /* <DEDUP_REMOVED lines=9> */
.L_x_2255:


//--------------------- .text._ZN13group_norm_v218gn_bwd_cuda_kernelI6__halfLi480ELi2ELi32ELi60ELi1024ELb0ELb1ELi16ELi960ELi960ELi4ELb1ELi4ELb0ELb0ELNS_15WgradSyncMethodE3ENS_16CompileConditionILi900EEEEEvPT_S6_S6_PKS5_S8_S8_S8_PKfflPfPj --------------------------
	.section	.text._ZN13group_norm_v218gn_bwd_cuda_kernelI6__halfLi480ELi2ELi32ELi60ELi1024ELb0ELb1ELi16ELi960ELi960ELi4ELb1ELi4ELb0ELb0ELNS_15WgradSyncMethodE3ENS_16CompileConditionILi900EEEEEvPT_S6_S6_PKS5_S8_S8_S8_PKfflPfPj,"ax",@progbits
	.align	128
        .global         _ZN13group_norm_v218gn_bwd_cuda_kernelI6__halfLi480ELi2ELi32ELi60ELi1024ELb0ELb1ELi16ELi960ELi960ELi4ELb1ELi4ELb0ELb0ELNS_15WgradSyncMethodE3ENS_16CompileConditionILi900EEEEEvPT_S6_S6_PKS5_S8_S8_S8_PKfflPfPj
        .type           _ZN13group_norm_v218gn_bwd_cuda_kernelI6__halfLi480ELi2ELi32ELi60ELi1024ELb0ELb1ELi16ELi960ELi960ELi4ELb1ELi4ELb0ELb0ELNS_15WgradSyncMethodE3ENS_16CompileConditionILi900EEEEEvPT_S6_S6_PKS5_S8_S8_S8_PKfflPfPj,@function
        .size           _ZN13group_norm_v218gn_bwd_cuda_kernelI6__halfLi480ELi2ELi32ELi60ELi1024ELb0ELb1ELi16ELi960ELi960ELi4ELb1ELi4ELb0ELb0ELNS_15WgradSyncMethodE3ENS_16CompileConditionILi900EEEEEvPT_S6_S6_PKS5_S8_S8_S8_PKfflPfPj,(.L_x_2256 - _ZN13group_norm_v218gn_bwd_cuda_kernelI6__halfLi480ELi2ELi32ELi60ELi1024ELb0ELb1ELi16ELi960ELi960ELi4ELb1ELi4ELb0ELb0ELNS_15WgradSyncMethodE3ENS_16CompileConditionILi900EEEEEvPT_S6_S6_PKS5_S8_S8_S8_PKfflPfPj)
        .other          _ZN13group_norm_v218gn_bwd_cuda_kernelI6__halfLi480ELi2ELi32ELi60ELi1024ELb0ELb1ELi16ELi960ELi960ELi4ELb1ELi4ELb0ELb0ELNS_15WgradSyncMethodE3ENS_16CompileConditionILi900EEEEEvPT_S6_S6_PKS5_S8_S8_S8_PKfflPfPj,@"STO_CUDA_ENTRY STV_DEFAULT"
_ZN13group_norm_v218gn_bwd_cuda_kernelI6__halfLi480ELi2ELi32ELi60ELi1024ELb0ELb1ELi16ELi960ELi960ELi4ELb1ELi4ELb0ELb0ELNS_15WgradSyncMethodE3ENS_16CompileConditionILi900EEEEEvPT_S6_S6_PKS5_S8_S8_S8_PKfflPfPj:
.text._ZN13group_norm_v218gn_bwd_cuda_kernelI6__halfLi480ELi2ELi32ELi60ELi1024ELb0ELb1ELi16ELi960ELi960ELi4ELb1ELi4ELb0ELb0ELNS_15WgradSyncMethodE3ENS_16CompileConditionILi900EEEEEvPT_S6_S6_PKS5_S8_S8_S8_PKfflPfPj:
        /* <DEDUP_REMOVED lines=32> */
.L_x_1509:
[----:B------:R-:W2:Y:S04]  /*0200*/  LD.E.STRONG.GPU R0, desc[UR12][R2.64] ;  /* 0x0000000c02007980 */ /* 0x000ea8000c10f900 */
[----:B--2---:R-:W-:Y:S01]  /*0210*/  CCTL.IVALL ;  /* 0x00000000ff00798f */ /* 0x004fe20002000000 */
[----:B------:R-:W-:Y:S05]  /*0220*/  YIELD ;  /* 0x0000000000007946 */ /* 0x000fea0003800000 */
[----:B-----5:R-:W-:-:S04]  /*0230*/  LOP3.LUT R0, R0, R5, RZ, 0x3c, !PT ;  /* 0x0000000500007212 */ /* 0x020fc800078e3cff */
[----:B------:R-:W-:-:S13]  /*0240*/  ISETP.GT.AND P0, PT, R0, -0x1, PT ;  /* 0xffffffff0000780c */ /* 0x000fda0003f04270 */
[----:B------:R-:W-:Y:S05]  /*0250*/  @P0 BRA `(.L_x_1509) ;  /* 0xfffffffc00e80947 */ /* 0x000fea000383ffff */
.L_x_1508:
[----:B------:R-:W-:Y:S05]  /*0260*/  WARPSYNC.ALL ;  /* 0x0000000000007948 */ /* 0x000fea0003800000 */
[----:B------:R-:W-:Y:S06]  /*0270*/  BAR.SYNC.DEFER_BLOCKING 0x0 ;  /* 0x0000000000007b1d */ /* 0x000fec0000010000 */
[----:B------:R-:W-:Y:S05]  /*0280*/  BRA `(.L_x_1510) ;  /* 0x00000048000c7947 */ /* 0x000fea0003800000 */
.L_x_1507:
        /* <DEDUP_REMOVED lines=17> */
[----:B------:R-:W-:Y:S02]  /*03a0*/  SHF.R.S32.HI R8, RZ, 0x2, R3 ;  /* 0x00000002ff087819 */ /* 0x000fe40000011403 */
[----:B------:R-:W-:Y:S02]  /*03b0*/  IADD3 R3, R6, 0xf0, RZ ;  /* 0x000000f006037810 */ /* 0x000fe40007ffe0ff */
[----:B------:R-:W-:Y:S01]  /*03c0*/  LEA.HI R6, R5, R4, RZ, 0x4 ;  /* 0x0000000405067211 */ /* 0x000fe200078f20ff */
[----:B------:R0:W-:Y:S01]  /*03d0*/  STL [R1+0xa4], R8 ;  /* 0x0000a40801007387 */ /* 0x0001e20000100800 */
[----:B------:R-:W-:Y:S02]  /*03e0*/  IADD3 R7, R4, -R7, RZ ;  /* 0x8000000704077210 */ /* 0x000fe40007ffe0ff */
[----:B------:R-:W-:-:S02]  /*03f0*/  IADD3 R5, R8, 0xf0, RZ ;  /* 0x000000f008057810 */ /* 0x000fc40007ffe0ff */
[----:B------:R-:W-:Y:S02]  /*0400*/  SHF.R.S32.HI R4, RZ, 0x1f, R3 ;  /* 0x0000001fff047819 */ /* 0x000fe40000011403 */
[----:B------:R-:W-:Y:S02]  /*0410*/  LEA.HI R0, R0, R9, RZ, 0x4 ;  /* 0x0000000900007211 */ /* 0x000fe400078f20ff */
[----:B------:R-:W-:Y:S02]  /*0420*/  LOP3.LUT R2, R2, 0xfffffffc, RZ, 0xc0, !PT ;  /* 0xfffffffc02027812 */ /* 0x000fe400078ec0ff */
[----:B0-----:R-:W-:Y:S02]  /*0430*/  SHF.R.S32.HI R8, RZ, 0x1f, R5 ;  /* 0x0000001fff087819 */ /* 0x001fe40000011405 */
[----:B------:R-:W-:Y:S02]  /*0440*/  LEA.HI R4, R4, R3, RZ, 0x2 ;  /* 0x0000000304047211 */ /* 0x000fe400078f10ff */
[----:B------:R-:W-:-:S02]  /*0450*/  SHF.R.U32.HI R3, RZ, 0x4, R0 ;  /* 0x00000004ff037819 */ /* 0x000fc40000011600 */
[----:B------:R-:W-:Y:S02]  /*0460*/  IADD3 R2, -R2, R9, RZ ;  /* 0x0000000902027210 */ /* 0x000fe40007ffe1ff */
[----:B------:R-:W-:Y:S02]  /*0470*/  LEA.HI R8, R8, R5, RZ, 0x2 ;  /* 0x0000000508087211 */ /* 0x000fe400078f10ff */
[----:B------:R-:W-:Y:S02]  /*0480*/  SHF.R.U32.HI R5, RZ, 0x2, R4 ;  /* 0x00000002ff057819 */ /* 0x000fe40000011604 */
[C---:B------:R-:W-:Y:S02]  /*0490*/  LOP3.LUT R3, R2.reuse, 0x3, R3, 0x78, !PT ;  /* 0x0000000302037812 */ /* 0x040fe400078e7803 */
[----:B------:R-:W-:Y:S02]  /*04a0*/  LOP3.LUT R0, R2, 0x3, R5, 0x78, !PT ;  /* 0x0000000302007812 */ /* 0x000fe400078e7805 */
[----:B------:R-:W-:Y:S01]  /*04b0*/  SHF.R.U32.HI R6, RZ, 0x4, R6 ;  /* 0x00000004ff067819 */ /* 0x000fe20000011606 */
[----:B------:R-:W-:Y:S01]  /*04c0*/  STL [R1+0xb4], R3 ;  /* 0x0000b40301007387 */ /* 0x000fe20000100800 */
[----:B------:R-:W-:-:S02]  /*04d0*/  SHF.R.U32.HI R8, RZ, 0x2, R8 ;  /* 0x00000002ff087819 */ /* 0x000fc40000011608 */
[C---:B------:R-:W-:Y:S01]  /*04e0*/  LOP3.LUT R2, R7.reuse, 0x3, R6, 0x78, !PT ;  /* 0x0000000307027812 */ /* 0x040fe200078e7806 */
[----:B------:R0:W-:Y:S04]  /*04f0*/  STL [R1+0xb0], R0 ;  /* 0x0000b00001007387 */ /* 0x0001e80000100800 */
[----:B------:R1:W-:Y:S01]  /*0500*/  STL [R1+0xac], R2 ;  /* 0x0000ac0201007387 */ /* 0x0003e20000100800 */
[----:B0-----:R-:W-:-:S05]  /*0510*/  LOP3.LUT R0, R7, 0x3, R8, 0x78, !PT ;  /* 0x0000000307007812 */ /* 0x001fca00078e7808 */
[----:B------:R1:W-:Y:S02]  /*0520*/  STL [R1+0xa8], R0 ;  /* 0x0000a80001007387 */ /* 0x0003e40000100800 */
.L_x_1526:
[----:B-1----:R-:W0:Y:S01]  /*0530*/  S2R R0, SR_TID.X ;  /* 0x0000000000007919 */ /* 0x002e220000002100 */
[----:B------:R-:W-:Y:S01]  /*0540*/  ULOP3.LUT UR10, UR8, 0x1, URZ, 0xc0, !UPT ;  /* 0x00000001080a7892 */ /* 0x000fe2000f8ec03f */
[----:B--2---:R-:W1:Y:S01]  /*0550*/  LDC.64 R8, c[0x0][0x238] ;  /* 0x00008e00ff087b82 */ /* 0x004e620000000a00 */
[----:B------:R-:W-:Y:S01]  /*0560*/  USHF.R.U64 UR11, UR8, 0x1, UR5 ;  /* 0x00000001080b7899 */ /* 0x000fe20008001205 */
[----:B-----5:R-:W-:Y:S01]  /*0570*/  STL [R1+0xdc], R24 ;  /* 0x0000dc1801007387 */ /* 0x020fe20000100800 */
[----:B------:R-:W-:Y:S02]  /*0580*/  UIMAD UR15, UR10, 0x3c0, URZ ;  /* 0x000003c00a0f78a4 */ /* 0x000fe4000f8e023f */
[----:B------:R-:W-:Y:S02]  /*0590*/  USHF.L.U32 UR10, UR17, 0x4, URZ ;  /* 0x00000004110a7899 */ /* 0x000fe4000800063f */
[----:B------:R-:W-:Y:S01]  /*05a0*/  USHF.R.U32.HI UR14, URZ, 0x1, UR5 ;  /* 0x000000013f0e7899 */ /* 0x000fe20008011605 */
[----:B------:R-:W-:Y:S01]  /*05b0*/  IMAD.U32 R11, RZ, RZ, UR11 ;  /* 0x0000000bff0b7e24 */ /* 0x000fe2000f8e00ff */
[----:B------:R-:W-:Y:S01]  /*05c0*/  ULOP3.LUT UR10, UR10, 0x3f0, URZ, 0xc0, !UPT ;  /* 0x000003f00a0a7892 */ /* 0x000fe2000f8ec03f */
[----:B------:R-:W-:Y:S01]  /*05d0*/  ULDC.64 UR18, c[0x0][0x248] ;  /* 0x0000920000127ab9 */ /* 0x000fe20000000a00 */
[----:B------:R-:W-:-:S02]  /*05e0*/  UIMAD UR11, UR14, 0x1e0000, URZ ;  /* 0x001e00000e0b78a4 */ /* 0x000fc4000f8e023f */
[----:B------:R-:W-:Y:S01]  /*05f0*/  MOV R10, UR14 ;  /* 0x0000000e000a7c02 */ /* 0x000fe20008000f00 */
[----:B0-----:R-:W-:-:S05]  /*0600*/  IMAD.WIDE.U32 R54, R0, -0x77777777, RZ ;  /* 0x8888888900367825 */ /* 0x001fca00078e00ff */
[----:B------:R-:W-:-:S04]  /*0610*/  SHF.R.U32.HI R54, RZ, 0x7, R55 ;  /* 0x00000007ff367819 */ /* 0x000fc80000011637 */
[C---:B------:R-:W-:Y:S01]  /*0620*/  IADD3 R4, R54.reuse, UR10, RZ ;  /* 0x0000000a36047c10 */ /* 0x040fe2000fffe0ff */
[----:B------:R-:W-:-:S04]  /*0630*/  IMAD R55, R54, -0xf0, R0 ;  /* 0xffffff1036377824 */ /* 0x000fc800078e0200 */
[----:B------:R-:W-:Y:S01]  /*0640*/  IMAD R4, R4, 0x780, RZ ;  /* 0x0000078004047824 */ /* 0x000fe200078e02ff */
[----:B------:R-:W-:-:S04]  /*0650*/  LEA R6, R55, UR15, 0x2 ;  /* 0x0000000f37067c11 */ /* 0x000fc8000f8e10ff */
[----:B------:R-:W-:Y:S01]  /*0660*/  SHF.R.S32.HI R7, RZ, 0x1f, R6 ;  /* 0x0000001fff077819 */ /* 0x000fe20000011406 */
[----:B------:R-:W-:-:S05]  /*0670*/  IMAD.WIDE.U32 R2, R6, -0x77777777, RZ ;  /* 0x8888888906027825 */ /* 0x000fca00078e00ff */
[----:B------:R-:W-:Y:S01]  /*0680*/  SHF.R.U32.HI R0, RZ, 0x5, R3 ;  /* 0x00000005ff007819 */ /* 0x000fe20000011603 */
[----:B------:R-:W-:-:S03]  /*0690*/  IMAD.WIDE.U32 R2, R11, 0x1e0000, R6 ;  /* 0x001e00000b027825 */ /* 0x000fc600078e0006 */
[C---:B------:R-:W-:Y:S01]  /*06a0*/  LEA R5, P0, R11.reuse, R0, 0x5 ;  /* 0x000000000b057211 */ /* 0x040fe200078028ff */
[----:B------:R0:W-:Y:S03]  /*06b0*/  STL [R1+0xa0], R0 ;  /* 0x0000a00001007387 */ /* 0x0001e60000100800 */
[----:B------:R-:W-:Y:S02]  /*06c0*/  LEA.HI.X R10, R11, RZ, R10, 0x5, P0 ;  /* 0x000000ff0b0a7211 */ /* 0x000fe400000f2c0a */
[----:B------:R-:W-:-:S04]  /*06d0*/  LEA R22, P0, R5, UR18, 0x3 ;  /* 0x0000001205167c11 */ /* 0x000fc8000f8018ff */
[----:B------:R-:W-:Y:S01]  /*06e0*/  LEA.HI.X R23, R5, UR19, R10, 0x3, P0 ;  /* 0x0000001305177c11 */ /* 0x000fe200080f1c0a */
[----:B------:R-:W-:Y:S01]  /*06f0*/  ULDC.64 UR18, c[0x0][0x228] ;  /* 0x00008a0000127ab9 */ /* 0x000fe20000000a00 */
[----:B0-----:R-:W-:Y:S01]  /*0700*/  IADD3 R0, R3, UR11, RZ ;  /* 0x0000000b03007c10 */ /* 0x001fe2000fffe0ff */
[----:B------:R-:W-:Y:S01]  /*0710*/  ULDC.64 UR10, c[0x0][0x230] ;  /* 0x00008c00000a7ab9 */ /* 0x000fe20000000a00 */
[----:B------:R-:W-:Y:S02]  /*0720*/  IADD3 R3, P1, R4, R2, RZ ;  /* 0x0000000204037210 */ /* 0x000fe40007f3e0ff */
[----:B------:R-:W2:Y:S02]  /*0730*/  LDG.E.64.CONSTANT R22, desc[UR12][R22.64] ;  /* 0x0000000c16167981 */ /* 0x000ea4000c1e9b00 */
[----:B------:R-:W-:Y:S02]  /*0740*/  IADD3.X R10, RZ, R0, RZ, P1, !PT ;  /* 0x00000000ff0a7210 */ /* 0x000fe40000ffe4ff */
[----:B------:R-:W-:-:S02]  /*0750*/  SHF.L.U32 R13, R3, 0x1, RZ ;  /* 0x00000001030d7819 */ /* 0x000fc400000006ff */
[----:B------:R-:W-:Y:S02]  /*0760*/  SHF.L.U64.HI R12, R3, 0x1, R10 ;  /* 0x00000001030c7819 */ /* 0x000fe4000001020a */
[C---:B------:R-:W-:Y:S02]  /*0770*/  IADD3 R10, P0, R13.reuse, UR10, RZ ;  /* 0x0000000a0d0a7c10 */ /* 0x040fe4000ff1e0ff */
[----:B------:R-:W-:Y:S02]  /*0780*/  IADD3 R50, P1, R13, UR18, RZ ;  /* 0x000000120d327c10 */ /* 0x000fe4000ff3e0ff */
[----:B------:R-:W-:Y:S01]  /*0790*/  IADD3.X R11, R12, UR11, RZ, P0, !PT ;  /* 0x0000000b0c0b7c10 */ /* 0x000fe200087fe4ff */
[----:B-1----:R-:W-:Y:S01]  /*07a0*/  IMAD.WIDE R8, R6, 0x2, R8 ;  /* 0x0000000206087825 */ /* 0x002fe200078e0208 */
[----:B------:R-:W-:-:S03]  /*07b0*/  IADD3.X R51, R12, UR19, RZ, P1, !PT ;  /* 0x000000130c337c10 */ /* 0x000fc60008ffe4ff */
[----:B------:R-:W3:Y:S01]  /*07c0*/  LDG.E.64.CONSTANT R6, desc[UR12][R10.64] ;  /* 0x0000000c0a067981 */ /* 0x000ee2000c1e9b00 */
[----:B------:R-:W-:-:S03]  /*07d0*/  IADD3 R3, R4, 0xf00, RZ ;  /* 0x00000f0004037810 */ /* 0x000fc60007ffe0ff */
[----:B------:R0:W4:Y:S01]  /*07e0*/  LDG.E.64.CONSTANT R44, desc[UR12][R8.64] ;  /* 0x0000000c082c7981 */ /* 0x000122000c1e9b00 */
[----:B------:R-:W-:-:S03]  /*07f0*/  IADD3 R3, P0, R3, R2, RZ ;  /* 0x0000000203037210 */ /* 0x000fc60007f1e0ff */
[----:B------:R-:W5:Y:S04]  /*0800*/  LDG.E.64.CONSTANT R50, desc[UR12][R50.64] ;  /* 0x0000000c32327981 */ /* 0x000f68000c1e9b00 */
[----:B------:R1:W-:Y:S04]  /*0810*/  STL [R1+0x70], R13 ;  /* 0x0000700d01007387 */ /* 0x0003e80000100800 */
[----:B------:R0:W-:Y:S01]  /*0820*/  STL [R1+0x9c], R12 ;  /* 0x00009c0c01007387 */ /* 0x0001e20000100800 */
[----:B-1----:R-:W-:Y:S02]  /*0830*/  SHF.L.U32 R13, R3, 0x1, RZ ;  /* 0x00000001030d7819 */ /* 0x002fe400000006ff */
[----:B0-----:R-:W-:-:S02]  /*0840*/  IADD3.X R12, RZ, R0, RZ, P0, !PT ;  /* 0x00000000ff0c7210 */ /* 0x001fc400007fe4ff */
[----:B------:R-:W-:Y:S02]  /*0850*/  IADD3 R40, P0, R13, UR10, RZ ;  /* 0x0000000a0d287c10 */ /* 0x000fe4000ff1e0ff */
[----:B------:R-:W-:Y:S02]  /*0860*/  SHF.L.U64.HI R5, R3, 0x1, R12 ;  /* 0x0000000103057819 */ /* 0x000fe4000001020c */
[----:B------:R-:W-:Y:S02]  /*0870*/  IADD3 R46, P1, R13, UR18, RZ ;  /* 0x000000120d2e7c10 */ /* 0x000fe4000ff3e0ff */
[C---:B------:R-:W-:Y:S02]  /*0880*/  IADD3.X R41, R5.reuse, UR11, RZ, P0, !PT ;  /* 0x0000000b05297c10 */ /* 0x040fe400087fe4ff */
[----:B------:R-:W-:Y:S01]  /*0890*/  IADD3.X R47, R5, UR19, RZ, P1, !PT ;  /* 0x00000013052f7c10 */ /* 0x000fe20008ffe4ff */
[----:B------:R-:W-:-:S03]  /*08a0*/  VIADD R3, R4, 0x1e00 ;  /* 0x00001e0004037836 */ /* 0x000fc60000000000 */
[----:B------:R-:W5:Y:S02]  /*08b0*/  LDG.E.64.CONSTANT R40, desc[UR12][R40.64] ;  /* 0x0000000c28287981 */ /* 0x000f64000c1e9b00 */
[----:B------:R-:W-:Y:S02]  /*08c0*/  IADD3 R3, P0, R3, R2, RZ ;  /* 0x0000000203037210 */ /* 0x000fe40007f1e0ff */
[----:B------:R-:W5:Y:S02]  /*08d0*/  LDG.E.64.CONSTANT R46, desc[UR12][R46.64] ;  /* 0x0000000c2e2e7981 */ /* 0x000f64000c1e9b00 */
[----:B------:R-:W-:Y:S02]  /*08e0*/  IADD3.X R8, RZ, R0, RZ, P0, !PT ;  /* 0x00000000ff087210 */ /* 0x000fe400007fe4ff */
[----:B------:R-:W-:Y:S01]  /*08f0*/  SHF.L.U32 R9, R3, 0x1, RZ ;  /* 0x0000000103097819 */ /* 0x000fe200000006ff */
[----:B------:R-:W-:Y:S03]  /*0900*/  STL [R1+0x94], R13 ;  /* 0x0000940d01007387 */ /* 0x000fe60000100800 */
[C---:B------:R-:W-:Y:S01]  /*0910*/  IADD3 R38, P0, R9.reuse, UR10, RZ ;  /* 0x0000000a09267c10 */ /* 0x040fe2000ff1e0ff */
[----:B------:R0:W-:Y:S01]  /*0920*/  STL [R1+0x98], R5 ;  /* 0x0000980501007387 */ /* 0x0001e20000100800 */
[----:B------:R-:W-:-:S02]  /*0930*/  IADD3 R42, P1, R9, UR18, RZ ;  /* 0x00000012092a7c10 */ /* 0x000fc4000ff3e0ff */
[----:B0-----:R-:W-:-:S04]  /*0940*/  SHF.L.U64.HI R5, R3, 0x1, R8 ;  /* 0x0000000103057819 */ /* 0x001fc80000010208 */
[C---:B------:R-:W-:Y:S02]  /*0950*/  IADD3.X R39, R5.reuse, UR11, RZ, P0, !PT ;  /* 0x0000000b05277c10 */ /* 0x040fe400087fe4ff */
[----:B------:R-:W-:Y:S02]  /*0960*/  IADD3.X R43, R5, UR19, RZ, P1, !PT ;  /* 0x00000013052b7c10 */ /* 0x000fe40008ffe4ff */
[----:B------:R-:W-:Y:S02]  /*0970*/  IADD3 R3, R4, 0x2d00, RZ ;  /* 0x00002d0004037810 */ /* 0x000fe40007ffe0ff */
[----:B------:R-:W5:Y:S02]  /*0980*/  LDG.E.64.CONSTANT R38, desc[UR12][R38.64] ;  /* 0x0000000c26267981 */ /* 0x000f64000c1e9b00 */
[----:B------:R-:W-:Y:S02]  /*0990*/  IADD3 R3, P0, R3, R2, RZ ;  /* 0x0000000203037210 */ /* 0x000fe40007f1e0ff */
[----:B------:R-:W5:Y:S02]  /*09a0*/  LDG.E.64.CONSTANT R42, desc[UR12][R42.64] ;  /* 0x0000000c2a2a7981 */ /* 0x000f64000c1e9b00 */
[----:B------:R-:W-:-:S02]  /*09b0*/  IADD3.X R8, RZ, R0, RZ, P0, !PT ;  /* 0x00000000ff087210 */ /* 0x000fc400007fe4ff */
[C---:B------:R-:W-:Y:S01]  /*09c0*/  SHF.L.U32 R10, R3.reuse, 0x1, RZ ;  /* 0x00000001030a7819 */ /* 0x040fe200000006ff */
[----:B------:R-:W-:Y:S04]  /*09d0*/  STL [R1+0x8c], R9 ;  /* 0x00008c0901007387 */ /* 0x000fe80000100800 */
[----:B------:R0:W-:Y:S04]  /*09e0*/  STL [R1+0x90], R5 ;  /* 0x0000900501007387 */ /* 0x0001e80000100800 */
[----:B------:R1:W-:Y:S01]  /*09f0*/  STL [R1+0x84], R10 ;  /* 0x0000840a01007387 */ /* 0x0003e20000100800 */
[----:B0-----:R-:W-:-:S02]  /*0a00*/  SHF.L.U64.HI R5, R3, 0x1, R8 ;  /* 0x0000000103057819 */ /* 0x001fc40000010208 */
[C---:B------:R-:W-:Y:S02]  /*0a10*/  IADD3 R8, P0, R10.reuse, UR10, RZ ;  /* 0x0000000a0a087c10 */ /* 0x040fe4000ff1e0ff */
[----:B-1----:R-:W-:Y:S02]  /*0a20*/  IADD3 R10, P1, R10, UR18, RZ ;  /* 0x000000120a0a7c10 */ /* 0x002fe4000ff3e0ff */
[C---:B------:R-:W-:Y:S02]  /*0a30*/  IADD3.X R9, R5.reuse, UR11, RZ, P0, !PT ;  /* 0x0000000b05097c10 */ /* 0x040fe400087fe4ff */
[----:B------:R-:W-:-:S04]  /*0a40*/  IADD3.X R11, R5, UR19, RZ, P1, !PT ;  /* 0x00000013050b7c10 */ /* 0x000fc80008ffe4ff */
[----:B------:R-:W5:Y:S01]  /*0a50*/  LDG.E.64.CONSTANT R8, desc[UR12][R8.64] ;  /* 0x0000000c08087981 */ /* 0x000f62000c1e9b00 */
[----:B------:R-:W-:-:S03]  /*0a60*/  IADD3 R3, R4, 0x3c00, RZ ;  /* 0x00003c0004037810 */ /* 0x000fc60007ffe0ff */
[----:B------:R-:W5:Y:S01]  /*0a70*/  LDG.E.64.CONSTANT R10, desc[UR12][R10.64] ;  /* 0x0000000c0a0a7981 */ /* 0x000f62000c1e9b00 */
[----:B------:R-:W-:-:S04]  /*0a80*/  IADD3 R3, P0, R3, R2, RZ ;  /* 0x0000000203037210 */ /* 0x000fc80007f1e0ff */
[----:B------:R-:W-:Y:S02]  /*0a90*/  IADD3.X R12, RZ, R0, RZ, P0, !PT ;  /* 0x00000000ff0c7210 */ /* 0x000fe400007fe4ff */
[C---:B------:R-:W-:Y:S01]  /*0aa0*/  SHF.L.U32 R14, R3.reuse, 0x1, RZ ;  /* 0x00000001030e7819 */ /* 0x040fe200000006ff */
[----:B------:R0:W-:Y:S04]  /*0ab0*/  STL [R1+0x88], R5 ;  /* 0x0000880501007387 */ /* 0x0001e80000100800 */
[----:B------:R1:W-:Y:S01]  /*0ac0*/  STL [R1+0x7c], R14 ;  /* 0x00007c0e01007387 */ /* 0x0003e20000100800 */
[----:B0-----:R-:W-:Y:S02]  /*0ad0*/  SHF.L.U64.HI R5, R3, 0x1, R12 ;  /* 0x0000000103057819 */ /* 0x001fe4000001020c */
[----:B------:R-:W-:-:S02]  /*0ae0*/  IADD3 R12, P0, R14, UR10, RZ ;  /* 0x0000000a0e0c7c10 */ /* 0x000fc4000ff1e0ff */
[----:B-1----:R-:W-:Y:S02]  /*0af0*/  IADD3 R14, P1, R14, UR18, RZ ;  /* 0x000000120e0e7c10 */ /* 0x002fe4000ff3e0ff */
[C---:B------:R-:W-:Y:S02]  /*0b00*/  IADD3.X R13, R5.reuse, UR11, RZ, P0, !PT ;  /* 0x0000000b050d7c10 */ /* 0x040fe400087fe4ff */
[----:B------:R-:W-:-:S04]  /*0b10*/  IADD3.X R15, R5, UR19, RZ, P1, !PT ;  /* 0x00000013050f7c10 */ /* 0x000fc80008ffe4ff */
[----:B------:R-:W5:Y:S04]  /*0b20*/  LDG.E.64.CONSTANT R12, desc[UR12][R12.64] ;  /* 0x0000000c0c0c7981 */ /* 0x000f68000c1e9b00 */
[----:B------:R-:W5:Y:S01]  /*0b30*/  LDG.E.64.CONSTANT R14, desc[UR12][R14.64] ;  /* 0x0000000c0e0e7981 */ /* 0x000f62000c1e9b00 */
[----:B------:R-:W-:-:S05]  /*0b40*/  VIADD R3, R4, 0x4b00 ;  /* 0x00004b0004037836 */ /* 0x000fca0000000000 */
[----:B------:R-:W-:Y:S01]  /*0b50*/  IADD3 R3, P0, R3, R2, RZ ;  /* 0x0000000203037210 */ /* 0x000fe20007f1e0ff */
[----:B------:R0:W-:Y:S03]  /*0b60*/  STL [R1+0x80], R5 ;  /* 0x0000800501007387 */ /* 0x0001e60000100800 */
[----:B------:R-:W-:Y:S02]  /*0b70*/  IADD3.X R16, RZ, R0, RZ, P0, !PT ;  /* 0x00000000ff107210 */ /* 0x000fe400007fe4ff */
[C---:B------:R-:W-:Y:S02]  /*0b80*/  SHF.L.U32 R18, R3.reuse, 0x1, RZ ;  /* 0x0000000103127819 */ /* 0x040fe400000006ff */
[----:B0-----:R-:W-:Y:S02]  /*0b90*/  SHF.L.U64.HI R5, R3, 0x1, R16 ;  /* 0x0000000103057819 */ /* 0x001fe40000010210 */
[----:B------:R-:W-:-:S02]  /*0ba0*/  IADD3 R16, P0, R18, UR10, RZ ;  /* 0x0000000a12107c10 */ /* 0x000fc4000ff1e0ff */
[----:B------:R-:W-:Y:S02]  /*0bb0*/  IADD3 R36, P1, R18, UR18, RZ ;  /* 0x0000001212247c10 */ /* 0x000fe4000ff3e0ff */
[C---:B------:R-:W-:Y:S02]  /*0bc0*/  IADD3.X R17, R5.reuse, UR11, RZ, P0, !PT ;  /* 0x0000000b05117c10 */ /* 0x040fe400087fe4ff */
[----:B------:R-:W-:-:S04]  /*0bd0*/  IADD3.X R37, R5, UR19, RZ, P1, !PT ;  /* 0x0000001305257c10 */ /* 0x000fc80008ffe4ff */
[----:B------:R-:W5:Y:S04]  /*0be0*/  LDG.E.64.CONSTANT R16, desc[UR12][R16.64] ;  /* 0x0000000c10107981 */ /* 0x000f68000c1e9b00 */
[----:B------:R-:W5:Y:S01]  /*0bf0*/  LDG.E.64.CONSTANT R36, desc[UR12][R36.64] ;  /* 0x0000000c24247981 */ /* 0x000f62000c1e9b00 */
[----:B------:R-:W-:-:S04]  /*0c00*/  IADD3 R3, R4, 0x5a00, RZ ;  /* 0x00005a0004037810 */ /* 0x000fc80007ffe0ff */
[----:B------:R-:W-:Y:S01]  /*0c10*/  IADD3 R3, P0, R3, R2, RZ ;  /* 0x0000000203037210 */ /* 0x000fe20007f1e0ff */
[----:B------:R-:W-:Y:S03]  /*0c20*/  STL [R1+0x74], R18 ;  /* 0x0000741201007387 */ /* 0x000fe60000100800 */
[C---:B------:R-:W-:Y:S01]  /*0c30*/  SHF.L.U32 R20, R3.reuse, 0x1, RZ ;  /* 0x0000000103147819 */ /* 0x040fe200000006ff */
[----:B------:R0:W-:Y:S02]  /*0c40*/  STL [R1+0x78], R5 ;  /* 0x0000780501007387 */ /* 0x0001e40000100800 */
[----:B0-----:R-:W-:Y:S02]  /*0c50*/  IADD3.X R5, RZ, R0, RZ, P0, !PT ;  /* 0x00000000ff057210 */ /* 0x001fe400007fe4ff */
[----:B------:R-:W-:Y:S02]  /*0c60*/  IADD3 R18, P0, R20, UR10, RZ ;  /* 0x0000000a14127c10 */ /* 0x000fe4000ff1e0ff */
[----:B------:R-:W-:Y:S01]  /*0c70*/  SHF.L.U64.HI R24, R3, 0x1, R5 ;  /* 0x0000000103187819 */ /* 0x000fe20000010205 */
[----:B------:R0:W-:Y:S03]  /*0c80*/  STL [R1+0x68], R20 ;  /* 0x0000681401007387 */ /* 0x0001e60000100800 */
[----:B------:R-:W-:-:S06]  /*0c90*/  IADD3.X R19, R24, UR11, RZ, P0, !PT ;  /* 0x0000000b18137c10 */ /* 0x000fcc00087fe4ff */
[----:B------:R-:W5:Y:S01]  /*0ca0*/  LDG.E.64.CONSTANT R18, desc[UR12][R18.64] ;  /* 0x0000000c12127981 */ /* 0x000f62000c1e9b00 */
[----:B0-----:R-:W-:-:S04]  /*0cb0*/  IADD3 R20, P1, R20, UR18, RZ ;  /* 0x0000001214147c10 */ /* 0x001fc8000ff3e0ff */
[----:B------:R-:W-:-:S06]  /*0cc0*/  IADD3.X R21, R24, UR19, RZ, P1, !PT ;  /* 0x0000001318157c10 */ /* 0x000fcc0008ffe4ff */
[----:B------:R-:W5:Y:S01]  /*0cd0*/  LDG.E.64.CONSTANT R20, desc[UR12][R20.64] ;  /* 0x0000000c14147981 */ /* 0x000f62000c1e9b00 */
[----:B------:R-:W-:-:S04]  /*0ce0*/  IADD3 R4, R4, 0x6900, RZ ;  /* 0x0000690004047810 */ /* 0x000fc80007ffe0ff */
[----:B------:R-:W-:Y:S01]  /*0cf0*/  IADD3 R4, P0, R4, R2, RZ ;  /* 0x0000000204047210 */ /* 0x000fe20007f1e0ff */
[----:B------:R0:W-:Y:S03]  /*0d00*/  STL [R1+0x6c], R24 ;  /* 0x00006c1801007387 */ /* 0x0001e60000100800 */
[----:B------:R-:W-:Y:S02]  /*0d10*/  IADD3.X R0, RZ, R0, RZ, P0, !PT ;  /* 0x00000000ff007210 */ /* 0x000fe400007fe4ff */
[----:B0-----:R-:W-:-:S04]  /*0d20*/  SHF.L.U32 R24, R4, 0x1, RZ ;  /* 0x0000000104187819 */ /* 0x001fc800000006ff */
[----:B------:R-:W-:Y:S01]  /*0d30*/  IADD3 R34, P0, R24, UR10, RZ ;  /* 0x0000000a18227c10 */ /* 0x000fe2000ff1e0ff */
[----:B------:R-:W-:Y:S01]  /*0d40*/  ULDC UR10, c[0x0][0x250] ;  /* 0x00009400000a7ab9 */ /* 0x000fe20000000800 */
[----:B------:R-:W-:-:S04]  /*0d50*/  SHF.L.U64.HI R5, R4, 0x1, R0 ;  /* 0x0000000104057819 */ /* 0x000fc80000010200 */
[C---:B------:R-:W-:Y:S02]  /*0d60*/  IADD3.X R35, R5.reuse, UR11, RZ, P0, !PT ;  /* 0x0000000b05237c10 */ /* 0x040fe400087fe4ff */
[----:B------:R-:W-:Y:S01]  /*0d70*/  IADD3 R32, P0, R24, UR18, RZ ;  /* 0x0000001218207c10 */ /* 0x000fe2000ff1e0ff */
[----:B------:R-:W-:Y:S03]  /*0d80*/  STL [R1+0x60], R24 ;  /* 0x0000601801007387 */ /* 0x000fe60000100800 */
[----:B------:R-:W-:Y:S01]  /*0d90*/  IADD3.X R33, R5, UR19, RZ, P0, !PT ;  /* 0x0000001305217c10 */ /* 0x000fe200087fe4ff */
[----:B------:R0:W-:Y:S04]  /*0da0*/  STL [R1+0x64], R5 ;  /* 0x0000640501007387 */ /* 0x0001e80000100800 */
[----:B------:R-:W5:Y:S04]  /*0db0*/  LDG.E.64.CONSTANT R34, desc[UR12][R34.64] ;  /* 0x0000000c22227981 */ /* 0x000f68000c1e9b00 */
[----:B------:R-:W5:Y:S01]  /*0dc0*/  LDG.E.64.CONSTANT R32, desc[UR12][R32.64] ;  /* 0x0000000c20207981 */ /* 0x000f62000c1e9b00 */
[----:B--2---:R-:W-:-:S06]  /*0dd0*/  FADD.FTZ R2, R23, UR10 ;  /* 0x0000000a17027e21 */ /* 0x004fcc0008010000 */
[----:B------:R-:W1:Y:S01]  /*0de0*/  MUFU.RSQ R2, R2 ;  /* 0x0000000200027308 */ /* 0x000e620000001400 */
[--C-:B---3--:R-:W-:Y:S02]  /*0df0*/  HADD2.F32 R23, -RZ, R6.reuse.H0_H0 ;  /* 0x20000006ff177230 */ /* 0x108fe40000004100 */
[----:B0-----:R-:W-:Y:S02]  /*0e00*/  HADD2.F32 R5, -RZ, R6.H1_H1 ;  /* 0x30000006ff057230 */ /* 0x001fe40000004100 */
[----:B----4-:R-:W-:Y:S02]  /*0e10*/  HADD2.F32 R3, -RZ, R44.H0_H0 ;  /* 0x2000002cff037230 */ /* 0x010fe40000004100 */
[C---:B------:R-:W-:Y:S01]  /*0e20*/  FADD.FTZ R23, -R22.reuse, R23 ;  /* 0x0000001716177221 */ /* 0x040fe20000010100 */
[----:B-----5:R-:W-:Y:S02]  /*0e30*/  HADD2.F32 R0, -RZ, R50.H0_H0 ;  /* 0x20000032ff007230 */ /* 0x020fe40000004100 */
[----:B------:R-:W-:Y:S01]  /*0e40*/  FADD.FTZ R5, -R22, R5 ;  /* 0x0000000516057221 */ /* 0x000fe20000010100 */
[----:B------:R-:W-:-:S02]  /*0e50*/  HADD2.F32 R4, -RZ, R44.H1_H1 ;  /* 0x3000002cff047230 */ /* 0x000fc40000004100 */
[----:B-1----:R-:W-:Y:S01]  /*0e60*/  FMUL.FTZ R24, R2, R23 ;  /* 0x0000001702187220 */ /* 0x002fe20000410000 */
[----:B------:R-:W-:Y:S02]  /*0e70*/  HADD2.F32 R53, -RZ, R50.H1_H1 ;  /* 0x30000032ff357230 */ /* 0x000fe40000004100 */
[----:B------:R-:W-:Y:S01]  /*0e80*/  FMUL.FTZ R6, R0, R3 ;  /* 0x0000000300067220 */ /* 0x000fe20000410000 */
[----:B------:R-:W-:Y:S01]  /*0e90*/  FMUL.FTZ R48, R2, R5 ;  /* 0x0000000502307220 */ /* 0x000fe20000410000 */
[----:B------:R-:W-:Y:S02]  /*0ea0*/  HADD2.F32 R44, -RZ, R7.H0_H0 ;  /* 0x20000007ff2c7230 */ /* 0x000fe40000004100 */
[----:B------:R-:W-:Y:S01]  /*0eb0*/  FMUL.FTZ R23, R53, R4 ;  /* 0x0000000435177220 */ /* 0x000fe20000410000 */
[----:B------:R-:W-:Y:S01]  /*0ec0*/  FFMA.FTZ R6, R24, R6, RZ ;  /* 0x0000000618067223 */ /* 0x000fe200000100ff */
[----:B------:R-:W-:Y:S02]  /*0ed0*/  HADD2.F32 R5, -RZ, R45.H0_H0 ;  /* 0x2000002dff057230 */ /* 0x000fe40000004100 */
[----:B------:R-:W-:Y:S01]  /*0ee0*/  FADD.FTZ R44, -R22, R44 ;  /* 0x0000002c162c7221 */ /* 0x000fe20000010100 */
[----:B------:R-:W-:-:S02]  /*0ef0*/  HADD2.F32 R52, -RZ, R51.H0_H0 ;  /* 0x20000033ff347230 */ /* 0x000fc40000004100 */
[----:B------:R-:W-:Y:S01]  /*0f00*/  FFMA.FTZ R23, R48, R23, R6 ;  /* 0x0000001730177223 */ /* 0x000fe20000010006 */
[----:B------:R-:W-:Y:S02]  /*0f10*/  HADD2.F32 R6, -RZ, R45.H1_H1 ;  /* 0x3000002dff067230 */ /* 0x000fe40000004100 */
[----:B------:R-:W-:Y:S01]  /*0f20*/  HADD2.F32 R45, -RZ, R7.H1_H1 ;  /* 0x30000007ff2d7230 */ /* 0x000fe20000004100 */
[----:B------:R-:W-:Y:S01]  /*0f30*/  STL [R1+0x20], R24 ;  /* 0x0000201801007387 */ /* 0x000fe20000100800 */
[----:B------:R-:W-:Y:S01]  /*0f40*/  FMUL.FTZ R7, R52, R5 ;  /* 0x0000000534077220 */ /* 0x000fe20000410000 */
[----:B------:R-:W-:Y:S02]  /*0f50*/  HADD2.F32 R51, -RZ, R51.H1_H1 ;  /* 0x30000033ff337230 */ /* 0x000fe40000004100 */
[----:B------:R0:W-:Y:S01]  /*0f60*/  STL [R1+0x24], R48 ;  /* 0x0000243001007387 */ /* 0x0001e20000100800 */
[----:B------:R-:W-:-:S04]  /*0f70*/  FADD.FTZ R45, -R22, R45 ;  /* 0x0000002d162d7221 */ /* 0x000fc80000010100 */
[C---:B------:R-:W-:Y:S01]  /*0f80*/  FMUL.FTZ R45, R2.reuse, R45 ;  /* 0x0000002d022d7220 */ /* 0x040fe20000410000 */
[----:B0-----:R-:W-:Y:S01]  /*0f90*/  FMUL.FTZ R48, R2, R44 ;  /* 0x0000002c02307220 */ /* 0x001fe20000410000 */
[--C-:B------:R-:W-:Y:S02]  /*0fa0*/  HADD2.F32 R44, -RZ, R40.reuse.H0_H0 ;  /* 0x20000028ff2c7230 */ /* 0x100fe40000004100 */
[----:B------:R-:W-:Y:S02]  /*0fb0*/  HADD2.F32 R40, -RZ, R40.H1_H1 ;  /* 0x30000028ff287230 */ /* 0x000fe40000004100 */
[----:B------:R-:W-:Y:S01]  /*0fc0*/  FFMA.FTZ R23, R48, R7, R23 ;  /* 0x0000000730177223 */ /* 0x000fe20000010017 */
[----:B------:R-:W-:Y:S01]  /*0fd0*/  FMUL.FTZ R7, R51, R6 ;  /* 0x0000000633077220 */ /* 0x000fe20000410000 */
[--C-:B------:R-:W-:Y:S02]  /*0fe0*/  HADD2.F32 R50, -RZ, R46.reuse.H0_H0 ;  /* 0x2000002eff327230 */ /* 0x100fe40000004100 */
[----:B------:R-:W-:Y:S01]  /*0ff0*/  FADD.FTZ R44, -R22, R44 ;  /* 0x0000002c162c7221 */ /* 0x000fe20000010100 */
[----:B------:R-:W-:-:S02]  /*1000*/  HADD2.F32 R49, -RZ, R46.H1_H1 ;  /* 0x3000002eff317230 */ /* 0x000fc40000004100 */
[----:B------:R-:W-:Y:S01]  /*1010*/  FFMA.FTZ R23, R45, R7, R23 ;  /* 0x000000072d177223 */ /* 0x000fe20000010017 */
[----:B------:R-:W-:Y:S01]  /*1020*/  FADD.FTZ R40, -R22, R40 ;  /* 0x0000002816287221 */ /* 0x000fe20000010100 */
[----:B------:R-:W-:Y:S01]  /*1030*/  FMUL.FTZ R7, R3, R50 ;  /* 0x0000003203077220 */ /* 0x000fe20000410000 */
[----:B------:R-:W-:Y:S01]  /*1040*/  FMUL.FTZ R56, R2, R44 ;  /* 0x0000002c02387220 */ /* 0x000fe20000410000 */
[----:B------:R-:W-:Y:S01]  /*1050*/  HADD2.F32 R44, -RZ, R41.H0_H0 ;  /* 0x20000029ff2c7230 */ /* 0x000fe20000004100 */
[----:B------:R0:W-:Y:S02]  /*1060*/  STL [R1+0x5c], R48 ;  /* 0x00005c3001007387 */ /* 0x0001e40000100800 */
[----:B------:R-:W-:Y:S02]  /*1070*/  FFMA.FTZ R23, R56, R7, R23 ;  /* 0x0000000738177223 */ /* 0x000fe40000010017 */
[----:B------:R1:W-:Y:S01]  /*1080*/  STL [R1+0x58], R45 ;  /* 0x0000582d01007387 */ /* 0x0003e20000100800 */
[----:B------:R-:W-:Y:S01]  /*1090*/  FMUL.FTZ R7, R4, R49 ;  /* 0x0000003104077220 */ /* 0x000fe20000410000 */
[----:B------:R-:W-:Y:S01]  /*10a0*/  FADD.FTZ R44, -R22, R44 ;  /* 0x0000002c162c7221 */ /* 0x000fe20000010100 */
[----:B0-----:R-:W-:-:S02]  /*10b0*/  HADD2.F32 R48, -RZ, R47.H0_H0 ;  /* 0x2000002fff307230 */ /* 0x001fc40000004100 */
[C---:B-1----:R-:W-:Y:S01]  /*10c0*/  FMUL.FTZ R45, R2.reuse, R40 ;  /* 0x00000028022d7220 */ /* 0x042fe20000410000 */
[----:B------:R-:W-:Y:S02]  /*10d0*/  HADD2.F32 R40, -RZ, R41.H1_H1 ;  /* 0x30000029ff287230 */ /* 0x000fe40000004100 */
[----:B------:R-:W-:Y:S01]  /*10e0*/  FMUL.FTZ R44, R2, R44 ;  /* 0x0000002c022c7220 */ /* 0x000fe20000410000 */
[----:B------:R-:W-:Y:S02]  /*10f0*/  HADD2.F32 R47, -RZ, R47.H1_H1 ;  /* 0x3000002fff2f7230 */ /* 0x000fe40000004100 */
[----:B------:R-:W-:Y:S01]  /*1100*/  FFMA.FTZ R23, R45, R7, R23 ;  /* 0x000000072d177223 */ /* 0x000fe20000010017 */
[----:B------:R-:W-:Y:S01]  /*1110*/  FMUL.FTZ R7, R5, R48 ;  /* 0x0000003005077220 */ /* 0x000fe20000410000 */
[----:B------:R-:W-:Y:S01]  /*1120*/  FADD.FTZ R40, -R22, R40 ;  /* 0x0000002816287221 */ /* 0x000fe20000010100 */
[----:B------:R-:W-:Y:S02]  /*1130*/  HADD2.F32 R41, -RZ, R38.H0_H0 ;  /* 0x20000026ff297230 */ /* 0x000fe40000004100 */
[----:B------:R-:W-:Y:S01]  /*1140*/  FFMA.FTZ R23, R44, R7, R23 ;  /* 0x000000072c177223 */ /* 0x000fe20000010017 */
[----:B------:R-:W-:Y:S01]  /*1150*/  FMUL.FTZ R40, R2, R40 ;  /* 0x0000002802287220 */ /* 0x000fe20000410000 */
[----:B------:R-:W-:Y:S01]  /*1160*/  FMUL.FTZ R7, R6, R47 ;  /* 0x0000002f06077220 */ /* 0x000fe20000410000 */
[----:B------:R-:W-:Y:S01]  /*1170*/  STL [R1+0x54], R56 ;  /* 0x0000543801007387 */ /* 0x000fe20000100800 */
[----:B------:R-:W-:-:S03]  /*1180*/  HADD2.F32 R46, -RZ, R42.H0_H0 ;  /* 0x2000002aff2e7230 */ /* 0x000fc60000004100 */
[----:B------:R0:W-:Y:S01]  /*1190*/  STL [R1+0x50], R45 ;  /* 0x0000502d01007387 */ /* 0x0001e20000100800 */
[----:B------:R-:W-:Y:S01]  /*11a0*/  FFMA.FTZ R23, R40, R7, R23 ;  /* 0x0000000728177223 */ /* 0x000fe20000010017 */
[----:B------:R-:W-:Y:S02]  /*11b0*/  FADD.FTZ R41, -R22, R41 ;  /* 0x0000002916297221 */ /* 0x000fe40000010100 */
[----:B------:R-:W-:Y:S04]  /*11c0*/  STL [R1+0x4c], R44 ;  /* 0x00004c2c01007387 */ /* 0x000fe80000100800 */
[----:B------:R1:W-:Y:S01]  /*11d0*/  STL [R1+0x48], R40 ;  /* 0x0000482801007387 */ /* 0x0003e20000100800 */
[----:B------:R-:W-:Y:S01]  /*11e0*/  FMUL.FTZ R7, R3, R46 ;  /* 0x0000002e03077220 */ /* 0x000fe20000410000 */
[----:B------:R-:W-:Y:S01]  /*11f0*/  FMUL.FTZ R41, R2, R41 ;  /* 0x0000002902297220 */ /* 0x000fe20000410000 */
[----:B0-----:R-:W-:-:S02]  /*1200*/  HADD2.F32 R45, -RZ, R42.H1_H1 ;  /* 0x3000002aff2d7230 */ /* 0x001fc40000004100 */
[----:B-1----:R-:W-:Y:S02]  /*1210*/  HADD2.F32 R40, -RZ, R38.H1_H1 ;  /* 0x30000026ff287230 */ /* 0x002fe40000004100 */
[----:B------:R-:W-:-:S03]  /*1220*/  HADD2.F32 R38, -RZ, R39.H0_H0 ;  /* 0x20000027ff267230 */ /* 0x000fc60000004100 */
[----:B------:R-:W-:Y:S01]  /*1230*/  FADD.FTZ R40, -R22, R40 ;  /* 0x0000002816287221 */ /* 0x000fe20000010100 */
[----:B------:R-:W-:Y:S01]  /*1240*/  FFMA.FTZ R23, R41, R7, R23 ;  /* 0x0000000729177223 */ /* 0x000fe20000010017 */
[----:B------:R-:W-:Y:S01]  /*1250*/  FMUL.FTZ R7, R4, R45 ;  /* 0x0000002d04077220 */ /* 0x000fe20000410000 */
[----:B------:R-:W-:Y:S02]  /*1260*/  HADD2.F32 R44, -RZ, R43.H0_H0 ;  /* 0x2000002bff2c7230 */ /* 0x000fe40000004100 */
[----:B------:R-:W-:Y:S01]  /*1270*/  FMUL.FTZ R40, R2, R40 ;  /* 0x0000002802287220 */ /* 0x000fe20000410000 */
[----:B------:R-:W-:Y:S01]  /*1280*/  FADD.FTZ R38, -R22, R38 ;  /* 0x0000002616267221 */ /* 0x000fe20000010100 */
[----:B------:R-:W-:Y:S02]  /*1290*/  HADD2.F32 R39, -RZ, R39.H1_H1 ;  /* 0x30000027ff277230 */ /* 0x000fe40000004100 */
[----:B------:R-:W-:Y:S01]  /*12a0*/  FFMA.FTZ R23, R40, R7, R23 ;  /* 0x0000000728177223 */ /* 0x000fe20000010017 */
[----:B------:R-:W-:Y:S01]  /*12b0*/  FMUL.FTZ R38, R2, R38 ;  /* 0x0000002602267220 */ /* 0x000fe20000410000 */
[----:B------:R-:W-:Y:S01]  /*12c0*/  FMUL.FTZ R7, R5, R44 ;  /* 0x0000002c05077220 */ /* 0x000fe20000410000 */
[----:B------:R-:W-:Y:S01]  /*12d0*/  STL [R1+0x44], R41 ;  /* 0x0000442901007387 */ /* 0x000fe20000100800 */
[----:B------:R-:W-:-:S02]  /*12e0*/  HADD2.F32 R43, -RZ, R43.H1_H1 ;  /* 0x3000002bff2b7230 */ /* 0x000fc40000004100 */
[----:B------:R-:W-:Y:S01]  /*12f0*/  FADD.FTZ R39, -R22, R39 ;  /* 0x0000002716277221 */ /* 0x000fe20000010100 */
[----:B------:R-:W-:Y:S01]  /*1300*/  FFMA.FTZ R23, R38, R7, R23 ;  /* 0x0000000726177223 */ /* 0x000fe20000010017 */
[----:B------:R-:W-:Y:S04]  /*1310*/  STL [R1+0x40], R40 ;  /* 0x0000402801007387 */ /* 0x000fe80000100800 */
[----:B------:R0:W-:Y:S01]  /*1320*/  STL [R1+0x3c], R38 ;  /* 0x00003c2601007387 */ /* 0x0001e20000100800 */
[----:B------:R-:W-:Y:S01]  /*1330*/  FMUL.FTZ R7, R6, R43 ;  /* 0x0000002b06077220 */ /* 0x000fe20000410000 */
[----:B------:R-:W-:Y:S01]  /*1340*/  FMUL.FTZ R39, R2, R39 ;  /* 0x0000002702277220 */ /* 0x000fe20000410000 */
[----:B------:R-:W-:Y:S02]  /*1350*/  HADD2.F32 R42, -RZ, R10.H0_H0 ;  /* 0x2000000aff2a7230 */ /* 0x000fe40000004100 */
[----:B0-----:R-:W-:-:S02]  /*1360*/  HADD2.F32 R38, -RZ, R8.H0_H0 ;  /* 0x20000008ff267230 */ /* 0x001fc40000004100 */
[----:B------:R-:W-:Y:S01]  /*1370*/  FFMA.FTZ R23, R39, R7, R23 ;  /* 0x0000000727177223 */ /* 0x000fe20000010017 */
[----:B------:R-:W-:Y:S02]  /*1380*/  HADD2.F32 R7, -RZ, R8.H1_H1 ;  /* 0x30000008ff077230 */ /* 0x000fe40000004100 */
[----:B------:R-:W-:Y:S01]  /*1390*/  FADD.FTZ R38, -R22, R38 ;  /* 0x0000002616267221 */ /* 0x000fe20000010100 */
[----:B------:R-:W-:-:S03]  /*13a0*/  FMUL.FTZ R8, R3, R42 ;  /* 0x0000002a03087220 */ /* 0x000fc60000410000 */
[----:B------:R-:W-:Y:S01]  /*13b0*/  FMUL.FTZ R38, R2, R38 ;  /* 0x0000002602267220 */ /* 0x000fe20000410000 */
[----:B------:R-:W-:Y:S02]  /*13c0*/  HADD2.F32 R41, -RZ, R10.H1_H1 ;  /* 0x3000000aff297230 */ /* 0x000fe40000004100 */
[----:B------:R-:W-:Y:S01]  /*13d0*/  FADD.FTZ R7, -R22, R7 ;  /* 0x0000000716077221 */ /* 0x000fe20000010100 */
[----:B------:R-:W-:Y:S01]  /*13e0*/  FFMA.FTZ R23, R38, R8, R23 ;  /* 0x0000000826177223 */ /* 0x000fe20000010017 */
[----:B------:R-:W-:Y:S01]  /*13f0*/  HADD2.F32 R8, -RZ, R9.H0_H0 ;  /* 0x20000009ff087230 */ /* 0x000fe20000004100 */
[----:B------:R-:W-:Y:S01]  /*1400*/  STL [R1+0x38], R39 ;  /* 0x0000382701007387 */ /* 0x000fe20000100800 */
[----:B------:R-:W-:-:S03]  /*1410*/  FMUL.FTZ R10, R4, R41 ;  /* 0x00000029040a7220 */ /* 0x000fc60000410000 */
[----:B------:R0:W-:Y:S01]  /*1420*/  STL [R1+0x34], R38 ;  /* 0x0000342601007387 */ /* 0x0001e20000100800 */
        /* <DEDUP_REMOVED lines=34> */
[----:B------:R-:W-:Y:S01]  /*1650*/  FMUL.FTZ R13, R5, R11 ;  /* 0x0000000b050d7220 */ /* 0x000fe20000410000 */
[----:B0-----:R-:W-:Y:S01]  /*1660*/  FMUL.FTZ R38, R2, R12 ;  /* 0x0000000c02267220 */ /* 0x001fe20000410000 */
[----:B------:R-:W-:-:S03]  /*1670*/  HADD2.F32 R12, -RZ, R15.H1_H1 ;  /* 0x3000000fff0c7230 */ /* 0x000fc60000004100 */
[----:B------:R-:W-:Y:S01]  /*1680*/  FFMA.FTZ R23, R38, R13, R23 ;  /* 0x0000000d26177223 */ /* 0x000fe20000010017 */
[----:B------:R0:W-:Y:S01]  /*1690*/  STL [R1+0x14], R38 ;  /* 0x0000142601007387 */ /* 0x0001e20000100800 */
[----:B------:R-:W-:Y:S01]  /*16a0*/  FADD.FTZ R14, -R22, R14 ;  /* 0x0000000e160e7221 */ /* 0x000fe20000010100 */
[----:B------:R-:W-:Y:S01]  /*16b0*/  FMUL.FTZ R13, R6, R12 ;  /* 0x0000000c060d7220 */ /* 0x000fe20000410000 */
[----:B------:R-:W-:Y:S02]  /*16c0*/  HADD2.F32 R39, -RZ, R16.H0_H0 ;  /* 0x20000010ff277230 */ /* 0x000fe40000004100 */
[----:B0-----:R-:W-:Y:S01]  /*16d0*/  FFMA.FTZ R38, R0, R3, RZ ;  /* 0x0000000300267223 */ /* 0x001fe200000100ff */
[----:B------:R-:W-:-:S03]  /*16e0*/  FMUL.FTZ R14, R2, R14 ;  /* 0x0000000e020e7220 */ /* 0x000fc60000410000 */
[----:B------:R-:W-:Y:S01]  /*16f0*/  FFMA.FTZ R38, R53, R4, R38 ;  /* 0x0000000435267223 */ /* 0x000fe20000010026 */
[----:B------:R-:W-:Y:S01]  /*1700*/  FFMA.FTZ R23, R14, R13, R23 ;  /* 0x0000000d0e177223 */ /* 0x000fe20000010017 */
[----:B------:R-:W-:Y:S02]  /*1710*/  HADD2.F32 R16, -RZ, R16.H1_H1 ;  /* 0x30000010ff107230 */ /* 0x000fe40000004100 */
[----:B------:R-:W-:Y:S01]  /*1720*/  FFMA.FTZ R38, R52, R5, R38 ;  /* 0x0000000534267223 */ /* 0x000fe20000010026 */
[--C-:B------:R-:W-:Y:S02]  /*1730*/  HADD2.F32 R13, -RZ, R36.reuse.H0_H0 ;  /* 0x20000024ff0d7230 */ /* 0x100fe40000004100 */
[----:B------:R-:W-:Y:S01]  /*1740*/  FADD.FTZ R39, -R22, R39 ;  /* 0x0000002716277221 */ /* 0x000fe20000010100 */
[----:B------:R0:W-:Y:S01]  /*1750*/  STL [R1+0x10], R14 ;  /* 0x0000100e01007387 */ /* 0x0001e20000100800 */
[----:B------:R-:W-:Y:S01]  /*1760*/  FFMA.FTZ R38, R51, R6, R38 ;  /* 0x0000000633267223 */ /* 0x000fe20000010026 */
[----:B------:R-:W-:Y:S01]  /*1770*/  FMUL.FTZ R15, R3, R13 ;  /* 0x0000000d030f7220 */ /* 0x000fe20000410000 */
[----:B------:R-:W-:Y:S01]  /*1780*/  FMUL.FTZ R40, R2, R39 ;  /* 0x0000002702287220 */ /* 0x000fe20000410000 */
[----:B0-----:R-:W-:-:S02]  /*1790*/  HADD2.F32 R14, -RZ, R36.H1_H1 ;  /* 0x30000024ff0e7230 */ /* 0x001fc40000004100 */
[----:B------:R-:W-:Y:S01]  /*17a0*/  FADD.FTZ R36, -R22, R16 ;  /* 0x0000001016247221 */ /* 0x000fe20000010100 */
[----:B------:R-:W-:Y:S01]  /*17b0*/  FFMA.FTZ R16, R3, R50, R38 ;  /* 0x0000003203107223 */ /* 0x000fe20000010026 */
[----:B------:R-:W-:Y:S01]  /*17c0*/  FFMA.FTZ R23, R40, R15, R23 ;  /* 0x0000000f28177223 */ /* 0x000fe20000010017 */
[----:B------:R-:W-:Y:S02]  /*17d0*/  HADD2.F32 R38, -RZ, R17.H0_H0 ;  /* 0x20000011ff267230 */ /* 0x000fe40000004100 */
[C---:B------:R-:W-:Y:S01]  /*17e0*/  FMUL.FTZ R15, R4.reuse, R14 ;  /* 0x0000000e040f7220 */ /* 0x040fe20000410000 */
[----:B------:R-:W-:Y:S01]  /*17f0*/  FFMA.FTZ R16, R4, R49, R16 ;  /* 0x0000003104107223 */ /* 0x000fe20000010010 */
[----:B------:R-:W-:Y:S01]  /*1800*/  FMUL.FTZ R36, R2, R36 ;  /* 0x0000002402247220 */ /* 0x000fe20000410000 */
[----:B------:R-:W-:Y:S02]  /*1810*/  STL [R1+0xc], R40 ;  /* 0x00000c2801007387 */ /* 0x000fe40000100800 */
[----:B------:R-:W-:Y:S01]  /*1820*/  FFMA.FTZ R16, R5, R48, R16 ;  /* 0x0000003005107223 */ /* 0x000fe20000010010 */
[----:B------:R-:W-:Y:S01]  /*1830*/  FFMA.FTZ R23, R36, R15, R23 ;  /* 0x0000000f24177223 */ /* 0x000fe20000010017 */
[----:B------:R0:W-:Y:S01]  /*1840*/  STL [R1+0x8], R36 ;  /* 0x0000082401007387 */ /* 0x0001e20000100800 */
[----:B------:R-:W-:-:S02]  /*1850*/  HADD2.F32 R15, -RZ, R37.H0_H0 ;  /* 0x20000025ff0f7230 */ /* 0x000fc40000004100 */
[----:B------:R-:W-:-:S04]  /*1860*/  FADD.FTZ R38, -R22, R38 ;  /* 0x0000002616267221 */ /* 0x000fc80000010100 */
[----:B------:R-:W-:Y:S01]  /*1870*/  FMUL.FTZ R39, R2, R38 ;  /* 0x0000002602277220 */ /* 0x000fe20000410000 */
[----:B0-----:R-:W-:Y:S02]  /*1880*/  HADD2.F32 R36, -RZ, R17.H1_H1 ;  /* 0x30000011ff247230 */ /* 0x001fe40000004100 */
[----:B------:R-:W-:Y:S01]  /*1890*/  FFMA.FTZ R17, R6, R47, R16 ;  /* 0x0000002f06117223 */ /* 0x000fe20000010010 */
[----:B------:R-:W-:Y:S02]  /*18a0*/  HADD2.F32 R16, -RZ, R37.H1_H1 ;  /* 0x30000025ff107230 */ /* 0x000fe40000004100 */
[----:B------:R-:W-:Y:S01]  /*18b0*/  FMUL.FTZ R37, R5, R15 ;  /* 0x0000000f05257220 */ /* 0x000fe20000410000 */
[----:B------:R-:W-:Y:S01]  /*18c0*/  FFMA.FTZ R17, R3, R46, R17 ;  /* 0x0000002e03117223 */ /* 0x000fe20000010011 */
[----:B------:R-:W-:Y:S02]  /*18d0*/  FADD.FTZ R36, -R22, R36 ;  /* 0x0000002416247221 */ /* 0x000fe40000010100 */
[----:B------:R-:W-:Y:S01]  /*18e0*/  FFMA.FTZ R23, R39, R37, R23 ;  /* 0x0000002527177223 */ /* 0x000fe20000010017 */
[----:B------:R-:W-:Y:S01]  /*18f0*/  FFMA.FTZ R37, R4, R45, R17 ;  /* 0x0000002d04257223 */ /* 0x000fe20000010011 */
[----:B------:R0:W-:Y:S01]  /*1900*/  STL [R1+0x4], R39 ;  /* 0x0000042701007387 */ /* 0x0001e20000100800 */
[----:B------:R-:W-:Y:S01]  /*1910*/  FMUL.FTZ R17, R6, R16 ;  /* 0x0000001006117220 */ /* 0x000fe20000410000 */
[----:B------:R-:W-:-:S02]  /*1920*/  HADD2.F32 R61, -RZ, R18.H0_H0 ;  /* 0x20000012ff3d7230 */ /* 0x000fc40000004100 */
[----:B0-----:R-:W-:Y:S01]  /*1930*/  FMUL.FTZ R39, R2, R36 ;  /* 0x0000002402277220 */ /* 0x001fe20000410000 */
[----:B------:R-:W-:-:S04]  /*1940*/  FFMA.FTZ R36, R5, R44, R37 ;  /* 0x0000002c05247223 */ /* 0x000fc80000010025 */
[----:B------:R-:W-:Y:S01]  /*1950*/  FFMA.FTZ R36, R6, R43, R36 ;  /* 0x0000002b06247223 */ /* 0x000fe20000010024 */
[----:B------:R-:W-:Y:S01]  /*1960*/  FFMA.FTZ R23, R39, R17, R23 ;  /* 0x0000001127177223 */ /* 0x000fe20000010017 */
[----:B------:R-:W-:Y:S02]  /*1970*/  HADD2.F32 R17, -RZ, R20.H0_H0 ;  /* 0x20000014ff117230 */ /* 0x000fe40000004100 */
[----:B------:R-:W-:Y:S01]  /*1980*/  FADD.FTZ R61, -R22, R61 ;  /* 0x0000003d163d7221 */ /* 0x000fe20000010100 */
[----:B------:R-:W-:Y:S02]  /*1990*/  HADD2.F32 R60, -RZ, R18.H1_H1 ;  /* 0x30000012ff3c7230 */ /* 0x000fe40000004100 */
[C---:B------:R-:W-:Y:S01]  /*19a0*/  FFMA.FTZ R36, R3.reuse, R42, R36 ;  /* 0x0000002a03247223 */ /* 0x040fe20000010024 */
[----:B------:R-:W-:Y:S02]  /*19b0*/  HADD2.F32 R18, -RZ, R20.H1_H1 ;  /* 0x30000014ff127230 */ /* 0x000fe40000004100 */
[----:B------:R-:W-:Y:S01]  /*19c0*/  FMUL.FTZ R20, R3, R17 ;  /* 0x0000001103147220 */ /* 0x000fe20000410000 */
[----:B------:R-:W-:Y:S01]  /*19d0*/  FMUL.FTZ R61, R2, R61 ;  /* 0x0000003d023d7220 */ /* 0x000fe20000410000 */
[----:B------:R-:W-:Y:S01]  /*19e0*/  FFMA.FTZ R36, R4, R41, R36 ;  /* 0x0000002904247223 */ /* 0x000fe20000010024 */
[----:B------:R-:W-:Y:S01]  /*19f0*/  FADD.FTZ R60, -R22, R60 ;  /* 0x0000003c163c7221 */ /* 0x000fe20000010100 */
[----:B------:R-:W-:Y:S01]  /*1a00*/  STL [R1], R39 ;  /* 0x0000002701007387 */ /* 0x000fe20000100800 */
[----:B------:R-:W-:Y:S01]  /*1a10*/  FFMA.FTZ R23, R61, R20, R23 ;  /* 0x000000143d177223 */ /* 0x000fe20000010017 */
[----:B------:R-:W-:Y:S01]  /*1a20*/  FFMA.FTZ R36, R5, R7, R36 ;  /* 0x0000000705247223 */ /* 0x000fe20000010024 */
[----:B------:R-:W-:Y:S01]  /*1a30*/  FMUL.FTZ R60, R2, R60 ;  /* 0x0000003c023c7220 */ /* 0x000fe20000410000 */
[----:B------:R-:W-:Y:S01]  /*1a40*/  FMUL.FTZ R20, R4, R18 ;  /* 0x0000001204147220 */ /* 0x000fe20000410000 */
[----:B------:R0:W-:Y:S01]  /*1a50*/  STL [R1+0xb8], R39 ;  /* 0x0000b82701007387 */ /* 0x0001e20000100800 */
[----:B------:R-:W-:-:S02]  /*1a60*/  FFMA.FTZ R36, R6, R8, R36 ;  /* 0x0000000806247223 */ /* 0x000fc40000010024 */
[----:B------:R-:W-:Y:S02]  /*1a70*/  FFMA.FTZ R23, R60, R20, R23 ;  /* 0x000000143c177223 */ /* 0x000fe40000010017 */
[----:B------:R-:W-:Y:S01]  /*1a80*/  FFMA.FTZ R36, R3, R9, R36 ;  /* 0x0000000903247223 */ /* 0x000fe20000010024 */
[----:B0-----:R-:W2:Y:S04]  /*1a90*/  LDL R39, [R1+0x58] ;  /* 0x0000580001277983 */ /* 0x001ea80000100800 */
[----:B------:R-:W-:Y:S04]  /*1aa0*/  STL [R1+0xbc], R61 ;  /* 0x0000bc3d01007387 */ /* 0x000fe80000100800 */
[----:B------:R0:W-:Y:S04]  /*1ab0*/  STL [R1+0xc0], R60 ;  /* 0x0000c03c01007387 */ /* 0x0001e80000100800 */
[----:B0-----:R-:W3:Y:S04]  /*1ac0*/  LDL R60, [R1+0x5c] ;  /* 0x00005c00013c7983 */ /* 0x001ee80000100800 */
[----:B------:R0:W-:Y:S04]  /*1ad0*/  STL [R1+0xcc], R9 ;  /* 0x0000cc0901007387 */ /* 0x0001e80000100800 */
[----:B0-----:R-:W4:Y:S01]  /*1ae0*/  LDL R9, [R1+0x24] ;  /* 0x0000240001097983 */ /* 0x001f220000100800 */
[----:B------:R-:W-:Y:S01]  /*1af0*/  FFMA.FTZ R36, R4, R10, R36 ;  /* 0x0000000a04247223 */ /* 0x000fe20000010024 */
[----:B------:R-:W-:-:S02]  /*1b00*/  HADD2.F32 R59, -RZ, R19.H0_H0 ;  /* 0x20000013ff3b7230 */ /* 0x000fc40000004100 */
[----:B------:R-:W-:Y:S02]  /*1b10*/  HADD2.F32 R58, -RZ, R19.H1_H1 ;  /* 0x30000013ff3a7230 */ /* 0x000fe40000004100 */
[--C-:B------:R-:W-:Y:S02]  /*1b20*/  HADD2.F32 R19, -RZ, R21.reuse.H0_H0 ;  /* 0x20000015ff137230 */ /* 0x100fe40000004100 */
[----:B------:R-:W-:Y:S02]  /*1b30*/  HADD2.F32 R20, -RZ, R21.H1_H1 ;  /* 0x30000015ff147230 */ /* 0x000fe40000004100 */
[----:B------:R-:W-:-:S04]  /*1b40*/  FFMA.FTZ R21, R5, R11, R36 ;  /* 0x0000000b05157223 */ /* 0x000fc80000010024 */
[----:B------:R-:W-:-:S04]  /*1b50*/  FFMA.FTZ R21, R6, R12, R21 ;  /* 0x0000000c06157223 */ /* 0x000fc80000010015 */
[----:B------:R-:W-:Y:S01]  /*1b60*/  FFMA.FTZ R21, R3, R13, R21 ;  /* 0x0000000d03157223 */ /* 0x000fe20000010015 */
[----:B------:R-:W-:-:S03]  /*1b70*/  MOV R61, R56 ;  /* 0x00000038003d7202 */ /* 0x000fc60000000f00 */
[----:B------:R-:W-:Y:S01]  /*1b80*/  FFMA.FTZ R21, R4, R14, R21 ;  /* 0x0000000e04157223 */ /* 0x000fe20000010015 */
[--C-:B------:R-:W-:Y:S02]  /*1b90*/  HADD2.F32 R57, -RZ, R34.reuse.H0_H0 ;  /* 0x20000022ff397230 */ /* 0x100fe40000004100 */
[----:B------:R-:W-:Y:S02]  /*1ba0*/  HADD2.F32 R56, -RZ, R34.H1_H1 ;  /* 0x30000022ff387230 */ /* 0x000fe40000004100 */
[----:B------:R-:W-:Y:S01]  /*1bb0*/  FFMA.FTZ R34, R5, R15, R21 ;  /* 0x0000000f05227223 */ /* 0x000fe20000010015 */
[----:B------:R-:W-:Y:S02]  /*1bc0*/  IMAD.MOV.U32 R38, RZ, RZ, 0x18 ;  /* 0x00000018ff267424 */ /* 0x000fe400078e00ff */
[----:B------:R-:W-:Y:S01]  /*1bd0*/  FADD.FTZ R59, -R22, R59 ;  /* 0x0000003b163b7221 */ /* 0x000fe20000010100 */
[----:B------:R-:W-:Y:S01]  /*1be0*/  FFMA.FTZ R34, R6, R16, R34 ;  /* 0x0000001006227223 */ /* 0x000fe20000010022 */
[----:B------:R-:W-:-:S02]  /*1bf0*/  IMAD R36, R55, R38, UR9 ;  /* 0x0000000937247e24 */ /* 0x000fc4000f8e0226 */
[----:B------:R-:W-:Y:S01]  /*1c00*/  FMUL.FTZ R37, R5, R19 ;  /* 0x0000001305257220 */ /* 0x000fe20000410000 */
[----:B------:R-:W-:Y:S01]  /*1c10*/  FMUL.FTZ R59, R2, R59 ;  /* 0x0000003b023b7220 */ /* 0x000fe20000410000 */
[----:B------:R-:W-:Y:S01]  /*1c20*/  FFMA.FTZ R34, R3, R17, R34 ;  /* 0x0000001103227223 */ /* 0x000fe20000010022 */
[----:B------:R-:W-:Y:S01]  /*1c30*/  FADD.FTZ R58, -R22, R58 ;  /* 0x0000003a163a7221 */ /* 0x000fe20000010100 */
[----:B------:R-:W-:Y:S01]  /*1c40*/  LEA R36, R54, R36, 0x3 ;  /* 0x0000002436247211 */ /* 0x000fe200078e18ff */
[--C-:B------:R-:W-:Y:S02]  /*1c50*/  HADD2.F32 R55, -RZ, R35.reuse.H0_H0 ;  /* 0x20000023ff377230 */ /* 0x100fe40000004100 */
[----:B------:R-:W-:Y:S01]  /*1c60*/  FFMA.FTZ R34, R4, R18, R34 ;  /* 0x0000001204227223 */ /* 0x000fe20000010022 */
[----:B------:R-:W-:Y:S02]  /*1c70*/  HADD2.F32 R54, -RZ, R35.H1_H1 ;  /* 0x30000023ff367230 */ /* 0x000fe40000004100 */
[----:B------:R-:W-:Y:S01]  /*1c80*/  FFMA.FTZ R23, R59, R37, R23 ;  /* 0x000000253b177223 */ /* 0x000fe20000010017 */
[----:B------:R-:W-:-:S02]  /*1c90*/  HADD2.F32 R21, -RZ, R32.H0_H0 ;  /* 0x20000020ff157230 */ /* 0x000fc40000004100 */
[----:B------:R-:W-:Y:S01]  /*1ca0*/  FMUL.FTZ R37, R6, R20 ;  /* 0x0000001406257220 */ /* 0x000fe20000410000 */
[----:B------:R-:W-:Y:S01]  /*1cb0*/  FMUL.FTZ R58, R2, R58 ;  /* 0x0000003a023a7220 */ /* 0x000fe20000410000 */
[C---:B------:R-:W-:Y:S01]  /*1cc0*/  FADD.FTZ R57, -R22.reuse, R57 ;  /* 0x0000003916397221 */ /* 0x040fe20000010100 */
[----:B------:R-:W-:Y:S01]  /*1cd0*/  FFMA.FTZ R34, R5, R19, R34 ;  /* 0x0000001305227223 */ /* 0x000fe20000010022 */
[C---:B------:R-:W-:Y:S01]  /*1ce0*/  FADD.FTZ R56, -R22.reuse, R56 ;  /* 0x0000003816387221 */ /* 0x040fe20000010100 */
[C---:B------:R-:W-:Y:S01]  /*1cf0*/  FADD.FTZ R55, -R22.reuse, R55 ;  /* 0x0000003716377221 */ /* 0x040fe20000010100 */
[----:B------:R-:W-:Y:S01]  /*1d00*/  FADD.FTZ R54, -R22, R54 ;  /* 0x0000003616367221 */ /* 0x000fe20000010100 */
[----:B------:R-:W-:Y:S01]  /*1d10*/  FFMA.FTZ R23, R58, R37, R23 ;  /* 0x000000253a177223 */ /* 0x000fe20000010017 */
[----:B------:R-:W-:Y:S02]  /*1d20*/  HADD2.F32 R22, -RZ, R32.H1_H1 ;  /* 0x30000020ff167230 */ /* 0x000fe40000004100 */
[----:B------:R-:W-:Y:S01]  /*1d30*/  FMUL.FTZ R35, R3, R21 ;  /* 0x0000001503237220 */ /* 0x000fe20000410000 */
[----:B------:R-:W-:Y:S01]  /*1d40*/  FMUL.FTZ R57, R2, R57 ;  /* 0x0000003902397220 */ /* 0x000fe20000410000 */
[----:B------:R-:W-:Y:S01]  /*1d50*/  FFMA.FTZ R34, R6, R20, R34 ;  /* 0x0000001406227223 */ /* 0x000fe20000010022 */
[----:B------:R-:W-:Y:S01]  /*1d60*/  FMUL.FTZ R56, R2, R56 ;  /* 0x0000003802387220 */ /* 0x000fe20000410000 */
[----:B------:R-:W-:Y:S01]  /*1d70*/  FMUL.FTZ R32, R4, R22 ;  /* 0x0000001604207220 */ /* 0x000fe20000410000 */
[----:B------:R-:W-:Y:S01]  /*1d80*/  FFMA.FTZ R35, R57, R35, R23 ;  /* 0x0000002339237223 */ /* 0x000fe20000010017 */
[----:B------:R-:W-:-:S02]  /*1d90*/  HADD2.F32 R23, -RZ, R33.H0_H0 ;  /* 0x20000021ff177230 */ /* 0x000fc40000004100 */
[----:B------:R-:W-:Y:S01]  /*1da0*/  FFMA.FTZ R34, R3, R21, R34 ;  /* 0x0000001503227223 */ /* 0x000fe20000010022 */
[----:B------:R-:W-:Y:S02]  /*1db0*/  HADD2.F32 R40, -RZ, R33.H1_H1 ;  /* 0x30000021ff287230 */ /* 0x000fe40000004100 */
[----:B------:R-:W-:Y:S01]  /*1dc0*/  FFMA.FTZ R32, R56, R32, R35 ;  /* 0x0000002038207223 */ /* 0x000fe20000010023 */
[----:B------:R-:W-:Y:S01]  /*1dd0*/  FMUL.FTZ R55, R2, R55 ;  /* 0x0000003702377220 */ /* 0x000fe20000410000 */
[----:B------:R-:W-:Y:S01]  /*1de0*/  FMUL.FTZ R35, R5, R23 ;  /* 0x0000001705237220 */ /* 0x000fe20000410000 */
[----:B------:R-:W-:Y:S01]  /*1df0*/  FFMA.FTZ R34, R4, R22, R34 ;  /* 0x0000001604227223 */ /* 0x000fe20000010022 */
[----:B------:R-:W-:Y:S01]  /*1e00*/  STL [R1+0xd0], R10 ;  /* 0x0000d00a01007387 */ /* 0x000fe20000100800 */
[----:B------:R-:W-:Y:S01]  /*1e10*/  FMUL.FTZ R54, R2, R54 ;  /* 0x0000003602367220 */ /* 0x000fe20000410000 */
[----:B------:R-:W-:Y:S01]  /*1e20*/  FFMA.FTZ R32, R55, R35, R32 ;  /* 0x0000002337207223 */ /* 0x000fe20000010020 */
[----:B------:R-:W-:Y:S01]  /*1e30*/  FMUL.FTZ R33, R6, R40 ;  /* 0x0000002806217220 */ /* 0x000fe20000410000 */
[----:B------:R-:W-:Y:S01]  /*1e40*/  STL [R1+0xd4], R11 ;  /* 0x0000d40b01007387 */ /* 0x000fe20000100800 */
[----:B------:R-:W-:Y:S01]  /*1e50*/  FFMA.FTZ R34, R5, R23, R34 ;  /* 0x0000001705227223 */ /* 0x000fe20000010022 */
[----:B------:R-:W-:-:S02]  /*1e60*/  FFMA.FTZ R30, R24, R0, R30 ;  /* 0x00000000181e7223 */ /* 0x000fc4000001001e */
[----:B------:R-:W-:Y:S01]  /*1e70*/  STL [R1+0xc4], R59 ;  /* 0x0000c43b01007387 */ /* 0x000fe20000100800 */
[----:B------:R-:W-:-:S03]  /*1e80*/  FFMA.FTZ R33, R54, R33, R32 ;  /* 0x0000002136217223 */ /* 0x000fc60000010020 */
[----:B------:R0:W-:Y:S01]  /*1e90*/  STL [R1+0xd8], R12 ;  /* 0x0000d80c01007387 */ /* 0x0001e20000100800 */
[----:B------:R-:W-:-:S03]  /*1ea0*/  FFMA.FTZ R32, R6, R40, R34 ;  /* 0x0000002806207223 */ /* 0x000fc60000010022 */
[----:B------:R1:W-:Y:S04]  /*1eb0*/  STL [R1+0xc8], R13 ;  /* 0x0000c80d01007387 */ /* 0x0003e80000100800 */
[----:B------:R-:W2:Y:S04]  /*1ec0*/  LDL.LU R24, [R1+0xdc] ;  /* 0x0000dc0001187983 */ /* 0x000ea80000300800 */
[----:B------:R-:W5:Y:S04]  /*1ed0*/  LDL R34, [R1+0x50] ;  /* 0x0000500001227983 */ /* 0x000f680000100800 */
[----:B------:R-:W5:Y:S04]  /*1ee0*/  LDL R35, [R1+0x4c] ;  /* 0x00004c0001237983 */ /* 0x000f680000100800 */
[----:B------:R-:W5:Y:S04]  /*1ef0*/  LDL R38, [R1+0x48] ;  /* 0x0000480001267983 */ /* 0x000f680000100800 */
[----:B0-----:R-:W5:Y:S04]  /*1f00*/  LDL R12, [R1+0x44] ;  /* 0x00004400010c7983 */ /* 0x001f680000100800 */
[----:B------:R-:W5:Y:S04]  /*1f10*/  LDL R11, [R1+0x40] ;  /* 0x00004000010b7983 */ /* 0x000f680000100800 */
[----:B------:R-:W5:Y:S01]  /*1f20*/  LDL R10, [R1+0x3c] ;  /* 0x00003c00010a7983 */ /* 0x000f620000100800 */
[----:B----4-:R-:W-:-:S03]  /*1f30*/  FFMA.FTZ R28, R9, R53, R28 ;  /* 0x00000035091c7223 */ /* 0x010fc6000001001c */
[----:B------:R0:W-:Y:S04]  /*1f40*/  STS.64 [R36], R32 ;  /* 0x0000002024007388 */ /* 0x0001e80000000a00 */
[----:B------:R-:W4:Y:S04]  /*1f50*/  LDL R9, [R1+0x38] ;  /* 0x0000380001097983 */ /* 0x000f280000100800 */
[----:B-1----:R-:W4:Y:S01]  /*1f60*/  LDL R13, [R1+0x34] ;  /* 0x00003400010d7983 */ /* 0x002f220000100800 */
[----:B0-----:R-:W-:Y:S01]  /*1f70*/  FADD.FTZ R32, R0, R31 ;  /* 0x0000001f00207221 */ /* 0x001fe20000010000 */
[----:B---3--:R-:W-:Y:S01]  /*1f80*/  FFMA.FTZ R31, R60, R52, R26 ;  /* 0x000000343c1f7223 */ /* 0x008fe2000001001a */
[----:B------:R-:W-:Y:S01]  /*1f90*/  MOV R26, R61 ;  /* 0x0000003d001a7202 */ /* 0x000fe20000000f00 */
[----:B------:R-:W3:Y:S01]  /*1fa0*/  LDL R59, [R1+0x30] ;  /* 0x00003000013b7983 */ /* 0x000ee20000100800 */
[----:B------:R-:W-:-:S03]  /*1fb0*/  FADD.FTZ R32, R32, R50 ;  /* 0x0000003220207221 */ /* 0x000fc60000010000 */
[----:B------:R-:W3:Y:S01]  /*1fc0*/  LDL R60, [R1+0x2c] ;  /* 0x00002c00013c7983 */ /* 0x000ee20000100800 */
[----:B------:R-:W-:-:S03]  /*1fd0*/  FADD.FTZ R32, R32, R46 ;  /* 0x0000002e20207221 */ /* 0x000fc60000010000 */
[----:B------:R-:W3:Y:S04]  /*1fe0*/  LDL R61, [R1+0x28] ;  /* 0x00002800013d7983 */ /* 0x000ee80000100800 */
[----:B------:R-:W3:Y:S01]  /*1ff0*/  LDL R36, [R1+0x10] ;  /* 0x0000100001247983 */ /* 0x000ee20000100800 */
[----:B--2---:R-:W-:Y:S01]  /*2000*/  FFMA.FTZ R33, R39, R51, R24 ;  /* 0x0000003327217223 */ /* 0x004fe20000010018 */
[----:B------:R-:W-:Y:S02]  /*2010*/  FFMA.FTZ R24, R26, R50, R30 ;  /* 0x000000321a187223 */ /* 0x000fe4000001001e */
[----:B------:R-:W2:Y:S01]  /*2020*/  LDL R39, [R1+0x1c] ;  /* 0x00001c0001277983 */ /* 0x000ea20000100800 */
[----:B-----5:R-:W-:-:S03]  /*2030*/  FFMA.FTZ R26, R34, R49, R28 ;  /* 0x00000031221a7223 */ /* 0x020fc6000001001c */
[----:B------:R-:W5:Y:S01]  /*2040*/  LDL R34, [R1+0xc] ;  /* 0x00000c0001227983 */ /* 0x000f620000100800 */
[----:B------:R-:W-:Y:S01]  /*2050*/  FFMA.FTZ R28, R35, R48, R31 ;  /* 0x00000030231c7223 */ /* 0x000fe2000001001f */
[----:B------:R-:W-:Y:S02]  /*2060*/  FADD.FTZ R31, R32, R42 ;  /* 0x0000002a201f7221 */ /* 0x000fe40000010000 */
[----:B------:R-:W5:Y:S01]  /*2070*/  LDL R35, [R1+0x8] ;  /* 0x0000080001237983 */ /* 0x000f620000100800 */
[----:B------:R-:W-:-:S03]  /*2080*/  FFMA.FTZ R30, R38, R47, R33 ;  /* 0x0000002f261e7223 */ /* 0x000fc60000010021 */
[----:B------:R-:W5:Y:S01]  /*2090*/  LDL R33, [R1+0x14] ;  /* 0x0000140001217983 */ /* 0x000f620000100800 */
[----:B------:R-:W-:-:S03]  /*20a0*/  FFMA.FTZ R24, R12, R46, R24 ;  /* 0x0000002e0c187223 */ /* 0x000fc60000010018 */
[----:B------:R-:W5:Y:S01]  /*20b0*/  LDL R38, [R1+0x4] ;  /* 0x0000040001267983 */ /* 0x000f620000100800 */
[----:B------:R-:W-:-:S03]  /*20c0*/  FFMA.FTZ R26, R11, R45, R26 ;  /* 0x0000002d0b1a7223 */ /* 0x000fc6000001001a */
[----:B------:R-:W5:Y:S01]  /*20d0*/  LDL R32, [R1+0x18] ;  /* 0x0000180001207983 */ /* 0x000f620000100800 */
[----:B------:R-:W-:-:S03]  /*20e0*/  FFMA.FTZ R28, R10, R44, R28 ;  /* 0x0000002c0a1c7223 */ /* 0x000fc6000001001c */
[----:B------:R-:W5:Y:S04]  /*20f0*/  LDL.LU R12, [R1+0xd8] ;  /* 0x0000d800010c7983 */ /* 0x000f680000300800 */
[----:B------:R-:W5:Y:S04]  /*2100*/  LDL.LU R11, [R1+0xd4] ;  /* 0x0000d400010b7983 */ /* 0x000f680000300800 */
[----:B------:R-:W5:Y:S01]  /*2110*/  LDL.LU R10, [R1+0xd0] ;  /* 0x0000d000010a7983 */ /* 0x000f620000300800 */
[----:B----4-:R-:W-:-:S03]  /*2120*/  FFMA.FTZ R30, R9, R43, R30 ;  /* 0x0000002b091e7223 */ /* 0x010fc6000001001e */
[----:B------:R-:W2:Y:S01]  /*2130*/  LDL.LU R9, [R1+0xcc] ;  /* 0x0000cc0001097983 */ /* 0x000ea20000300800 */
[----:B------:R-:W-:-:S03]  /*2140*/  FFMA.FTZ R24, R13, R42, R24 ;  /* 0x0000002a0d187223 */ /* 0x000fc60000010018 */
[----:B------:R-:W4:Y:S01]  /*2150*/  LDL.LU R13, [R1+0xc8] ;  /* 0x0000c800010d7983 */ /* 0x000f220000300800 */
[----:B---3--:R-:W-:-:S03]  /*2160*/  FFMA.FTZ R26, R59, R41, R26 ;  /* 0x000000293b1a7223 */ /* 0x008fc6000001001a */
[----:B------:R-:W3:Y:S01]  /*2170*/  LDL.LU R59, [R1+0xc4] ;  /* 0x0000c400013b7983 */ /* 0x000ee20000300800 */
[----:B------:R-:W-:-:S03]  /*2180*/  FFMA.FTZ R28, R60, R7, R28 ;  /* 0x000000073c1c7223 */ /* 0x000fc6000001001c */
[----:B------:R-:W3:Y:S01]  /*2190*/  LDL.LU R60, [R1+0xc0] ;  /* 0x0000c000013c7983 */ /* 0x000ee20000300800 */
[----:B------:R-:W-:-:S03]  /*21a0*/  FFMA.FTZ R30, R61, R8, R30 ;  /* 0x000000083d1e7223 */ /* 0x000fc6000001001e */
[----:B------:R-:W3:Y:S01]  /*21b0*/  LDL.LU R61, [R1+0xbc] ;  /* 0x0000bc00013d7983 */ /* 0x000ee20000300800 */
[----:B------:R-:W-:Y:S01]  /*21c0*/  UIADD3 UR11, UP0, UR8, 0x4, URZ ;  /* 0x00000004080b7890 */ /* 0x000fe2000ff1e03f */
[----:B------:R-:W0:Y:S01]  /*21d0*/  S2R R37, SR_TID.X ;  /* 0x0000000000257919 */ /* 0x000e220000002100 */
[----:B------:R-:W-:Y:S01]  /*21e0*/  FADD.FTZ R29, R53, R29 ;  /* 0x0000001d351d7221 */ /* 0x000fe20000010000 */
[----:B------:R-:W-:Y:S01]  /*21f0*/  FADD.FTZ R27, R52, R27 ;  /* 0x0000001b341b7221 */ /* 0x000fe20000010000 */
[----:B------:R-:W-:Y:S01]  /*2200*/  FADD.FTZ R25, R51, R25 ;  /* 0x0000001933197221 */ /* 0x000fe20000010000 */
[----:B------:R-:W-:Y:S01]  /*2210*/  BAR.SYNC.DEFER_BLOCKING 0x0 ;  /* 0x0000000000007b1d */ /* 0x000fe20000010000 */
[----:B--2---:R-:W-:-:S05]  /*2220*/  FFMA.FTZ R24, R39, R9, R24 ;  /* 0x0000000927187223 */ /* 0x004fca0000010018 */
[----:B------:R-:W2:Y:S01]  /*2230*/  LDL.LU R39, [R1+0xb8] ;  /* 0x0000b80001277983 */ /* 0x000ea20000300800 */
[----:B------:R-:W-:Y:S01]  /*2240*/  UIADD3.X UR14, URZ, UR5, URZ, UP0, !UPT ;  /* 0x000000053f0e7290 */ /* 0x000fe200087fe43f */
[----:B------:R-:W-:Y:S01]  /*2250*/  FADD.FTZ R29, R29, R49 ;  /* 0x000000311d1d7221 */ /* 0x000fe20000010000 */
[----:B------:R-:W-:Y:S01]  /*2260*/  UISETP.GE.U32.AND UP0, UPT, UR11, UR16, UPT ;  /* 0x000000100b00728c */ /* 0x000fe2000bf06070 */
[----:B------:R-:W-:Y:S01]  /*2270*/  FADD.FTZ R27, R27, R48 ;  /* 0x000000301b1b7221 */ /* 0x000fe20000010000 */
[----:B------:R-:W-:Y:S01]  /*2280*/  FADD.FTZ R25, R25, R47 ;  /* 0x0000002f19197221 */ /* 0x000fe20000010000 */
[----:B------:R-:W-:Y:S01]  /*2290*/  FADD.FTZ R29, R29, R45 ;  /* 0x0000002d1d1d7221 */ /* 0x000fe20000010000 */
[----:B------:R-:W-:Y:S01]  /*22a0*/  UISETP.GE.AND.EX UP0, UPT, UR14, UR7, UPT, UP0 ;  /* 0x000000070e00728c */ /* 0x000fe2000bf06300 */
[----:B------:R-:W-:Y:S01]  /*22b0*/  FADD.FTZ R27, R27, R44 ;  /* 0x0000002c1b1b7221 */ /* 0x000fe20000010000 */
[----:B------:R-:W-:Y:S01]  /*22c0*/  FADD.FTZ R25, R25, R43 ;  /* 0x0000002b19197221 */ /* 0x000fe20000010000 */
[----:B------:R-:W-:-:S02]  /*22d0*/  FADD.FTZ R29, R29, R41 ;  /* 0x000000291d1d7221 */ /* 0x000fc40000010000 */
[----:B------:R-:W-:Y:S01]  /*22e0*/  FADD.FTZ R27, R27, R7 ;  /* 0x000000071b1b7221 */ /* 0x000fe20000010000 */
[----:B------:R-:W-:Y:S01]  /*22f0*/  FADD.FTZ R25, R25, R8 ;  /* 0x0000000819197221 */ /* 0x000fe20000010000 */
[----:B------:R-:W-:Y:S01]  /*2300*/  PLOP3.LUT P0, PT, PT, PT, UP0, 0x80, 0x0 ;  /* 0x000000000000781c */ /* 0x000fe20003f0f008 */
[----:B-----5:R-:W-:Y:S01]  /*2310*/  FFMA.FTZ R26, R32, R10, R26 ;  /* 0x0000000a201a7223 */ /* 0x020fe2000001001a */
[----:B------:R-:W-:Y:S01]  /*2320*/  FADD.FTZ R31, R31, R9 ;  /* 0x000000091f1f7221 */ /* 0x000fe20000010000 */
[----:B------:R-:W-:Y:S01]  /*2330*/  FADD.FTZ R29, R29, R10 ;  /* 0x0000000a1d1d7221 */ /* 0x000fe20000010000 */
[----:B------:R-:W-:Y:S01]  /*2340*/  FADD.FTZ R27, R27, R11 ;  /* 0x0000000b1b1b7221 */ /* 0x000fe20000010000 */
[----:B------:R-:W-:Y:S01]  /*2350*/  FADD.FTZ R25, R25, R12 ;  /* 0x0000000c19197221 */ /* 0x000fe20000010000 */
[----:B------:R-:W-:Y:S01]  /*2360*/  FFMA.FTZ R28, R33, R11, R28 ;  /* 0x0000000b211c7223 */ /* 0x000fe2000001001c */
[----:B------:R-:W-:Y:S01]  /*2370*/  FFMA.FTZ R30, R36, R12, R30 ;  /* 0x0000000c241e7223 */ /* 0x000fe2000001001e */
[----:B----4-:R-:W-:Y:S01]  /*2380*/  FFMA.FTZ R24, R34, R13, R24 ;  /* 0x0000000d22187223 */ /* 0x010fe20000010018 */
[----:B------:R-:W-:Y:S01]  /*2390*/  FFMA.FTZ R26, R35, R14, R26 ;  /* 0x0000000e231a7223 */ /* 0x000fe2000001001a */
[----:B------:R-:W-:Y:S01]  /*23a0*/  FADD.FTZ R31, R31, R13 ;  /* 0x0000000d1f1f7221 */ /* 0x000fe20000010000 */
[----:B------:R-:W-:Y:S01]  /*23b0*/  FADD.FTZ R29, R29, R14 ;  /* 0x0000000e1d1d7221 */ /* 0x000fe20000010000 */
[----:B------:R-:W-:Y:S01]  /*23c0*/  FADD.FTZ R27, R27, R15 ;  /* 0x0000000f1b1b7221 */ /* 0x000fe20000010000 */
[----:B------:R-:W-:Y:S01]  /*23d0*/  FADD.FTZ R25, R25, R16 ;  /* 0x0000001019197221 */ /* 0x000fe20000010000 */
[----:B------:R-:W-:Y:S01]  /*23e0*/  FFMA.FTZ R28, R38, R15, R28 ;  /* 0x0000000f261c7223 */ /* 0x000fe2000001001c */
[----:B---3--:R-:W-:Y:S01]  /*23f0*/  FFMA.FTZ R24, R61, R17, R24 ;  /* 0x000000113d187223 */ /* 0x008fe20000010018 */
[----:B------:R-:W-:Y:S01]  /*2400*/  FFMA.FTZ R26, R60, R18, R26 ;  /* 0x000000123c1a7223 */ /* 0x000fe2000001001a */
[----:B------:R-:W-:Y:S01]  /*2410*/  FADD.FTZ R31, R31, R17 ;  /* 0x000000111f1f7221 */ /* 0x000fe20000010000 */
[----:B------:R-:W-:Y:S01]  /*2420*/  FADD.FTZ R29, R29, R18 ;  /* 0x000000121d1d7221 */ /* 0x000fe20000010000 */
[----:B------:R-:W-:Y:S01]  /*2430*/  FADD.FTZ R27, R27, R19 ;  /* 0x000000131b1b7221 */ /* 0x000fe20000010000 */
[----:B------:R-:W-:Y:S01]  /*2440*/  FADD.FTZ R25, R25, R20 ;  /* 0x0000001419197221 */ /* 0x000fe20000010000 */
[----:B------:R-:W-:Y:S01]  /*2450*/  FFMA.FTZ R32, R59, R19, R28 ;  /* 0x000000133b207223 */ /* 0x000fe2000001001c */
[----:B------:R-:W-:Y:S01]  /*2460*/  FFMA.FTZ R28, R56, R22, R26 ;  /* 0x00000016381c7223 */ /* 0x000fe2000001001a */
[----:B0-----:R-:W-:Y:S01]  /*2470*/  ISETP.GT.U32.AND P1, PT, R37, 0x1f, PT ;  /* 0x0000001f2500780c */ /* 0x001fe20003f24070 */
[----:B------:R-:W-:Y:S01]  /*2480*/  FADD.FTZ R31, R31, R21 ;  /* 0x000000151f1f7221 */ /* 0x000fe20000010000 */
[----:B------:R-:W-:Y:S01]  /*2490*/  FADD.FTZ R29, R29, R22 ;  /* 0x000000161d1d7221 */ /* 0x000fe20000010000 */
[----:B------:R-:W-:Y:S01]  /*24a0*/  FADD.FTZ R27, R27, R23 ;  /* 0x000000171b1b7221 */ /* 0x000fe20000010000 */
[----:B------:R-:W-:Y:S01]  /*24b0*/  FADD.FTZ R25, R25, R40 ;  /* 0x0000002819197221 */ /* 0x000fe20000010000 */
[----:B------:R-:W-:Y:S01]  /*24c0*/  FFMA.FTZ R26, R55, R23, R32 ;  /* 0x00000017371a7223 */ /* 0x000fe20000010020 */
[----:B--2---:R-:W-:-:S04]  /*24d0*/  FFMA.FTZ R30, R39, R16, R30 ;  /* 0x00000010271e7223 */ /* 0x004fc8000001001e */
[----:B------:R-:W-:Y:S01]  /*24e0*/  FFMA.FTZ R33, R58, R20, R30 ;  /* 0x000000143a217223 */ /* 0x000fe2000001001e */
[----:B------:R-:W-:-:S03]  /*24f0*/  FFMA.FTZ R30, R57, R21, R24 ;  /* 0x00000015391e7223 */ /* 0x000fc60000010018 */
[----:B------:R-:W-:Y:S01]  /*2500*/  FFMA.FTZ R24, R54, R40, R33 ;  /* 0x0000002836187223 */ /* 0x000fe20000010021 */
[----:B------:R-:W-:Y:S06]  /*2510*/  @!P0 BRA `(.L_x_1511) ;  /* 0x0000000000e48947 */ /* 0x000fec0003800000 */
[----:B------:R-:W2:Y:S04]  /*2520*/  LDL R38, [R1+0xb4] ;  /* 0x0000b40001267983 */ /* 0x000ea80000100800 */
[----:B------:R-:W3:Y:S01]  /*2530*/  LDL R36, [R1+0xb0] ;  /* 0x0000b00001247983 */ /* 0x000ee20000100800 */
[----:B------:R-:W0:Y:S01]  /*2540*/  S2UR UR10, SR_CgaCtaId ;  /* 0x00000000000a79c3 */ /* 0x000e220000008800 */
[----:B------:R-:W-:Y:S01]  /*2550*/  UMOV UR5, 0x400 ;  /* 0x0000040000057882 */ /* 0x000fe20000000000 */
[----:B------:R-:W-:-:S04]  /*2560*/  SHF.L.U32 R32, R37, 0x1, RZ ;  /* 0x0000000125207819 */ /* 0x000fc800000006ff */
[----:B------:R-:W-:-:S04]  /*2570*/  LOP3.LUT R32, R32, 0x18, RZ, 0xc0, !PT ;  /* 0x0000001820207812 */ /* 0x000fc800078ec0ff */
[----:B------:R-:W-:Y:S01]  /*2580*/  LOP3.LUT R35, R32, 0x8, RZ, 0x3c, !PT ;  /* 0x0000000820237812 */ /* 0x000fe200078e3cff */
[----:B0-----:R-:W-:Y:S02]  /*2590*/  ULEA UR5, UR10, UR5, 0x18 ;  /* 0x000000050a057291 */ /* 0x001fe4000f8ec03f */
[----:B------:R-:W-:-:S04]  /*25a0*/  USHF.R.U32.HI UR10, URZ, 0x1, UR6 ;  /* 0x000000013f0a7899 */ /* 0x000fc80008011606 */
[----:B------:R-:W-:Y:S01]  /*25b0*/  LEA R33, R37, UR5, 0x5 ;  /* 0x0000000525217c11 */ /* 0x000fe2000f8e28ff */
[----:B------:R-:W-:-:S03]  /*25c0*/  USHF.L.U32 UR10, UR10, 0x6, URZ ;  /* 0x000000060a0a7899 */ /* 0x000fc6000800063f */
[C---:B------:R-:W-:Y:S01]  /*25d0*/  IADD3 R34, R33.reuse, R32, RZ ;  /* 0x0000002021227210 */ /* 0x040fe20007ffe0ff */
[----:B------:R-:W-:Y:S01]  /*25e0*/  ULOP3.LUT UR10, UR10, 0xffffffc0, UR17, 0xe2, !UPT ;  /* 0xffffffc00a0a7892 */ /* 0x000fe2000f8ee211 */
[----:B------:R-:W-:-:S03]  /*25f0*/  IADD3 R35, R33, R35, RZ ;  /* 0x0000002321237210 */ /* 0x000fc60007ffe0ff */
[----:B------:R0:W-:Y:S01]  /*2600*/  STS.64 [R34], R30 ;  /* 0x0000001e22007388 */ /* 0x0001e20000000a00 */
[----:B------:R-:W-:-:S03]  /*2610*/  UIMAD UR10, UR10, 0x780, UR15 ;  /* 0x000007800a0a78a4 */ /* 0x000fc6000f8e020f */
[----:B------:R-:W-:Y:S01]  /*2620*/  STS.64 [R35], R28 ;  /* 0x0000001c23007388 */ /* 0x000fe20000000a00 */
[C---:B0-----:R-:W-:Y:S02]  /*2630*/  LOP3.LUT R34, R32.reuse, 0x10, RZ, 0x3c, !PT ;  /* 0x0000001020227812 */ /* 0x041fe400078e3cff */
[----:B------:R-:W-:Y:S02]  /*2640*/  LOP3.LUT R32, R32, 0x18, RZ, 0x3c, !PT ;  /* 0x0000001820207812 */ /* 0x000fe400078e3cff */
[C---:B------:R-:W-:Y:S02]  /*2650*/  IADD3 R34, R33.reuse, R34, RZ ;  /* 0x0000002221227210 */ /* 0x040fe40007ffe0ff */
[----:B------:R-:W-:Y:S02]  /*2660*/  IADD3 R32, R33, R32, RZ ;  /* 0x0000002021207210 */ /* 0x000fe40007ffe0ff */
[----:B------:R-:W0:Y:S01]  /*2670*/  S2R R33, SR_TID.X ;  /* 0x0000000000217919 */ /* 0x000e220000002100 */
[----:B------:R1:W-:Y:S04]  /*2680*/  STS.64 [R34], R26 ;  /* 0x0000001a22007388 */ /* 0x0003e80000000a00 */
[----:B------:R2:W-:Y:S01]  /*2690*/  STS.64 [R32], R24 ;  /* 0x0000001820007388 */ /* 0x0005e20000000a00 */
[----:B0-----:R-:W-:-:S04]  /*26a0*/  SHF.R.S32.HI R39, RZ, 0x1f, R33 ;  /* 0x0000001fff277819 */ /* 0x001fc80000011421 */
[----:B------:R-:W-:-:S04]  /*26b0*/  LEA.HI R39, R39, R33, RZ, 0x2 ;  /* 0x0000002127277211 */ /* 0x000fc800078f10ff */
[----:B------:R-:W-:-:S04]  /*26c0*/  SHF.R.S32.HI R39, RZ, 0x2, R39 ;  /* 0x00000002ff277819 */ /* 0x000fc80000011427 */
[----:B-1----:R-:W-:-:S04]  /*26d0*/  LEA R34, R39, UR5, 0x5 ;  /* 0x0000000527227c11 */ /* 0x002fc8000f8e28ff */
[-C--:B--2---:R-:W-:Y:S01]  /*26e0*/  LEA R32, R38, R34.reuse, 0x3 ;  /* 0x0000002226207211 */ /* 0x084fe200078e18ff */
[----:B------:R-:W-:Y:S01]  /*26f0*/  BAR.SYNC.DEFER_BLOCKING 0x0 ;  /* 0x0000000000007b1d */ /* 0x000fe20000010000 */
[----:B---3--:R-:W-:Y:S01]  /*2700*/  LEA R34, R36, R34, 0x3 ;  /* 0x0000002224227211 */ /* 0x008fe200078e18ff */
[----:B------:R-:W-:-:S06]  /*2710*/  VIADD R36, R37, UR10 ;  /* 0x0000000a25247c36 */ /* 0x000fcc0008000000 */
[----:B------:R-:W0:Y:S01]  /*2720*/  LDC.64 R38, c[0x0][0x260] ;  /* 0x00009800ff267b82 */ /* 0x000e220000000a00 */
[----:B------:R-:W-:Y:S01]  /*2730*/  SHF.L.U32 R36, R36, 0x1, RZ ;  /* 0x0000000124247819 */ /* 0x000fe200000006ff */
[----:B------:R-:W1:Y:S04]  /*2740*/  LDS.64 R32, [R32] ;  /* 0x0000000020207984 */ /* 0x000e680000000a00 */
[----:B------:R-:W2:Y:S01]  /*2750*/  LDS.64 R34, [R34+0x1e00] ;  /* 0x001e000022227984 */ /* 0x000ea20000000a00 */
        /* <DEDUP_REMOVED lines=21> */
.L_x_1511:
[----:B------:R-:W1:Y:S01]  /*28b0*/  S2R R38, SR_TID.X ;  /* 0x0000000000267919 */ /* 0x000e620000002100 */
[----:B------:R-:W-:Y:S01]  /*28c0*/  BSSY B0, `(.L_x_1512) ;  /* 0x000009f000007945 */ /* 0x000fe20003800000 */
[----:B------:R-:W-:-:S03]  /*28d0*/  CS2R R32, SRZ ;  /* 0x0000000000207805 */ /* 0x000fc6000001ff00 */
[----:B------:R-:W-:Y:S05]  /*28e0*/  @P1 BRA `(.L_x_1513) ;  /* 0x0000000800701947 */ /* 0x000fea0003800000 */
[----:B------:R-:W-:Y:S01]  /*28f0*/  USHF.L.U32 UR5, UR8, 0x4, URZ ;  /* 0x0000000408057899 */ /* 0x000fe2000800063f */
[----:B------:R-:W-:Y:S01]  /*2900*/  HFMA2.MMA R32, -RZ, RZ, 0, 3.5762786865234375e-06 ;  /* 0x0000003cff207435 */ /* 0x000fe200000001ff */
[----:B------:R-:W-:Y:S02]  /*2910*/  MOV R33, 0x18 ;  /* 0x0000001800217802 */ /* 0x000fe40000000f00 */
[----:B------:R-:W-:Y:S01]  /*2920*/  ULOP3.LUT UR5, UR5, 0x10, URZ, 0xc0, !UPT ;  /* 0x0000001005057892 */ /* 0x000fe2000f8ec03f */
[----:B01----:R-:W-:-:S04]  /*2930*/  SHF.L.U32 R37, R38, 0x3, RZ ;  /* 0x0000000326257819 */ /* 0x003fc800000006ff */
[----:B------:R-:W-:Y:S02]  /*2940*/  LOP3.LUT R37, R37, 0x8, RZ, 0xc0, !PT ;  /* 0x0000000825257812 */ /* 0x000fe400078ec0ff */
[----:B------:R-:W-:-:S05]  /*2950*/  LEA.HI R36, R38, UR5, RZ, 0x1f ;  /* 0x0000000526247c11 */ /* 0x000fca000f8ff8ff */
[----:B------:R-:W-:-:S05]  /*2960*/  IMAD R36, R36, R32, -UR15 ;  /* 0x8000000f24247e24 */ /* 0x000fca000f8e0220 */
[----:B------:R-:W-:-:S04]  /*2970*/  SHF.R.S32.HI R32, RZ, 0x1f, R36 ;  /* 0x0000001fff207819 */ /* 0x000fc80000011424 */
[----:B------:R-:W-:-:S04]  /*2980*/  LEA.HI R32, R32, R36, RZ, 0x2 ;  /* 0x0000002420207211 */ /* 0x000fc800078f10ff */
[----:B------:R-:W-:-:S05]  /*2990*/  SHF.R.S32.HI R32, RZ, 0x2, R32 ;  /* 0x00000002ff207819 */ /* 0x000fca0000011420 */
[----:B------:R-:W-:Y:S01]  /*29a0*/  IMAD R32, R32, R33, UR9 ;  /* 0x0000000920207e24 */ /* 0x000fe2000f8e0221 */
[----:B------:R-:W-:-:S03]  /*29b0*/  IADD3 R33, R36, 0x4, RZ ;  /* 0x0000000424217810 */ /* 0x000fc60007ffe0ff */
[----:B------:R-:W-:Y:S01]  /*29c0*/  IMAD.IADD R32, R32, 0x1, R37 ;  /* 0x0000000120207824 */ /* 0x000fe200078e0225 */
[----:B------:R-:W-:-:S04]  /*29d0*/  SHF.R.S32.HI R34, RZ, 0x1f, R33 ;  /* 0x0000001fff227819 */ /* 0x000fc80000011421 */
        /* <DEDUP_REMOVED lines=141> */
.L_x_1513:
[----:B------:R-:W-:Y:S05]  /*32b0*/  BSYNC B0 ;  /* 0x0000000000007941 */ /* 0x000fea0003800000 */
.L_x_1512:
[----:B0-----:R-:W0:Y:S01]  /*32c0*/  SHFL.BFLY PT, R35, R32, 0x1, 0x1f ;  /* 0x0c201f0020237f89 */ /* 0x001e2200000e0000 */
[----:B-1----:R-:W-:Y:S01]  /*32d0*/  LOP3.LUT P1, RZ, R38, 0xffffffe1, RZ, 0xc0, !PT ;  /* 0xffffffe126ff7812 */ /* 0x002fe2000782c0ff */
        /* <DEDUP_REMOVED lines=17> */
.L_x_1515:
[----:B------:R-:W-:Y:S05]  /*33f0*/  BSYNC B0 ;  /* 0x0000000000007941 */ /* 0x000fea0003800000 */
.L_x_1514:
        /* <DEDUP_REMOVED lines=17> */
.L_x_1518:
[----:B------:R-:W2:Y:S04]  /*3510*/  LD.E.STRONG.GPU R35, desc[UR12][R32.64] ;  /* 0x0000000c20237980 */ /* 0x000ea8000c10f900 */
[----:B--2---:R-:W-:Y:S01]  /*3520*/  CCTL.IVALL ;  /* 0x00000000ff00798f */ /* 0x004fe20002000000 */
[----:B------:R-:W-:Y:S05]  /*3530*/  YIELD ;  /* 0x0000000000007946 */ /* 0x000fea0003800000 */
[----:B-----5:R-:W-:-:S04]  /*3540*/  LOP3.LUT R35, R35, R34, RZ, 0x3c, !PT ;  /* 0x0000002223237212 */ /* 0x020fc800078e3cff */
[----:B------:R-:W-:-:S13]  /*3550*/  ISETP.GT.AND P1, PT, R35, -0x1, PT ;  /* 0xffffffff2300780c */ /* 0x000fda0003f24270 */
[----:B------:R-:W-:Y:S05]  /*3560*/  @P1 BRA `(.L_x_1518) ;  /* 0xfffffffc00e81947 */ /* 0x000fea000383ffff */
.L_x_1517:
[----:B------:R-:W-:Y:S05]  /*3570*/  WARPSYNC.ALL ;  /* 0x0000000000007948 */ /* 0x000fea0003800000 */
[----:B------:R-:W-:Y:S06]  /*3580*/  BAR.SYNC.DEFER_BLOCKING 0x0 ;  /* 0x0000000000007b1d */ /* 0x000fec0000010000 */
[----:B------:R-:W-:Y:S05]  /*3590*/  BRA `(.L_x_1519) ;  /* 0x0000000000687947 */ /* 0x000fea0003800000 */
.L_x_1516:
        /* <DEDUP_REMOVED lines=18> */
.L_x_1521:
[----:B------:R-:W2:Y:S04]  /*36c0*/  LD.E.STRONG.GPU R35, desc[UR12][R32.64] ;  /* 0x0000000c20237980 */ /* 0x000ea8000c10f900 */
[----:B--2---:R-:W-:Y:S01]  /*36d0*/  CCTL.IVALL ;  /* 0x00000000ff00798f */ /* 0x004fe20002000000 */
[----:B------:R-:W-:Y:S05]  /*36e0*/  YIELD ;  /* 0x0000000000007946 */ /* 0x000fea0003800000 */
[----:B-----5:R-:W-:-:S04]  /*36f0*/  LOP3.LUT R35, R35, R34, RZ, 0x3c, !PT ;  /* 0x0000002223237212 */ /* 0x020fc800078e3cff */
[----:B------:R-:W-:-:S13]  /*3700*/  ISETP.GT.AND P1, PT, R35, -0x1, PT ;  /* 0xffffffff2300780c */ /* 0x000fda0003f24270 */
[----:B------:R-:W-:Y:S05]  /*3710*/  @P1 BRA `(.L_x_1521) ;  /* 0xfffffffc00e81947 */ /* 0x000fea000383ffff */
.L_x_1520:
[----:B------:R-:W-:Y:S05]  /*3720*/  WARPSYNC.ALL ;  /* 0x0000000000007948 */ /* 0x000fea0003800000 */
[----:B------:R-:W-:Y:S06]  /*3730*/  BAR.SYNC.DEFER_BLOCKING 0x0 ;  /* 0x0000000000007b1d */ /* 0x000fec0000010000 */
.L_x_1519:
[----:B0-----:R-:W0:Y:S01]  /*3740*/  S2R R35, SR_TID.X ;  /* 0x0000000000237919 */ /* 0x001e220000002100 */
[----:B------:R-:W-:Y:S01]  /*3750*/  BSSY B0, `(.L_x_1522) ;  /* 0x0000024000007945 */ /* 0x000fe20003800000 */
[----:B------:R-:W-:Y:S01]  /*3760*/  HFMA2.MMA R33, -RZ, RZ, 0, 0 ;  /* 0x00000000ff217435 */ /* 0x000fe200000001ff */
[----:B------:R-:W-:Y:S02]  /*3770*/  MOV R34, RZ ;  /* 0x000000ff00227202 */ /* 0x000fe40000000f00 */
[----:B0-----:R-:W-:-:S13]  /*3780*/  ISETP.GT.U32.AND P1, PT, R35, 0xff, PT ;  /* 0x000000ff2300780c */ /* 0x001fda0003f24070 */
[----:B------:R-:W-:Y:S05]  /*3790*/  @P1 BRA `(.L_x_1523) ;  /* 0x00000000007c1947 */ /* 0x000fea0003800000 */
[----:B------:R-:W-:Y:S01]  /*37a0*/  ULDC UR5, c[0x0][0x10] ;  /* 0x0000040000057ab9 */ /* 0x000fe20000000800 */
[----:B------:R0:W-:Y:S01]  /*37b0*/  STL.64 [R1+0xb8], R2 ;  /* 0x0000b80201007387 */ /* 0x0001e20000100a00 */
[----:B------:R-:W-:Y:S01]  /*37c0*/  UIMAD UR5, UR5, UR4, UR6 ;  /* 0x00000004050572a4 */ /* 0x000fe2000f8e0206 */
[----:B------:R-:W-:-:S04]  /*37d0*/  SHF.L.U32 R33, R35, 0x2, RZ ;  /* 0x0000000223217819 */ /* 0x000fc800000006ff */
[----:B------:R-:W-:Y:S02]  /*37e0*/  LOP3.LUT R33, R33, 0x7fffffc0, RZ, 0xc0, !PT ;  /* 0x7fffffc021217812 */ /* 0x000fe400078ec0ff */
[----:B------:R-:W-:Y:S01]  /*37f0*/  MOV R32, UR5 ;  /* 0x0000000500207c02 */ /* 0x000fe20008000f00 */
[----:B0-----:R-:W0:Y:S03]  /*3800*/  LDC.64 R2, c[0x0][0x260] ;  /* 0x00009800ff027b82 */ /* 0x001e260000000a00 */
[----:B------:R-:W-:Y:S02]  /*3810*/  LEA R32, R32, R33, 0xa ;  /* 0x0000002120207211 */ /* 0x000fe400078e50ff */
[----:B------:R-:W-:-:S04]  /*3820*/  LOP3.LUT R33, R35, 0xf, RZ, 0xc0, !PT ;  /* 0x0000000f23217812 */ /* 0x000fc800078ec0ff */
[----:B------:R-:W-:-:S04]  /*3830*/  IADD3 R32, R32, R33, RZ ;  /* 0x0000002120207210 */ /* 0x000fc80007ffe0ff */
[----:B------:R-:W-:-:S04]  /*3840*/  SHF.L.U32 R36, R32, 0x1, RZ ;  /* 0x0000000120247819 */ /* 0x000fc800000006ff */
        /* <DEDUP_REMOVED lines=20> */
.L_x_1523:
[----:B------:R-:W-:Y:S05]  /*3990*/  BSYNC B0 ;  /* 0x0000000000007941 */ /* 0x000fea0003800000 */
.L_x_1522:
        /* <DEDUP_REMOVED lines=29> */
.L_x_1525:
[----:B------:R-:W-:Y:S05]  /*3b70*/  BSYNC B0 ;  /* 0x0000000000007941 */ /* 0x000fea0003800000 */
.L_x_1524:
[----:B0-----:R-:W2:Y:S01]  /*3b80*/  LDL.LU R32, [R1+0xa0] ;  /* 0x0000a00001207983 */ /* 0x001ea20000300800 */
[----:B------:R-:W0:Y:S01]  /*3b90*/  S2UR UR10, SR_CgaCtaId ;  /* 0x00000000000a79c3 */ /* 0x000e220000008800 */
[----:B------:R-:W-:Y:S02]  /*3ba0*/  USHF.L.U32 UR5, UR8, 0x4, URZ ;  /* 0x0000000408057899 */ /* 0x000fe4000800063f */
[----:B------:R-:W3:Y:S01]  /*3bb0*/  LDL.LU R34, [R1+0x20] ;  /* 0x0000200001227983 */ /* 0x000ee20000300800 */
[----:B------:R-:W-:-:S03]  /*3bc0*/  ULDC.64 UR18, c[0x0][0x210] ;  /* 0x0000840000127ab9 */ /* 0x000fc60000000a00 */
[----:B------:R-:W4:Y:S01]  /*3bd0*/  LDL.LU R35, [R1+0x24] ;  /* 0x0000240001237983 */ /* 0x000f220000300800 */
[----:B------:R-:W-:Y:S01]  /*3be0*/  UMOV UR8, 0x400 ;  /* 0x0000040000087882 */ /* 0x000fe20000000000 */
[----:B------:R-:W-:Y:S02]  /*3bf0*/  ULOP3.LUT UR5, UR5, 0x10, URZ, 0xc0, !UPT ;  /* 0x0000001005057892 */ /* 0x000fe4000f8ec03f */
[----:B------:R-:W-:Y:S01]  /*3c00*/  UIADD3 UR8, UR8, 0x5280, URZ ;  /* 0x0000528008087890 */ /* 0x000fe2000fffe03f */
[----:B------:R-:W-:Y:S04]  /*3c10*/  STL [R1+0xcc], R29 ;  /* 0x0000cc1d01007387 */ /* 0x000fe80000100800 */
[----:B------:R1:W-:Y:S04]  /*3c20*/  STL [R1+0xc8], R28 ;  /* 0x0000c81c01007387 */ /* 0x0003e80000100800 */
[----:B------:R1:W-:Y:S01]  /*3c30*/  STL [R1+0xc4], R27 ;  /* 0x0000c41b01007387 */ /* 0x0003e20000100800 */
[----:B0-----:R-:W-:-:S03]  /*3c40*/  ULEA UR8, UR10, UR8, 0x18 ;  /* 0x000000080a087291 */ /* 0x001fc6000f8ec03f */
[----:B------:R0:W-:Y:S04]  /*3c50*/  STL [R1+0xc0], R26 ;  /* 0x0000c01a01007387 */ /* 0x0001e80000100800 */
[----:B------:R0:W-:Y:S04]  /*3c60*/  STL [R1+0xbc], R25 ;  /* 0x0000bc1901007387 */ /* 0x0001e80000100800 */
[----:B------:R0:W-:Y:S04]  /*3c70*/  STL [R1+0xb8], R24 ;  /* 0x0000b81801007387 */ /* 0x0001e80000100800 */
[----:B-1----:R-:W4:Y:S04]  /*3c80*/  LDL.LU R28, [R1+0x5c] ;  /* 0x00005c00011c7983 */ /* 0x002f280000300800 */
[----:B------:R-:W4:Y:S04]  /*3c90*/  LDL.LU R27, [R1+0x58] ;  /* 0x00005800011b7983 */ /* 0x000f280000300800 */
[----:B0-----:R-:W4:Y:S04]  /*3ca0*/  LDL.LU R26, [R1+0x54] ;  /* 0x00005400011a7983 */ /* 0x001f280000300800 */
[----:B------:R-:W4:Y:S04]  /*3cb0*/  LDL.LU R25, [R1+0x50] ;  /* 0x0000500001197983 */ /* 0x000f280000300800 */
[----:B------:R-:W4:Y:S04]  /*3cc0*/  LDL.LU R24, [R1+0x4c] ;  /* 0x00004c0001187983 */ /* 0x000f280000300800 */
[----:B------:R-:W4:Y:S01]  /*3cd0*/  LDL.LU R36, [R1+0x48] ;  /* 0x0000480001247983 */ /* 0x000f220000300800 */
[----:B------:R-:W-:Y:S01]  /*3ce0*/  BAR.SYNC.DEFER_BLOCKING 0x0 ;  /* 0x0000000000007b1d */ /* 0x000fe20000010000 */
[----:B--2---:R-:W-:-:S04]  /*3cf0*/  IADD3 R32, R32, -UR5, RZ ;  /* 0x8000000520207c10 */ /* 0x004fc8000fffe0ff */
[----:B------:R-:W-:-:S06]  /*3d00*/  LEA R32, R32, UR8, 0x3 ;  /* 0x0000000820207c11 */ /* 0x000fcc000f8e18ff */
[----:B------:R-:W0:Y:S02]  /*3d10*/  LDS.64 R32, [R32] ;  /* 0x0000000020207984 */ /* 0x000e240000000a00 */
[----:B0----5:R-:W-:-:S04]  /*3d20*/  FFMA.FTZ R0, R0, R3, -R32 ;  /* 0x0000000300007223 */ /* 0x021fc80000010820 */
[----:B---3--:R-:W-:Y:S01]  /*3d30*/  FFMA.FTZ R0, R34, -R33, R0 ;  /* 0x8000002122007223 */ /* 0x008fe20000010000 */
[----:B------:R-:W-:-:S04]  /*3d40*/  FFMA.FTZ R34, R53, R4, -R32 ;  /* 0x0000000435227223 */ /* 0x000fc80000010820 */
[----:B----4-:R-:W-:Y:S02]  /*3d50*/  FFMA.FTZ R34, R35, -R33, R34 ;  /* 0x8000002123227223 */ /* 0x010fe40000010022 */
[----:B------:R-:W2:Y:S01]  /*3d60*/  LDL.LU R35, [R1+0x44] ;  /* 0x0000440001237983 */ /* 0x000ea20000300800 */
[--C-:B------:R-:W-:Y:S01]  /*3d70*/  FFMA.FTZ R52, R52, R5, -R32.reuse ;  /* 0x0000000534347223 */ /* 0x100fe20000010820 */
[--C-:B------:R-:W-:Y:S01]  /*3d80*/  FFMA.FTZ R51, R51, R6, -R32.reuse ;  /* 0x0000000633337223 */ /* 0x100fe20000010820 */
[--C-:B------:R-:W-:Y:S01]  /*3d90*/  FFMA.FTZ R50, R3, R50, -R32.reuse ;  /* 0x0000003203327223 */ /* 0x100fe20000010820 */
[--C-:B------:R-:W-:Y:S01]  /*3da0*/  FFMA.FTZ R49, R4, R49, -R32.reuse ;  /* 0x0000003104317223 */ /* 0x100fe20000010820 */
[C---:B------:R-:W-:Y:S01]  /*3db0*/  FMUL.FTZ R0, R2.reuse, R0 ;  /* 0x0000000002007220 */ /* 0x040fe20000410000 */
[----:B------:R-:W-:Y:S01]  /*3dc0*/  FMUL.FTZ R34, R2, R34 ;  /* 0x0000002202227220 */ /* 0x000fe20000410000 */
[----:B------:R-:W-:Y:S01]  /*3dd0*/  FFMA.FTZ R48, R5, R48, -R32 ;  /* 0x0000003005307223 */ /* 0x000fe20000010820 */
[-C--:B------:R-:W-:Y:S01]  /*3de0*/  FFMA.FTZ R52, R28, -R33.reuse, R52 ;  /* 0x800000211c347223 */ /* 0x080fe20000010034 */
[----:B------:R-:W3:Y:S01]  /*3df0*/  LDL.LU R29, [R1+0x40] ;  /* 0x00004000011d7983 */ /* 0x000ee20000300800 */
[-C--:B------:R-:W-:Y:S01]  /*3e00*/  FFMA.FTZ R51, R27, -R33.reuse, R51 ;  /* 0x800000211b337223 */ /* 0x080fe20000010033 */
[----:B------:R-:W-:-:S02]  /*3e10*/  FFMA.FTZ R50, R26, -R33, R50 ;  /* 0x800000211a327223 */ /* 0x000fc40000010032 */
[----:B------:R-:W4:Y:S01]  /*3e20*/  LDL.LU R28, [R1+0x3c] ;  /* 0x00003c00011c7983 */ /* 0x000f220000300800 */
[-C--:B------:R-:W-:Y:S01]  /*3e30*/  FFMA.FTZ R49, R25, -R33.reuse, R49 ;  /* 0x8000002119317223 */ /* 0x080fe20000010031 */
[----:B------:R-:W-:Y:S02]  /*3e40*/  FFMA.FTZ R48, R24, -R33, R48 ;  /* 0x8000002118307223 */ /* 0x000fe40000010030 */
[----:B------:R-:W4:Y:S01]  /*3e50*/  LDL.LU R27, [R1+0x38] ;  /* 0x00003800011b7983 */ /* 0x000f220000300800 */
[----:B------:R-:W-:Y:S01]  /*3e60*/  F2FP.F16.F32.PACK_AB R0, R34, R0 ;  /* 0x000000002200723e */ /* 0x000fe200000000ff */
[C-C-:B------:R-:W-:Y:S02]  /*3e70*/  FFMA.FTZ R46, R3.reuse, R46, -R32.reuse ;  /* 0x0000002e032e7223 */ /* 0x140fe40000010820 */
[----:B------:R-:W4:Y:S01]  /*3e80*/  LDL.LU R26, [R1+0x34] ;  /* 0x00003400011a7983 */ /* 0x000f220000300800 */
[C-C-:B------:R-:W-:Y:S01]  /*3e90*/  FFMA.FTZ R42, R3.reuse, R42, -R32.reuse ;  /* 0x0000002a032a7223 */ /* 0x140fe20000010820 */
[C-C-:B------:R-:W-:Y:S01]  /*3ea0*/  FFMA.FTZ R9, R3.reuse, R9, -R32.reuse ;  /* 0x0000000903097223 */ /* 0x140fe20000010820 */
[C-C-:B------:R-:W-:Y:S01]  /*3eb0*/  FFMA.FTZ R13, R3.reuse, R13, -R32.reuse ;  /* 0x0000000d030d7223 */ /* 0x140fe20000010820 */
[----:B------:R-:W4:Y:S01]  /*3ec0*/  LDL.LU R25, [R1+0x30] ;  /* 0x0000300001197983 */ /* 0x000f220000300800 */
[C-C-:B------:R-:W-:Y:S01]  /*3ed0*/  FFMA.FTZ R17, R3.reuse, R17, -R32.reuse ;  /* 0x0000001103117223 */ /* 0x140fe20000010820 */
[----:B------:R-:W-:-:S02]  /*3ee0*/  FFMA.FTZ R3, R3, R21, -R32 ;  /* 0x0000001503037223 */ /* 0x000fc40000010820 */
[----:B------:R-:W4:Y:S01]  /*3ef0*/  LDL.LU R24, [R1+0x2c] ;  /* 0x00002c0001187983 */ /* 0x000f220000300800 */
[C-C-:B------:R-:W-:Y:S01]  /*3f00*/  FFMA.FTZ R47, R6.reuse, R47, -R32.reuse ;  /* 0x0000002f062f7223 */ /* 0x140fe20000010820 */
[C-C-:B------:R-:W-:Y:S01]  /*3f10*/  FFMA.FTZ R43, R6.reuse, R43, -R32.reuse ;  /* 0x0000002b062b7223 */ /* 0x140fe20000010820 */
[C-C-:B------:R-:W-:Y:S01]  /*3f20*/  FFMA.FTZ R8, R6.reuse, R8, -R32.reuse ;  /* 0x0000000806087223 */ /* 0x140fe20000010820 */
[----:B------:R-:W4:Y:S01]  /*3f30*/  LDL.LU R34, [R1+0x28] ;  /* 0x0000280001227983 */ /* 0x000f220000300800 */
[C-C-:B------:R-:W-:Y:S01]  /*3f40*/  FFMA.FTZ R12, R6.reuse, R12, -R32.reuse ;  /* 0x0000000c060c7223 */ /* 0x140fe20000010820 */
[C-C-:B------:R-:W-:Y:S01]  /*3f50*/  FFMA.FTZ R16, R6.reuse, R16, -R32.reuse ;  /* 0x0000001006107223 */ /* 0x140fe20000010820 */
[C-C-:B------:R-:W-:Y:S01]  /*3f60*/  FFMA.FTZ R20, R6.reuse, R20, -R32.reuse ;  /* 0x0000001406147223 */ /* 0x140fe20000010820 */
[----:B------:R-:W4:Y:S01]  /*3f70*/  LDL.LU R21, [R1+0x1c] ;  /* 0x00001c0001157983 */ /* 0x000f220000300800 */
[----:B------:R-:W-:-:S03]  /*3f80*/  FFMA.FTZ R6, R6, R40, -R32 ;  /* 0x0000002806067223 */ /* 0x000fc60000010820 */
[----:B------:R-:W4:Y:S01]  /*3f90*/  LDL.LU R53, [R1+0x18] ;  /* 0x0000180001357983 */ /* 0x000f220000300800 */
[----:B------:R-:W-:-:S03]  /*3fa0*/  FFMA.FTZ R47, R36, -R33, R47 ;  /* 0x80000021242f7223 */ /* 0x000fc6000001002f */
[----:B------:R-:W4:Y:S04]  /*3fb0*/  LDL.LU R40, [R1+0x14] ;  /* 0x0000140001287983 */ /* 0x000f280000300800 */
[----:B------:R-:W4:Y:S04]  /*3fc0*/  LDL.LU R39, [R1+0x10] ;  /* 0x0000100001277983 */ /* 0x000f280000300800 */
[----:B------:R-:W4:Y:S04]  /*3fd0*/  LDL.LU R38, [R1+0xc] ;  /* 0x00000c0001267983 */ /* 0x000f280000300800 */
[----:B------:R-:W4:Y:S04]  /*3fe0*/  LDL.LU R37, [R1+0x8] ;  /* 0x0000080001257983 */ /* 0x000f280000300800 */
[----:B------:R-:W4:Y:S01]  /*3ff0*/  LDL.LU R36, [R1+0x4] ;  /* 0x0000040001247983 */ /* 0x000f220000300800 */
[----:B--2---:R-:W-:-:S03]  /*4000*/  FFMA.FTZ R46, R35, -R33, R46 ;  /* 0x80000021232e7223 */ /* 0x004fc6000001002e */
[----:B------:R-:W2:Y:S01]  /*4010*/  LDL.LU R35, [R1] ;  /* 0x0000000001237983 */ /* 0x000ea20000300800 */
[C-C-:B------:R-:W-:Y:S01]  /*4020*/  FFMA.FTZ R45, R4.reuse, R45, -R32.reuse ;  /* 0x0000002d042d7223 */ /* 0x140fe20000010820 */
[C-C-:B------:R-:W-:Y:S01]  /*4030*/  FFMA.FTZ R44, R5.reuse, R44, -R32.reuse ;  /* 0x0000002c052c7223 */ /* 0x140fe20000010820 */
[--C-:B------:R-:W-:Y:S01]  /*4040*/  FFMA.FTZ R41, R4, R41, -R32.reuse ;  /* 0x0000002904297223 */ /* 0x100fe20000010820 */
[----:B------:R-:W-:Y:S01]  /*4050*/  FFMA.FTZ R7, R5, R7, -R32 ;  /* 0x0000000705077223 */ /* 0x000fe20000010820 */
[-C--:B---3--:R-:W-:Y:S02]  /*4060*/  FFMA.FTZ R45, R29, -R33.reuse, R45 ;  /* 0x800000211d2d7223 */ /* 0x088fe4000001002d */
[----:B------:R3:W5:Y:S01]  /*4070*/  LDL.LU R29, [R1+0xcc] ;  /* 0x0000cc00011d7983 */ /* 0x0007620000300800 */
[----:B----4-:R-:W-:-:S03]  /*4080*/  FFMA.FTZ R44, R28, -R33, R44 ;  /* 0x800000211c2c7223 */ /* 0x010fc6000001002c */
        /* <DEDUP_REMOVED lines=10> */
[----:B------:R-:W4:Y:S01]  /*4130*/  LDL.LU R34, [R1+0x70] ;  /* 0x0000700001227983 */ /* 0x000f220000300800 */
[C-C-:B------:R-:W-:Y:S01]  /*4140*/  FFMA.FTZ R10, R4.reuse, R10, -R32.reuse ;  /* 0x0000000a040a7223 */ /* 0x140fe20000010820 */
[C-C-:B------:R-:W-:Y:S01]  /*4150*/  FFMA.FTZ R14, R4.reuse, R14, -R32.reuse ;  /* 0x0000000e040e7223 */ /* 0x140fe20000010820 */
[C-C-:B------:R-:W-:Y:S01]  /*4160*/  FFMA.FTZ R18, R4.reuse, R18, -R32.reuse ;  /* 0x0000001204127223 */ /* 0x140fe20000010820 */
[C-C-:B------:R-:W-:Y:S01]  /*4170*/  FFMA.FTZ R11, R5.reuse, R11, -R32.reuse ;  /* 0x0000000b050b7223 */ /* 0x140fe20000010820 */
[C-C-:B------:R-:W-:Y:S01]  /*4180*/  FFMA.FTZ R15, R5.reuse, R15, -R32.reuse ;  /* 0x0000000f050f7223 */ /* 0x140fe20000010820 */
[C-C-:B------:R-:W-:Y:S01]  /*4190*/  FFMA.FTZ R19, R5.reuse, R19, -R32.reuse ;  /* 0x0000001305137223 */ /* 0x140fe20000010820 */
[--C-:B------:R-:W-:Y:S01]  /*41a0*/  FFMA.FTZ R4, R4, R22, -R32.reuse ;  /* 0x0000001604047223 */ /* 0x100fe20000010820 */
[----:B------:R-:W-:Y:S01]  /*41b0*/  FFMA.FTZ R5, R5, R23, -R32 ;  /* 0x0000001705057223 */ /* 0x000fe20000010820 */
[-C--:B------:R-:W-:Y:S02]  /*41c0*/  FFMA.FTZ R9, R21, -R33.reuse, R9 ;  /* 0x8000002115097223 */ /* 0x080fe40000010009 */
[----:B------:R-:W3:Y:S01]  /*41d0*/  LDL.LU R21, [R1+0x9c] ;  /* 0x00009c0001157983 */ /* 0x000ee20000300800 */
        /* <DEDUP_REMOVED lines=15> */
[----:B------:R-:W2:Y:S04]  /*42d0*/  LDL.LU R33, [R1+0x94] ;  /* 0x0000940001217983 */ /* 0x000ea80000300800 */
[----:B------:R-:W2:Y:S01]  /*42e0*/  LDL.LU R36, [R1+0x98] ;  /* 0x0000980001247983 */ /* 0x000ea20000300800 */
[C---:B------:R-:W-:Y:S01]  /*42f0*/  FMUL.FTZ R52, R2.reuse, R52 ;  /* 0x0000003402347220 */ /* 0x040fe20000410000 */
[C---:B------:R-:W-:Y:S01]  /*4300*/  FMUL.FTZ R51, R2.reuse, R51 ;  /* 0x0000003302337220 */ /* 0x040fe20000410000 */
[C---:B------:R-:W-:Y:S01]  /*4310*/  FMUL.FTZ R50, R2.reuse, R50 ;  /* 0x0000003202327220 */ /* 0x040fe20000410000 */
[----:B------:R-:W2:Y:S01]  /*4320*/  LDL.LU R37, [R1+0x8c] ;  /* 0x00008c0001257983 */ /* 0x000ea20000300800 */
[C---:B------:R-:W-:Y:S01]  /*4330*/  FMUL.FTZ R49, R2.reuse, R49 ;  /* 0x0000003102317220 */ /* 0x040fe20000410000 */
[C---:B------:R-:W-:Y:S01]  /*4340*/  FMUL.FTZ R48, R2.reuse, R48 ;  /* 0x0000003002307220 */ /* 0x040fe20000410000 */
[----:B------:R-:W-:Y:S01]  /*4350*/  F2FP.F16.F32.PACK_AB R51, R51, R52 ;  /* 0x000000343333723e */ /* 0x000fe200000000ff */
        /* <DEDUP_REMOVED lines=24> */
[----:B---3--:R-:W-:Y:S01]  /*44e0*/  IADD3.X R5, R21, UR19, RZ, P1, !PT ;  /* 0x0000001315057c10 */ /* 0x008fe20008ffe4ff */
[----:B------:R-:W-:Y:S01]  /*44f0*/  FMUL.FTZ R21, R2, R3 ;  /* 0x0000000302157220 */ /* 0x000fe20000410000 */
[----:B------:R-:W-:Y:S01]  /*4500*/  PRMT R3, R0, 0x7632, R3 ;  /* 0x0000763200037816 */ /* 0x000fe20000000003 */
[C---:B------:R-:W-:Y:S01]  /*4510*/  FMUL.FTZ R55, R2.reuse, R55 ;  /* 0x0000003702377220 */ /* 0x040fe20000410000 */
[----:B------:R-:W-:Y:S01]  /*4520*/  FMUL.FTZ R6, R2, R6 ;  /* 0x0000000602067220 */ /* 0x000fe20000410000 */
[----:B------:R-:W3:Y:S01]  /*4530*/  LDL.LU R34, [R1+0x84] ;  /* 0x0000840001227983 */ /* 0x000ee20000300800 */
[----:B------:R-:W-:-:S02]  /*4540*/  F2FP.F16.F32.PACK_AB R49, R49, R50 ;  /* 0x000000323131723e */ /* 0x000fc400000000ff */
[----:B------:R-:W-:Y:S01]  /*4550*/  PRMT R22, R51, 0x7632, R22 ;  /* 0x0000763233167816 */ /* 0x000fe20000000016 */
[----:B------:R0:W-:Y:S01]  /*4560*/  STG.E.U16 desc[UR12][R4.64+0x2], R3 ;  /* 0x0000020304007986 */ /* 0x0001e2000c10150c */
[----:B------:R-:W-:-:S03]  /*4570*/  PRMT R23, R49, 0x7632, R23 ;  /* 0x0000763231177816 */ /* 0x000fc60000000017 */
[----:B------:R-:W-:Y:S04]  /*4580*/  STG.E.U16 desc[UR12][R4.64], R0 ;  /* 0x0000000004007986 */ /* 0x000fe8000c10150c */
[----:B------:R-:W-:Y:S04]  /*4590*/  STG.E.U16 desc[UR12][R4.64+0x4], R51 ;  /* 0x0000043304007986 */ /* 0x000fe8000c10150c */
[----:B------:R-:W-:Y:S01]  /*45a0*/  STG.E.U16 desc[UR12][R4.64+0x6], R22 ;  /* 0x0000061604007986 */ /* 0x000fe2000c10150c */
[----:B--2---:R-:W-:-:S03]  /*45b0*/  IADD3 R2, P1, R33, UR18, RZ ;  /* 0x0000001221027c10 */ /* 0x004fc6000ff3e0ff */
[----:B------:R-:W2:Y:S01]  /*45c0*/  LDL.LU R33, [R1+0x88] ;  /* 0x0000880001217983 */ /* 0x000ea20000300800 */
[----:B0-----:R-:W-:-:S03]  /*45d0*/  IADD3.X R3, R36, UR19, RZ, P1, !PT ;  /* 0x0000001324037c10 */ /* 0x001fc60008ffe4ff */
[----:B------:R-:W4:Y:S04]  /*45e0*/  LDL.LU R36, [R1+0x7c] ;  /* 0x00007c0001247983 */ /* 0x000f280000300800 */
[----:B------:R0:W-:Y:S04]  /*45f0*/  STG.E.U16 desc[UR12][R2.64+0x2], R23 ;  /* 0x0000021702007986 */ /* 0x0001e8000c10150c */
[----:B0-----:R-:W4:Y:S01]  /*4600*/  LDL.LU R23, [R1+0x80] ;  /* 0x0000800001177983 */ /* 0x001f220000300800 */
[----:B------:R-:W-:Y:S02]  /*4610*/  F2FP.F16.F32.PACK_AB R47, R47, R48 ;  /* 0x000000302f2f723e */ /* 0x000fe400000000ff */
[----:B------:R-:W-:-:S02]  /*4620*/  IADD3 R4, P1, R37, UR18, RZ ;  /* 0x0000001225047c10 */ /* 0x000fc4000ff3e0ff */
[----:B------:R-:W-:Y:S02]  /*4630*/  PRMT R0, R47, 0x7632, R0 ;  /* 0x000076322f007816 */ /* 0x000fe40000000000 */
[----:B------:R-:W-:Y:S02]  /*4640*/  F2FP.F16.F32.PACK_AB R45, R45, R46 ;  /* 0x0000002e2d2d723e */ /* 0x000fe400000000ff */
[----:B------:R-:W-:Y:S01]  /*4650*/  F2FP.F16.F32.PACK_AB R43, R43, R44 ;  /* 0x0000002c2b2b723e */ /* 0x000fe200000000ff */
[----:B------:R-:W-:Y:S01]  /*4660*/  STG.E.U16 desc[UR12][R2.64], R49 ;  /* 0x0000003102007986 */ /* 0x000fe2000c10150c */
[----:B------:R-:W-:Y:S02]  /*4670*/  IADD3.X R5, R35, UR19, RZ, P1, !PT ;  /* 0x0000001323057c10 */ /* 0x000fe40008ffe4ff */
[----:B------:R-:W-:Y:S01]  /*4680*/  PRMT R32, R45, 0x7632, R32 ;  /* 0x000076322d207816 */ /* 0x000fe20000000020 */
[----:B------:R-:W-:Y:S01]  /*4690*/  STG.E.U16 desc[UR12][R2.64+0x4], R47 ;  /* 0x0000042f02007986 */ /* 0x000fe2000c10150c */
[----:B------:R-:W-:-:S03]  /*46a0*/  PRMT R22, R43, 0x7632, R22 ;  /* 0x000076322b167816 */ /* 0x000fc60000000016 */
[----:B------:R-:W4:Y:S04]  /*46b0*/  LDL.LU R35, [R1+0x74] ;  /* 0x0000740001237983 */ /* 0x000f280000300800 */
[----:B------:R3:W-:Y:S04]  /*46c0*/  STG.E.U16 desc[UR12][R2.64+0x6], R0 ;  /* 0x0000060002007986 */ /* 0x0007e8000c10150c */
[----:B------:R-:W-:Y:S01]  /*46d0*/  STG.E.U16 desc[UR12][R4.64], R45 ;  /* 0x0000002d04007986 */ /* 0x000fe2000c10150c */
[----:B---3--:R-:W-:-:S03]  /*46e0*/  IADD3 R2, P1, R34, UR18, RZ ;  /* 0x0000001222027c10 */ /* 0x008fc6000ff3e0ff */
[----:B------:R-:W3:Y:S04]  /*46f0*/  LDL.LU R34, [R1+0x78] ;  /* 0x0000780001227983 */ /* 0x000ee80000300800 */
[----:B------:R-:W-:Y:S04]  /*4700*/  STG.E.U16 desc[UR12][R4.64+0x2], R32 ;  /* 0x0000022004007986 */ /* 0x000fe8000c10150c */
[----:B------:R-:W-:Y:S04]  /*4710*/  STG.E.U16 desc[UR12][R4.64+0x4], R43 ;  /* 0x0000042b04007986 */ /* 0x000fe8000c10150c */
[----:B------:R4:W-:Y:S01]  /*4720*/  STG.E.U16 desc[UR12][R4.64+0x6], R22 ;  /* 0x0000061604007986 */ /* 0x0009e2000c10150c */
[----:B--2---:R-:W-:-:S03]  /*4730*/  IADD3.X R3, R33, UR19, RZ, P1, !PT ;  /* 0x0000001321037c10 */ /* 0x004fc60008ffe4ff */
[----:B------:R-:W2:Y:S01]  /*4740*/  LDL.LU R33, [R1+0x68] ;  /* 0x0000680001217983 */ /* 0x000ea20000300800 */
[----:B----4-:R-:W-:-:S03]  /*4750*/  IADD3 R4, P1, R36, UR18, RZ ;  /* 0x0000001224047c10 */ /* 0x010fc6000ff3e0ff */
[----:B------:R-:W4:Y:S01]  /*4760*/  LDL.LU R32, [R1+0x6c] ;  /* 0x00006c0001207983 */ /* 0x000f220000300800 */
[----:B------:R-:W-:-:S03]  /*4770*/  IADD3.X R5, R23, UR19, RZ, P1, !PT ;  /* 0x0000001317057c10 */ /* 0x000fc60008ffe4ff */
[----:B------:R-:W4:Y:S04]  /*4780*/  LDL.LU R23, [R1+0x60] ;  /* 0x0000600001177983 */ /* 0x000f280000300800 */
[----:B------:R-:W4:Y:S01]  /*4790*/  LDL.LU R22, [R1+0x64] ;  /* 0x0000640001167983 */ /* 0x000f220000300800 */
[----:B------:R-:W-:Y:S02]  /*47a0*/  F2FP.F16.F32.PACK_AB R41, R41, R42 ;  /* 0x0000002a2929723e */ /* 0x000fe400000000ff */
[----:B------:R-:W-:Y:S02]  /*47b0*/  F2FP.F16.F32.PACK_AB R7, R8, R7 ;  /* 0x000000070807723e */ /* 0x000fe400000000ff */
[----:B------:R-:W-:Y:S02]  /*47c0*/  PRMT R8, R41, 0x7632, R8 ;  /* 0x0000763229087816 */ /* 0x000fe40000000008 */
[----:B------:R-:W-:-:S02]  /*47d0*/  PRMT R0, R7, 0x7632, R0 ;  /* 0x0000763207007816 */ /* 0x000fc40000000000 */
[----:B------:R-:W-:Y:S01]  /*47e0*/  F2FP.F16.F32.PACK_AB R9, R10, R9 ;  /* 0x000000090a09723e */ /* 0x000fe200000000ff */
[----:B------:R0:W-:Y:S01]  /*47f0*/  STG.E.U16 desc[UR12][R2.64+0x2], R8 ;  /* 0x0000020802007986 */ /* 0x0001e2000c10150c */
[----:B------:R-:W-:Y:S02]  /*4800*/  F2FP.F16.F32.PACK_AB R11, R12, R11 ;  /* 0x0000000b0c0b723e */ /* 0x000fe400000000ff */
[----:B------:R-:W-:Y:S01]  /*4810*/  F2FP.F16.F32.PACK_AB R13, R14, R13 ;  /* 0x0000000d0e0d723e */ /* 0x000fe200000000ff */
[----:B------:R-:W-:Y:S01]  /*4820*/  STG.E.U16 desc[UR12][R2.64], R41 ;  /* 0x0000002902007986 */ /* 0x000fe2000c10150c */
[----:B------:R-:W-:-:S03]  /*4830*/  PRMT R10, R9, 0x7632, R10 ;  /* 0x00007632090a7816 */ /* 0x000fc6000000000a */
[----:B------:R-:W-:Y:S01]  /*4840*/  STG.E.U16 desc[UR12][R2.64+0x4], R7 ;  /* 0x0000040702007986 */ /* 0x000fe2000c10150c */
[----:B0-----:R-:W-:-:S03]  /*4850*/  IADD3 R8, P1, R35, UR18, RZ ;  /* 0x0000001223087c10 */ /* 0x001fc6000ff3e0ff */
[----:B------:R0:W-:Y:S01]  /*4860*/  STG.E.U16 desc[UR12][R2.64+0x6], R0 ;  /* 0x0000060002007986 */ /* 0x0001e2000c10150c */
[----:B------:R-:W-:-:S03]  /*4870*/  F2FP.F16.F32.PACK_AB R15, R16, R15 ;  /* 0x0000000f100f723e */ /* 0x000fc600000000ff */
[----:B------:R3:W-:Y:S01]  /*4880*/  STG.E.U16 desc[UR12][R4.64], R9 ;  /* 0x0000000904007986 */ /* 0x0007e2000c10150c */
[----:B------:R-:W-:Y:S02]  /*4890*/  F2FP.F16.F32.PACK_AB R17, R18, R17 ;  /* 0x000000111211723e */ /* 0x000fe400000000ff */
[----:B------:R-:W-:Y:S02]  /*48a0*/  F2FP.F16.F32.PACK_AB R19, R20, R19 ;  /* 0x000000131413723e */ /* 0x000fe400000000ff */
[----:B0-----:R-:W-:Y:S02]  /*48b0*/  PRMT R3, R11, 0x7632, R3 ;  /* 0x000076320b037816 */ /* 0x001fe40000000003 */
[----:B------:R-:W-:Y:S02]  /*48c0*/  PRMT R0, R13, 0x7632, R0 ;  /* 0x000076320d007816 */ /* 0x000fe40000000000 */
[----:B---3--:R-:W-:Y:S01]  /*48d0*/  IADD3.X R9, R34, UR19, RZ, P1, !PT ;  /* 0x0000001322097c10 */ /* 0x008fe20008ffe4ff */
[----:B------:R-:W-:Y:S01]  /*48e0*/  STG.E.U16 desc[UR12][R4.64+0x2], R10 ;  /* 0x0000020a04007986 */ /* 0x000fe2000c10150c */
[----:B------:R-:W-:-:S03]  /*48f0*/  PRMT R7, R17, 0x7632, R7 ;  /* 0x0000763211077816 */ /* 0x000fc60000000007 */
[----:B------:R-:W-:Y:S04]  /*4900*/  STG.E.U16 desc[UR12][R4.64+0x4], R11 ;  /* 0x0000040b04007986 */ /* 0x000fe8000c10150c */
[----:B------:R0:W-:Y:S01]  /*4910*/  STG.E.U16 desc[UR12][R4.64+0x6], R3 ;  /* 0x0000060304007986 */ /* 0x0001e2000c10150c */
[----:B------:R-:W-:-:S03]  /*4920*/  F2FP.F16.F32.PACK_AB R21, R56, R21 ;  /* 0x000000153815723e */ /* 0x000fc600000000ff */
[----:B------:R1:W-:Y:S01]  /*4930*/  STG.E.U16 desc[UR12][R8.64+0x2], R0 ;  /* 0x0000020008007986 */ /* 0x0003e2000c10150c */
[----:B------:R-:W-:Y:S02]  /*4940*/  F2FP.F16.F32.PACK_AB R6, R6, R55 ;  /* 0x000000370606723e */ /* 0x000fe400000000ff */
[----:B0-----:R-:W-:Y:S02]  /*4950*/  PRMT R5, R15, 0x7632, R5 ;  /* 0x000076320f057816 */ /* 0x001fe40000000005 */
[----:B-1----:R-:W-:Y:S01]  /*4960*/  PRMT R0, R19, 0x7632, R0 ;  /* 0x0000763213007816 */ /* 0x002fe20000000000 */
[----:B------:R-:W-:Y:S04]  /*4970*/  STG.E.U16 desc[UR12][R8.64], R13 ;  /* 0x0000000d08007986 */ /* 0x000fe8000c10150c */
        /* <DEDUP_REMOVED lines=20> */
.L_x_1510:
        /* <DEDUP_REMOVED lines=14> */
[----:B0-----:R-:W-:Y:S02]  /*4ba0*/  LOP3.LUT R2, RZ, R8, RZ, 0x33, !PT ;  /* 0x00000008ff027212 */ /* 0x001fe400078e33ff */
[----:B------:R-:W-:Y:S02]  /*4bb0*/  LOP3.LUT R3, RZ, R9, RZ, 0x33, !PT ;  /* 0x00000009ff037212 */ /* 0x000fe400078e33ff */
[----:B------:R-:W-:-:S04]  /*4bc0*/  ISETP.GT.U32.AND P0, PT, R2, -0x3, PT ;  /* 0xfffffffd0200780c */ /* 0x000fc80003f04070 */
[----:B------:R-:W-:Y:S01]  /*4bd0*/  ISETP.GT.AND.EX P0, PT, R3, -0x1, PT, P0 ;  /* 0xffffffff0300780c */ /* 0x000fe20003f04300 */
[----:B--2---:R-:W-:Y:S01]  /*4be0*/  ULEA UR6, UR5, UR4, 0x18 ;  /* 0x0000000405067291 */ /* 0x004fe2000f8ec03f */
[----:B-1----:R-:W-:Y:S01]  /*4bf0*/  SHF.R.U32.HI R49, RZ, 0x5, R57 ;  /* 0x00000005ff317819 */ /* 0x002fe20000011639 */
[----:B------:R-:W-:Y:S01]  /*4c00*/  IMAD.SHL.U32 R48, R57, 0x2, RZ ;  /* 0x0000000239307824 */ /* 0x000fe200078e00ff */
        /* <DEDUP_REMOVED lines=11> */
[C---:B------:R-:W-:Y:S02]  /*4cc0*/  SHF.L.U32 R6, R49.reuse, 0x1, RZ ;  /* 0x0000000131067819 */ /* 0x040fe400000006ff */
[----:B------:R-:W-:Y:S01]  /*4cd0*/  IADD3 R53, R52, 0x1e, RZ ;  /* 0x0000001e34357810 */ /* 0x000fe20007ffe0ff */
[----:B------:R-:W-:Y:S01]  /*4ce0*/  IMAD.WIDE.U32 R4, R2, -0x77777777, RZ ;  /* 0x8888888902047825 */ /* 0x000fe200078e00ff */
[----:B------:R-:W-:-:S02]  /*4cf0*/  LEA R10, R49, UR6, 0x7 ;  /* 0x00000006310a7c11 */ /* 0x000fc4000f8e38ff */
[----:B------:R-:W-:Y:S02]  /*4d00*/  LOP3.LUT R3, R6, 0x1f, R57, 0x78, !PT ;  /* 0x0000001f06037812 */ /* 0x000fe400078e7839 */
[----:B------:R-:W-:Y:S01]  /*4d10*/  LOP3.LUT R12, RZ, R52, RZ, 0x33, !PT ;  /* 0x00000034ff0c7212 */ /* 0x000fe200078e33ff */
[C---:B------:R-:W-:Y:S01]  /*4d20*/  IMAD.WIDE.U32 R6, P0, R0.reuse, -0x77777778, R4 ;  /* 0x8888888800067825 */ /* 0x040fe20007800004 */
[----:B------:R-:W-:Y:S02]  /*4d30*/  VIMNMX.U32 R11, R53, 0x20, !PT ;  /* 0x00000020350b7848 */ /* 0x000fe40007fe0000 */
[----:B------:R-:W-:Y:S01]  /*4d40*/  LEA R3, R3, R10, 0x2 ;  /* 0x0000000a03037211 */ /* 0x000fe200078e10ff */
[----:B------:R-:W-:Y:S01]  /*4d50*/  IMAD.WIDE.U32 R4, R0, -0x77777777, RZ ;  /* 0x8888888900047825 */ /* 0x000fe200078e00ff */
[----:B------:R-:W-:Y:S02]  /*4d60*/  SHF.L.U32 R10, R57, 0x7, RZ ;  /* 0x00000007390a7819 */ /* 0x000fe400000006ff */
[----:B------:R-:W-:-:S02]  /*4d70*/  IADD3 R4, R11, R12, RZ ;  /* 0x0000000c0b047210 */ /* 0x000fc40007ffe0ff */
[----:B------:R-:W-:Y:S02]  /*4d80*/  IADD3.X R13, RZ, RZ, RZ, P0, !PT ;  /* 0x000000ffff0d7210 */ /* 0x000fe400007fe4ff */
[----:B------:R-:W-:Y:S02]  /*4d90*/  IADD3 RZ, P1, R5, R6, RZ ;  /* 0x0000000605ff7210 */ /* 0x000fe40007f3e0ff */
[----:B------:R-:W-:Y:S02]  /*4da0*/  MOV R12, R7 ;  /* 0x00000007000c7202 */ /* 0x000fe40000000f00 */
[----:B------:R-:W-:Y:S02]  /*4db0*/  LOP3.LUT R10, R10, 0x780, RZ, 0xc0, !PT ;  /* 0x000007800a0a7812 */ /* 0x000fe400078ec0ff */
[----:B------:R-:W-:Y:S01]  /*4dc0*/  ISETP.LT.U32.AND P0, PT, R8, 0x2, PT ;  /* 0x000000020800780c */ /* 0x000fe20003f01070 */
[----:B------:R-:W-:Y:S01]  /*4dd0*/  IMAD.WIDE.U32.X R12, R2, -0x77777778, R12, P1 ;  /* 0x88888888020c7825 */ /* 0x000fe200008e040c */
[----:B------:R-:W-:-:S02]  /*4de0*/  IADD3 R14, R10, UR6, RZ ;  /* 0x000000060a0e7c10 */ /* 0x000fc4000fffe0ff */
[----:B------:R-:W-:Y:S01]  /*4df0*/  LOP3.LUT R48, R48, 0x1e, RZ, 0xc0, !PT ;  /* 0x0000001e30307812 */ /* 0x000fe200078ec0ff */
[----:B------:R-:W-:Y:S01]  /*4e00*/  IMAD.WIDE.U32 R10, R4, -0x77777777, RZ ;  /* 0x88888889040a7825 */ /* 0x000fe200078e00ff */
[----:B------:R-:W-:Y:S02]  /*4e10*/  IADD3 R54, R52, 0x3c, RZ ;  /* 0x0000003c34367810 */ /* 0x000fe40007ffe0ff */
[----:B------:R-:W-:Y:S02]  /*4e20*/  ISETP.LT.AND.EX P0, PT, R9, RZ, PT, P0 ;  /* 0x000000ff0900720c */ /* 0x000fe40003f01300 */
[----:B------:R-:W-:Y:S02]  /*4e30*/  SHF.R.U64 R45, R12, 0x3, R13 ;  /* 0x000000030c2d7819 */ /* 0x000fe4000000120d */
[----:B------:R-:W-:Y:S02]  /*4e40*/  LOP3.LUT R7, R53, R48, RZ, 0x3c, !PT ;  /* 0x0000003035077212 */ /* 0x000fe400078e3cff */
[----:B------:R-:W-:-:S02]  /*4e50*/  LEA.HI R44, R11, 0x1, RZ, 0x1c ;  /* 0x000000010b2c7811 */ /* 0x000fc400078fe0ff */
[-C--:B------:R-:W-:Y:S02]  /*4e60*/  LOP3.LUT R5, R52, R48.reuse, RZ, 0x3c, !PT ;  /* 0x0000003034057212 */ /* 0x080fe400078e3cff */
[----:B------:R-:W-:Y:S02]  /*4e70*/  LOP3.LUT R15, R54, R48, RZ, 0x3c, !PT ;  /* 0x00000030360f7212 */ /* 0x000fe400078e3cff */
[----:B------:R-:W-:Y:S02]  /*4e80*/  SEL R17, R8, 0x2, P0 ;  /* 0x0000000208117807 */ /* 0x000fe40000000000 */
[----:B------:R-:W-:Y:S02]  /*4e90*/  SEL R16, R9, RZ, P0 ;  /* 0x000000ff09107207 */ /* 0x000fe40000000000 */
[C---:B------:R-:W-:Y:S02]  /*4ea0*/  IADD3 R11, P1, R49.reuse, 0x1e, RZ ;  /* 0x0000001e310b7810 */ /* 0x040fe40007f3e0ff */
[----:B------:R-:W-:-:S02]  /*4eb0*/  IADD3 R10, P0, R49, 0xf, RZ ;  /* 0x0000000f310a7810 */ /* 0x000fc40007f1e0ff */
[----:B------:R-:W-:Y:S02]  /*4ec0*/  IADD3 R12, P2, R49, 0x2d, RZ ;  /* 0x0000002d310c7810 */ /* 0x000fe40007f5e0ff */
[----:B------:R-:W-:Y:S02]  /*4ed0*/  IADD3 R45, R45, 0x1, RZ ;  /* 0x000000012d2d7810 */ /* 0x000fe40007ffe0ff */
[-C--:B------:R-:W-:Y:S02]  /*4ee0*/  LEA R6, R7, R14.reuse, 0x2 ;  /* 0x0000000e07067211 */ /* 0x080fe400078e10ff */
[-C--:B------:R-:W-:Y:S02]  /*4ef0*/  LEA R5, R5, R14.reuse, 0x2 ;  /* 0x0000000e05057211 */ /* 0x080fe400078e10ff */
        /* <DEDUP_REMOVED lines=12> */
.L_x_1543:
        /* <DEDUP_REMOVED lines=40> */
.L_x_1530:
[----:B------:R-:W-:Y:S05]  /*5240*/  BSYNC B1 ;  /* 0x0000000000017941 */ /* 0x000fea0003800000 */
.L_x_1529:
        /* <DEDUP_REMOVED lines=18> */
.L_x_1533:
[----:B------:R-:W2:Y:S04]  /*5370*/  LDG.E.64 R32, desc[UR12][R18.64+-0x70800] ;  /* 0xf8f8000c12207981 */ /* 0x000ea8000c1e1b00 */
[----:B------:R-:W3:Y:S04]  /*5380*/  LDG.E.64 R34, desc[UR12][R18.64+-0x38400] ;  /* 0xfc7c000c12227981 */ /* 0x000ee8000c1e1b00 */
[----:B------:R-:W4:Y:S04]  /*5390*/  LDG.E.64 R36, desc[UR12][R18.64] ;  /* 0x0000000c12247981 */ /* 0x000f28000c1e1b00 */
[----:B------:R-:W4:Y:S04]  /*53a0*/  LDG.E.64 R38, desc[UR12][R18.64+0x38400] ;  /* 0x0384000c12267981 */ /* 0x000f28000c1e1b00 */
[----:B------:R-:W4:Y:S04]  /*53b0*/  LDG.E.64 R20, desc[UR12][R18.64+0x70800] ;  /* 0x0708000c12147981 */ /* 0x000f28000c1e1b00 */
[----:B------:R-:W4:Y:S04]  /*53c0*/  LDG.E.64 R22, desc[UR12][R18.64+0xa8c00] ;  /* 0x0a8c000c12167981 */ /* 0x000f28000c1e1b00 */
[----:B-----5:R-:W4:Y:S04]  /*53d0*/  LDG.E.64 R24, desc[UR12][R18.64+0xe1000] ;  /* 0x0e10000c12187981 */ /* 0x020f28000c1e1b00 */
[----:B------:R-:W4:Y:S04]  /*53e0*/  LDG.E.64 R26, desc[UR12][R18.64+0x119400] ;  /* 0x1194000c121a7981 */ /* 0x000f28000c1e1b00 */
[----:B------:R-:W4:Y:S04]  /*53f0*/  LDG.E.64 R28, desc[UR12][R18.64+0x151800] ;  /* 0x1518000c121c7981 */ /* 0x000f28000c1e1b00 */
[----:B------:R-:W4:Y:S01]  /*5400*/  LDG.E.64 R30, desc[UR12][R18.64+0x189c00] ;  /* 0x189c000c121e7981 */ /* 0x000f22000c1e1b00 */
        /* <DEDUP_REMOVED lines=9> */
[----:B------:R-:W-:Y:S01]  /*54a0*/  FADD.FTZ R41, R41, R38 ;  /* 0x0000002629297221 */ /* 0x000fe20000010000 */
[----:B------:R-:W-:-:S02]  /*54b0*/  FADD.FTZ R58, R40, R39 ;  /* 0x00000027283a7221 */ /* 0x000fc40000010000 */
[----:B------:R-:W4:Y:S01]  /*54c0*/  LDG.E.64 R38, desc[UR12][R18.64+0x26ac00] ;  /* 0x26ac000c12267981 */ /* 0x000f22000c1e1b00 */
[----:B------:R-:W-:-:S03]  /*54d0*/  FADD.FTZ R59, R41, R20 ;  /* 0x00000014293b7221 */ /* 0x000fc60000010000 */
[----:B------:R-:W4:Y:S04]  /*54e0*/  LDG.E.64 R40, desc[UR12][R18.64+0x2a3000] ;  /* 0x2a30000c12287981 */ /* 0x000f28000c1e1b00 */
[----:B------:R0:W4:Y:S01]  /*54f0*/  LDG.E.64 R42, desc[UR12][R18.64+0x2db400] ;  /* 0x2db4000c122a7981 */ /* 0x000122000c1e1b00 */
        /* <DEDUP_REMOVED lines=30> */
.L_x_1532:
[----:B------:R-:W-:Y:S05]  /*56e0*/  BSYNC B1 ;  /* 0x0000000000017941 */ /* 0x000fea0003800000 */
.L_x_1531:
        /* <DEDUP_REMOVED lines=8> */
[----:B-----5:R-:W4:Y:S04]  /*5770*/  LDG.E.64 R24, desc[UR12][R18.64] ;  /* 0x0000000c12187981 */ /* 0x020f28000c1e1b00 */
        /* <DEDUP_REMOVED lines=26> */
.L_x_1535:
[----:B------:R-:W-:Y:S05]  /*5920*/  BSYNC B1 ;  /* 0x0000000000017941 */ /* 0x000fea0003800000 */
.L_x_1534:
[----:B------:R-:W-:-:S04]  /*5930*/  ISETP.LT.U32.AND P1, PT, R47, R17, PT ;  /* 0x000000112f00720c */ /* 0x000fc80003f21070 */
[----:B------:R-:W-:-:S13]  /*5940*/  ISETP.LT.OR.EX P0, PT, R46, R16, P0, P1 ;  /* 0x000000102e00720c */ /* 0x000fda0000701710 */
[----:B------:R-:W-:Y:S05]  /*5950*/  @!P0 BRA `(.L_x_1528) ;  /* 0x0000000000308947 */ /* 0x000fea0003800000 */
[----:B-----5:R-:W2:Y:S04]  /*5960*/  LDG.E.64 R24, desc[UR12][R18.64+-0x70800] ;  /* 0xf8f8000c12187981 */ /* 0x020ea8000c1e1b00 */
        /* <DEDUP_REMOVED lines=11> */
.L_x_1528:
[----:B------:R-:W-:Y:S05]  /*5a20*/  BSYNC B0 ;  /* 0x0000000000007941 */ /* 0x000fea0003800000 */
.L_x_1527:
        /* <DEDUP_REMOVED lines=12> */
[----:B------:R1:W2:Y:S04]  /*5af0*/  @P0 LDS R18, [R5] ;  /* 0x0000000005120984 */ /* 0x0002a80000000800 */
[----:B------:R1:W3:Y:S01]  /*5b00*/  @P0 LDS R19, [R5+0x780] ;  /* 0x0007800005130984 */ /* 0x0002e20000000800 */
[----:B------:R-:W-:Y:S05]  /*5b10*/  BRA.DIV UR7, `(.L_x_1539) ;  /* 0x0000001207347947 */ /* 0x000fea000b800000 */
[----:B-----5:R-:W-:Y:S02]  /*5b20*/  MOV R25, 0xffff ;  /* 0x0000ffff00197802 */ /* 0x020fe40000000f00 */
        /* <DEDUP_REMOVED lines=22> */
.L_x_1552:
[----:B------:R-:W2:Y:S01]  /*5c90*/  LDC.64 R18, c[0x0][0x218] ;  /* 0x00008600ff127b82 */ /* 0x000ea20000000a00 */
[----:B------:R-:W-:Y:S01]  /*5ca0*/  ISETP.NE.AND P1, PT, R9, RZ, PT ;  /* 0x000000ff0900720c */ /* 0x000fe20003f25270 */
[----:B----4-:R-:W-:Y:S01]  /*5cb0*/  FADD.FTZ R24, R24, R38 ;  /* 0x0000002618187221 */ /* 0x010fe20000010000 */
[----:B------:R-:W-:Y:S01]  /*5cc0*/  IADD3 R23, R52, R8, RZ ;  /* 0x0000000834177210 */ /* 0x000fe20007ffe0ff */
[----:B------:R-:W-:Y:S01]  /*5cd0*/  IMAD.MOV.U32 R31, RZ, RZ, R53 ;  /* 0x000000ffff1f7224 */ /* 0x000fe200078e0035 */
[----:B------:R-:W-:-:S03]  /*5ce0*/  ISETP.NE.AND P2, PT, R44, 0x1, PT ;  /* 0x000000012c00780c */ /* 0x000fc60003f45270 */
[----:B------:R-:W3:Y:S06]  /*5cf0*/  LDC.64 R20, c[0x0][0x220] ;  /* 0x00008800ff147b82 */ /* 0x000eec0000000a00 */
[----:B------:R-:W-:Y:S02]  /*5d00*/  @!P1 F2FP.F16.F32.PACK_AB R22, RZ, R26 ;  /* 0x0000001aff16923e */ /* 0x000fe400000000ff */
[----:B------:R-:W-:Y:S01]  /*5d10*/  @!P1 F2FP.F16.F32.PACK_AB R24, RZ, R24 ;  /* 0x00000018ff18923e */ /* 0x000fe200000000ff */
        /* <DEDUP_REMOVED lines=33> */
.L_x_1562:
[----:B0-----:R-:W-:Y:S01]  /*5f30*/  FADD.FTZ R23, R22, R38 ;  /* 0x0000002616177221 */ /* 0x001fe20000010000 */
[----:B------:R-:W-:Y:S02]  /*5f40*/  @!P1 F2FP.F16.F32.PACK_AB R22, RZ, R28 ;  /* 0x0000001cff16923e */ /* 0x000fe400000000ff */
[----:B------:R-:W-:Y:S02]  /*5f50*/  ISETP.NE.AND P2, PT, R44, 0x2, PT ;  /* 0x000000022c00780c */ /* 0x000fe40003f45270 */
[----:B------:R-:W-:Y:S01]  /*5f60*/  @!P1 F2FP.F16.F32.PACK_AB R23, RZ, R23 ;  /* 0x00000017ff17923e */ /* 0x000fe200000000ff */
        /* <DEDUP_REMOVED lines=9> */
[----:B------:R-:W-:Y:S01]  /*6000*/  IMAD.MOV.U32 R29, RZ, RZ, 0xffff ;  /* 0x0000ffffff1d7424 */ /* 0x000fe200078e00ff */
[----:B------:R-:W-:Y:S02]  /*6010*/  MOV R28, 0xffff ;  /* 0x0000ffff001c7802 */ /* 0x000fe40000000f00 */
[----:B------:R-:W-:Y:S01]  /*6020*/  MOV R30, 0xffff ;  /* 0x0000ffff001e7802 */ /* 0x000fe20000000f00 */
[----:B---3--:R-:W3:Y:S01]  /*6030*/  SHFL.BFLY PT, R25, R22, 0x8, 0x101f ;  /* 0x0d101f0016197f89 */ /* 0x008ee200000e0000 */
[----:B------:R-:W-:Y:S02]  /*6040*/  MOV R31, 0xffff ;  /* 0x0000ffff001f7802 */ /* 0x000fe40000000f00 */
[----:B------:R-:W-:Y:S01]  /*6050*/  MOV R33, 0xffff ;  /* 0x0000ffff00217802 */ /* 0x000fe20000000f00 */
[----:B----4-:R-:W4:Y:S01]  /*6060*/  SHFL.BFLY PT, R24, R23, 0x8, 0x101f ;  /* 0x0d101f0017187f89 */ /* 0x010f2200000e0000 */
[----:B------:R-:W-:Y:S02]  /*6070*/  MOV R32, 0xffff ;  /* 0x0000ffff00207802 */ /* 0x000fe40000000f00 */
        /* <DEDUP_REMOVED lines=15> */
.L_x_1572:
[----:B0-----:R-:W-:Y:S01]  /*6170*/  FADD.FTZ R23, R22, R38 ;  /* 0x0000002616177221 */ /* 0x001fe20000010000 */
[----:B------:R-:W-:Y:S02]  /*6180*/  @!P1 F2FP.F16.F32.PACK_AB R22, RZ, R28 ;  /* 0x0000001cff16923e */ /* 0x000fe400000000ff */
[----:B------:R-:W-:Y:S02]  /*6190*/  MOV R31, R55 ;  /* 0x00000037001f7202 */ /* 0x000fe40000000f00 */
[----:B------:R-:W-:Y:S01]  /*61a0*/  @!P1 F2FP.F16.F32.PACK_AB R23, RZ, R23 ;  /* 0x00000017ff17923e */ /* 0x000fe200000000ff */
[----:B------:R4:W-:Y:S04]  /*61b0*/  @!P1 STG.E.U16 desc[UR12][R18.64+0x78], R22 ;  /* 0x0000781612009986 */ /* 0x0009e8000c10150c */
[----:B------:R4:W-:Y:S02]  /*61c0*/  @!P1 STG.E.U16 desc[UR12][R20.64+0x78], R23 ;  /* 0x0000781714009986 */ /* 0x0009e4000c10150c */
.L_x_1538:
[----:B------:R-:W-:Y:S05]  /*61d0*/  BSYNC B0 ;  /* 0x0000000000007941 */ /* 0x000fea0003800000 */
.L_x_1537:
[----:B------:R-:W-:-:S13]  /*61e0*/  ISETP.GE.U32.AND P0, PT, R4, 0x5a, PT ;  /* 0x0000005a0400780c */ /* 0x000fda0003f06070 */
[----:B------:R-:W-:Y:S05]  /*61f0*/  @!P0 BRA `(.L_x_1536) ;  /* 0x0000000800648947 */ /* 0x000fea0003800000 */
[----:B------:R-:W-:Y:S01]  /*6200*/  ISETP.NE.AND P0, PT, R9, 0xf, PT ;  /* 0x0000000f0900780c */ /* 0x000fe20003f05270 */
[----:B--234-:R-:W-:Y:S01]  /*6210*/  HFMA2.MMA R19, -RZ, RZ, 0, 0 ;  /* 0x00000000ff137435 */ /* 0x01cfe200000001ff */
[----:B------:R-:W-:Y:S01]  /*6220*/  MOV R22, RZ ;  /* 0x000000ff00167202 */ /* 0x000fe20000000f00 */
[----:B------:R-:W-:-:S10]  /*6230*/  UMOV UR7, 0xffff ;  /* 0x0000ffff00077882 */ /* 0x000fd40000000000 */
[----:B------:R-:W-:Y:S02]  /*6240*/  @P0 LOP3.LUT R18, R31, R48, RZ, 0x3c, !PT ;  /* 0x000000301f120212 */ /* 0x000fe400078e3cff */
[----:B------:R-:W-:-:S05]  /*6250*/  @P0 LEA R21, R9, UR6, 0x7 ;  /* 0x0000000609150c11 */ /* 0x000fca000f8e38ff */
[----:B------:R-:W-:-:S05]  /*6260*/  @P0 IMAD R18, R18, 0x4, R21 ;  /* 0x0000000412120824 */ /* 0x000fca00078e0215 */
[----:B------:R2:W3:Y:S04]  /*6270*/  @P0 LDS R19, [R18] ;  /* 0x0000000012130984 */ /* 0x0004e80000000800 */
[----:B------:R2:W4:Y:S01]  /*6280*/  @P0 LDS R22, [R18+0x780] ;  /* 0x0007800012160984 */ /* 0x0005220000000800 */
[----:B------:R-:W-:Y:S05]  /*6290*/  BRA.DIV UR7, `(.L_x_1542) ;  /* 0x0000001207f87947 */ /* 0x000fea000b800000 */
[----:B------:R-:W-:Y:S02]  /*62a0*/  @P0 IADD3 R21, R31, 0x1e, RZ ;  /* 0x0000001e1f150810 */ /* 0x000fe40007ffe0ff */
[----:B-----5:R-:W-:Y:S02]  /*62b0*/  CS2R R24, SRZ ;  /* 0x0000000000187805 */ /* 0x020fe4000001ff00 */
        /* <DEDUP_REMOVED lines=9> */
[----:B------:R-:W1:Y:S01]  /*6350*/  @P0 LDS R34, [R21+0x780] ;  /* 0x0007800015220984 */ /* 0x000e620000000800 */
        /* <DEDUP_REMOVED lines=16> */
[----:B------:R-:W-:Y:S01]  /*6460*/  IADD3 R31, R31, R8, RZ ;  /* 0x000000081f1f7210 */ /* 0x000fe20007ffe0ff */
[----:B--2---:R-:W-:Y:S02]  /*6470*/  @P0 IMAD.MOV.U32 R23, RZ, RZ, R20 ;  /* 0x000000ffff170224 */ /* 0x004fe400078e0014 */
[----:B------:R-:W-:Y:S01]  /*6480*/  @P0 LDS R20, [R42+0x780] ;  /* 0x000780002a140984 */ /* 0x000fe20000000800 */
[----:B-1----:R-:W-:Y:S01]  /*6490*/  @P0 MOV R26, R34 ;  /* 0x00000022001a0202 */ /* 0x002fe20000000f00 */
[----:B----4-:R-:W-:-:S02]  /*64a0*/  FADD.FTZ R29, R38, R22 ;  /* 0x00000016261d7221 */ /* 0x010fc40000010000 */
[----:B------:R-:W0:Y:S01]  /*64b0*/  SHFL.BFLY PT, R40, R23, 0x8, 0x101f ;  /* 0x0d101f0017287f89 */ /* 0x000e2200000e0000 */
[----:B------:R-:W-:Y:S02]  /*64c0*/  MOV R38, 0xffff ;  /* 0x0000ffff00267802 */ /* 0x000fe40000000f00 */
[----:B------:R-:W-:Y:S01]  /*64d0*/  @P0 MOV R25, R18 ;  /* 0x0000001200190202 */ /* 0x000fe20000000f00 */
[----:B------:R-:W1:Y:S01]  /*64e0*/  SHFL.BFLY PT, R41, R26, 0x8, 0x101f ;  /* 0x0d101f001a297f89 */ /* 0x000e6200000e0000 */
[----:B------:R-:W-:Y:S02]  /*64f0*/  MOV R34, 0xffff ;  /* 0x0000ffff00227802 */ /* 0x000fe40000000f00 */
[----:B------:R-:W-:Y:S01]  /*6500*/  @P0 MOV R24, R46 ;  /* 0x0000002e00180202 */ /* 0x000fe20000000f00 */
[----:B---3--:R-:W2:Y:S04]  /*6510*/  SHFL.BFLY PT, R18, R19, 0x8, 0x101f ;  /* 0x0d101f0013127f89 */ /* 0x008ea800000e0000 */
[----:B------:R-:W3:Y:S04]  /*6520*/  SHFL.BFLY PT, R42, R25, 0x8, 0x101f ;  /* 0x0d101f00192a7f89 */ /* 0x000ee800000e0000 */
[----:B------:R-:W4:Y:S04]  /*6530*/  SHFL.BFLY PT, R43, R24, 0x8, 0x101f ;  /* 0x0d101f00182b7f89 */ /* 0x000f2800000e0000 */
[----:B------:R-:W4:Y:S01]  /*6540*/  SHFL.BFLY PT, R28, R29, 0x4, 0x101f ;  /* 0x0c901f001d1c7f89 */ /* 0x000f2200000e0000 */
[----:B0-----:R-:W-:Y:S01]  /*6550*/  FADD.FTZ R40, R40, R23 ;  /* 0x0000001728287221 */ /* 0x001fe20000010000 */
[----:B-1----:R-:W-:Y:S01]  /*6560*/  FADD.FTZ R41, R41, R26 ;  /* 0x0000001a29297221 */ /* 0x002fe20000010000 */
[----:B--2---:R-:W-:Y:S01]  /*6570*/  FADD.FTZ R27, R18, R19 ;  /* 0x00000013121b7221 */ /* 0x004fe20000010000 */
[----:B------:R-:W-:-:S02]  /*6580*/  CS2R R18, SRZ ;  /* 0x0000000000127805 */ /* 0x000fc4000001ff00 */
[----:B------:R-:W-:Y:S02]  /*6590*/  @P0 IMAD.MOV.U32 R18, RZ, RZ, R21 ;  /* 0x000000ffff120224 */ /* 0x000fe400078e0015 */
[----:B---3--:R-:W-:Y:S01]  /*65a0*/  FADD.FTZ R22, R42, R25 ;  /* 0x000000192a167221 */ /* 0x008fe20000010000 */
[----:B------:R-:W-:Y:S02]  /*65b0*/  @P0 MOV R19, R20 ;  /* 0x0000001400130202 */ /* 0x000fe40000000f00 */
[----:B------:R-:W-:Y:S01]  /*65c0*/  MOV R42, 0xffff ;  /* 0x0000ffff002a7802 */ /* 0x000fe20000000f00 */
[----:B----4-:R-:W-:Y:S01]  /*65d0*/  FADD.FTZ R23, R43, R24 ;  /* 0x000000182b177221 */ /* 0x010fe20000010000 */
[----:B------:R-:W-:Y:S01]  /*65e0*/  MOV R20, 0xffff ;  /* 0x0000ffff00147802 */ /* 0x000fe20000000f00 */
[----:B------:R-:W0:Y:S01]  /*65f0*/  SHFL.BFLY PT, R24, R27, 0x4, 0x101f ;  /* 0x0c901f001b187f89 */ /* 0x000e2200000e0000 */
[----:B------:R-:W-:Y:S01]  /*6600*/  MOV R43, 0xffff ;  /* 0x0000ffff002b7802 */ /* 0x000fe20000000f00 */
[----:B------:R-:W-:Y:S01]  /*6610*/  FADD.FTZ R28, R29, R28 ;  /* 0x0000001c1d1c7221 */ /* 0x000fe20000010000 */
[----:B------:R-:W-:Y:S01]  /*6620*/  MOV R29, 0xffff ;  /* 0x0000ffff001d7802 */ /* 0x000fe20000000f00 */
[----:B------:R-:W1:Y:S01]  /*6630*/  SHFL.BFLY PT, R42, R41, 0x4, 0x101f ;  /* 0x0c901f00292a7f89 */ /* 0x000e6200000e0000 */
[----:B------:R-:W-:-:S03]  /*6640*/  ISETP.NE.AND P0, PT, R9, RZ, PT ;  /* 0x000000ff0900720c */ /* 0x000fc60003f05270 */
[----:B------:R-:W2:Y:S04]  /*6650*/  SHFL.BFLY PT, R20, R19, 0x8, 0x101f ;  /* 0x0d101f0013147f89 */ /* 0x000ea800000e0000 */
[----:B------:R-:W3:Y:S04]  /*6660*/  SHFL.BFLY PT, R43, R40, 0x4, 0x101f ;  /* 0x0c901f00282b7f89 */ /* 0x000ee800000e0000 */
[----:B------:R-:W4:Y:S04]  /*6670*/  SHFL.BFLY PT, R25, R22, 0x4, 0x101f ;  /* 0x0c901f0016197f89 */ /* 0x000f2800000e0000 */
[----:B------:R-:W4:Y:S04]  /*6680*/  SHFL.BFLY PT, R38, R23, 0x4, 0x101f ;  /* 0x0c901f0017267f89 */ /* 0x000f2800000e0000 */
[----:B------:R-:W4:Y:S01]  /*6690*/  SHFL.BFLY PT, R21, R18, 0x8, 0x101f ;  /* 0x0d101f0012157f89 */ /* 0x000f2200000e0000 */
        /* <DEDUP_REMOVED lines=13> */
[----:B------:R-:W-:Y:S01]  /*6770*/  FADD.FTZ R40, R23, R38 ;  /* 0x0000002617287221 */ /* 0x000fe20000010000 */
        /* <DEDUP_REMOVED lines=8> */
[----:B------:R-:W4:Y:S01]  /*6800*/  SHFL.BFLY PT, R43, R42, 0x4, 0x101f ;  /* 0x0c901f002a2b7f89 */ /* 0x000f2200000e0000 */
        /* <DEDUP_REMOVED lines=15> */
[----:B------:R-:W-:Y:S01]  /*6900*/  FADD.FTZ R42, R42, R43 ;  /* 0x0000002b2a2a7221 */ /* 0x000fe20000010000 */
[----:B------:R-:W-:Y:S01]  /*6910*/  IMAD.MOV.U32 R43, RZ, RZ, 0xffff ;  /* 0x0000ffffff2b7424 */ /* 0x000fe200078e00ff */
[----:B------:R-:W4:Y:S01]  /*6920*/  SHFL.BFLY PT, R22, R25, 0x1, 0x101f ;  /* 0x0c301f0019167f89 */ /* 0x000f2200000e0000 */
        /* <DEDUP_REMOVED lines=9> */
[----:B------:R-:W-:Y:S01]  /*69c0*/  @!P0 F2FP.F16.F32.PACK_AB R34, RZ, R36 ;  /* 0x00000024ff22823e */ /* 0x000fe200000000ff */
[----:B----4-:R-:W-:-:S04]  /*69d0*/  IMAD.WIDE R18, R31, 0x2, R18 ;  /* 0x000000021f127825 */ /* 0x010fc800078e0212 */
[----:B------:R-:W-:Y:S01]  /*69e0*/  FADD.FTZ R25, R25, R22 ;  /* 0x0000001619197221 */ /* 0x000fe20000010000 */
[----:B------:R-:W-:Y:S02]  /*69f0*/  @!P0 F2FP.F16.F32.PACK_AB R22, RZ, R27 ;  /* 0x0000001bff16823e */ /* 0x000fe400000000ff */
[----:B------:R-:W-:Y:S01]  /*6a00*/  @!P0 F2FP.F16.F32.PACK_AB R36, RZ, R37 ;  /* 0x00000025ff24823e */ /* 0x000fe200000000ff */
[----:B-1----:R-:W-:Y:S01]  /*6a10*/  FADD.FTZ R24, R24, R23 ;  /* 0x0000001718187221 */ /* 0x002fe20000010000 */
[----:B------:R-:W-:Y:S01]  /*6a20*/  @!P0 F2FP.F16.F32.PACK_AB R23, RZ, R26 ;  /* 0x0000001aff17823e */ /* 0x000fe200000000ff */
[----:B------:R-:W-:Y:S01]  /*6a30*/  IMAD.WIDE R20, R31, 0x2, R20 ;  /* 0x000000021f147825 */ /* 0x000fe200078e0214 */
[----:B------:R-:W-:-:S03]  /*6a40*/  PRMT R26, R22, 0x7610, R26 ;  /* 0x00007610161a7816 */ /* 0x000fc6000000001a */
[----:B------:R-:W-:Y:S01]  /*6a50*/  FADD.FTZ R40, R40, R41 ;  /* 0x0000002928287221 */ /* 0x000fe20000010000 */
[----:B------:R-:W-:Y:S01]  /*6a60*/  PRMT R28, R23, 0x7610, R28 ;  /* 0x00007610171c7816 */ /* 0x000fe2000000001c */
[----:B------:R-:W-:Y:S01]  /*6a70*/  @!P0 STG.E.U16 desc[UR12][R18.64], R34 ;  /* 0x0000002212008986 */ /* 0x000fe2000c10150c */
[----:B------:R-:W-:Y:S01]  /*6a80*/  @!P0 F2FP.F16.F32.PACK_AB R24, RZ, R24 ;  /* 0x00000018ff18823e */ /* 0x000fe200000000ff */
[----:B------:R-:W-:Y:S01]  /*6a90*/  FADD.FTZ R42, R42, R43 ;  /* 0x0000002b2a2a7221 */ /* 0x000fe20000010000 */
[----:B------:R-:W-:Y:S01]  /*6aa0*/  @!P0 F2FP.F16.F32.PACK_AB R25, RZ, R25 ;  /* 0x00000019ff19823e */ /* 0x000fe200000000ff */
        /* <DEDUP_REMOVED lines=9> */
.L_x_1606:
[----:B--2---:R-:W-:Y:S01]  /*6b40*/  FADD.FTZ R23, R42, R38 ;  /* 0x000000262a177221 */ /* 0x004fe20000010000 */
[----:B------:R-:W-:-:S04]  /*6b50*/  @!P0 F2FP.F16.F32.PACK_AB R22, RZ, R22 ;  /* 0x00000016ff16823e */ /* 0x000fc800000000ff */
[----:B------:R-:W-:Y:S01]  /*6b60*/  @!P0 F2FP.F16.F32.PACK_AB R23, RZ, R23 ;  /* 0x00000017ff17823e */ /* 0x000fe200000000ff */
[----:B------:R0:W-:Y:S04]  /*6b70*/  @!P0 STG.E.U16 desc[UR12][R18.64+0xb4], R22 ;  /* 0x0000b41612008986 */ /* 0x0001e8000c10150c */
[----:B------:R0:W-:Y:S02]  /*6b80*/  @!P0 STG.E.U16 desc[UR12][R20.64+0xb4], R23 ;  /* 0x0000b41714008986 */ /* 0x0001e4000c10150c */
.L_x_1536:
[----:B------:R-:W-:Y:S05]  /*6b90*/  WARPSYNC.ALL ;  /* 0x0000000000007948 */ /* 0x000fea0003800000 */
[----:B------:R-:W-:Y:S01]  /*6ba0*/  IADD3 R8, R8, 0x1000, RZ ;  /* 0x0000100008087810 */ /* 0x000fe20007ffe0ff */
[----:B------:R-:W-:Y:S03]  /*6bb0*/  BAR.SYNC.DEFER_BLOCKING 0x0 ;  /* 0x0000000000007b1d */ /* 0x000fe60000010000 */
[----:B------:R-:W-:-:S13]  /*6bc0*/  ISETP.GE.AND P0, PT, R8, UR14, PT ;  /* 0x0000000e08007c0c */ /* 0x000fda000bf06270 */
[----:B------:R-:W-:Y:S05]  /*6bd0*/  @!P0 BRA `(.L_x_1543) ;  /* 0xffffffe000f88947 */ /* 0x000fea000383ffff */
[----:B------:R-:W-:Y:S05]  /*6be0*/  EXIT ;  /* 0x000000000000794d */ /* 0x000fea0003800000 */
.L_x_1539:
[----:B------:R-:W-:Y:S01]  /*6bf0*/  HFMA2.MMA R32, -RZ, RZ, 0, 4.76837158203125e-07 ;  /* 0x00000008ff207435 */ /* 0x000fe200000001ff */
[----:B--2---:R-:W-:Y:S02]  /*6c00*/  MOV R35, R18 ;  /* 0x0000001200237202 */ /* 0x004fe40000000f00 */
[----:B------:R-:W-:Y:S02]  /*6c10*/  MOV R33, 0x101f ;  /* 0x0000101f00217802 */ /* 0x000fe40000000f00 */
[----:B------:R-:W-:-:S07]  /*6c20*/  MOV R30, 0xffff ;  /* 0x0000ffff001e7802 */ /* 0x000fce0000000f00 */
[----:B01-3-5:R-:W-:Y:S05]  /*6c30*/  WARPSYNC.COLLECTIVE R30, `(.L_x_1544) ;  /* 0x000000001e087348 */ /* 0x02bfea0003c00000 */
[----:B------:R2:W4:Y:S02]  /*6c40*/  SHFL.BFLY P2, R38, R35, R32, R33 ;  /* 0x0c00002023267389 */ /* 0x0005240000040021 */
[----:B012345:R-:W-:Y:S01]  /*6c50*/  ENDCOLLECTIVE ;  /* 0x000000000000791b */ /* 0x03ffe20003800000 */
.L_x_1544:
[----:B------:R-:W-:Y:S01]  /*6c60*/  IMAD.MOV.U32 R35, RZ, RZ, R19 ;  /* 0x000000ffff237224 */ /* 0x000fe200078e0013 */
[----:B------:R-:W-:-:S07]  /*6c70*/  MOV R21, R38 ;  /* 0x0000002600157202 */ /* 0x000fce0000000f00 */
[----:B------:R-:W-:Y:S05]  /*6c80*/  WARPSYNC.COLLECTIVE R30, `(.L_x_1545) ;  /* 0x000000001e087348 */ /* 0x000fea0003c00000 */
[----:B------:R0:W1:Y:S02]  /*6c90*/  SHFL.BFLY P2, R38, R35, R32, R33 ;  /* 0x0c00002023267389 */ /* 0x0000640000040021 */
[----:B01----:R-:W-:Y:S01]  /*6ca0*/  ENDCOLLECTIVE ;  /* 0x000000000000791b */ /* 0x003fe20003800000 */
.L_x_1545:
[----:B------:R-:W-:Y:S01]  /*6cb0*/  FADD.FTZ R21, R21, R18 ;  /* 0x0000001215157221 */ /* 0x000fe20000010000 */
[----:B------:R-:W-:-:S04]  /*6cc0*/  HFMA2.MMA R32, -RZ, RZ, 0, 2.384185791015625e-07 ;  /* 0x00000004ff207435 */ /* 0x000fc800000001ff */
[----:B------:R-:W-:Y:S02]  /*6cd0*/  MOV R35, R21 ;  /* 0x0000001500237202 */ /* 0x000fe40000000f00 */
[----:B------:R-:W-:-:S07]  /*6ce0*/  MOV R20, R38 ;  /* 0x0000002600147202 */ /* 0x000fce0000000f00 */
[----:B------:R-:W-:Y:S05]  /*6cf0*/  WARPSYNC.COLLECTIVE R30, `(.L_x_1546) ;  /* 0x000000001e087348 */ /* 0x000fea0003c00000 */
[----:B------:R0:W1:Y:S02]  /*6d00*/  SHFL.BFLY P2, R38, R35, R32, R33 ;  /* 0x0c00002023267389 */ /* 0x0000640000040021 */
[----:B01----:R-:W-:Y:S01]  /*6d10*/  ENDCOLLECTIVE ;  /* 0x000000000000791b */ /* 0x003fe20003800000 */
.L_x_1546:
[----:B------:R-:W-:-:S05]  /*6d20*/  FADD.FTZ R20, R20, R19 ;  /* 0x0000001314147221 */ /* 0x000fca0000010000 */
[----:B------:R-:W-:Y:S02]  /*6d30*/  MOV R35, R20 ;  /* 0x0000001400237202 */ /* 0x000fe40000000f00 */
[----:B------:R-:W-:-:S07]  /*6d40*/  MOV R22, R38 ;  /* 0x0000002600167202 */ /* 0x000fce0000000f00 */
[----:B------:R-:W-:Y:S05]  /*6d50*/  WARPSYNC.COLLECTIVE R30, `(.L_x_1547) ;  /* 0x000000001e087348 */ /* 0x000fea0003c00000 */
[----:B------:R0:W1:Y:S02]  /*6d60*/  SHFL.BFLY P2, R38, R35, R32, R33 ;  /* 0x0c00002023267389 */ /* 0x0000640000040021 */
[----:B01----:R-:W-:Y:S01]  /*6d70*/  ENDCOLLECTIVE ;  /* 0x000000000000791b */ /* 0x003fe20003800000 */
.L_x_1547:
[----:B------:R-:W-:Y:S01]  /*6d80*/  FADD.FTZ R22, R21, R22 ;  /* 0x0000001615167221 */ /* 0x000fe20000010000 */
[----:B------:R-:W-:-:S04]  /*6d90*/  HFMA2.MMA R32, -RZ, RZ, 0, 1.1920928955078125e-07 ;  /* 0x00000002ff207435 */ /* 0x000fc800000001ff */
[----:B------:R-:W-:Y:S02]  /*6da0*/  MOV R35, R22 ;  /* 0x0000001600237202 */ /* 0x000fe40000000f00 */
[----:B------:R-:W-:-:S07]  /*6db0*/  MOV R23, R38 ;  /* 0x0000002600177202 */ /* 0x000fce0000000f00 */
[----:B------:R-:W-:Y:S05]  /*6dc0*/  WARPSYNC.COLLECTIVE R30, `(.L_x_1548) ;  /* 0x000000001e087348 */ /* 0x000fea0003c00000 */
[----:B------:R0:W1:Y:S02]  /*6dd0*/  SHFL.BFLY P2, R38, R35, R32, R33 ;  /* 0x0c00002023267389 */ /* 0x0000640000040021 */
[----:B01----:R-:W-:Y:S01]  /*6de0*/  ENDCOLLECTIVE ;  /* 0x000000000000791b */ /* 0x003fe20003800000 */
.L_x_1548:
[----:B------:R-:W-:-:S04]  /*6df0*/  FADD.FTZ R23, R20, R23 ;  /* 0x0000001714177221 */ /* 0x000fc80000010000 */
[----:B------:R-:W-:Y:S01]  /*6e00*/  IMAD.MOV.U32 R35, RZ, RZ, R23 ;  /* 0x000000ffff237224 */ /* 0x000fe200078e0017 */
[----:B------:R-:W-:-:S07]  /*6e10*/  MOV R25, R38 ;  /* 0x0000002600197202 */ /* 0x000fce0000000f00 */
[----:B------:R-:W-:Y:S05]  /*6e20*/  WARPSYNC.COLLECTIVE R30, `(.L_x_1549) ;  /* 0x000000001e087348 */ /* 0x000fea0003c00000 */
[----:B------:R0:W1:Y:S02]  /*6e30*/  SHFL.BFLY P2, R38, R35, R32, R33 ;  /* 0x0c00002023267389 */ /* 0x0000640000040021 */
[----:B01----:R-:W-:Y:S01]  /*6e40*/  ENDCOLLECTIVE ;  /* 0x000000000000791b */ /* 0x003fe20003800000 */
.L_x_1549:
[----:B------:R-:W-:Y:S01]  /*6e50*/  FADD.FTZ R25, R22, R25 ;  /* 0x0000001916197221 */ /* 0x000fe20000010000 */
[----:B------:R-:W-:-:S04]  /*6e60*/  HFMA2.MMA R32, -RZ, RZ, 0, 5.9604644775390625e-08 ;  /* 0x00000001ff207435 */ /* 0x000fc800000001ff */
[----:B------:R-:W-:Y:S02]  /*6e70*/  MOV R35, R25 ;  /* 0x0000001900237202 */ /* 0x000fe40000000f00 */
[----:B------:R-:W-:-:S07]  /*6e80*/  MOV R18, R38 ;  /* 0x0000002600127202 */ /* 0x000fce0000000f00 */
[----:B------:R-:W-:Y:S05]  /*6e90*/  WARPSYNC.COLLECTIVE R30, `(.L_x_1550) ;  /* 0x000000001e087348 */ /* 0x000fea0003c00000 */
[----:B------:R0:W1:Y:S02]  /*6ea0*/  SHFL.BFLY P2, R38, R35, R32, R33 ;  /* 0x0c00002023267389 */ /* 0x0000640000040021 */
[----:B01----:R-:W-:Y:S01]  /*6eb0*/  ENDCOLLECTIVE ;  /* 0x000000000000791b */ /* 0x003fe20003800000 */
.L_x_1550:
[----:B------:R-:W-:-:S05]  /*6ec0*/  FADD.FTZ R24, R23, R18 ;  /* 0x0000001217187221 */ /* 0x000fca0000010000 */
[----:B------:R-:W-:Y:S02]  /*6ed0*/  MOV R35, R24 ;  /* 0x0000001800237202 */ /* 0x000fe40000000f00 */
[----:B------:R-:W-:-:S07]  /*6ee0*/  MOV R26, R38 ;  /* 0x00000026001a7202 */ /* 0x000fce0000000f00 */
[----:B------:R-:W-:Y:S05]  /*6ef0*/  WARPSYNC.COLLECTIVE R30, `(.L_x_1551) ;  /* 0x000000001e087348 */ /* 0x000fea0003c00000 */
[----:B------:R0:W1:Y:S02]  /*6f00*/  SHFL.BFLY P2, R38, R35, R32, R33 ;  /* 0x0c00002023267389 */ /* 0x0000640000040021 */
[----:B01----:R-:W-:Y:S01]  /*6f10*/  ENDCOLLECTIVE ;  /* 0x000000000000791b */ /* 0x003fe20003800000 */
.L_x_1551:
[----:B------:R-:W-:Y:S01]  /*6f20*/  FADD.FTZ R26, R25, R26 ;  /* 0x0000001a191a7221 */ /* 0x000fe20000010000 */
[----:B------:R-:W-:Y:S06]  /*6f30*/  BRA `(.L_x_1552) ;  /* 0xffffffec00547947 */ /* 0x000fec000383ffff */
.L_x_1540:
        /* <DEDUP_REMOVED lines=8> */
.L_x_1554:
[----:B------:R-:W-:Y:S05]  /*6fc0*/  BSYNC B1 ;  /* 0x0000000000017941 */ /* 0x000fea0003800000 */
.L_x_1553:
        /* <DEDUP_REMOVED lines=9> */
.L_x_1555:
[----:B------:R-:W-:Y:S01]  /*7060*/  HFMA2.MMA R32, -RZ, RZ, 0, 2.384185791015625e-07 ;  /* 0x00000004ff207435 */ /* 0x000fe200000001ff */
[----:B------:R-:W-:Y:S02]  /*7070*/  MOV R35, R25 ;  /* 0x0000001900237202 */ /* 0x000fe40000000f00 */
[----:B------:R-:W-:-:S08]  /*7080*/  MOV R24, R38 ;  /* 0x0000002600187202 */ /* 0x000fd00000000f00 */
[----:B------:R-:W-:Y:S05]  /*7090*/  WARPSYNC.COLLECTIVE R30, `(.L_x_1556) ;  /* 0x000000001e087348 */ /* 0x000fea0003c00000 */
[----:B------:R0:W1:Y:S02]  /*70a0*/  SHFL.BFLY P2, R38, R35, R32, R33 ;  /* 0x0c00002023267389 */ /* 0x0000640000040021 */
[----:B01----:R-:W-:Y:S01]  /*70b0*/  ENDCOLLECTIVE ;  /* 0x000000000000791b */ /* 0x003fe20003800000 */
.L_x_1556:
[----:B------:R-:W-:-:S05]  /*70c0*/  FADD.FTZ R24, R24, R23 ;  /* 0x0000001718187221 */ /* 0x000fca0000010000 */
[----:B------:R-:W-:Y:S02]  /*70d0*/  MOV R35, R24 ;  /* 0x0000001800237202 */ /* 0x000fe40000000f00 */
[----:B------:R-:W-:-:S07]  /*70e0*/  MOV R26, R38 ;  /* 0x00000026001a7202 */ /* 0x000fce0000000f00 */
[----:B------:R-:W-:Y:S05]  /*70f0*/  WARPSYNC.COLLECTIVE R30, `(.L_x_1557) ;  /* 0x000000001e087348 */ /* 0x000fea0003c00000 */
[----:B------:R0:W1:Y:S02]  /*7100*/  SHFL.BFLY P2, R38, R35, R32, R33 ;  /* 0x0c00002023267389 */ /* 0x0000640000040021 */
[----:B01----:R-:W-:Y:S01]  /*7110*/  ENDCOLLECTIVE ;  /* 0x000000000000791b */ /* 0x003fe20003800000 */
.L_x_1557:
[----:B------:R-:W-:Y:S01]  /*7120*/  FADD.FTZ R26, R25, R26 ;  /* 0x0000001a191a7221 */ /* 0x000fe20000010000 */
[----:B------:R-:W-:-:S04]  /*7130*/  HFMA2.MMA R32, -RZ, RZ, 0, 1.1920928955078125e-07 ;  /* 0x00000002ff207435 */ /* 0x000fc800000001ff */
[----:B------:R-:W-:Y:S01]  /*7140*/  MOV R35, R26 ;  /* 0x0000001a00237202 */ /* 0x000fe20000000f00 */
[----:B------:R-:W-:-:S07]  /*7150*/  IMAD.MOV.U32 R27, RZ, RZ, R38 ;  /* 0x000000ffff1b7224 */ /* 0x000fce00078e0026 */
[----:B------:R-:W-:Y:S05]  /*7160*/  WARPSYNC.COLLECTIVE R30, `(.L_x_1558) ;  /* 0x000000001e087348 */ /* 0x000fea0003c00000 */
[----:B------:R0:W1:Y:S02]  /*7170*/  SHFL.BFLY P2, R38, R35, R32, R33 ;  /* 0x0c00002023267389 */ /* 0x0000640000040021 */
[----:B01----:R-:W-:Y:S01]  /*7180*/  ENDCOLLECTIVE ;  /* 0x000000000000791b */ /* 0x003fe20003800000 */
.L_x_1558:
[----:B------:R-:W-:-:S05]  /*7190*/  FADD.FTZ R27, R24, R27 ;  /* 0x0000001b181b7221 */ /* 0x000fca0000010000 */
[----:B------:R-:W-:Y:S02]  /*71a0*/  MOV R35, R27 ;  /* 0x0000001b00237202 */ /* 0x000fe40000000f00 */
[----:B------:R-:W-:-:S07]  /*71b0*/  MOV R29, R38 ;  /* 0x00000026001d7202 */ /* 0x000fce0000000f00 */
[----:B------:R-:W-:Y:S05]  /*71c0*/  WARPSYNC.COLLECTIVE R30, `(.L_x_1559) ;  /* 0x000000001e087348 */ /* 0x000fea0003c00000 */
[----:B------:R0:W1:Y:S02]  /*71d0*/  SHFL.BFLY P2, R38, R35, R32, R33 ;  /* 0x0c00002023267389 */ /* 0x0000640000040021 */
[----:B01----:R-:W-:Y:S01]  /*71e0*/  ENDCOLLECTIVE ;  /* 0x000000000000791b */ /* 0x003fe20003800000 */
.L_x_1559:
[----:B------:R-:W-:Y:S01]  /*71f0*/  FADD.FTZ R29, R26, R29 ;  /* 0x0000001d1a1d7221 */ /* 0x000fe20000010000 */
[----:B------:R-:W-:-:S04]  /*7200*/  HFMA2.MMA R32, -RZ, RZ, 0, 5.9604644775390625e-08 ;  /* 0x00000001ff207435 */ /* 0x000fc800000001ff */
[----:B------:R-:W-:Y:S02]  /*7210*/  MOV R35, R29 ;  /* 0x0000001d00237202 */ /* 0x000fe40000000f00 */
[----:B------:R-:W-:-:S07]  /*7220*/  MOV R22, R38 ;  /* 0x0000002600167202 */ /* 0x000fce0000000f00 */
[----:B------:R-:W-:Y:S05]  /*7230*/  WARPSYNC.COLLECTIVE R30, `(.L_x_1560) ;  /* 0x000000001e087348 */ /* 0x000fea0003c00000 */
[----:B------:R0:W1:Y:S02]  /*7240*/  SHFL.BFLY P2, R38, R35, R32, R33 ;  /* 0x0c00002023267389 */ /* 0x0000640000040021 */
[----:B01----:R-:W-:Y:S01]  /*7250*/  ENDCOLLECTIVE ;  /* 0x000000000000791b */ /* 0x003fe20003800000 */
.L_x_1560:
[----:B------:R-:W-:-:S05]  /*7260*/  FADD.FTZ R22, R27, R22 ;  /* 0x000000161b167221 */ /* 0x000fca0000010000 */
[----:B------:R-:W-:Y:S02]  /*7270*/  MOV R35, R22 ;  /* 0x0000001600237202 */ /* 0x000fe40000000f00 */
[----:B------:R-:W-:-:S07]  /*7280*/  MOV R28, R38 ;  /* 0x00000026001c7202 */ /* 0x000fce0000000f00 */
[----:B------:R-:W-:Y:S05]  /*7290*/  WARPSYNC.COLLECTIVE R30, `(.L_x_1561) ;  /* 0x000000001e087348 */ /* 0x000fea0003c00000 */
[----:B------:R0:W1:Y:S02]  /*72a0*/  SHFL.BFLY P2, R38, R35, R32, R33 ;  /* 0x0c00002023267389 */ /* 0x0000640000040021 */
[----:B01----:R-:W-:Y:S01]  /*72b0*/  ENDCOLLECTIVE ;  /* 0x000000000000791b */ /* 0x003fe20003800000 */
.L_x_1561:
[----:B------:R-:W-:Y:S01]  /*72c0*/  FADD.FTZ R28, R29, R28 ;  /* 0x0000001c1d1c7221 */ /* 0x000fe20000010000 */
[----:B------:R-:W-:Y:S06]  /*72d0*/  BRA `(.L_x_1562) ;  /* 0xffffffec00147947 */ /* 0x000fec000383ffff */
.L_x_1541:
        /* <DEDUP_REMOVED lines=8> */
.L_x_1564:
[----:B------:R-:W-:Y:S05]  /*7360*/  BSYNC B1 ;  /* 0x0000000000017941 */ /* 0x000fea0003800000 */
.L_x_1563:
        /* <DEDUP_REMOVED lines=8> */
.L_x_1565:
[----:B------:R-:W-:Y:S01]  /*73f0*/  FADD.FTZ R25, R25, R22 ;  /* 0x0000001619197221 */ /* 0x000fe20000010000 */
[----:B------:R-:W-:-:S03]  /*7400*/  HFMA2.MMA R32, -RZ, RZ, 0, 2.384185791015625e-07 ;  /* 0x00000004ff207435 */ /* 0x000fc600000001ff */
[----:B------:R-:W-:Y:S01]  /*7410*/  IMAD.MOV.U32 R35, RZ, RZ, R25 ;  /* 0x000000ffff237224 */ /* 0x000fe200078e0019 */
[----:B------:R-:W-:-:S07]  /*7420*/  MOV R24, R38 ;  /* 0x0000002600187202 */ /* 0x000fce0000000f00 */
[----:B------:R-:W-:Y:S05]  /*7430*/  WARPSYNC.COLLECTIVE R30, `(.L_x_1566) ;  /* 0x000000001e087348 */ /* 0x000fea0003c00000 */
[----:B------:R0:W1:Y:S02]  /*7440*/  SHFL.BFLY P2, R38, R35, R32, R33 ;  /* 0x0c00002023267389 */ /* 0x0000640000040021 */
[----:B01----:R-:W-:Y:S01]  /*7450*/  ENDCOLLECTIVE ;  /* 0x000000000000791b */ /* 0x003fe20003800000 */
.L_x_1566:
[----:B------:R-:W-:-:S05]  /*7460*/  FADD.FTZ R24, R24, R23 ;  /* 0x0000001718187221 */ /* 0x000fca0000010000 */
[----:B------:R-:W-:Y:S02]  /*7470*/  MOV R35, R24 ;  /* 0x0000001800237202 */ /* 0x000fe40000000f00 */
[----:B------:R-:W-:-:S07]  /*7480*/  MOV R26, R38 ;  /* 0x00000026001a7202 */ /* 0x000fce0000000f00 */
[----:B------:R-:W-:Y:S05]  /*7490*/  WARPSYNC.COLLECTIVE R30, `(.L_x_1567) ;  /* 0x000000001e087348 */ /* 0x000fea0003c00000 */
[----:B------:R0:W1:Y:S02]  /*74a0*/  SHFL.BFLY P2, R38, R35, R32, R33 ;  /* 0x0c00002023267389 */ /* 0x0000640000040021 */
[----:B01----:R-:W-:Y:S01]  /*74b0*/  ENDCOLLECTIVE ;  /* 0x000000000000791b */ /* 0x003fe20003800000 */
.L_x_1567:
[----:B------:R-:W-:Y:S01]  /*74c0*/  FADD.FTZ R26, R25, R26 ;  /* 0x0000001a191a7221 */ /* 0x000fe20000010000 */
[----:B------:R-:W-:-:S04]  /*74d0*/  HFMA2.MMA R32, -RZ, RZ, 0, 1.1920928955078125e-07 ;  /* 0x00000002ff207435 */ /* 0x000fc800000001ff */
[----:B------:R-:W-:Y:S02]  /*74e0*/  MOV R35, R26 ;  /* 0x0000001a00237202 */ /* 0x000fe40000000f00 */
[----:B------:R-:W-:-:S07]  /*74f0*/  MOV R27, R38 ;  /* 0x00000026001b7202 */ /* 0x000fce0000000f00 */
[----:B------:R-:W-:Y:S05]  /*7500*/  WARPSYNC.COLLECTIVE R30, `(.L_x_1568) ;  /* 0x000000001e087348 */ /* 0x000fea0003c00000 */
[----:B------:R0:W1:Y:S02]  /*7510*/  SHFL.BFLY P2, R38, R35, R32, R33 ;  /* 0x0c00002023267389 */ /* 0x0000640000040021 */
[----:B01----:R-:W-:Y:S01]  /*7520*/  ENDCOLLECTIVE ;  /* 0x000000000000791b */ /* 0x003fe20003800000 */
.L_x_1568:
[----:B------:R-:W-:-:S05]  /*7530*/  FADD.FTZ R27, R24, R27 ;  /* 0x0000001b181b7221 */ /* 0x000fca0000010000 */
[----:B------:R-:W-:Y:S02]  /*7540*/  MOV R35, R27 ;  /* 0x0000001b00237202 */ /* 0x000fe40000000f00 */
[----:B------:R-:W-:-:S07]  /*7550*/  MOV R29, R38 ;  /* 0x00000026001d7202 */ /* 0x000fce0000000f00 */
[----:B------:R-:W-:Y:S05]  /*7560*/  WARPSYNC.COLLECTIVE R30, `(.L_x_1569) ;  /* 0x000000001e087348 */ /* 0x000fea0003c00000 */
[----:B------:R0:W1:Y:S02]  /*7570*/  SHFL.BFLY P2, R38, R35, R32, R33 ;  /* 0x0c00002023267389 */ /* 0x0000640000040021 */
[----:B01----:R-:W-:Y:S01]  /*7580*/  ENDCOLLECTIVE ;  /* 0x000000000000791b */ /* 0x003fe20003800000 */
.L_x_1569:
[----:B------:R-:W-:Y:S01]  /*7590*/  FADD.FTZ R29, R26, R29 ;  /* 0x0000001d1a1d7221 */ /* 0x000fe20000010000 */
[----:B------:R-:W-:-:S03]  /*75a0*/  HFMA2.MMA R32, -RZ, RZ, 0, 5.9604644775390625e-08 ;  /* 0x00000001ff207435 */ /* 0x000fc600000001ff */
[----:B------:R-:W-:Y:S01]  /*75b0*/  IMAD.MOV.U32 R35, RZ, RZ, R29 ;  /* 0x000000ffff237224 */ /* 0x000fe200078e001d */
[----:B------:R-:W-:-:S07]  /*75c0*/  MOV R22, R38 ;  /* 0x0000002600167202 */ /* 0x000fce0000000f00 */
[----:B------:R-:W-:Y:S05]  /*75d0*/  WARPSYNC.COLLECTIVE R30, `(.L_x_1570) ;  /* 0x000000001e087348 */ /* 0x000fea0003c00000 */
[----:B------:R0:W1:Y:S02]  /*75e0*/  SHFL.BFLY P2, R38, R35, R32, R33 ;  /* 0x0c00002023267389 */ /* 0x0000640000040021 */
[----:B01----:R-:W-:Y:S01]  /*75f0*/  ENDCOLLECTIVE ;  /* 0x000000000000791b */ /* 0x003fe20003800000 */
.L_x_1570:
[----:B------:R-:W-:-:S05]  /*7600*/  FADD.FTZ R22, R27, R22 ;  /* 0x000000161b167221 */ /* 0x000fca0000010000 */
[----:B------:R-:W-:Y:S02]  /*7610*/  MOV R35, R22 ;  /* 0x0000001600237202 */ /* 0x000fe40000000f00 */
[----:B------:R-:W-:-:S07]  /*7620*/  MOV R28, R38 ;  /* 0x00000026001c7202 */ /* 0x000fce0000000f00 */
[----:B------:R-:W-:Y:S05]  /*7630*/  WARPSYNC.COLLECTIVE R30, `(.L_x_1571) ;  /* 0x000000001e087348 */ /* 0x000fea0003c00000 */
[----:B------:R0:W1:Y:S02]  /*7640*/  SHFL.BFLY P2, R38, R35, R32, R33 ;  /* 0x0c00002023267389 */ /* 0x0000640000040021 */
[----:B01----:R-:W-:Y:S01]  /*7650*/  ENDCOLLECTIVE ;  /* 0x000000000000791b */ /* 0x003fe20003800000 */
.L_x_1571:
[----:B------:R-:W-:Y:S01]  /*7660*/  FADD.FTZ R28, R29, R28 ;  /* 0x0000001c1d1c7221 */ /* 0x000fe20000010000 */
[----:B------:R-:W-:Y:S06]  /*7670*/  BRA `(.L_x_1572) ;  /* 0xffffffe800bc7947 */ /* 0x000fec000383ffff */
.L_x_1542:
[----:B------:R-:W-:Y:S01]  /*7680*/  BSSY B0, `(.L_x_1573) ;  /* 0x0000008000007945 */ /* 0x000fe20003800000 */
[----:B---3--:R-:W-:Y:S02]  /*7690*/  MOV R35, R19 ;  /* 0x0000001300237202 */ /* 0x008fe40000000f00 */
[----:B------:R-:W-:Y:S02]  /*76a0*/  MOV R32, 0x8 ;  /* 0x0000000800207802 */ /* 0x000fe40000000f00 */
[----:B------:R-:W-:Y:S02]  /*76b0*/  MOV R33, 0x101f ;  /* 0x0000101f00217802 */ /* 0x000fe40000000f00 */
[----:B------:R-:W-:-:S07]  /*76c0*/  MOV R30, 0xffff ;  /* 0x0000ffff001e7802 */ /* 0x000fce0000000f00 */
[----:B012-45:R-:W-:Y:S05]  /*76d0*/  WARPSYNC.COLLECTIVE R30, `(.L_x_1574) ;  /* 0x000000001e087348 */ /* 0x037fea0003c00000 */
[----:B------:R3:W0:Y:S02]  /*76e0*/  SHFL.BFLY P2, R38, R35, R32, R33 ;  /* 0x0c00002023267389 */ /* 0x0006240000040021 */
[----:B012345:R-:W-:Y:S01]  /*76f0*/  ENDCOLLECTIVE ;  /* 0x000000000000791b */ /* 0x03ffe20003800000 */
.L_x_1574:
[----:B------:R-:W-:Y:S05]  /*7700*/  BSYNC B0 ;  /* 0x0000000000007941 */ /* 0x000fea0003800000 */
.L_x_1573:
[----:B------:R-:W-:Y:S01]  /*7710*/  HFMA2.MMA R33, -RZ, RZ, 0, 0.000503063201904296875 ;  /* 0x0000101fff217435 */ /* 0x000fe200000001ff */
[----:B------:R-:W-:Y:S01]  /*7720*/  MOV R35, R22 ;  /* 0x0000001600237202 */ /* 0x000fe20000000f00 */
[----:B------:R-:W-:Y:S01]  /*7730*/  IMAD.MOV.U32 R32, RZ, RZ, 0x8 ;  /* 0x00000008ff207424 */ /* 0x000fe200078e00ff */
[----:B------:R-:W-:Y:S01]  /*7740*/  MOV R30, 0xffff ;  /* 0x0000ffff001e7802 */ /* 0x000fe20000000f00 */
[----:B------:R-:W-:Y:S01]  /*7750*/  HFMA2.MMA R23, -RZ, RZ, 0, 0 ;  /* 0x00000000ff177435 */ /* 0x000fe200000001ff */
[----:B------:R-:W-:Y:S02]  /*7760*/  MOV R18, R38 ;  /* 0x0000002600127202 */ /* 0x000fe40000000f00 */
[----:B------:R-:W-:-:S08]  /*7770*/  @P0 IADD3 R21, R31, 0x1e, RZ ;  /* 0x0000001e1f150810 */ /* 0x000fd00007ffe0ff */
[----:B------:R-:W-:Y:S05]  /*7780*/  WARPSYNC.COLLECTIVE R30, `(.L_x_1575) ;  /* 0x000000001e087348 */ /* 0x000fea0003c00000 */
[----:B------:R0:W1:Y:S02]  /*7790*/  SHFL.BFLY P2, R38, R35, R32, R33 ;  /* 0x0c00002023267389 */ /* 0x0000640000040021 */
[----:B01----:R-:W-:Y:S01]  /*77a0*/  ENDCOLLECTIVE ;  /* 0x000000000000791b */ /* 0x003fe20003800000 */
.L_x_1575:
        /* <DEDUP_REMOVED lines=13> */
.L_x_1576:
[----:B------:R-:W-:Y:S02]  /*7880*/  MOV R35, R29 ;  /* 0x0000001d00237202 */ /* 0x000fe40000000f00 */
[----:B------:R-:W-:-:S07]  /*7890*/  MOV R24, R38 ;  /* 0x0000002600187202 */ /* 0x000fce0000000f00 */
[----:B------:R-:W-:Y:S05]  /*78a0*/  WARPSYNC.COLLECTIVE R30, `(.L_x_1577) ;  /* 0x000000001e087348 */ /* 0x000fea0003c00000 */
[----:B------:R0:W1:Y:S02]  /*78b0*/  SHFL.BFLY P2, R38, R35, R32, R33 ;  /* 0x0c00002023267389 */ /* 0x0000640000040021 */
[----:B01----:R-:W-:Y:S01]  /*78c0*/  ENDCOLLECTIVE ;  /* 0x000000000000791b */ /* 0x003fe20003800000 */
.L_x_1577:
[----:B------:R-:W-:Y:S01]  /*78d0*/  FADD.FTZ R24, R27, R24 ;  /* 0x000000181b187221 */ /* 0x000fe20000010000 */
[----:B------:R-:W-:Y:S02]  /*78e0*/  @P0 MOV R23, R20 ;  /* 0x0000001400170202 */ /* 0x000fe40000000f00 */
[----:B------:R-:W-:Y:S01]  /*78f0*/  @P0 MOV R26, R34 ;  /* 0x00000022001a0202 */ /* 0x000fe20000000f00 */
[----:B------:R-:W-:Y:S01]  /*7900*/  HFMA2.MMA R32, -RZ, RZ, 0, 1.1920928955078125e-07 ;  /* 0x00000002ff207435 */ /* 0x000fe200000001ff */
[----:B------:R-:W-:Y:S01]  /*7910*/  IMAD.MOV.U32 R35, RZ, RZ, R24 ;  /* 0x000000ffff237224 */ /* 0x000fe200078e0018 */
[----:B------:R-:W-:-:S09]  /*7920*/  MOV R28, R38 ;  /* 0x00000026001c7202 */ /* 0x000fd20000000f00 */
[----:B------:R-:W-:Y:S05]  /*7930*/  WARPSYNC.COLLECTIVE R30, `(.L_x_1578) ;  /* 0x000000001e087348 */ /* 0x000fea0003c00000 */
[----:B------:R0:W1:Y:S02]  /*7940*/  SHFL.BFLY P2, R38, R35, R32, R33 ;  /* 0x0c00002023267389 */ /* 0x0000640000040021 */
[----:B01----:R-:W-:Y:S01]  /*7950*/  ENDCOLLECTIVE ;  /* 0x000000000000791b */ /* 0x003fe20003800000 */
.L_x_1578:
[----:B------:R-:W-:-:S05]  /*7960*/  FADD.FTZ R28, R29, R28 ;  /* 0x0000001c1d1c7221 */ /* 0x000fca0000010000 */
[----:B------:R-:W-:Y:S02]  /*7970*/  MOV R35, R28 ;  /* 0x0000001c00237202 */ /* 0x000fe40000000f00 */
[----:B------:R-:W-:-:S07]  /*7980*/  MOV R39, R38 ;  /* 0x0000002600277202 */ /* 0x000fce0000000f00 */
[----:B------:R-:W-:Y:S05]  /*7990*/  WARPSYNC.COLLECTIVE R30, `(.L_x_1579) ;  /* 0x000000001e087348 */ /* 0x000fea0003c00000 */
[----:B------:R0:W1:Y:S02]  /*79a0*/  SHFL.BFLY P2, R38, R35, R32, R33 ;  /* 0x0c00002023267389 */ /* 0x0000640000040021 */
[----:B01----:R-:W-:Y:S01]  /*79b0*/  ENDCOLLECTIVE ;  /* 0x000000000000791b */ /* 0x003fe20003800000 */
.L_x_1579:
        /* <DEDUP_REMOVED lines=9> */
.L_x_1580:
[----:B------:R-:W-:Y:S01]  /*7a50*/  MOV R35, R37 ;  /* 0x0000002500237202 */ /* 0x000fe20000000f00 */
[----:B------:R-:W-:-:S07]  /*7a60*/  IMAD.MOV.U32 R36, RZ, RZ, R38 ;  /* 0x000000ffff247224 */ /* 0x000fce00078e0026 */
[----:B------:R-:W-:Y:S05]  /*7a70*/  WARPSYNC.COLLECTIVE R30, `(.L_x_1581) ;  /* 0x000000001e087348 */ /* 0x000fea0003c00000 */
[----:B------:R0:W1:Y:S02]  /*7a80*/  SHFL.BFLY P2, R38, R35, R32, R33 ;  /* 0x0c00002023267389 */ /* 0x0000640000040021 */
[----:B01----:R-:W-:Y:S01]  /*7a90*/  ENDCOLLECTIVE ;  /* 0x000000000000791b */ /* 0x003fe20003800000 */
.L_x_1581:
[----:B------:R-:W-:Y:S01]  /*7aa0*/  FADD.FTZ R36, R39, R36 ;  /* 0x0000002427247221 */ /* 0x000fe20000010000 */
[----:B------:R-:W-:Y:S01]  /*7ab0*/  HFMA2.MMA R32, -RZ, RZ, 0, 4.76837158203125e-07 ;  /* 0x00000008ff207435 */ /* 0x000fe200000001ff */
[----:B------:R-:W-:Y:S02]  /*7ac0*/  MOV R35, R23 ;  /* 0x0000001700237202 */ /* 0x000fe40000000f00 */
[----:B------:R-:W-:-:S08]  /*7ad0*/  MOV R34, R38 ;  /* 0x0000002600227202 */ /* 0x000fd00000000f00 */
[----:B------:R-:W-:Y:S05]  /*7ae0*/  WARPSYNC.COLLECTIVE R30, `(.L_x_1582) ;  /* 0x000000001e087348 */ /* 0x000fea0003c00000 */
[----:B------:R0:W1:Y:S02]  /*7af0*/  SHFL.BFLY P2, R38, R35, R32, R33 ;  /* 0x0c00002023267389 */ /* 0x0000640000040021 */
[----:B01----:R-:W-:Y:S01]  /*7b00*/  ENDCOLLECTIVE ;  /* 0x000000000000791b */ /* 0x003fe20003800000 */
.L_x_1582:
[----:B------:R-:W-:Y:S01]  /*7b10*/  FADD.FTZ R37, R37, R34 ;  /* 0x0000002225257221 */ /* 0x000fe20000010000 */
[----:B------:R-:W-:Y:S02]  /*7b20*/  MOV R35, R26 ;  /* 0x0000001a00237202 */ /* 0x000fe40000000f00 */
[----:B------:R-:W-:-:S07]  /*7b30*/  MOV R40, R38 ;  /* 0x0000002600287202 */ /* 0x000fce0000000f00 */
[----:B------:R-:W-:Y:S05]  /*7b40*/  WARPSYNC.COLLECTIVE R30, `(.L_x_1583) ;  /* 0x000000001e087348 */ /* 0x000fea0003c00000 */
[----:B------:R0:W1:Y:S02]  /*7b50*/  SHFL.BFLY P2, R38, R35, R32, R33 ;  /* 0x0c00002023267389 */ /* 0x0000640000040021 */
[----:B01----:R-:W-:Y:S01]  /*7b60*/  ENDCOLLECTIVE ;  /* 0x000000000000791b */ /* 0x003fe20003800000 */
.L_x_1583:
        /* <DEDUP_REMOVED lines=12> */
.L_x_1584:
[----:B------:R-:W-:-:S05]  /*7c30*/  FADD.FTZ R41, R41, R26 ;  /* 0x0000001a29297221 */ /* 0x000fca0000010000 */
[----:B------:R-:W-:Y:S01]  /*7c40*/  MOV R35, R41 ;  /* 0x0000002900237202 */ /* 0x000fe20000000f00 */
[----:B------:R-:W-:-:S07]  /*7c50*/  IMAD.MOV.U32 R43, RZ, RZ, R38 ;  /* 0x000000ffff2b7224 */ /* 0x000fce00078e0026 */
[----:B------:R-:W-:Y:S05]  /*7c60*/  WARPSYNC.COLLECTIVE R30, `(.L_x_1585) ;  /* 0x000000001e087348 */ /* 0x000fea0003c00000 */
[----:B------:R0:W1:Y:S02]  /*7c70*/  SHFL.BFLY P2, R38, R35, R32, R33 ;  /* 0x0c00002023267389 */ /* 0x0000640000040021 */
[----:B01----:R-:W-:Y:S01]  /*7c80*/  ENDCOLLECTIVE ;  /* 0x000000000000791b */ /* 0x003fe20003800000 */
.L_x_1585:
[----:B------:R-:W-:Y:S01]  /*7c90*/  FADD.FTZ R26, R40, R43 ;  /* 0x0000002b281a7221 */ /* 0x000fe20000010000 */
[----:B------:R-:W-:Y:S01]  /*7ca0*/  @P0 IMAD.MOV.U32 R25, RZ, RZ, R18 ;  /* 0x000000ffff190224 */ /* 0x000fe200078e0012 */
[----:B------:R-:W-:Y:S01]  /*7cb0*/  @P0 MOV R24, R46 ;  /* 0x0000002e00180202 */ /* 0x000fe20000000f00 */
[----:B------:R-:W-:Y:S02]  /*7cc0*/  HFMA2.MMA R32, -RZ, RZ, 0, 1.1920928955078125e-07 ;  /* 0x00000002ff207435 */ /* 0x000fe400000001ff */
[----:B------:R-:W-:Y:S02]  /*7cd0*/  MOV R35, R26 ;  /* 0x0000001a00237202 */ /* 0x000fe40000000f00 */
[----:B------:R-:W-:-:S07]  /*7ce0*/  MOV R42, R38 ;  /* 0x00000026002a7202 */ /* 0x000fce0000000f00 */
[----:B------:R-:W-:Y:S05]  /*7cf0*/  WARPSYNC.COLLECTIVE R30, `(.L_x_1586) ;  /* 0x000000001e087348 */ /* 0x000fea0003c00000 */
[----:B------:R0:W1:Y:S02]  /*7d00*/  SHFL.BFLY P2, R38, R35, R32, R33 ;  /* 0x0c00002023267389 */ /* 0x0000640000040021 */
[----:B01----:R-:W-:Y:S01]  /*7d10*/  ENDCOLLECTIVE ;  /* 0x000000000000791b */ /* 0x003fe20003800000 */
.L_x_1586:
        /* <DEDUP_REMOVED lines=9> */
.L_x_1587:
        /* <DEDUP_REMOVED lines=8> */
.L_x_1588:
[----:B------:R-:W-:-:S05]  /*7e30*/  FADD.FTZ R29, R27, R20 ;  /* 0x000000141b1d7221 */ /* 0x000fca0000010000 */
[----:B------:R-:W-:Y:S02]  /*7e40*/  MOV R35, R29 ;  /* 0x0000001d00237202 */ /* 0x000fe40000000f00 */
[----:B------:R-:W-:-:S07]  /*7e50*/  MOV R27, R38 ;  /* 0x00000026001b7202 */ /* 0x000fce0000000f00 */
[----:B------:R-:W-:Y:S05]  /*7e60*/  WARPSYNC.COLLECTIVE R30, `(.L_x_1589) ;  /* 0x000000001e087348 */ /* 0x000fea0003c00000 */
[----:B------:R0:W1:Y:S02]  /*7e70*/  SHFL.BFLY P2, R38, R35, R32, R33 ;  /* 0x0c00002023267389 */ /* 0x0000640000040021 */
[----:B01----:R-:W-:Y:S01]  /*7e80*/  ENDCOLLECTIVE ;  /* 0x000000000000791b */ /* 0x003fe20003800000 */
.L_x_1589:
[----:B------:R-:W-:Y:S01]  /*7e90*/  FADD.FTZ R27, R28, R27 ;  /* 0x0000001b1c1b7221 */ /* 0x000fe20000010000 */
[----:B------:R-:W-:Y:S01]  /*7ea0*/  HFMA2.MMA R32, -RZ, RZ, 0, 4.76837158203125e-07 ;  /* 0x00000008ff207435 */ /* 0x000fe200000001ff */
[----:B------:R-:W-:Y:S02]  /*7eb0*/  MOV R35, R25 ;  /* 0x0000001900237202 */ /* 0x000fe40000000f00 */
[----:B------:R-:W-:-:S08]  /*7ec0*/  MOV R26, R38 ;  /* 0x00000026001a7202 */ /* 0x000fd00000000f00 */
[----:B------:R-:W-:Y:S05]  /*7ed0*/  WARPSYNC.COLLECTIVE R30, `(.L_x_1590) ;  /* 0x000000001e087348 */ /* 0x000fea0003c00000 */
[----:B------:R0:W1:Y:S02]  /*7ee0*/  SHFL.BFLY P2, R38, R35, R32, R33 ;  /* 0x0c00002023267389 */ /* 0x0000640000040021 */
[----:B01----:R-:W-:Y:S01]  /*7ef0*/  ENDCOLLECTIVE ;  /* 0x000000000000791b */ /* 0x003fe20003800000 */
.L_x_1590:
[----:B------:R-:W-:Y:S01]  /*7f00*/  FADD.FTZ R26, R29, R26 ;  /* 0x0000001a1d1a7221 */ /* 0x000fe20000010000 */
[----:B------:R-:W-:Y:S01]  /*7f10*/  IMAD.MOV.U32 R35, RZ, RZ, R24 ;  /* 0x000000ffff237224 */ /* 0x000fe200078e0018 */
[----:B------:R-:W-:-:S07]  /*7f20*/  MOV R42, R38 ;  /* 0x00000026002a7202 */ /* 0x000fce0000000f00 */
[----:B------:R-:W-:Y:S05]  /*7f30*/  WARPSYNC.COLLECTIVE R30, `(.L_x_1591) ;  /* 0x000000001e087348 */ /* 0x000fea0003c00000 */
[----:B------:R0:W1:Y:S02]  /*7f40*/  SHFL.BFLY P2, R38, R35, R32, R33 ;  /* 0x0c00002023267389 */ /* 0x0000640000040021 */
[----:B01----:R-:W-:Y:S01]  /*7f50*/  ENDCOLLECTIVE ;  /* 0x000000000000791b */ /* 0x003fe20003800000 */
.L_x_1591:
        /* <DEDUP_REMOVED lines=11> */
.L_x_1592:
[----:B------:R-:W-:-:S05]  /*8010*/  FADD.FTZ R23, R43, R24 ;  /* 0x000000182b177221 */ /* 0x000fca0000010000 */
[----:B------:R-:W-:Y:S02]  /*8020*/  MOV R35, R23 ;  /* 0x0000001700237202 */ /* 0x000fe40000000f00 */
[----:B------:R-:W-:-:S07]  /*8030*/  MOV R25, R38 ;  /* 0x0000002600197202 */ /* 0x000fce0000000f00 */
[----:B------:R-:W-:Y:S05]  /*8040*/  WARPSYNC.COLLECTIVE R30, `(.L_x_1593) ;  /* 0x000000001e087348 */ /* 0x000fea0003c00000 */
[----:B------:R0:W1:Y:S02]  /*8050*/  SHFL.BFLY P2, R38, R35, R32, R33 ;  /* 0x0c00002023267389 */ /* 0x0000640000040021 */
[----:B01----:R-:W-:Y:S01]  /*8060*/  ENDCOLLECTIVE ;  /* 0x000000000000791b */ /* 0x003fe20003800000 */
.L_x_1593:
[----:B------:R-:W-:Y:S01]  /*8070*/  @P0 MOV R18, R21 ;  /* 0x0000001500120202 */ /* 0x000fe20000000f00 */
[----:B------:R-:W-:Y:S01]  /*8080*/  FADD.FTZ R25, R22, R25 ;  /* 0x0000001916197221 */ /* 0x000fe20000010000 */
[----:B------:R-:W-:Y:S02]  /*8090*/  @P0 MOV R19, R20 ;  /* 0x0000001400130202 */ /* 0x000fe40000000f00 */
[----:B------:R-:W-:Y:S01]  /*80a0*/  ISETP.NE.AND P0, PT, R9, RZ, PT ;  /* 0x000000ff0900720c */ /* 0x000fe20003f05270 */
[----:B------:R-:W-:Y:S01]  /*80b0*/  HFMA2.MMA R32, -RZ, RZ, 0, 1.1920928955078125e-07 ;  /* 0x00000002ff207435 */ /* 0x000fe200000001ff */
[----:B------:R-:W-:-:S11]  /*80c0*/  MOV R35, R25 ;  /* 0x0000001900237202 */ /* 0x000fd60000000f00 */
[----:B------:R-:W-:Y:S02]  /*80d0*/  @!P0 F2FP.F16.F32.PACK_AB R34, RZ, R36 ;  /* 0x00000024ff22823e */ /* 0x000fe400000000ff */
[----:B------:R-:W-:Y:S01]  /*80e0*/  @!P0 F2FP.F16.F32.PACK_AB R36, RZ, R37 ;  /* 0x00000025ff24823e */ /* 0x000fe200000000ff */
[----:B------:R-:W-:-:S07]  /*80f0*/  FADD.FTZ R40, R23, R38 ;  /* 0x0000002617287221 */ /* 0x000fce0000010000 */
[----:B------:R-:W-:Y:S05]  /*8100*/  WARPSYNC.COLLECTIVE R30, `(.L_x_1594) ;  /* 0x000000001e087348 */ /* 0x000fea0003c00000 */
[----:B------:R0:W1:Y:S02]  /*8110*/  SHFL.BFLY P2, R38, R35, R32, R33 ;  /* 0x0c00002023267389 */ /* 0x0000640000040021 */
[----:B01----:R-:W-:Y:S01]  /*8120*/  ENDCOLLECTIVE ;  /* 0x000000000000791b */ /* 0x003fe20003800000 */
.L_x_1594:
[----:B------:R-:W-:Y:S01]  /*8130*/  MOV R35, R40 ;  /* 0x0000002800237202 */ /* 0x000fe20000000f00 */
[----:B------:R-:W-:-:S07]  /*8140*/  IMAD.MOV.U32 R22, RZ, RZ, R38 ;  /* 0x000000ffff167224 */ /* 0x000fce00078e0026 */
[----:B------:R-:W-:Y:S05]  /*8150*/  WARPSYNC.COLLECTIVE R30, `(.L_x_1595) ;  /* 0x000000001e087348 */ /* 0x000fea0003c00000 */
[----:B------:R0:W1:Y:S02]  /*8160*/  SHFL.BFLY P2, R38, R35, R32, R33 ;  /* 0x0c00002023267389 */ /* 0x0000640000040021 */
[----:B01----:R-:W-:Y:S01]  /*8170*/  ENDCOLLECTIVE ;  /* 0x000000000000791b */ /* 0x003fe20003800000 */
.L_x_1595:
[----:B------:R-:W-:Y:S01]  /*8180*/  FADD.FTZ R24, R25, R22 ;  /* 0x0000001619187221 */ /* 0x000fe20000010000 */
[----:B------:R-:W-:-:S04]  /*8190*/  HFMA2.MMA R32, -RZ, RZ, 0, 5.9604644775390625e-08 ;  /* 0x00000001ff207435 */ /* 0x000fc800000001ff */
[----:B------:R-:W-:Y:S02]  /*81a0*/  MOV R35, R24 ;  /* 0x0000001800237202 */ /* 0x000fe40000000f00 */
[----:B------:R-:W-:-:S07]  /*81b0*/  MOV R23, R38 ;  /* 0x0000002600177202 */ /* 0x000fce0000000f00 */
[----:B------:R-:W-:Y:S05]  /*81c0*/  WARPSYNC.COLLECTIVE R30, `(.L_x_1596) ;  /* 0x000000001e087348 */ /* 0x000fea0003c00000 */
[----:B------:R0:W1:Y:S02]  /*81d0*/  SHFL.BFLY P2, R38, R35, R32, R33 ;  /* 0x0c00002023267389 */ /* 0x0000640000040021 */
[----:B01----:R-:W-:Y:S01]  /*81e0*/  ENDCOLLECTIVE ;  /* 0x000000000000791b */ /* 0x003fe20003800000 */
.L_x_1596:
[----:B------:R-:W-:-:S05]  /*81f0*/  FADD.FTZ R25, R40, R23 ;  /* 0x0000001728197221 */ /* 0x000fca0000010000 */
[----:B------:R-:W-:Y:S02]  /*8200*/  MOV R35, R25 ;  /* 0x0000001900237202 */ /* 0x000fe40000000f00 */
[----:B------:R-:W-:-:S07]  /*8210*/  MOV R23, R38 ;  /* 0x0000002600177202 */ /* 0x000fce0000000f00 */
[----:B------:R-:W-:Y:S05]  /*8220*/  WARPSYNC.COLLECTIVE R30, `(.L_x_1597) ;  /* 0x000000001e087348 */ /* 0x000fea0003c00000 */
[----:B------:R0:W1:Y:S02]  /*8230*/  SHFL.BFLY P2, R38, R35, R32, R33 ;  /* 0x0c00002023267389 */ /* 0x0000640000040021 */
[----:B01----:R-:W-:Y:S01]  /*8240*/  ENDCOLLECTIVE ;  /* 0x000000000000791b */ /* 0x003fe20003800000 */
.L_x_1597:
[----:B------:R-:W-:Y:S01]  /*8250*/  FADD.FTZ R24, R24, R23 ;  /* 0x0000001718187221 */ /* 0x000fe20000010000 */
[----:B------:R-:W-:-:S04]  /*8260*/  @!P0 F2FP.F16.F32.PACK_AB R23, RZ, R26 ;  /* 0x0000001aff17823e */ /* 0x000fc800000000ff */
[----:B------:R-:W-:Y:S02]  /*8270*/  @!P0 F2FP.F16.F32.PACK_AB R24, RZ, R24 ;  /* 0x00000018ff18823e */ /* 0x000fe400000000ff */
[----:B------:R-:W-:Y:S01]  /*8280*/  MOV R35, R18 ;  /* 0x0000001200237202 */ /* 0x000fe20000000f00 */
[----:B------:R-:W-:Y:S01]  /*8290*/  IMAD.MOV.U32 R32, RZ, RZ, 0x8 ;  /* 0x00000008ff207424 */ /* 0x000fe200078e00ff */
[----:B------:R-:W-:-:S07]  /*82a0*/  MOV R22, R38 ;  /* 0x0000002600167202 */ /* 0x000fce0000000f00 */
[----:B------:R-:W-:Y:S05]  /*82b0*/  WARPSYNC.COLLECTIVE R30, `(.L_x_1598) ;  /* 0x000000001e087348 */ /* 0x000fea0003c00000 */
[----:B------:R0:W1:Y:S02]  /*82c0*/  SHFL.BFLY P2, R38, R35, R32, R33 ;  /* 0x0c00002023267389 */ /* 0x0000640000040021 */
[----:B01----:R-:W-:Y:S01]  /*82d0*/  ENDCOLLECTIVE ;  /* 0x000000000000791b */ /* 0x003fe20003800000 */
.L_x_1598:
[----:B------:R-:W-:Y:S01]  /*82e0*/  FADD.FTZ R25, R25, R22 ;  /* 0x0000001619197221 */ /* 0x000fe20000010000 */
[----:B------:R-:W-:-:S04]  /*82f0*/  @!P0 F2FP.F16.F32.PACK_AB R22, RZ, R27 ;  /* 0x0000001bff16823e */ /* 0x000fc800000000ff */
[----:B------:R-:W-:Y:S02]  /*8300*/  PRMT R26, R22, 0x7610, R26 ;  /* 0x00007610161a7816 */ /* 0x000fe4000000001a */
[----:B------:R-:W-:Y:S02]  /*8310*/  @!P0 F2FP.F16.F32.PACK_AB R25, RZ, R25 ;  /* 0x00000019ff19823e */ /* 0x000fe400000000ff */
[----:B------:R-:W-:Y:S02]  /*8320*/  MOV R35, R19 ;  /* 0x0000001300237202 */ /* 0x000fe40000000f00 */
[----:B------:R-:W-:-:S07]  /*8330*/  MOV R21, R38 ;  /* 0x0000002600157202 */ /* 0x000fce0000000f00 */
[----:B------:R-:W-:Y:S05]  /*8340*/  WARPSYNC.COLLECTIVE R30, `(.L_x_1599) ;  /* 0x000000001e087348 */ /* 0x000fea0003c00000 */
[----:B------:R0:W1:Y:S02]  /*8350*/  SHFL.BFLY P2, R38, R35, R32, R33 ;  /* 0x0c00002023267389 */ /* 0x0000640000040021 */
[----:B01----:R-:W-:Y:S01]  /*8360*/  ENDCOLLECTIVE ;  /* 0x000000000000791b */ /* 0x003fe20003800000 */
.L_x_1599:
[----:B------:R-:W-:Y:S01]  /*8370*/  FADD.FTZ R21, R21, R18 ;  /* 0x0000001215157221 */ /* 0x000fe20000010000 */
[----:B------:R-:W-:-:S04]  /*8380*/  HFMA2.MMA R32, -RZ, RZ, 0, 2.384185791015625e-07 ;  /* 0x00000004ff207435 */ /* 0x000fc800000001ff */
[----:B------:R-:W-:Y:S02]  /*8390*/  MOV R35, R21 ;  /* 0x0000001500237202 */ /* 0x000fe40000000f00 */
[----:B------:R-:W-:-:S07]  /*83a0*/  MOV R20, R38 ;  /* 0x0000002600147202 */ /* 0x000fce0000000f00 */
[----:B------:R-:W-:Y:S05]  /*83b0*/  WARPSYNC.COLLECTIVE R30, `(.L_x_1600) ;  /* 0x000000001e087348 */ /* 0x000fea0003c00000 */
[----:B------:R0:W1:Y:S02]  /*83c0*/  SHFL.BFLY P2, R38, R35, R32, R33 ;  /* 0x0c00002023267389 */ /* 0x0000640000040021 */
[----:B01----:R-:W-:Y:S01]  /*83d0*/  ENDCOLLECTIVE ;  /* 0x000000000000791b */ /* 0x003fe20003800000 */
.L_x_1600:
[----:B------:R-:W-:-:S05]  /*83e0*/  FADD.FTZ R42, R20, R19 ;  /* 0x00000013142a7221 */ /* 0x000fca0000010000 */
[----:B------:R-:W-:Y:S02]  /*83f0*/  MOV R35, R42 ;  /* 0x0000002a00237202 */ /* 0x000fe40000000f00 */
[----:B------:R-:W-:-:S07]  /*8400*/  MOV R18, R38 ;  /* 0x0000002600127202 */ /* 0x000fce0000000f00 */
[----:B------:R-:W-:Y:S05]  /*8410*/  WARPSYNC.COLLECTIVE R30, `(.L_x_1601) ;  /* 0x000000001e087348 */ /* 0x000fea0003c00000 */
[----:B------:R0:W1:Y:S02]  /*8420*/  SHFL.BFLY P2, R38, R35, R32, R33 ;  /* 0x0c00002023267389 */ /* 0x0000640000040021 */
[----:B01----:R-:W-:Y:S01]  /*8430*/  ENDCOLLECTIVE ;  /* 0x000000000000791b */ /* 0x003fe20003800000 */
.L_x_1601:
[----:B------:R-:W-:Y:S02]  /*8440*/  FADD.FTZ R40, R21, R18 ;  /* 0x0000001215287221 */ /* 0x000fe40000010000 */
[----:B------:R-:W0:Y:S08]  /*8450*/  LDC.64 R18, c[0x0][0x218] ;  /* 0x00008600ff127b82 */ /* 0x000e300000000a00 */
[----:B------:R-:W1:Y:S01]  /*8460*/  LDC.64 R20, c[0x0][0x220] ;  /* 0x00008800ff147b82 */ /* 0x000e620000000a00 */
[----:B------:R-:W-:Y:S01]  /*8470*/  HFMA2.MMA R32, -RZ, RZ, 0, 1.1920928955078125e-07 ;  /* 0x00000002ff207435 */ /* 0x000fe200000001ff */
[----:B------:R-:W-:Y:S01]  /*8480*/  IMAD.MOV.U32 R35, RZ, RZ, R40 ;  /* 0x000000ffff237224 */ /* 0x000fe200078e0028 */
[----:B------:R-:W-:-:S09]  /*8490*/  MOV R43, R38 ;  /* 0x00000026002b7202 */ /* 0x000fd20000000f00 */
[----:B01----:R-:W-:Y:S05]  /*84a0*/  WARPSYNC.COLLECTIVE R30, `(.L_x_1602) ;  /* 0x000000001e087348 */ /* 0x003fea0003c00000 */
[----:B------:R2:W3:Y:S02]  /*84b0*/  SHFL.BFLY P2, R38, R35, R32, R33 ;  /* 0x0c00002023267389 */ /* 0x0004e40000040021 */
[----:B0123--:R-:W-:Y:S01]  /*84c0*/  ENDCOLLECTIVE ;  /* 0x000000000000791b */ /* 0x00ffe20003800000 */
.L_x_1602:
        /* <DEDUP_REMOVED lines=12> */
.L_x_1603:
        /* <DEDUP_REMOVED lines=9> */
.L_x_1604:
[----:B------:R-:W-:-:S05]  /*8620*/  FADD.FTZ R42, R42, R43 ;  /* 0x0000002b2a2a7221 */ /* 0x000fca0000010000 */
[----:B------:R-:W-:Y:S02]  /*8630*/  MOV R35, R42 ;  /* 0x0000002a00237202 */ /* 0x000fe40000000f00 */
[----:B------:R-:W-:-:S07]  /*8640*/  MOV R27, R38 ;  /* 0x00000026001b7202 */ /* 0x000fce0000000f00 */
[----:B------:R-:W-:Y:S05]  /*8650*/  WARPSYNC.COLLECTIVE R30, `(.L_x_1605) ;  /* 0x000000001e087348 */ /* 0x000fea0003c00000 */
[----:B------:R0:W1:Y:S02]  /*8660*/  SHFL.BFLY P2, R38, R35, R32, R33 ;  /* 0x0c00002023267389 */ /* 0x0000640000040021 */
[----:B01----:R-:W-:Y:S01]  /*8670*/  ENDCOLLECTIVE ;  /* 0x000000000000791b */ /* 0x003fe20003800000 */
.L_x_1605:
[----:B------:R-:W-:Y:S01]  /*8680*/  FADD.FTZ R22, R40, R27 ;  /* 0x0000001b28167221 */ /* 0x000fe20000010000 */
[----:B------:R-:W-:Y:S06]  /*8690*/  BRA `(.L_x_1606) ;  /* 0xffffffe400287947 */ /* 0x000fec000383ffff */
.L_x_1607:
        /* <DEDUP_REMOVED lines=14> */
.L_x_2256:


//--------------------- .text._ZN13group_norm_v218gn_bwd_cuda_kernelI6__halfLi480ELi3ELi16ELi120ELi1024ELb1ELb1ELi8ELi960ELi960ELi4ELb1ELi2ELb0ELb0ELNS_15WgradSyncMethodE3ENS_16CompileConditionILi900EEEEEvPT_S6_S6_PKS5_S8_S8_S8_PKfflPfPj --------------------------
	.section	.text._ZN13group_norm_v218gn_bwd_cuda_kernelI6__halfLi480ELi3ELi16ELi120ELi1024ELb1ELb1ELi8ELi960ELi960ELi4ELb1ELi2ELb0ELb0ELNS_15WgradSyncMethodE3ENS_16CompileConditionILi900EEEEEvPT_S6_S6_PKS5_S8_S8_S8_PKfflPfPj,"ax",@progbits
	.align	128
        .global         _ZN13group_norm_v218gn_bwd_cuda_kernelI6__halfLi480ELi3ELi16ELi120ELi1024ELb1ELb1ELi8ELi960ELi960ELi4ELb1ELi2ELb0ELb0ELNS_15WgradSyncMethodE3ENS_16CompileConditionILi900EEEEEvPT_S6_S6_PKS5_S8_S8_S8_PKfflPfPj
        .type           _ZN13group_norm_v218gn_bwd_cuda_kernelI6__halfLi480ELi3ELi16ELi120ELi1024ELb1ELb1ELi8ELi960ELi960ELi4ELb1ELi2ELb0ELb0ELNS_15WgradSyncMethodE3ENS_16CompileConditionILi900EEEEEvPT_S6_S6_PKS5_S8_S8_S8_PKfflPfPj,@function
        .size           _ZN13group_norm_v218gn_bwd_cuda_kernelI6__halfLi480ELi3ELi16ELi120ELi1024ELb1ELb1ELi8ELi960ELi960ELi4ELb1ELi2ELb0ELb0ELNS_15WgradSyncMethodE3ENS_16CompileConditionILi900EEEEEvPT_S6_S6_PKS5_S8_S8_S8_PKfflPfPj,(.L_x_2257 - _ZN13group_norm_v218gn_bwd_cuda_kernelI6__halfLi480ELi3ELi16ELi120ELi1024ELb1ELb1ELi8ELi960ELi960ELi4ELb1ELi2ELb0ELb0ELNS_15WgradSyncMethodE3ENS_16CompileConditionILi900EEEEEvPT_S6_S6_PKS5_S8_S8_S8_PKfflPfPj)
        .other          _ZN13group_norm_v218gn_bwd_cuda_kernelI6__halfLi480ELi3ELi16ELi120ELi1024ELb1ELb1ELi8ELi960ELi960ELi4ELb1ELi2ELb0ELb0ELNS_15WgradSyncMethodE3ENS_16CompileConditionILi900EEEEEvPT_S6_S6_PKS5_S8_S8_S8_PKfflPfPj,@"STO_CUDA_ENTRY STV_DEFAULT"
_ZN13group_norm_v218gn_bwd_cuda_kernelI6__halfLi480ELi3ELi16ELi120ELi1024ELb1ELb1ELi8ELi960ELi960ELi4ELb1ELi2ELb0ELb0ELNS_15WgradSyncMethodE3ENS_16CompileConditionILi900EEEEEvPT_S6_S6_PKS5_S8_S8_S8_PKfflPfPj:
.text._ZN13group_norm_v218gn_bwd_cuda_kernelI6__halfLi480ELi3ELi16ELi120ELi1024ELb1ELb1ELi8ELi960ELi960ELi4ELb1ELi2ELb0ELb0ELNS_15WgradSyncMethodE3ENS_16CompileConditionILi900EEEEEvPT_S6_S6_PKS5_S8_S8_S8_PKfflPfPj:
        /* <DEDUP_REMOVED lines=32> */
.L_x_1610:
[----:B------:R-:W2:Y:S04]  /*0200*/  LD.E.STRONG.GPU R0, desc[UR12][R2.64] ;  /* 0x0000000c02007980 */ /* 0x000ea8000c10f900 */
[----:B--2---:R-:W-:Y:S01]  /*0210*/  CCTL.IVALL ;  /* 0x00000000ff00798f */ /* 0x004fe20002000000 */
[----:B------:R-:W-:Y:S05]  /*0220*/  YIELD ;  /* 0x0000000000007946 */ /* 0x000fea0003800000 */
[----:B-----5:R-:W-:-:S04]  /*0230*/  LOP3.LUT R0, R0, R5, RZ, 0x3c, !PT ;  /* 0x0000000500007212 */ /* 0x020fc800078e3cff */
[----:B------:R-:W-:-:S13]  /*0240*/  ISETP.GT.AND P0, PT, R0, -0x1, PT ;  /* 0xffffffff0000780c */ /* 0x000fda0003f04270 */
[----:B------:R-:W-:Y:S05]  /*0250*/  @P0 BRA `(.L_x_1610) ;  /* 0xfffffffc00e80947 */ /* 0x000fea000383ffff */
.L_x_1609:
[----:B------:R-:W-:Y:S05]  /*0260*/  WARPSYNC.ALL ;  /* 0x0000000000007948 */ /* 0x000fea0003800000 */
[----:B------:R-:W-:Y:S06]  /*0270*/  BAR.SYNC.DEFER_BLOCKING 0x0 ;  /* 0x0000000000007b1d */ /* 0x000fec0000010000 */
[----:B------:R-:W-:Y:S05]  /*0280*/  BRA `(.L_x_1611) ;  /* 0x0000004400a87947 */ /* 0x000fea0003800000 */
.L_x_1608:
[----:B------:R-:W0:Y:S01]  /*0290*/  S2R R11, SR_TID.X ;  /* 0x00000000000b7919 */ /* 0x000e220000002100 */
[----:B------:R-:W-:Y:S01]  /*02a0*/  MOV R0, 0x400 ;  /* 0x0000040000007802 */ /* 0x000fe20000000f00 */
[----:B------:R-:W-:Y:S01]  /*02b0*/  UMOV UR4, URZ ;  /* 0x0000003f00047c82 */ /* 0x000fe20008000000 */
[----:B------:R-:W1:Y:S03]  /*02c0*/  S2R R9, SR_CgaCtaId ;  /* 0x0000000000097919 */ /* 0x000e660000008800 */
[----:B------:R-:W-:Y:S01]  /*02d0*/  VIADD R0, R0, 0x3c00 ;  /* 0x00003c0000007836 */ /* 0x000fe20000000000 */
        /* <DEDUP_REMOVED lines=9> */
[----:B------:R0:W-:Y:S01]  /*0370*/  STL [R1+0x74], R10 ;  /* 0x0000740a01007387 */ /* 0x0001e20000100800 */
[----:B------:R-:W-:-:S02]  /*0380*/  IADD3 R0, R12, 0xf0, RZ ;  /* 0x000000f00c007810 */ /* 0x000fc40007ffe0ff */
[----:B------:R-:W-:Y:S02]  /*0390*/  IADD3 R7, R10, 0xf0, RZ ;  /* 0x000000f00a077810 */ /* 0x000fe40007ffe0ff */
[----:B------:R-:W-:Y:S02]  /*03a0*/  LEA.HI R6, R6, R5, RZ, 0x4 ;  /* 0x0000000506067211 */ /* 0x000fe400078f20ff */
[----:B------:R-:W-:Y:S02]  /*03b0*/  IADD3 R8, R5, -R8, RZ ;  /* 0x8000000805087210 */ /* 0x000fe40007ffe0ff */
[----:B------:R-:W-:Y:S02]  /*03c0*/  SHF.R.S32.HI R5, RZ, 0x1f, R0 ;  /* 0x0000001fff057819 */ /* 0x000fe40000011400 */
[----:B------:R-:W-:Y:S02]  /*03d0*/  LEA.HI R3, R3, R11, RZ, 0x4 ;  /* 0x0000000b03037211 */ /* 0x000fe400078f20ff */
[----:B------:R-:W-:-:S02]  /*03e0*/  LOP3.LUT R4, R4, 0xfffffffc, RZ, 0xc0, !PT ;  /* 0xfffffffc04047812 */ /* 0x000fc400078ec0ff */
[----:B0-----:R-:W-:Y:S02]  /*03f0*/  SHF.R.S32.HI R10, RZ, 0x1f, R7 ;  /* 0x0000001fff0a7819 */ /* 0x001fe40000011407 */
[----:B------:R-:W-:Y:S02]  /*0400*/  LEA.HI R5, R5, R0, RZ, 0x2 ;  /* 0x0000000005057211 */ /* 0x000fe400078f10ff */
[----:B------:R-:W-:Y:S02]  /*0410*/  SHF.R.U32.HI R3, RZ, 0x4, R3 ;  /* 0x00000004ff037819 */ /* 0x000fe40000011603 */
[----:B------:R-:W-:Y:S02]  /*0420*/  IADD3 R4, -R4, R11, RZ ;  /* 0x0000000b04047210 */ /* 0x000fe40007ffe1ff */
[----:B------:R-:W-:Y:S02]  /*0430*/  LEA.HI R10, R10, R7, RZ, 0x2 ;  /* 0x000000070a0a7211 */ /* 0x000fe400078f10ff */
[----:B------:R-:W-:-:S02]  /*0440*/  SHF.R.U32.HI R5, RZ, 0x2, R5 ;  /* 0x00000002ff057819 */ /* 0x000fc40000011605 */
        /* <DEDUP_REMOVED lines=18> */
.L_x_1627:
[----:B-12---:R-:W0:Y:S01]  /*0570*/  S2R R3, SR_TID.X ;  /* 0x0000000000037919 */ /* 0x006e220000002100 */
[----:B------:R-:W-:Y:S01]  /*0580*/  ULOP3.LUT UR8, UR11, 0x1, URZ, 0xc0, !UPT ;  /* 0x000000010b087892 */ /* 0x000fe2000f8ec03f */
[----:B------:R-:W1:Y:S01]  /*0590*/  LDC.64 R8, c[0x0][0x240] ;  /* 0x00009000ff087b82 */ /* 0x000e620000000a00 */
[----:B------:R-:W-:Y:S01]  /*05a0*/  USHF.R.U64 UR10, UR11, 0x1, UR5 ;  /* 0x000000010b0a7899 */ /* 0x000fe20008001205 */
[----:B------:R2:W-:Y:S01]  /*05b0*/  STL [R1+0xb0], R2 ;  /* 0x0000b00201007387 */ /* 0x0005e20000100800 */
[----:B------:R-:W-:Y:S02]  /*05c0*/  UIMAD UR14, UR8, 0x3c0, URZ ;  /* 0x000003c0080e78a4 */ /* 0x000fe4000f8e023f */
[----:B------:R-:W-:Y:S02]  /*05d0*/  USHF.L.U32 UR9, UR16, 0x3, URZ ;  /* 0x0000000310097899 */ /* 0x000fe4000800063f */
[----:B------:R-:W-:Y:S01]  /*05e0*/  USHF.R.U32.HI UR8, URZ, 0x1, UR5 ;  /* 0x000000013f087899 */ /* 0x000fe20008011605 */
[----:B------:R-:W-:Y:S01]  /*05f0*/  MOV R11, UR10 ;  /* 0x0000000a000b7c02 */ /* 0x000fe20008000f00 */
[----:B------:R-:W-:Y:S01]  /*0600*/  ULOP3.LUT UR9, UR9, 0x3f8, URZ, 0xc0, !UPT ;  /* 0x000003f809097892 */ /* 0x000fe2000f8ec03f */
[----:B------:R-:W-:-:S03]  /*0610*/  ULDC.64 UR18, c[0x0][0x248] ;  /* 0x0000920000127ab9 */ /* 0x000fc60000000a00 */
[----:B------:R-:W-:Y:S01]  /*0620*/  IMAD.U32 R6, RZ, RZ, UR8 ;  /* 0x00000008ff067e24 */ /* 0x000fe2000f8e00ff */
[----:B------:R-:W-:Y:S01]  /*0630*/  UIMAD UR8, UR8, 0x1e0000, URZ ;  /* 0x001e0000080878a4 */ /* 0x000fe2000f8e023f */
[----:B0-----:R-:W-:-:S05]  /*0640*/  IMAD.WIDE.U32 R4, R3, -0x77777777, RZ ;  /* 0x8888888903047825 */ /* 0x001fca00078e00ff */
[----:B------:R-:W-:-:S05]  /*0650*/  SHF.R.U32.HI R0, RZ, 0x7, R5 ;  /* 0x00000007ff007819 */ /* 0x000fca0000011605 */
[----:B--2---:R-:W-:Y:S01]  /*0660*/  IMAD R2, R0, -0xf0, R3 ;  /* 0xffffff1000027824 */ /* 0x004fe200078e0203 */
[----:B------:R0:W-:Y:S04]  /*0670*/  STL [R1+0x48], R0 ;  /* 0x0000480001007387 */ /* 0x0001e80000100800 */
[----:B------:R-:W-:Y:S01]  /*0680*/  LEA R20, R2, UR14, 0x2 ;  /* 0x0000000e02147c11 */ /* 0x000fe2000f8e10ff */
[----:B------:R2:W-:Y:S03]  /*0690*/  STL [R1+0x70], R2 ;  /* 0x0000700201007387 */ /* 0x0005e60000100800 */
[----:B------:R-:W-:Y:S01]  /*06a0*/  SHF.R.S32.HI R21, RZ, 0x1f, R20 ;  /* 0x0000001fff157819 */ /* 0x000fe20000011414 */
[----:B------:R-:W-:Y:S01]  /*06b0*/  IMAD.WIDE.U32 R4, R20, -0x77777777, RZ ;  /* 0x8888888914047825 */ /* 0x000fe200078e00ff */
[----:B0-----:R-:W-:-:S04]  /*06c0*/  IADD3 R0, R0, UR9, RZ ;  /* 0x0000000900007c10 */ /* 0x001fc8000fffe0ff */
[----:B--2---:R-:W-:Y:S01]  /*06d0*/  SHF.R.U32.HI R2, RZ, 0x6, R5 ;  /* 0x00000006ff027819 */ /* 0x004fe20000011605 */
[----:B------:R-:W-:-:S03]  /*06e0*/  IMAD.WIDE.U32 R4, R11, 0x1e0000, R20 ;  /* 0x001e00000b047825 */ /* 0x000fc600078e0014 */
[----:B------:R-:W-:Y:S01]  /*06f0*/  LEA R10, P0, R11, R2, 0x4 ;  /* 0x000000020b0a7211 */ /* 0x000fe200078020ff */
[----:B------:R-:W-:Y:S01]  /*0700*/  IMAD R0, R0, 0x780, RZ ;  /* 0x0000078000007824 */ /* 0x000fe200078e02ff */
[----:B------:R-:W-:Y:S01]  /*0710*/  IADD3 R3, R5, UR8, RZ ;  /* 0x0000000805037c10 */ /* 0x000fe2000fffe0ff */
[----:B------:R-:W-:Y:S01]  /*0720*/  ULDC.64 UR8, c[0x0][0x230] ;  /* 0x00008c0000087ab9 */ /* 0x000fe20000000a00 */
[----:B------:R-:W-:Y:S01]  /*0730*/  LEA.HI.X R11, R11, RZ, R6, 0x4, P0 ;  /* 0x000000ff0b0b7211 */ /* 0x000fe200000f2406 */
[----:B------:R0:W-:Y:S01]  /*0740*/  STL [R1+0x6c], R2 ;  /* 0x00006c0201007387 */ /* 0x0001e20000100800 */
[----:B------:R-:W-:Y:S01]  /*0750*/  LEA R12, P0, R10, UR18, 0x3 ;  /* 0x000000120a0c7c11 */ /* 0x000fe2000f8018ff */
[----:B------:R-:W2:Y:S01]  /*0760*/  LDC.64 R6, c[0x0][0x238] ;  /* 0x00008e00ff067b82 */ /* 0x000ea20000000a00 */
[----:B------:R-:W-:Y:S02]  /*0770*/  IADD3 R5, P1, R0, R4, RZ ;  /* 0x0000000400057210 */ /* 0x000fe40007f3e0ff */
[----:B------:R-:W-:Y:S01]  /*0780*/  LEA.HI.X R13, R10, UR19, R11, 0x3, P0 ;  /* 0x000000130a0d7c11 */ /* 0x000fe200080f1c0b */
[----:B------:R-:W-:Y:S01]  /*0790*/  ULDC.64 UR18, c[0x0][0x228] ;  /* 0x00008a0000127ab9 */ /* 0x000fe20000000a00 */
[----:B------:R-:W-:-:S02]  /*07a0*/  IADD3.X R10, RZ, R3, RZ, P1, !PT ;  /* 0x00000003ff0a7210 */ /* 0x000fc40000ffe4ff */
[C---:B------:R-:W-:Y:S02]  /*07b0*/  SHF.L.U32 R18, R5.reuse, 0x1, RZ ;  /* 0x0000000105127819 */ /* 0x040fe400000006ff */
[----:B------:R-:W3:Y:S01]  /*07c0*/  LDG.E.64.CONSTANT R12, desc[UR12][R12.64] ;  /* 0x0000000c0c0c7981 */ /* 0x000ee2000c1e9b00 */
[----:B------:R-:W-:Y:S02]  /*07d0*/  SHF.L.U64.HI R15, R5, 0x1, R10 ;  /* 0x00000001050f7819 */ /* 0x000fe4000001020a */
[----:B------:R-:W-:Y:S01]  /*07e0*/  IADD3 R16, P0, R18, UR8, RZ ;  /* 0x0000000812107c10 */ /* 0x000fe2000ff1e0ff */
[----:B------:R4:W-:Y:S03]  /*07f0*/  STL [R1+0x50], R18 ;  /* 0x0000501201007387 */ /* 0x0009e60000100800 */
[----:B------:R-:W-:Y:S01]  /*0800*/  IADD3.X R17, R15, UR9, RZ, P0, !PT ;  /* 0x000000090f117c10 */ /* 0x000fe200087fe4ff */
[----:B------:R-:W-:Y:S05]  /*0810*/  STL [R1+0x68], R15 ;  /* 0x0000680f01007387 */ /* 0x000fea0000100800 */
[----:B------:R-:W3:Y:S01]  /*0820*/  LDG.E.64.CONSTANT R16, desc[UR12][R16.64] ;  /* 0x0000000c10107981 */ /* 0x000ee2000c1e9b00 */
[----:B--2---:R-:W-:-:S04]  /*0830*/  IMAD.WIDE R6, R20, 0x2, R6 ;  /* 0x0000000214067825 */ /* 0x004fc800078e0206 */
[----:B-1----:R-:W-:Y:S02]  /*0840*/  IMAD.WIDE R20, R20, 0x2, R8 ;  /* 0x0000000214147825 */ /* 0x002fe400078e0208 */
[----:B------:R-:W2:Y:S04]  /*0850*/  LDG.E.64.CONSTANT R6, desc[UR12][R6.64] ;  /* 0x0000000c06067981 */ /* 0x000ea8000c1e9b00 */
[----:B------:R-:W2:Y:S01]  /*0860*/  LDG.E.64.CONSTANT R20, desc[UR12][R20.64] ;  /* 0x0000000c14147981 */ /* 0x000ea2000c1e9b00 */
[----:B------:R-:W-:-:S04]  /*0870*/  IADD3 R5, R0, 0xf00, RZ ;  /* 0x00000f0000057810 */ /* 0x000fc80007ffe0ff */
[----:B------:R-:W-:-:S04]  /*0880*/  IADD3 R5, P0, R5, R4, RZ ;  /* 0x0000000405057210 */ /* 0x000fc80007f1e0ff */
[----:B------:R-:W-:Y:S01]  /*0890*/  SHF.L.U32 R14, R5, 0x1, RZ ;  /* 0x00000001050e7819 */ /* 0x000fe200000006ff */
[----:B------:R-:W-:-:S03]  /*08a0*/  IMAD.X R8, RZ, RZ, R3, P0 ;  /* 0x000000ffff087224 */ /* 0x000fc600000e0603 */
[----:B------:R-:W-:Y:S01]  /*08b0*/  IADD3 R26, P0, R14, UR8, RZ ;  /* 0x000000080e1a7c10 */ /* 0x000fe2000ff1e0ff */
[----:B------:R1:W-:Y:S01]  /*08c0*/  STL [R1+0x60], R14 ;  /* 0x0000600e01007387 */ /* 0x0003e20000100800 */
[----:B0-----:R-:W-:Y:S02]  /*08d0*/  SHF.L.U64.HI R2, R5, 0x1, R8 ;  /* 0x0000000105027819 */ /* 0x001fe40000010208 */
[----:B------:R-:W-:Y:S02]  /*08e0*/  IADD3 R5, R0, 0x1e00, RZ ;  /* 0x00001e0000057810 */ /* 0x000fe40007ffe0ff */
[----:B------:R-:W-:Y:S01]  /*08f0*/  IADD3.X R27, R2, UR9, RZ, P0, !PT ;  /* 0x00000009021b7c10 */ /* 0x000fe200087fe4ff */
[----:B------:R0:W-:Y:S01]  /*0900*/  STL [R1+0x64], R2 ;  /* 0x0000640201007387 */ /* 0x0001e20000100800 */
[----:B------:R-:W-:-:S04]  /*0910*/  IADD3 R22, P0, R18, UR18, RZ ;  /* 0x0000001212167c10 */ /* 0x000fc8000ff1e0ff */
[----:B------:R-:W-:Y:S01]  /*0920*/  IADD3.X R23, R15, UR19, RZ, P0, !PT ;  /* 0x000000130f177c10 */ /* 0x000fe200087fe4ff */
[----:B------:R-:W2:Y:S01]  /*0930*/  LDG.E.64.CONSTANT R26, desc[UR12][R26.64] ;  /* 0x0000000c1a1a7981 */ /* 0x000ea2000c1e9b00 */
[----:B------:R-:W-:-:S04]  /*0940*/  IADD3 R5, P0, R5, R4, RZ ;  /* 0x0000000405057210 */ /* 0x000fc80007f1e0ff */
[----:B------:R-:W-:Y:S01]  /*0950*/  IADD3.X R8, RZ, R3, RZ, P0, !PT ;  /* 0x00000003ff087210 */ /* 0x000fe200007fe4ff */
[----:B------:R-:W2:Y:S01]  /*0960*/  LDG.E.64.CONSTANT R22, desc[UR12][R22.64] ;  /* 0x0000000c16167981 */ /* 0x000ea2000c1e9b00 */
[C---:B------:R-:W-:Y:S02]  /*0970*/  SHF.L.U32 R10, R5.reuse, 0x1, RZ ;  /* 0x00000001050a7819 */ /* 0x040fe400000006ff */
[----:B------:R-:W-:Y:S02]  /*0980*/  SHF.L.U64.HI R24, R5, 0x1, R8 ;  /* 0x0000000105187819 */ /* 0x000fe40000010208 */
[----:B------:R-:W-:Y:S01]  /*0990*/  IADD3 R8, P0, R10, UR8, RZ ;  /* 0x000000080a087c10 */ /* 0x000fe2000ff1e0ff */
[----:B------:R0:W-:Y:S01]  /*09a0*/  STL [R1+0x58], R10 ;  /* 0x0000580a01007387 */ /* 0x0001e20000100800 */
[----:B------:R-:W-:Y:S02]  /*09b0*/  IADD3 R0, R0, 0x2d00, RZ ;  /* 0x00002d0000007810 */ /* 0x000fe40007ffe0ff */
[----:B------:R-:W-:Y:S01]  /*09c0*/  IADD3.X R9, R24, UR9, RZ, P0, !PT ;  /* 0x0000000918097c10 */ /* 0x000fe200087fe4ff */
[----:B------:R2:W-:Y:S01]  /*09d0*/  STL [R1+0x5c], R24 ;  /* 0x00005c1801007387 */ /* 0x0005e20000100800 */
[----:B----4-:R-:W-:-:S04]  /*09e0*/  IADD3 R18, P0, R14, UR18, RZ ;  /* 0x000000120e127c10 */ /* 0x010fc8000ff1e0ff */
[----:B------:R-:W-:Y:S01]  /*09f0*/  IADD3.X R19, R2, UR19, RZ, P0, !PT ;  /* 0x0000001302137c10 */ /* 0x000fe200087fe4ff */
[----:B------:R-:W4:Y:S01]  /*0a00*/  LDG.E.64.CONSTANT R8, desc[UR12][R8.64] ;  /* 0x0000000c08087981 */ /* 0x000f22000c1e9b00 */
[----:B------:R-:W-:-:S04]  /*0a10*/  IADD3 R0, P0, R0, R4, RZ ;  /* 0x0000000400007210 */ /* 0x000fc80007f1e0ff */
[C---:B------:R-:W-:Y:S01]  /*0a20*/  SHF.L.U32 R35, R0.reuse, 0x1, RZ ;  /* 0x0000000100237819 */ /* 0x040fe200000006ff */
[----:B------:R-:W-:Y:S01]  /*0a30*/  IMAD.X R3, RZ, RZ, R3, P0 ;  /* 0x000000ffff037224 */ /* 0x000fe200000e0603 */
[----:B------:R-:W4:Y:S02]  /*0a40*/  LDG.E.64.CONSTANT R18, desc[UR12][R18.64] ;  /* 0x0000000c12127981 */ /* 0x000f24000c1e9b00 */
[----:B-1----:R-:W-:Y:S01]  /*0a50*/  IADD3 R14, P0, R35, UR8, RZ ;  /* 0x00000008230e7c10 */ /* 0x002fe2000ff1e0ff */
[----:B------:R-:W-:Y:S01]  /*0a60*/  ULDC UR8, c[0x0][0x250] ;  /* 0x0000940000087ab9 */ /* 0x000fe20000000800 */
[----:B0-----:R-:W-:Y:S01]  /*0a70*/  SHF.L.U64.HI R2, R0, 0x1, R3 ;  /* 0x0000000100027819 */ /* 0x001fe20000010203 */
[----:B------:R-:W-:Y:S03]  /*0a80*/  STL [R1+0x4c], R35 ;  /* 0x00004c2301007387 */ /* 0x000fe60000100800 */
[----:B------:R-:W-:Y:S01]  /*0a90*/  IADD3.X R15, R2, UR9, RZ, P0, !PT ;  /* 0x00000009020f7c10 */ /* 0x000fe200087fe4ff */
[----:B------:R0:W-:Y:S01]  /*0aa0*/  STL [R1+0x54], R2 ;  /* 0x0000540201007387 */ /* 0x0001e20000100800 */
[----:B------:R-:W-:-:S04]  /*0ab0*/  IADD3 R10, P0, R10, UR18, RZ ;  /* 0x000000120a0a7c10 */ /* 0x000fc8000ff1e0ff */
[----:B------:R-:W-:Y:S01]  /*0ac0*/  IADD3.X R11, R24, UR19, RZ, P0, !PT ;  /* 0x00000013180b7c10 */ /* 0x000fe200087fe4ff */
[----:B------:R-:W4:Y:S05]  /*0ad0*/  LDG.E.64.CONSTANT R14, desc[UR12][R14.64] ;  /* 0x0000000c0e0e7981 */ /* 0x000f2a000c1e9b00 */
[----:B------:R-:W4:Y:S01]  /*0ae0*/  LDG.E.64.CONSTANT R10, desc[UR12][R10.64] ;  /* 0x0000000c0a0a7981 */ /* 0x000f22000c1e9b00 */
[----:B---3--:R-:W-:-:S06]  /*0af0*/  FADD.FTZ R3, R13, UR8 ;  /* 0x000000080d037e21 */ /* 0x008fcc0008010000 */
[----:B------:R-:W1:Y:S01]  /*0b00*/  MUFU.RSQ R3, R3 ;  /* 0x0000000300037308 */ /* 0x000e620000001400 */
[--C-:B------:R-:W-:Y:S02]  /*0b10*/  HADD2.F32 R4, -RZ, R16.reuse.H0_H0 ;  /* 0x20000010ff047230 */ /* 0x100fe40000004100 */
[----:B------:R-:W-:-:S03]  /*0b20*/  HADD2.F32 R13, -RZ, R16.H1_H1 ;  /* 0x30000010ff0d7230 */ /* 0x000fc60000004100 */
[C---:B------:R-:W-:Y:S02]  /*0b30*/  FADD.FTZ R4, -R12.reuse, R4 ;  /* 0x000000040c047221 */ /* 0x040fe40000010100 */
[----:B------:R-:W-:Y:S01]  /*0b40*/  FADD.FTZ R13, -R12, R13 ;  /* 0x0000000d0c0d7221 */ /* 0x000fe20000010100 */
[--C-:B--2---:R-:W-:Y:S02]  /*0b50*/  HADD2.F32 R0, -RZ, R6.reuse.H0_H0 ;  /* 0x20000006ff007230 */ /* 0x104fe40000004100 */
[----:B-1----:R-:W-:Y:S01]  /*0b60*/  FMUL.FTZ R5, R3, R4 ;  /* 0x0000000403057220 */ /* 0x002fe20000410000 */
[----:B------:R-:W-:Y:S02]  /*0b70*/  HADD2.F32 R4, -RZ, R6.H1_H1 ;  /* 0x30000006ff047230 */ /* 0x000fe40000004100 */
[----:B------:R-:W-:Y:S02]  /*0b80*/  HADD2.F32 R24, -RZ, R20.H0_H0 ;  /* 0x20000014ff187230 */ /* 0x000fe40000004100 */
[----:B------:R-:W-:-:S02]  /*0b90*/  HADD2.F32 R6, -RZ, R17.H0_H0 ;  /* 0x20000011ff067230 */ /* 0x000fc40000004100 */
[----:B------:R-:W-:Y:S02]  /*0ba0*/  HADD2.F32 R17, -RZ, R17.H1_H1 ;  /* 0x30000011ff117230 */ /* 0x000fe40000004100 */
[----:B------:R-:W-:Y:S01]  /*0bb0*/  FFMA.FTZ R31, R5, R0, R24 ;  /* 0x00000000051f7223 */ /* 0x000fe20000010018 */
[----:B------:R-:W-:Y:S02]  /*0bc0*/  HADD2.F32 R20, -RZ, R20.H1_H1 ;  /* 0x30000014ff147230 */ /* 0x000fe40000004100 */
[C---:B------:R-:W-:Y:S01]  /*0bd0*/  FADD.FTZ R6, -R12.reuse, R6 ;  /* 0x000000060c067221 */ /* 0x040fe20000010100 */
[----:B------:R-:W-:Y:S01]  /*0be0*/  FMUL.FTZ R16, R31, -1.4426950216293334961 ;  /* 0xbfb8aa3b1f107820 */ /* 0x000fe20000410000 */
[----:B------:R-:W-:Y:S02]  /*0bf0*/  FADD.FTZ R17, -R12, R17 ;  /* 0x000000110c117221 */ /* 0x000fe40000010100 */
[C---:B------:R-:W-:Y:S02]  /*0c00*/  FMUL.FTZ R6, R3.reuse, R6 ;  /* 0x0000000603067220 */ /* 0x040fe40000410000 */
[----:B------:R-:W-:Y:S01]  /*0c10*/  FMUL.FTZ R30, R3, R17 ;  /* 0x00000011031e7220 */ /* 0x000fe20000410000 */
[----:B------:R-:W1:Y:S01]  /*0c20*/  MUFU.EX2 R16, R16 ;  /* 0x0000001000107308 */ /* 0x000e620000000800 */
[----:B------:R-:W-:-:S05]  /*0c30*/  HADD2.F32 R33, -RZ, R26.H0_H0 ;  /* 0x2000001aff217230 */ /* 0x000fca0000004100 */
[----:B------:R-:W-:Y:S01]  /*0c40*/  FADD.FTZ R33, -R12, R33 ;  /* 0x000000210c217221 */ /* 0x000fe20000010100 */
[----:B-1----:R-:W-:-:S04]  /*0c50*/  FADD.FTZ R16, R16, 1 ;  /* 0x3f80000010107421 */ /* 0x002fc80000010000 */
[----:B------:R1:W2:Y:S02]  /*0c60*/  MUFU.RCP R34, R16 ;  /* 0x0000001000227308 */ /* 0x0002a40000001000 */
[----:B-1----:R-:W-:-:S04]  /*0c70*/  IADD3 R16, P0, R35, UR18, RZ ;  /* 0x0000001223107c10 */ /* 0x002fc8000ff1e0ff */
[----:B------:R-:W-:Y:S01]  /*0c80*/  IADD3.X R17, R2, UR19, RZ, P0, !PT ;  /* 0x0000001302117c10 */ /* 0x000fe200087fe4ff */
[----:B0-----:R-:W-:Y:S01]  /*0c90*/  FMUL.FTZ R2, R3, R33 ;  /* 0x0000002103027220 */ /* 0x001fe20000410000 */
[----:B--2---:R-:W-:-:S04]  /*0ca0*/  FADD.FTZ R33, -R34, 1 ;  /* 0x3f80000022217421 */ /* 0x004fc80000010100 */
[----:B------:R-:W2:Y:S01]  /*0cb0*/  LDG.E.64.CONSTANT R16, desc[UR12][R16.64] ;  /* 0x0000000c10107981 */ /* 0x000ea2000c1e9b00 */
[----:B------:R-:W-:-:S03]  /*0cc0*/  FFMA.FTZ R33, R31, R33, 1 ;  /* 0x3f8000001f217423 */ /* 0x000fc60000010021 */
[----:B----4-:R0:W-:Y:S04]  /*0cd0*/  STL [R1+0xbc], R11 ;  /* 0x0000bc0b01007387 */ /* 0x0101e80000100800 */
[----:B------:R1:W-:Y:S01]  /*0ce0*/  STL [R1+0x24], R5 ;  /* 0x0000240501007387 */ /* 0x0003e20000100800 */
[----:B0-----:R-:W-:Y:S01]  /*0cf0*/  FMUL.FTZ R11, R3, R13 ;  /* 0x0000000d030b7220 */ /* 0x001fe20000410000 */
[----:B------:R-:W-:-:S03]  /*0d00*/  HADD2.F32 R13, -RZ, R21.H0_H0 ;  /* 0x20000015ff0d7230 */ /* 0x000fc60000004100 */
[----:B------:R-:W-:Y:S01]  /*0d10*/  FFMA.FTZ R25, R11, R4, R20 ;  /* 0x000000040b197223 */ /* 0x000fe20000010014 */
[----:B-1----:R-:W-:Y:S01]  /*0d20*/  HADD2.F32 R5, -RZ, R7.H0_H0 ;  /* 0x20000007ff057230 */ /* 0x002fe20000004100 */
[----:B------:R0:W-:Y:S02]  /*0d30*/  STL [R1+0x20], R11 ;  /* 0x0000200b01007387 */ /* 0x0001e40000100800 */
[----:B------:R-:W-:Y:S02]  /*0d40*/  FMUL.FTZ R32, R25, -1.4426950216293334961 ;  /* 0xbfb8aa3b19207820 */ /* 0x000fe40000410000 */
[----:B------:R-:W-:Y:S01]  /*0d50*/  FFMA.FTZ R29, R6, R5, R13 ;  /* 0x00000005061d7223 */ /* 0x000fe2000001000d */
[----:B------:R1:W-:Y:S03]  /*0d60*/  STL [R1+0x44], R6 ;  /* 0x0000440601007387 */ /* 0x0003e60000100800 */
[----:B------:R-:W3:Y:S01]  /*0d70*/  MUFU.EX2 R32, R32 ;  /* 0x0000002000207308 */ /* 0x000ee20000000800 */
[----:B------:R-:W-:Y:S01]  /*0d80*/  FMUL.FTZ R28, R29, -1.4426950216293334961 ;  /* 0xbfb8aa3b1d1c7820 */ /* 0x000fe20000410000 */
[----:B0-----:R-:W-:Y:S01]  /*0d90*/  HADD2.F32 R11, -RZ, R21.H1_H1 ;  /* 0x30000015ff0b7230 */ /* 0x001fe20000004100 */
[----:B------:R0:W-:Y:S01]  /*0da0*/  STL [R1+0x28], R30 ;  /* 0x0000281e01007387 */ /* 0x0001e20000100800 */
[----:B------:R-:W-:-:S02]  /*0db0*/  HADD2.F32 R21, -RZ, R26.H1_H1 ;  /* 0x3000001aff157230 */ /* 0x000fc40000004100 */
[----:B-1----:R-:W-:Y:S02]  /*0dc0*/  HADD2.F32 R6, -RZ, R7.H1_H1 ;  /* 0x30000007ff067230 */ /* 0x002fe40000004100 */
[----:B------:R-:W1:Y:S01]  /*0dd0*/  MUFU.EX2 R28, R28 ;  /* 0x0000001c001c7308 */ /* 0x000e620000000800 */
[----:B------:R-:W-:Y:S01]  /*0de0*/  FMUL.FTZ R34, R34, R33 ;  /* 0x0000002122227220 */ /* 0x000fe20000410000 */
[----:B------:R-:W-:Y:S01]  /*0df0*/  FADD.FTZ R21, -R12, R21 ;  /* 0x000000150c157221 */ /* 0x000fe20000010100 */
[----:B------:R4:W-:Y:S01]  /*0e00*/  STL [R1+0x1c], R2 ;  /* 0x00001c0201007387 */ /* 0x0009e20000100800 */
[----:B------:R-:W-:-:S04]  /*0e10*/  FFMA.FTZ R7, R30, R6, R11 ;  /* 0x000000061e077223 */ /* 0x000fc8000001000b */
[----:B0-----:R-:W-:Y:S01]  /*0e20*/  FMUL.FTZ R30, R7, -1.4426950216293334961 ;  /* 0xbfb8aa3b071e7820 */ /* 0x001fe20000410000 */
[----:B---3--:R-:W-:-:S05]  /*0e30*/  FADD.FTZ R32, R32, 1 ;  /* 0x3f80000020207421 */ /* 0x008fca0000010000 */
[----:B------:R-:W-:Y:S01]  /*0e40*/  MUFU.EX2 R30, R30 ;  /* 0x0000001e001e7308 */ /* 0x000fe20000000800 */
[----:B-1----:R-:W-:Y:S01]  /*0e50*/  FADD.FTZ R26, R28, 1 ;  /* 0x3f8000001c1a7421 */ /* 0x002fe20000010000 */
[----:B------:R-:W-:Y:S01]  /*0e60*/  FFMA.FTZ R28, R0, R2, R24 ;  /* 0x00000002001c7223 */ /* 0x000fe20000010018 */
[----:B------:R-:W-:Y:S02]  /*0e70*/  HADD2.F32 R33, -RZ, R27.H0_H0 ;  /* 0x2000001bff217230 */ /* 0x000fe40000004100 */
[----:B----4-:R-:W-:-:S03]  /*0e80*/  FMUL.FTZ R2, R3, R21 ;  /* 0x0000001503027220 */ /* 0x010fc60000410000 */
[----:B------:R-:W0:Y:S01]  /*0e90*/  MUFU.RCP R32, R32 ;  /* 0x0000002000207308 */ /* 0x000e220000001000 */
[----:B------:R-:W-:-:S07]  /*0ea0*/  FMUL.FTZ R31, R28, -1.4426950216293334961 ;  /* 0xbfb8aa3b1c1f7820 */ /* 0x000fce0000410000 */
[----:B------:R-:W-:Y:S01]  /*0eb0*/  MUFU.RCP R26, R26 ;  /* 0x0000001a001a7308 */ /* 0x000fe20000001000 */
[----:B------:R-:W-:Y:S01]  /*0ec0*/  FADD.FTZ R33, -R12, R33 ;  /* 0x000000210c217221 */ /* 0x000fe20000010100 */
[----:B------:R-:W-:Y:S02]  /*0ed0*/  HADD2.F32 R27, -RZ, R27.H1_H1 ;  /* 0x3000001bff1b7230 */ /* 0x000fe40000004100 */
[----:B0-----:R-:W-:-:S04]  /*0ee0*/  FADD.FTZ R36, -R32, 1 ;  /* 0x3f80000020247421 */ /* 0x001fc80000010100 */
[----:B------:R-:W0:Y:S01]  /*0ef0*/  MUFU.EX2 R31, R31 ;  /* 0x0000001f001f7308 */ /* 0x000e220000000800 */
[----:B------:R-:W-:Y:S01]  /*0f00*/  FFMA.FTZ R25, R25, R36, 1 ;  /* 0x3f80000019197423 */ /* 0x000fe20000010024 */
[----:B------:R-:W-:Y:S01]  /*0f10*/  FADD.FTZ R36, R30, 1 ;  /* 0x3f8000001e247421 */ /* 0x000fe20000010000 */
[----:B------:R-:W-:Y:S02]  /*0f20*/  FFMA.FTZ R21, R4, R2, R20 ;  /* 0x0000000204157223 */ /* 0x000fe40000010014 */
[----:B------:R-:W-:Y:S01]  /*0f30*/  FMUL.FTZ R30, R32, R25 ;  /* 0x00000019201e7220 */ /* 0x000fe20000410000 */
[----:B------:R-:W-:Y:S01]  /*0f40*/  FADD.FTZ R32, -R12, R27 ;  /* 0x0000001b0c207221 */ /* 0x000fe20000010100 */
[----:B------:R-:W-:-:S06]  /*0f50*/  FMUL.FTZ R35, R21, -1.4426950216293334961 ;  /* 0xbfb8aa3b15237820 */ /* 0x000fcc0000410000 */
[----:B------:R-:W-:Y:S01]  /*0f60*/  MUFU.EX2 R35, R35 ;  /* 0x0000002300237308 */ /* 0x000fe20000000800 */
[----:B0-----:R-:W-:-:S07]  /*0f70*/  FADD.FTZ R31, R31, 1 ;  /* 0x3f8000001f1f7421 */ /* 0x001fce0000010000 */
[----:B------:R-:W-:Y:S01]  /*0f80*/  MUFU.RCP R31, R31 ;  /* 0x0000001f001f7308 */ /* 0x000fe20000001000 */
[----:B--2---:R0:W-:Y:S04]  /*0f90*/  STL [R1+0xb8], R16 ;  /* 0x0000b81001007387 */ /* 0x0041e80000100800 */
[----:B------:R-:W-:Y:S01]  /*0fa0*/  STL [R1+0x10], R2 ;  /* 0x0000100201007387 */ /* 0x000fe20000100800 */
[----:B0-----:R-:W-:Y:S02]  /*0fb0*/  FMUL.FTZ R16, R3, R33 ;  /* 0x0000002103107220 */ /* 0x001fe40000410000 */
[----:B------:R0:W1:Y:S01]  /*0fc0*/  MUFU.RCP R33, R36 ;  /* 0x0000002400217308 */ /* 0x0000620000001000 */
[----:B------:R2:W-:Y:S01]  /*0fd0*/  STL [R1+0xb4], R17 ;  /* 0x0000b41101007387 */ /* 0x0005e20000100800 */
[----:B------:R-:W-:Y:S01]  /*0fe0*/  FFMA.FTZ R25, R5, R16, R13 ;  /* 0x0000001005197223 */ /* 0x000fe2000001000d */
[----:B0-----:R-:W-:Y:S01]  /*0ff0*/  FADD.FTZ R36, -R26, 1 ;  /* 0x3f8000001a247421 */ /* 0x001fe20000010100 */
[----:B--2---:R-:W-:-:S03]  /*1000*/  FMUL.FTZ R17, R3, R32 ;  /* 0x0000002003117220 */ /* 0x004fc60000410000 */
[----:B------:R-:W-:Y:S01]  /*1010*/  FFMA.FTZ R29, R29, R36, 1 ;  /* 0x3f8000001d1d7423 */ /* 0x000fe20000010024 */
[----:B------:R-:W-:-:S03]  /*1020*/  FMUL.FTZ R27, R25, -1.4426950216293334961 ;  /* 0xbfb8aa3b191b7820 */ /* 0x000fc60000410000 */
[----:B------:R-:W-:Y:S01]  /*1030*/  FMUL.FTZ R29, R26, R29 ;  /* 0x0000001d1a1d7220 */ /* 0x000fe20000410000 */
[----:B------:R-:W-:Y:S02]  /*1040*/  FFMA.FTZ R26, R6, R17, R11 ;  /* 0x00000011061a7223 */ /* 0x000fe4000001000b */
[----:B------:R-:W0:Y:S02]  /*1050*/  MUFU.EX2 R27, R27 ;  /* 0x0000001b001b7308 */ /* 0x000e240000000800 */
[----:B------:R-:W-:Y:S01]  /*1060*/  FMUL.FTZ R32, R26, -1.4426950216293334961 ;  /* 0xbfb8aa3b1a207820 */ /* 0x000fe20000410000 */
[----:B-1----:R-:W-:-:S04]  /*1070*/  FADD.FTZ R36, -R33, 1 ;  /* 0x3f80000021247421 */ /* 0x002fc80000010100 */
[----:B------:R-:W-:Y:S01]  /*1080*/  FFMA.FTZ R36, R7, R36, 1 ;  /* 0x3f80000007247423 */ /* 0x000fe20000010024 */
[----:B------:R-:W1:Y:S01]  /*1090*/  MUFU.EX2 R32, R32 ;  /* 0x0000002000207308 */ /* 0x000e620000000800 */
[--C-:B------:R-:W-:Y:S02]  /*10a0*/  HADD2.F32 R7, -RZ, R22.reuse.H0_H0 ;  /* 0x20000016ff077230 */ /* 0x100fe40000004100 */
[----:B------:R-:W-:Y:S01]  /*10b0*/  FMUL.FTZ R33, R33, R36 ;  /* 0x0000002421217220 */ /* 0x000fe20000410000 */
[----:B------:R-:W-:Y:S02]  /*10c0*/  HADD2.F32 R36, -RZ, R22.H1_H1 ;  /* 0x30000016ff247230 */ /* 0x000fe40000004100 */
[----:B------:R-:W-:Y:S01]  /*10d0*/  FADD.FTZ R22, R35, 1 ;  /* 0x3f80000023167421 */ /* 0x000fe20000010000 */
[----:B------:R-:W-:Y:S01]  /*10e0*/  FMUL.FTZ R7, R7, R34 ;  /* 0x0000002207077220 */ /* 0x000fe20000410000 */
[----:B------:R-:W-:Y:S02]  /*10f0*/  HADD2.F32 R34, -RZ, R23.H0_H0 ;  /* 0x20000017ff227230 */ /* 0x000fe40000004100 */
[----:B0-----:R-:W-:-:S02]  /*1100*/  FADD.FTZ R27, R27, 1 ;  /* 0x3f8000001b1b7421 */ /* 0x001fc40000010000 */
[----:B------:R-:W0:Y:S01]  /*1110*/  MUFU.RCP R22, R22 ;  /* 0x0000001600167308 */ /* 0x000e220000001000 */
[----:B------:R-:W-:Y:S01]  /*1120*/  FADD.FTZ R35, -R31, 1 ;  /* 0x3f8000001f237421 */ /* 0x000fe20000010100 */
[----:B------:R-:W-:Y:S01]  /*1130*/  FMUL.FTZ R29, R34, R29 ;  /* 0x0000001d221d7220 */ /* 0x000fe20000410000 */
[----:B-1----:R-:W-:-:S05]  /*1140*/  FADD.FTZ R34, R32, 1 ;  /* 0x3f80000020227421 */ /* 0x002fca0000010000 */
[----:B------:R-:W1:Y:S01]  /*1150*/  MUFU.RCP R27, R27 ;  /* 0x0000001b001b7308 */ /* 0x000e620000001000 */
[----:B------:R-:W-:Y:S01]  /*1160*/  FFMA.FTZ R32, R28, R35, 1 ;  /* 0x3f8000001c207423 */ /* 0x000fe20000010023 */
[----:B------:R-:W-:-:S06]  /*1170*/  HADD2.F32 R28, -RZ, R23.H1_H1 ;  /* 0x30000017ff1c7230 */ /* 0x000fcc0000004100 */
[----:B------:R2:W3:Y:S01]  /*1180*/  MUFU.RCP R23, R34 ;  /* 0x0000002200177308 */ /* 0x0004e20000001000 */
[----:B------:R-:W-:Y:S01]  /*1190*/  FMUL.FTZ R28, R28, R33 ;  /* 0x000000211c1c7220 */ /* 0x000fe20000410000 */
[----:B--2---:R-:W-:-:S05]  /*11a0*/  HADD2.F32 R34, -RZ, R8.H0_H0 ;  /* 0x20000008ff227230 */ /* 0x004fca0000004100 */
[----:B------:R-:W-:Y:S01]  /*11b0*/  FADD.FTZ R33, -R12, R34 ;  /* 0x000000220c217221 */ /* 0x000fe20000010100 */
[----:B0-----:R-:W-:Y:S01]  /*11c0*/  FADD.FTZ R34, -R22, 1 ;  /* 0x3f80000016227421 */ /* 0x001fe20000010100 */
[----:B------:R-:W-:Y:S02]  /*11d0*/  HADD2.F32 R8, -RZ, R8.H1_H1 ;  /* 0x30000008ff087230 */ /* 0x000fe40000004100 */
[----:B------:R-:W-:Y:S01]  /*11e0*/  FMUL.FTZ R2, R3, R33 ;  /* 0x0000002103027220 */ /* 0x000fe20000410000 */
[----:B------:R-:W-:Y:S01]  /*11f0*/  FMUL.FTZ R31, R31, R32 ;  /* 0x000000201f1f7220 */ /* 0x000fe20000410000 */
[----:B-1----:R-:W-:Y:S01]  /*1200*/  FADD.FTZ R32, -R27, 1 ;  /* 0x3f8000001b207421 */ /* 0x002fe20000010100 */
[----:B------:R-:W-:Y:S01]  /*1210*/  FFMA.FTZ R33, R21, R34, 1 ;  /* 0x3f80000015217423 */ /* 0x000fe20000010022 */
[----:B------:R-:W-:Y:S01]  /*1220*/  FFMA.FTZ R21, R0, R2, R24 ;  /* 0x0000000200157223 */ /* 0x000fe20000010018 */
[----:B------:R-:W-:Y:S01]  /*1230*/  FMUL.FTZ R30, R36, R30 ;  /* 0x0000001e241e7220 */ /* 0x000fe20000410000 */
[----:B------:R-:W-:Y:S01]  /*1240*/  FADD.FTZ R36, -R12, R8 ;  /* 0x000000080c247221 */ /* 0x000fe20000010100 */
[----:B------:R-:W-:Y:S01]  /*1250*/  FFMA.FTZ R25, R25, R32, 1 ;  /* 0x3f80000019197423 */ /* 0x000fe20000010020 */
[----:B---3--:R-:W-:Y:S01]  /*1260*/  FADD.FTZ R8, -R23, 1 ;  /* 0x3f80000017087421 */ /* 0x008fe20000010100 */
[----:B------:R-:W-:-:S03]  /*1270*/  FMUL.FTZ R32, R21, -1.4426950216293334961 ;  /* 0xbfb8aa3b15207820 */ /* 0x000fc60000410000 */
[----:B------:R-:W-:Y:S02]  /*1280*/  FFMA.FTZ R8, R26, R8, 1 ;  /* 0x3f8000001a087423 */ /* 0x000fe40000010008 */
[----:B------:R0:W1:Y:S01]  /*1290*/  MUFU.EX2 R26, R32 ;  /* 0x00000020001a7308 */ /* 0x0000620000000800 */
[----:B------:R-:W-:Y:S02]  /*12a0*/  HADD2.F32 R34, -RZ, R9.H0_H0 ;  /* 0x20000009ff227230 */ /* 0x000fe40000004100 */
[----:B------:R-:W-:Y:S01]  /*12b0*/  FMUL.FTZ R36, R3, R36 ;  /* 0x0000002403247220 */ /* 0x000fe20000410000 */
[----:B------:R-:W-:Y:S01]  /*12c0*/  FMUL.FTZ R33, R22, R33 ;  /* 0x0000002116217220 */ /* 0x000fe20000410000 */
[----:B------:R-:W-:Y:S01]  /*12d0*/  FMUL.FTZ R25, R27, R25 ;  /* 0x000000191b197220 */ /* 0x000fe20000410000 */
[--C-:B------:R-:W-:Y:S02]  /*12e0*/  HADD2.F32 R27, -RZ, R18.reuse.H0_H0 ;  /* 0x20000012ff1b7230 */ /* 0x100fe40000004100 */
[----:B------:R-:W-:Y:S01]  /*12f0*/  FFMA.FTZ R22, R4, R36, R20 ;  /* 0x0000002404167223 */ /* 0x000fe20000010014 */
[----:B------:R-:W-:Y:S01]  /*1300*/  FADD.FTZ R34, -R12, R34 ;  /* 0x000000220c227221 */ /* 0x000fe20000010100 */
[----:B------:R-:W-:-:S02]  /*1310*/  HADD2.F32 R18, -RZ, R18.H1_H1 ;  /* 0x30000012ff127230 */ /* 0x000fc40000004100 */
[----:B------:R-:W-:Y:S01]  /*1320*/  FMUL.FTZ R8, R23, R8 ;  /* 0x0000000817087220 */ /* 0x000fe20000410000 */
[----:B0-----:R-:W-:Y:S01]  /*1330*/  FMUL.FTZ R32, R22, -1.4426950216293334961 ;  /* 0xbfb8aa3b16207820 */ /* 0x001fe20000410000 */
[----:B------:R-:W-:Y:S01]  /*1340*/  FMUL.FTZ R34, R3, R34 ;  /* 0x0000002203227220 */ /* 0x000fe20000410000 */
[----:B------:R-:W-:Y:S01]  /*1350*/  FMUL.FTZ R27, R27, R31 ;  /* 0x0000001f1b1b7220 */ /* 0x000fe20000410000 */
[----:B-1----:R-:W-:Y:S01]  /*1360*/  FADD.FTZ R23, R26, 1 ;  /* 0x3f8000001a177421 */ /* 0x002fe20000010000 */
[----:B------:R-:W-:Y:S01]  /*1370*/  FMUL.FTZ R26, R18, R33 ;  /* 0x00000021121a7220 */ /* 0x000fe20000410000 */
[----:B------:R-:W-:Y:S01]  /*1380*/  FFMA.FTZ R18, R5, R34, R13 ;  /* 0x0000002205127223 */ /* 0x000fe2000001000d */
[----:B------:R-:W0:Y:S03]  /*1390*/  MUFU.EX2 R32, R32 ;  /* 0x0000002000207308 */ /* 0x000e260000000800 */
[----:B------:R-:W-:-:S05]  /*13a0*/  FMUL.FTZ R31, R18, -1.4426950216293334961 ;  /* 0xbfb8aa3b121f7820 */ /* 0x000fca0000410000 */
[----:B------:R-:W1:Y:S01]  /*13b0*/  MUFU.RCP R23, R23 ;  /* 0x0000001700177308 */ /* 0x000e620000001000 */
[----:B------:R-:W-:-:S07]  /*13c0*/  HADD2.F32 R33, -RZ, R19.H0_H0 ;  /* 0x20000013ff217230 */ /* 0x000fce0000004100 */
[----:B------:R-:W2:Y:S01]  /*13d0*/  MUFU.EX2 R31, R31 ;  /* 0x0000001f001f7308 */ /* 0x000ea20000000800 */
[----:B0-----:R-:W-:Y:S01]  /*13e0*/  FADD.FTZ R32, R32, 1 ;  /* 0x3f80000020207421 */ /* 0x001fe20000010000 */
[----:B------:R-:W-:Y:S01]  /*13f0*/  FMUL.FTZ R25, R33, R25 ;  /* 0x0000001921197220 */ /* 0x000fe20000410000 */
[----:B------:R-:W-:-:S05]  /*1400*/  HADD2.F32 R33, -RZ, R19.H1_H1 ;  /* 0x30000013ff217230 */ /* 0x000fca0000004100 */
[----:B------:R1:W0:Y:S02]  /*1410*/  MUFU.RCP R19, R32 ;  /* 0x0000002000137308 */ /* 0x0002240000001000 */
[----:B-1----:R-:W-:Y:S01]  /*1420*/  FADD.FTZ R32, -R23, 1 ;  /* 0x3f80000017207421 */ /* 0x002fe20000010100 */
[----:B--2---:R-:W-:-:S03]  /*1430*/  FADD.FTZ R31, R31, 1 ;  /* 0x3f8000001f1f7421 */ /* 0x004fc60000010000 */
[----:B------:R-:W-:Y:S01]  /*1440*/  FFMA.FTZ R32, R21, R32, 1 ;  /* 0x3f80000015207423 */ /* 0x000fe20000010020 */
[----:B------:R-:W-:Y:S02]  /*1450*/  HADD2.F32 R21, -RZ, R9.H1_H1 ;  /* 0x30000009ff157230 */ /* 0x000fe40000004100 */
[----:B------:R-:W1:Y:S01]  /*1460*/  MUFU.RCP R31, R31 ;  /* 0x0000001f001f7308 */ /* 0x000e620000001000 */
[----:B------:R-:W-:Y:S02]  /*1470*/  FMUL.FTZ R9, R23, R32 ;  /* 0x0000002017097220 */ /* 0x000fe40000410000 */
[----:B------:R-:W-:Y:S01]  /*1480*/  FADD.FTZ R21, -R12, R21 ;  /* 0x000000150c157221 */ /* 0x000fe20000010100 */
[----:B0-----:R-:W-:-:S03]  /*1490*/  FADD.FTZ R23, -R19, 1 ;  /* 0x3f80000013177421 */ /* 0x001fc60000010100 */
[----:B------:R-:W-:Y:S01]  /*14a0*/  FMUL.FTZ R32, R3, R21 ;  /* 0x0000001503207220 */ /* 0x000fe20000410000 */
[----:B------:R-:W-:-:S03]  /*14b0*/  FFMA.FTZ R23, R22, R23, 1 ;  /* 0x3f80000016177423 */ /* 0x000fc60000010017 */
[----:B------:R-:W-:Y:S01]  /*14c0*/  FFMA.FTZ R21, R6, R32, R11 ;  /* 0x0000002006157223 */ /* 0x000fe2000001000b */
[----:B------:R-:W-:-:S03]  /*14d0*/  FMUL.FTZ R19, R19, R23 ;  /* 0x0000001713137220 */ /* 0x000fc60000410000 */
[----:B------:R-:W-:Y:S01]  /*14e0*/  FMUL.FTZ R23, R21, -1.4426950216293334961 ;  /* 0xbfb8aa3b15177820 */ /* 0x000fe20000410000 */
[----:B-1----:R-:W-:-:S04]  /*14f0*/  FADD.FTZ R22, -R31, 1 ;  /* 0x3f8000001f167421 */ /* 0x002fc80000010100 */
[----:B------:R-:W-:Y:S01]  /*1500*/  FFMA.FTZ R18, R18, R22, 1 ;  /* 0x3f80000012127423 */ /* 0x000fe20000010016 */
[----:B------:R-:W0:Y:S01]  /*1510*/  MUFU.EX2 R23, R23 ;  /* 0x0000001700177308 */ /* 0x000e220000000800 */
[----:B------:R-:W-:-:S05]  /*1520*/  HADD2.F32 R22, -RZ, R14.H0_H0 ;  /* 0x2000000eff167230 */ /* 0x000fca0000004100 */
[----:B------:R-:W-:Y:S01]  /*1530*/  FADD.FTZ R22, -R12, R22 ;  /* 0x000000160c167221 */ /* 0x000fe20000010100 */
[----:B------:R-:W-:-:S03]  /*1540*/  HADD2.F32 R35, -RZ, R14.H1_H1 ;  /* 0x3000000eff237230 */ /* 0x000fc60000004100 */
[----:B------:R-:W-:Y:S01]  /*1550*/  FMUL.FTZ R37, R3, R22 ;  /* 0x0000001603257220 */ /* 0x000fe20000410000 */
[----:B------:R-:W-:-:S03]  /*1560*/  FMUL.FTZ R18, R31, R18 ;  /* 0x000000121f127220 */ /* 0x000fc60000410000 */
[----:B------:R-:W-:Y:S01]  /*1570*/  FFMA.FTZ R14, R0, R37, R24 ;  /* 0x00000025000e7223 */ /* 0x000fe20000010018 */
[----:B0-----:R-:W-:-:S03]  /*1580*/  FADD.FTZ R23, R23, 1 ;  /* 0x3f80000017177421 */ /* 0x001fc60000010000 */
[----:B------:R-:W-:-:S03]  /*1590*/  FMUL.FTZ R31, R14, -1.4426950216293334961 ;  /* 0xbfb8aa3b0e1f7820 */ /* 0x000fc60000410000 */
[----:B------:R-:W-:Y:S01]  /*15a0*/  MUFU.RCP R23, R23 ;  /* 0x0000001700177308 */ /* 0x000fe20000001000 */
[----:B------:R-:W-:Y:S07]  /*15b0*/  STL [R1+0xc], R16 ;  /* 0x00000c1001007387 */ /* 0x000fee0000100800 */
[----:B------:R-:W0:Y:S01]  /*15c0*/  MUFU.EX2 R31, R31 ;  /* 0x0000001f001f7308 */ /* 0x000e220000000800 */
[----:B------:R-:W-:Y:S01]  /*15d0*/  STL [R1+0x8], R17 ;  /* 0x0000081101007387 */ /* 0x000fe20000100800 */
[----:B------:R-:W-:-:S03]  /*15e0*/  FMUL.FTZ R8, R33, R8 ;  /* 0x0000000821087220 */ /* 0x000fc60000410000 */
[----:B------:R-:W-:Y:S01]  /*15f0*/  STL [R1], R2 ;  /* 0x0000000201007387 */ /* 0x000fe20000100800 */
[----:B------:R-:W-:-:S03]  /*1600*/  HADD2.F32 R33, -RZ, R15.H0_H0 ;  /* 0x2000000fff217230 */ /* 0x000fc60000004100 */
[----:B------:R1:W-:Y:S01]  /*1610*/  STL [R1+0x4], R37 ;  /* 0x0000042501007387 */ /* 0x0003e20000100800 */
[C---:B------:R-:W-:Y:S01]  /*1620*/  FADD.FTZ R35, -R12.reuse, R35 ;  /* 0x000000230c237221 */ /* 0x040fe20000010100 */
[----:B------:R-:W-:Y:S01]  /*1630*/  FADD.FTZ R33, -R12, R33 ;  /* 0x000000210c217221 */ /* 0x000fe20000010100 */
[----:B-1----:R-:W-:Y:S02]  /*1640*/  HADD2.F32 R37, -RZ, R15.H1_H1 ;  /* 0x3000000fff257230 */ /* 0x002fe40000004100 */
[----:B0-----:R-:W-:-:S03]  /*1650*/  FADD.FTZ R15, R31, 1 ;  /* 0x3f8000001f0f7421 */ /* 0x001fc60000010000 */
[----:B------:R-:W-:Y:S01]  /*1660*/  FADD.FTZ R37, -R12, R37 ;  /* 0x000000250c257221 */ /* 0x000fe20000010100 */
[----:B------:R-:W-:-:S03]  /*1670*/  FADD.FTZ R12, -R23, 1 ;  /* 0x3f800000170c7421 */ /* 0x000fc60000010100 */
[----:B------:R-:W-:Y:S01]  /*1680*/  FMUL.FTZ R31, R3, R37 ;  /* 0x00000025031f7220 */ /* 0x000fe20000410000 */
[----:B------:R-:W-:Y:S01]  /*1690*/  FFMA.FTZ R12, R21, R12, 1 ;  /* 0x3f800000150c7423 */ /* 0x000fe2000001000c */
[----:B------:R0:W-:Y:S02]  /*16a0*/  STL [R1+0x88], R3 ;  /* 0x0000880301007387 */ /* 0x0001e40000100800 */
[----:B------:R-:W-:Y:S02]  /*16b0*/  FFMA.FTZ R21, R6, R31, R11 ;  /* 0x0000001f06157223 */ /* 0x000fe4000001000b */
[----:B------:R-:W2:Y:S01]  /*16c0*/  LDL.LU R11, [R1+0xbc] ;  /* 0x0000bc00010b7983 */ /* 0x000ea20000300800 */
[C---:B------:R-:W-:Y:S01]  /*16d0*/  FMUL.FTZ R35, R3.reuse, R35 ;  /* 0x0000002303237220 */ /* 0x040fe20000410000 */
[----:B------:R-:W-:-:S03]  /*16e0*/  FMUL.FTZ R33, R3, R33 ;  /* 0x0000002103217220 */ /* 0x000fc60000410000 */
[----:B------:R-:W-:Y:S01]  /*16f0*/  FFMA.FTZ R20, R4, R35, R20 ;  /* 0x0000002304147223 */ /* 0x000fe20000010014 */
[----:B------:R-:W-:Y:S01]  /*1700*/  FFMA.FTZ R13, R5, R33, R13 ;  /* 0x00000021050d7223 */ /* 0x000fe2000001000d */
[----:B------:R-:W-:Y:S01]  /*1710*/  MUFU.RCP R15, R15 ;  /* 0x0000000f000f7308 */ /* 0x000fe20000001000 */
[----:B------:R-:W-:Y:S01]  /*1720*/  FMUL.FTZ R12, R23, R12 ;  /* 0x0000000c170c7220 */ /* 0x000fe20000410000 */
[----:B------:R-:W-:Y:S01]  /*1730*/  FMUL.FTZ R22, R20, -1.4426950216293334961 ;  /* 0xbfb8aa3b14167820 */ /* 0x000fe20000410000 */
[----:B------:R-:W-:Y:S01]  /*1740*/  FMUL.FTZ R24, R13, -1.4426950216293334961 ;  /* 0xbfb8aa3b0d187820 */ /* 0x000fe20000410000 */
[----:B0-----:R-:W3:Y:S04]  /*1750*/  LDL R3, [R1+0x4] ;  /* 0x0000040001037983 */ /* 0x001ee80000100800 */
[----:B------:R-:W0:Y:S08]  /*1760*/  MUFU.EX2 R22, R22 ;  /* 0x0000001600167308 */ /* 0x000e300000000800 */
[----:B------:R-:W1:Y:S01]  /*1770*/  MUFU.EX2 R24, R24 ;  /* 0x0000001800187308 */ /* 0x000e620000000800 */
[----:B------:R-:W-:-:S02]  /*1780*/  HADD2.F32 R23, -RZ, R10.H0_H0 ;  /* 0x2000000aff177230 */ /* 0x000fc40000004100 */
[----:B------:R-:W-:Y:S02]  /*1790*/  HADD2.F32 R10, -RZ, R10.H1_H1 ;  /* 0x3000000aff0a7230 */ /* 0x000fe40000004100 */
[----:B0-----:R-:W-:-:S03]  /*17a0*/  FADD.FTZ R22, R22, 1 ;  /* 0x3f80000016167421 */ /* 0x001fc60000010000 */
[----:B------:R-:W-:-:S03]  /*17b0*/  FMUL.FTZ R10, R10, R19 ;  /* 0x000000130a0a7220 */ /* 0x000fc60000410000 */
[----:B------:R-:W-:Y:S01]  /*17c0*/  MUFU.RCP R22, R22 ;  /* 0x0000001600167308 */ /* 0x000fe20000001000 */
[----:B-1----:R-:W-:-:S07]  /*17d0*/  FADD.FTZ R24, R24, 1 ;  /* 0x3f80000018187421 */ /* 0x002fce0000010000 */
[----:B------:R0:W1:Y:S02]  /*17e0*/  MUFU.RCP R19, R24 ;  /* 0x0000001800137308 */ /* 0x0000640000001000 */
[----:B0-----:R-:W-:-:S04]  /*17f0*/  FADD.FTZ R24, -R15, 1 ;  /* 0x3f8000000f187421 */ /* 0x001fc80000010100 */
[----:B------:R-:W-:-:S04]  /*1800*/  FFMA.FTZ R14, R14, R24, 1 ;  /* 0x3f8000000e0e7423 */ /* 0x000fc80000010018 */
[----:B------:R-:W-:Y:S01]  /*1810*/  FMUL.FTZ R14, R15, R14 ;  /* 0x0000000e0f0e7220 */ /* 0x000fe20000410000 */
[----:B-1----:R-:W-:-:S04]  /*1820*/  FADD.FTZ R15, -R19, 1 ;  /* 0x3f800000130f7421 */ /* 0x002fc80000010100 */
[----:B------:R-:W-:-:S04]  /*1830*/  FFMA.FTZ R15, R13, R15, 1 ;  /* 0x3f8000000d0f7423 */ /* 0x000fc8000001000f */
[----:B------:R-:W-:Y:S02]  /*1840*/  FMUL.FTZ R15, R19, R15 ;  /* 0x0000000f130f7220 */ /* 0x000fe40000410000 */
[----:B------:R-:W4:Y:S01]  /*1850*/  LDL R19, [R1+0x20] ;  /* 0x0000200001137983 */ /* 0x000f220000100800 */
[--C-:B--2---:R-:W-:Y:S02]  /*1860*/  HADD2.F32 R37, -RZ, R11.reuse.H0_H0 ;  /* 0x2000000bff257230 */ /* 0x104fe40000004100 */
[----:B------:R-:W-:Y:S02]  /*1870*/  HADD2.F32 R24, -RZ, R11.H1_H1 ;  /* 0x3000000bff187230 */ /* 0x000fe40000004100 */
[----:B------:R-:W-:-:S04]  /*1880*/  FADD.FTZ R11, -R22, 1 ;  /* 0x3f800000160b7421 */ /* 0x000fc80000010100 */
[----:B------:R-:W-:Y:S01]  /*1890*/  FFMA.FTZ R20, R20, R11, 1 ;  /* 0x3f80000014147423 */ /* 0x000fe2000001000b */
[----:B------:R-:W-:Y:S02]  /*18a0*/  FMUL.FTZ R11, R37, R18 ;  /* 0x00000012250b7220 */ /* 0x000fe40000410000 */
[----:B------:R-:W2:Y:S04]  /*18b0*/  LDL R18, [R1+0x24] ;  /* 0x0000240001127983 */ /* 0x000ea80000100800 */
[----:B------:R-:W3:Y:S01]  /*18c0*/  LDL R37, [R1+0x44] ;  /* 0x0000440001257983 */ /* 0x000ee20000100800 */
[----:B------:R-:W-:Y:S01]  /*18d0*/  FMUL.FTZ R13, R0, R7 ;  /* 0x00000007000d7220 */ /* 0x000fe20000410000 */
[----:B------:R-:W-:Y:S02]  /*18e0*/  FMUL.FTZ R20, R22, R20 ;  /* 0x0000001416147220 */ /* 0x000fe40000410000 */
[----:B------:R-:W3:Y:S01]  /*18f0*/  LDL R22, [R1+0x28] ;  /* 0x0000280001167983 */ /* 0x000ee20000100800 */
[----:B------:R-:W-:-:S03]  /*1900*/  FMUL.FTZ R12, R24, R12 ;  /* 0x0000000c180c7220 */ /* 0x000fc60000410000 */
[----:B------:R-:W3:Y:S01]  /*1910*/  LDL R24, [R1+0x1c] ;  /* 0x00001c0001187983 */ /* 0x000ee20000100800 */
[----:B------:R-:W-:Y:S01]  /*1920*/  FMUL.FTZ R9, R23, R9 ;  /* 0x0000000917097220 */ /* 0x000fe20000410000 */
[----:B------:R-:W-:-:S06]  /*1930*/  FMUL.FTZ R23, R21, -1.4426950216293334961 ;  /* 0xbfb8aa3b15177820 */ /* 0x000fcc0000410000 */
[----:B------:R-:W0:Y:S01]  /*1940*/  MUFU.EX2 R23, R23 ;  /* 0x0000001700177308 */ /* 0x000e220000000800 */
[----:B--2---:R-:W-:Y:S01]  /*1950*/  FFMA.FTZ R13, R18, R13, RZ ;  /* 0x0000000d120d7223 */ /* 0x004fe200000100ff */
[----:B------:R-:W-:-:S04]  /*1960*/  FMUL.FTZ R18, R4, R30 ;  /* 0x0000001e04127220 */ /* 0x000fc80000410000 */
[----:B----4-:R-:W-:Y:S01]  /*1970*/  FFMA.FTZ R13, R19, R18, R13 ;  /* 0x00000012130d7223 */ /* 0x010fe2000001000d */
[----:B------:R-:W-:Y:S01]  /*1980*/  FMUL.FTZ R18, R5, R29 ;  /* 0x0000001d05127220 */ /* 0x000fe20000410000 */
[----:B---3--:R1:W-:Y:S03]  /*1990*/  STL [R1+0xa8], R37 ;  /* 0x0000a82501007387 */ /* 0x0083e60000100800 */
[----:B------:R-:W-:Y:S02]  /*19a0*/  FFMA.FTZ R13, R37, R18, R13 ;  /* 0x00000012250d7223 */ /* 0x000fe4000001000d */
[----:B-1----:R-:W2:Y:S01]  /*19b0*/  LDL R37, [R1+0x10] ;  /* 0x0000100001257983 */ /* 0x002ea20000100800 */
[----:B0-----:R-:W-:-:S06]  /*19c0*/  FADD.FTZ R23, R23, 1 ;  /* 0x3f80000017177421 */ /* 0x001fcc0000010000 */
[----:B------:R-:W0:Y:S01]  /*19d0*/  MUFU.RCP R23, R23 ;  /* 0x0000001700177308 */ /* 0x000e220000001000 */
[----:B------:R-:W-:-:S04]  /*19e0*/  FMUL.FTZ R18, R6, R28 ;  /* 0x0000001c06127220 */ /* 0x000fc80000410000 */
[----:B------:R-:W-:Y:S01]  /*19f0*/  FFMA.FTZ R13, R22, R18, R13 ;  /* 0x00000012160d7223 */ /* 0x000fe2000001000d */
[----:B------:R-:W-:-:S04]  /*1a00*/  FMUL.FTZ R18, R0, R27 ;  /* 0x0000001b00127220 */ /* 0x000fc80000410000 */
[----:B------:R-:W-:Y:S01]  /*1a10*/  FFMA.FTZ R13, R24, R18, R13 ;  /* 0x00000012180d7223 */ /* 0x000fe2000001000d */
[----:B0-----:R-:W-:-:S04]  /*1a20*/  FADD.FTZ R19, -R23, 1 ;  /* 0x3f80000017137421 */ /* 0x001fc80000010100 */
[----:B------:R-:W-:Y:S01]  /*1a30*/  FFMA.FTZ R19, R21, R19, 1 ;  /* 0x3f80000015137423 */ /* 0x000fe20000010013 */
[----:B------:R-:W-:-:S03]  /*1a40*/  FFMA.FTZ R18, R0, R7, RZ ;  /* 0x0000000700127223 */ /* 0x000fc600000100ff */
[----:B------:R-:W-:Y:S01]  /*1a50*/  FMUL.FTZ R24, R23, R19 ;  /* 0x0000001317187220 */ /* 0x000fe20000410000 */
[C---:B------:R-:W-:Y:S01]  /*1a60*/  FMUL.FTZ R19, R4.reuse, R26 ;  /* 0x0000001a04137220 */ /* 0x040fe20000410000 */
[----:B------:R-:W-:Y:S03]  /*1a70*/  STL [R1+0xac], R22 ;  /* 0x0000ac1601007387 */ /* 0x000fe60000100800 */
[----:B--2---:R-:W-:Y:S01]  /*1a80*/  FFMA.FTZ R13, R37, R19, R13 ;  /* 0x00000013250d7223 */ /* 0x004fe2000001000d */
[----:B------:R-:W-:Y:S01]  /*1a90*/  FFMA.FTZ R19, R4, R30, R18 ;  /* 0x0000001e04137223 */ /* 0x000fe20000010012 */
[----:B------:R-:W-:-:S04]  /*1aa0*/  FMUL.FTZ R18, R5, R25 ;  /* 0x0000001905127220 */ /* 0x000fc80000410000 */
[----:B------:R-:W-:Y:S02]  /*1ab0*/  FFMA.FTZ R18, R16, R18, R13 ;  /* 0x0000001210127223 */ /* 0x000fe4000001000d */
[----:B------:R-:W2:Y:S01]  /*1ac0*/  LDL.LU R16, [R1+0xb8] ;  /* 0x0000b80001107983 */ /* 0x000ea20000300800 */
[----:B------:R-:W-:-:S04]  /*1ad0*/  FMUL.FTZ R13, R6, R8 ;  /* 0x00000008060d7220 */ /* 0x000fc80000410000 */
[----:B------:R-:W-:Y:S02]  /*1ae0*/  FFMA.FTZ R18, R17, R13, R18 ;  /* 0x0000000d11127223 */ /* 0x000fe40000010012 */
[----:B------:R-:W3:Y:S01]  /*1af0*/  LDL.LU R17, [R1+0xb4] ;  /* 0x0000b40001117983 */ /* 0x000ee20000300800 */
[----:B------:R-:W-:Y:S01]  /*1b00*/  FFMA.FTZ R19, R5, R29, R19 ;  /* 0x0000001d05137223 */ /* 0x000fe20000010013 */
[----:B------:R-:W-:-:S03]  /*1b10*/  FMUL.FTZ R13, R0, R9 ;  /* 0x00000009000d7220 */ /* 0x000fc60000410000 */
[----:B------:R-:W-:Y:S01]  /*1b20*/  FFMA.FTZ R19, R6, R28, R19 ;  /* 0x0000001c06137223 */ /* 0x000fe20000010013 */
[----:B------:R-:W-:-:S03]  /*1b30*/  FFMA.FTZ R18, R2, R13, R18 ;  /* 0x0000000d02127223 */ /* 0x000fc60000010012 */
[----:B------:R-:W-:Y:S01]  /*1b40*/  FFMA.FTZ R19, R0, R27, R19 ;  /* 0x0000001b00137223 */ /* 0x000fe20000010013 */
[----:B------:R-:W-:Y:S03]  /*1b50*/  STL [R1+0xa4], R27 ;  /* 0x0000a41b01007387 */ /* 0x000fe60000100800 */
[----:B------:R-:W-:Y:S01]  /*1b60*/  FFMA.FTZ R19, R4, R26, R19 ;  /* 0x0000001a04137223 */ /* 0x000fe20000010013 */
[----:B------:R-:W4:Y:S04]  /*1b70*/  LDL.LU R2, [R1+0xb0] ;  /* 0x0000b00001027983 */ /* 0x000f280000300800 */
[----:B------:R-:W4:Y:S01]  /*1b80*/  LDL.LU R37, [R1+0x70] ;  /* 0x0000700001257983 */ /* 0x000f220000300800 */
[----:B------:R-:W-:-:S03]  /*1b90*/  FFMA.FTZ R19, R5, R25, R19 ;  /* 0x0000001905137223 */ /* 0x000fc60000010013 */
[----:B------:R0:W-:Y:S01]  /*1ba0*/  STL [R1+0xa0], R26 ;  /* 0x0000a01a01007387 */ /* 0x0001e20000100800 */
[----:B------:R-:W-:-:S03]  /*1bb0*/  FFMA.FTZ R19, R6, R8, R19 ;  /* 0x0000000806137223 */ /* 0x000fc60000010013 */
[----:B0-----:R-:W4:Y:S04]  /*1bc0*/  LDL R26, [R1+0x1c] ;  /* 0x00001c00011a7983 */ /* 0x001f280000100800 */
[----:B------:R-:W-:Y:S04]  /*1bd0*/  STL [R1+0x90], R36 ;  /* 0x0000902401007387 */ /* 0x000fe80000100800 */
[----:B------:R0:W-:Y:S04]  /*1be0*/  STL [R1+0x9c], R25 ;  /* 0x00009c1901007387 */ /* 0x0001e80000100800 */
[----:B0-----:R-:W4:Y:S04]  /*1bf0*/  LDL R25, [R1+0x10] ;  /* 0x0000100001197983 */ /* 0x001f280000100800 */
[----:B------:R0:W-:Y:S04]  /*1c00*/  STL [R1+0x98], R8 ;  /* 0x0000980801007387 */ /* 0x0001e80000100800 */
[----:B0-----:R-:W4:Y:S04]  /*1c10*/  LDL R8, [R1+0xc] ;  /* 0x00000c0001087983 */ /* 0x001f280000100800 */
[----:B------:R0:W-:Y:S01]  /*1c20*/  STL [R1+0x94], R34 ;  /* 0x0000942201007387 */ /* 0x0001e20000100800 */
[----:B--2---:R-:W-:-:S05]  /*1c30*/  HADD2.F32 R13, -RZ, R16.H0_H0 ;  /* 0x20000010ff0d7230 */ /* 0x004fca0000004100 */
[----:B------:R-:W-:Y:S01]  /*1c40*/  FMUL.FTZ R13, R13, R14 ;  /* 0x0000000e0d0d7220 */ /* 0x000fe20000410000 */
[----:B------:R-:W-:-:S05]  /*1c50*/  HADD2.F32 R14, -RZ, R16.H1_H1 ;  /* 0x30000010ff0e7230 */ /* 0x000fca0000004100 */
[----:B------:R-:W-:Y:S01]  /*1c60*/  FMUL.FTZ R14, R14, R20 ;  /* 0x000000140e0e7220 */ /* 0x000fe20000410000 */
[----:B---3--:R-:W-:-:S05]  /*1c70*/  HADD2.F32 R20, -RZ, R17.H0_H0 ;  /* 0x20000011ff147230 */ /* 0x008fca0000004100 */
[----:B------:R-:W-:Y:S02]  /*1c80*/  FMUL.FTZ R15, R20, R15 ;  /* 0x0000000f140f7220 */ /* 0x000fe40000410000 */
[----:B------:R-:W2:Y:S01]  /*1c90*/  LDL.LU R20, [R1+0x48] ;  /* 0x0000480001147983 */ /* 0x000ea20000300800 */
[-C--:B------:R-:W-:Y:S01]  /*1ca0*/  FMUL.FTZ R21, R4, R10.reuse ;  /* 0x0000000a04157220 */ /* 0x080fe20000410000 */
[----:B------:R-:W-:Y:S01]  /*1cb0*/  FMUL.FTZ R16, R5, R11 ;  /* 0x0000000b05107220 */ /* 0x000fe20000410000 */
[----:B------:R-:W-:Y:S01]  /*1cc0*/  FFMA.FTZ R19, R0, R9, R19 ;  /* 0x0000000900137223 */ /* 0x000fe20000010013 */
[----:B------:R-:W-:Y:S02]  /*1cd0*/  HADD2.F32 R17, -RZ, R17.H1_H1 ;  /* 0x30000011ff117230 */ /* 0x000fe40000004100 */
[----:B------:R-:W-:Y:S01]  /*1ce0*/  FFMA.FTZ R18, R36, R21, R18 ;  /* 0x0000001524127223 */ /* 0x000fe20000010012 */
[----:B------:R-:W3:Y:S01]  /*1cf0*/  LDL.LU R22, [R1+0x3c] ;  /* 0x00003c0001167983 */ /* 0x000ee20000300800 */
[----:B------:R-:W-:-:S02]  /*1d00*/  FFMA.FTZ R19, R4, R10, R19 ;  /* 0x0000000a04137223 */ /* 0x000fc40000010013 */
[----:B------:R-:W-:Y:S01]  /*1d10*/  FFMA.FTZ R16, R34, R16, R18 ;  /* 0x0000001022107223 */ /* 0x000fe20000010012 */
[----:B------:R-:W-:Y:S01]  /*1d20*/  FMUL.FTZ R18, R6, R12 ;  /* 0x0000000c06127220 */ /* 0x000fe20000410000 */
[----:B------:R-:W-:-:S03]  /*1d30*/  FFMA.FTZ R19, R5, R11, R19 ;  /* 0x0000000b05137223 */ /* 0x000fc60000010013 */
[----:B------:R-:W-:Y:S01]  /*1d40*/  FFMA.FTZ R16, R32, R18, R16 ;  /* 0x0000001220107223 */ /* 0x000fe20000010010 */
[----:B------:R-:W-:Y:S01]  /*1d50*/  FMUL.FTZ R18, R0, R13 ;  /* 0x0000000d00127220 */ /* 0x000fe20000410000 */
[----:B------:R-:W-:-:S03]  /*1d60*/  FFMA.FTZ R19, R6, R12, R19 ;  /* 0x0000000c06137223 */ /* 0x000fc60000010013 */
[----:B------:R-:W-:Y:S01]  /*1d70*/  FFMA.FTZ R16, R3, R18, R16 ;  /* 0x0000001203107223 */ /* 0x000fe20000010010 */
[----:B------:R-:W-:Y:S01]  /*1d80*/  FMUL.FTZ R18, R4, R14 ;  /* 0x0000000e04127220 */ /* 0x000fe20000410000 */
[----:B------:R-:W-:Y:S01]  /*1d90*/  FFMA.FTZ R19, R0, R13, R19 ;  /* 0x0000000d00137223 */ /* 0x000fe20000010013 */
[----:B------:R-:W-:Y:S02]  /*1da0*/  FMUL.FTZ R24, R17, R24 ;  /* 0x0000001811187220 */ /* 0x000fe40000410000 */
[----:B------:R-:W-:Y:S01]  /*1db0*/  FFMA.FTZ R16, R35, R18, R16 ;  /* 0x0000001223107223 */ /* 0x000fe20000010010 */
[-C--:B------:R-:W-:Y:S01]  /*1dc0*/  FMUL.FTZ R18, R5, R15.reuse ;  /* 0x0000000f05127220 */ /* 0x080fe20000410000 */
[----:B------:R-:W-:Y:S01]  /*1dd0*/  FFMA.FTZ R19, R4, R14, R19 ;  /* 0x0000000e04137223 */ /* 0x000fe20000010013 */
[----:B----4-:R-:W-:Y:S02]  /*1de0*/  IMAD R17, R37, 0x18, R2 ;  /* 0x0000001825117824 */ /* 0x010fe400078e0202 */
[----:B------:R-:W-:Y:S01]  /*1df0*/  FFMA.FTZ R16, R33, R18, R16 ;  /* 0x0000001221107223 */ /* 0x000fe20000010010 */
[----:B------:R-:W-:Y:S01]  /*1e00*/  FMUL.FTZ R18, R6, R24 ;  /* 0x0000001806127220 */ /* 0x000fe20000410000 */
[----:B------:R-:W-:Y:S01]  /*1e10*/  FFMA.FTZ R19, R5, R15, R19 ;  /* 0x0000000f05137223 */ /* 0x000fe20000010013 */
[----:B------:R-:W4:Y:S04]  /*1e20*/  LDL.LU R37, [R1+0x34] ;  /* 0x0000340001257983 */ /* 0x000f280000300800 */
[----:B------:R-:W3:Y:S04]  /*1e30*/  LDL.LU R21, [R1+0x30] ;  /* 0x0000300001157983 */ /* 0x000ee80000300800 */
[----:B------:R-:W4:Y:S04]  /*1e40*/  LDL.LU R27, [R1+0x14] ;  /* 0x00001400011b7983 */ /* 0x000f280000300800 */
[----:B------:R-:W4:Y:S04]  /*1e50*/  LDL.LU R23, [R1+0x18] ;  /* 0x0000180001177983 */ /* 0x000f280000300800 */
[----:B0-----:R-:W4:Y:S04]  /*1e60*/  LDL R34, [R1+0x8] ;  /* 0x0000080001227983 */ /* 0x001f280000100800 */
[----:B------:R-:W4:Y:S01]  /*1e70*/  LDL R36, [R1] ;  /* 0x0000000001247983 */ /* 0x000f220000100800 */
[----:B--2---:R-:W-:Y:S01]  /*1e80*/  LEA R20, R20, R17, 0x3 ;  /* 0x0000001114147211 */ /* 0x004fe200078e18ff */
[----:B------:R-:W-:Y:S01]  /*1e90*/  FFMA.FTZ R17, R31, R18, R16 ;  /* 0x000000121f117223 */ /* 0x000fe20000010010 */
[----:B------:R-:W-:Y:S01]  /*1ea0*/  FFMA.FTZ R16, R6, R24, R19 ;  /* 0x0000001806107223 */ /* 0x000fe20000010013 */
[----:B------:R-:W2:Y:S04]  /*1eb0*/  LDL R18, [R1+0x20] ;  /* 0x0000200001127983 */ /* 0x000ea80000100800 */
[----:B------:R-:W2:Y:S04]  /*1ec0*/  LDL.LU R19, [R1+0x38] ;  /* 0x0000380001137983 */ /* 0x000ea80000300800 */
[----:B------:R0:W-:Y:S04]  /*1ed0*/  STS.64 [R20], R16 ;  /* 0x0000001014007388 */ /* 0x0001e80000000a00 */
[----:B0-----:R-:W2:Y:S04]  /*1ee0*/  LDL R16, [R1+0x24] ;  /* 0x0000240001107983 */ /* 0x001ea80000100800 */
[----:B------:R-:W2:Y:S04]  /*1ef0*/  LDL.LU R17, [R1+0x40] ;  /* 0x0000400001117983 */ /* 0x000ea80000300800 */
[----:B------:R-:W2:Y:S01]  /*1f00*/  LDL.LU R20, [R1+0x2c] ;  /* 0x00002c0001147983 */ /* 0x000ea20000300800 */
[----:B---3--:R-:W-:Y:S01]  /*1f10*/  FADD.FTZ R21, R29, R21 ;  /* 0x000000151d157221 */ /* 0x008fe20000010000 */
[----:B------:R-:W-:Y:S01]  /*1f20*/  UIADD3 UR9, UP0, UR11, 0x2, URZ ;  /* 0x000000020b097890 */ /* 0x000fe2000ff1e03f */
[----:B----4-:R-:W-:Y:S01]  /*1f30*/  FADD.FTZ R23, R28, R23 ;  /* 0x000000171c177221 */ /* 0x010fe20000010000 */
[----:B------:R-:W-:Y:S01]  /*1f40*/  BAR.SYNC.DEFER_BLOCKING 0x0 ;  /* 0x0000000000007b1d */ /* 0x000fe20000010000 */
[----:B--2---:R-:W-:-:S05]  /*1f50*/  FFMA.FTZ R16, R16, R7, R22 ;  /* 0x0000000710107223 */ /* 0x004fca0000010016 */
[----:B------:R-:W2:Y:S01]  /*1f60*/  LDL.LU R22, [R1+0xac] ;  /* 0x0000ac0001167983 */ /* 0x000ea20000300800 */
[----:B------:R-:W-:-:S03]  /*1f70*/  FFMA.FTZ R18, R18, R30, R37 ;  /* 0x0000001e12127223 */ /* 0x000fc60000010025 */
[----:B------:R-:W3:Y:S01]  /*1f80*/  LDL.LU R37, [R1+0xa8] ;  /* 0x0000a80001257983 */ /* 0x000ee20000300800 */
[----:B--2---:R-:W-:-:S03]  /*1f90*/  FFMA.FTZ R22, R22, R28, R27 ;  /* 0x0000001c16167223 */ /* 0x004fc6000001001b */
[----:B------:R-:W2:Y:S02]  /*1fa0*/  LDL.LU R27, [R1+0xa4] ;  /* 0x0000a400011b7983 */ /* 0x000ea40000300800 */
[----:B--2---:R-:W-:Y:S02]  /*1fb0*/  FFMA.FTZ R16, R26, R27, R16 ;  /* 0x0000001b1a107223 */ /* 0x004fe40000010010 */
[----:B------:R-:W2:Y:S01]  /*1fc0*/  LDL.LU R26, [R1+0xa0] ;  /* 0x0000a000011a7983 */ /* 0x000ea20000300800 */
[----:B---3--:R-:W-:Y:S01]  /*1fd0*/  FFMA.FTZ R20, R37, R29, R20 ;  /* 0x0000001d25147223 */ /* 0x008fe20000010014 */
[----:B--2---:R-:W-:Y:S02]  /*1fe0*/  FFMA.FTZ R18, R25, R26, R18 ;  /* 0x0000001a19127223 */ /* 0x004fe40000010012 */
[----:B------:R-:W2:Y:S02]  /*1ff0*/  LDL.LU R25, [R1+0x9c] ;  /* 0x00009c0001197983 */ /* 0x000ea40000300800 */
[----:B--2---:R-:W-:-:S02]  /*2000*/  FFMA.FTZ R20, R8, R25, R20 ;  /* 0x0000001908147223 */ /* 0x004fc40000010014 */
[----:B------:R-:W2:Y:S01]  /*2010*/  LDL.LU R8, [R1+0x98] ;  /* 0x0000980001087983 */ /* 0x000ea20000300800 */
[----:B------:R-:W-:Y:S01]  /*2020*/  FFMA.FTZ R16, R36, R9, R16 ;  /* 0x0000000924107223 */ /* 0x000fe20000010010 */
[----:B------:R-:W-:Y:S01]  /*2030*/  FADD.FTZ R17, R7, R17 ;  /* 0x0000001107117221 */ /* 0x000fe20000010000 */
[----:B------:R-:W-:Y:S01]  /*2040*/  FADD.FTZ R19, R30, R19 ;  /* 0x000000131e137221 */ /* 0x000fe20000010000 */
[----:B--2---:R-:W-:Y:S02]  /*2050*/  FFMA.FTZ R22, R34, R8, R22 ;  /* 0x0000000822167223 */ /* 0x004fe40000010016 */
[----:B------:R-:W2:Y:S04]  /*2060*/  LDL.LU R34, [R1+0x94] ;  /* 0x0000940001227983 */ /* 0x000ea80000300800 */
[----:B------:R-:W3:Y:S01]  /*2070*/  LDL.LU R36, [R1+0x90] ;  /* 0x0000900001247983 */ /* 0x000ee20000300800 */
[----:B------:R-:W-:Y:S01]  /*2080*/  FADD.FTZ R17, R17, R27 ;  /* 0x0000001b11117221 */ /* 0x000fe20000010000 */
[----:B------:R-:W-:Y:S01]  /*2090*/  FADD.FTZ R19, R19, R26 ;  /* 0x0000001a13137221 */ /* 0x000fe20000010000 */
[----:B------:R-:W-:-:S02]  /*20a0*/  FADD.FTZ R21, R21, R25 ;  /* 0x0000001915157221 */ /* 0x000fc40000010000 */
[----:B------:R-:W-:Y:S01]  /*20b0*/  FADD.FTZ R17, R17, R9 ;  /* 0x0000000911117221 */ /* 0x000fe20000010000 */
[----:B------:R-:W-:Y:S01]  /*20c0*/  FADD.FTZ R23, R23, R8 ;  /* 0x0000000817177221 */ /* 0x000fe20000010000 */
[----:B------:R-:W-:Y:S01]  /*20d0*/  FADD.FTZ R19, R19, R10 ;  /* 0x0000000a13137221 */ /* 0x000fe20000010000 */
[----:B------:R-:W0:Y:S01]  /*20e0*/  S2R R37, SR_TID.X ;  /* 0x0000000000257919 */ /* 0x000e220000002100 */
[----:B------:R-:W-:Y:S01]  /*20f0*/  FFMA.FTZ R22, R32, R12, R22 ;  /* 0x0000000c20167223 */ /* 0x000fe20000010016 */
[----:B------:R-:W-:Y:S01]  /*2100*/  FFMA.FTZ R16, R3, R13, R16 ;  /* 0x0000000d03107223 */ /* 0x000fe20000010010 */
[----:B------:R-:W-:Y:S01]  /*2110*/  FADD.FTZ R17, R17, R13 ;  /* 0x0000000d11117221 */ /* 0x000fe20000010000 */
[----:B------:R-:W-:Y:S01]  /*2120*/  FADD.FTZ R21, R21, R11 ;  /* 0x0000000b15157221 */ /* 0x000fe20000010000 */
[----:B------:R-:W-:Y:S01]  /*2130*/  FADD.FTZ R23, R23, R12 ;  /* 0x0000000c17177221 */ /* 0x000fe20000010000 */
[----:B------:R-:W-:Y:S01]  /*2140*/  FADD.FTZ R19, R19, R14 ;  /* 0x0000000e13137221 */ /* 0x000fe20000010000 */
[----:B------:R1:W5:Y:S01]  /*2150*/  LDL.LU R3, [R1+0x88] ;  /* 0x0000880001037983 */ /* 0x0003620000300800 */
[----:B------:R-:W-:Y:S01]  /*2160*/  FFMA.FTZ R22, R31, R24, R22 ;  /* 0x000000181f167223 */ /* 0x000fe20000010016 */
[----:B------:R-:W-:Y:S01]  /*2170*/  UIADD3.X UR10, URZ, UR5, URZ, UP0, !UPT ;  /* 0x000000053f0a7290 */ /* 0x000fe200087fe43f */
[----:B------:R-:W-:Y:S01]  /*2180*/  FADD.FTZ R21, R21, R15 ;  /* 0x0000000f15157221 */ /* 0x000fe20000010000 */
[----:B------:R1:W-:Y:S01]  /*2190*/  STL [R1+0x3c], R16 ;  /* 0x00003c1001007387 */ /* 0x0003e20000100800 */
[----:B------:R-:W-:Y:S01]  /*21a0*/  UISETP.GE.U32.AND UP0, UPT, UR9, UR15, UPT ;  /* 0x0000000f0900728c */ /* 0x000fe2000bf06070 */
[----:B------:R-:W-:-:S02]  /*21b0*/  FADD.FTZ R23, R23, R24 ;  /* 0x0000001817177221 */ /* 0x000fc40000010000 */
[----:B------:R1:W-:Y:S01]  /*21c0*/  STL [R1+0x40], R17 ;  /* 0x0000401101007387 */ /* 0x0003e20000100800 */
[----:B------:R-:W-:-:S06]  /*21d0*/  UISETP.GE.AND.EX UP0, UPT, UR10, UR7, UPT, UP0 ;  /* 0x000000070a00728c */ /* 0x000fcc000bf06300 */
[----:B------:R-:W-:Y:S02]  /*21e0*/  PLOP3.LUT P0, PT, PT, PT, UP0, 0x80, 0x0 ;  /* 0x000000000000781c */ /* 0x000fe40003f0f008 */
[----:B0-----:R-:W-:Y:S01]  /*21f0*/  ISETP.GT.U32.AND P1, PT, R37, 0xf, PT ;  /* 0x0000000f2500780c */ /* 0x001fe20003f24070 */
[----:B--2---:R-:W-:Y:S01]  /*2200*/  FFMA.FTZ R20, R34, R11, R20 ;  /* 0x0000000b22147223 */ /* 0x004fe20000010014 */
[----:B---3--:R-:W-:-:S03]  /*2210*/  FFMA.FTZ R18, R36, R10, R18 ;  /* 0x0000000a24127223 */ /* 0x008fc60000010012 */
[----:B------:R-:W-:Y:S01]  /*2220*/  FFMA.FTZ R20, R33, R15, R20 ;  /* 0x0000000f21147223 */ /* 0x000fe20000010014 */
[----:B------:R-:W-:-:S05]  /*2230*/  FFMA.FTZ R18, R35, R14, R18 ;  /* 0x0000000e23127223 */ /* 0x000fca0000010012 */
[----:B------:R1:W-:Y:S04]  /*2240*/  STL [R1+0x34], R18 ;  /* 0x0000341201007387 */ /* 0x0003e80000100800 */
[----:B------:R1:W-:Y:S04]  /*2250*/  STL [R1+0x38], R19 ;  /* 0x0000381301007387 */ /* 0x0003e80000100800 */
[----:B------:R1:W-:Y:S04]  /*2260*/  STL [R1+0x14], R22 ;  /* 0x0000141601007387 */ /* 0x0003e80000100800 */
[----:B------:R1:W-:Y:S04]  /*2270*/  STL [R1+0x2c], R20 ;  /* 0x00002c1401007387 */ /* 0x0003e80000100800 */
[----:B------:R1:W-:Y:S04]  /*2280*/  STL [R1+0x30], R21 ;  /* 0x0000301501007387 */ /* 0x0003e80000100800 */
[----:B------:R1:W-:Y:S01]  /*2290*/  STL [R1+0x18], R23 ;  /* 0x0000181701007387 */ /* 0x0003e20000100800 */
[----:B------:R-:W-:Y:S05]  /*22a0*/  @!P0 BRA `(.L_x_1612) ;  /* 0x00000004001c8947 */ /* 0x000fea0003800000 */
[----:B------:R-:W0:Y:S01]  /*22b0*/  S2UR UR8, SR_CgaCtaId ;  /* 0x00000000000879c3 */ /* 0x000e220000008800 */
[----:B------:R-:W-:Y:S01]  /*22c0*/  UMOV UR5, 0x400 ;  /* 0x0000040000057882 */ /* 0x000fe20000000000 */
[----:B------:R2:W-:Y:S04]  /*22d0*/  STL.64 [R1+0xa0], R6 ;  /* 0x0000a00601007387 */ /* 0x0005e80000100a00 */
[----:B------:R3:W-:Y:S04]  /*22e0*/  STL.64 [R1+0x98], R4 ;  /* 0x0000980401007387 */ /* 0x0007e80000100a00 */
[----:B-----5:R4:W-:Y:S01]  /*22f0*/  STL.64 [R1+0x90], R2 ;  /* 0x0000900201007387 */ /* 0x0209e20000100a00 */
[----:B--2---:R-:W-:-:S02]  /*2300*/  MOV R6, R16 ;  /* 0x0000001000067202 */ /* 0x004fc40000000f00 */
[----:B------:R-:W-:Y:S02]  /*2310*/  MOV R7, R17 ;  /* 0x0000001100077202 */ /* 0x000fe40000000f00 */
[----:B---3--:R-:W-:Y:S01]  /*2320*/  MOV R4, R18 ;  /* 0x0000001200047202 */ /* 0x008fe20000000f00 */
[----:B------:R-:W-:Y:S01]  /*2330*/  IMAD.MOV.U32 R5, RZ, RZ, R19 ;  /* 0x000000ffff057224 */ /* 0x000fe200078e0013 */
[----:B-1----:R-:W-:Y:S02]  /*2340*/  SHF.L.U32 R18, R37, 0x1, RZ ;  /* 0x0000000125127819 */ /* 0x002fe400000006ff */
[----:B----4-:R-:W-:Y:S01]  /*2350*/  MOV R2, R20 ;  /* 0x0000001400027202 */ /* 0x010fe20000000f00 */
[----:B0-----:R-:W-:Y:S01]  /*2360*/  ULEA UR5, UR8, UR5, 0x18 ;  /* 0x0000000508057291 */ /* 0x001fe2000f8ec03f */
[----:B------:R-:W-:Y:S01]  /*2370*/  LOP3.LUT R18, R18, 0x18, RZ, 0xc0, !PT ;  /* 0x0000001812127812 */ /* 0x000fe200078ec0ff */
[----:B------:R-:W2:Y:S01]  /*2380*/  LDL R20, [R1+0x80] ;  /* 0x0000800001147983 */ /* 0x000ea20000100800 */
[----:B------:R-:W-:-:S03]  /*2390*/  MOV R3, R21 ;  /* 0x0000001500037202 */ /* 0x000fc60000000f00 */
[----:B------:R-:W-:Y:S01]  /*23a0*/  LEA R16, R37, UR5, 0x5 ;  /* 0x0000000525107c11 */ /* 0x000fe2000f8e28ff */
[----:B------:R-:W3:Y:S03]  /*23b0*/  LDL R21, [R1+0x84] ;  /* 0x0000840001157983 */ /* 0x000ee60000100800 */
[----:B------:R-:W-:Y:S02]  /*23c0*/  IADD3 R17, R16, R18, RZ ;  /* 0x0000001210117210 */ /* 0x000fe40007ffe0ff */
[----:B------:R-:W-:-:S03]  /*23d0*/  LOP3.LUT R19, R18, 0x8, RZ, 0x3c, !PT ;  /* 0x0000000812137812 */ /* 0x000fc600078e3cff */
[----:B------:R0:W-:Y:S01]  /*23e0*/  STS.64 [R17], R6 ;  /* 0x0000000611007388 */ /* 0x0001e20000000a00 */
[----:B------:R-:W-:Y:S02]  /*23f0*/  IADD3 R19, R16, R19, RZ ;  /* 0x0000001310137210 */ /* 0x000fe40007ffe0ff */
[C---:B0-----:R-:W-:Y:S01]  /*2400*/  LOP3.LUT R17, R18.reuse, 0x10, RZ, 0x3c, !PT ;  /* 0x0000001012117812 */ /* 0x041fe200078e3cff */
[----:B------:R0:W5:Y:S01]  /*2410*/  LDL.LU.64 R6, [R1+0xa0] ;  /* 0x0000a00001067983 */ /* 0x0001620000300a00 */
[----:B------:R-:W-:-:S03]  /*2420*/  LOP3.LUT R18, R18, 0x18, RZ, 0x3c, !PT ;  /* 0x0000001812127812 */ /* 0x000fc600078e3cff */
[C---:B------:R-:W-:Y:S01]  /*2430*/  IMAD.IADD R17, R16.reuse, 0x1, R17 ;  /* 0x0000000110117824 */ /* 0x040fe200078e0211 */
[----:B------:R-:W-:Y:S02]  /*2440*/  IADD3 R18, R16, R18, RZ ;  /* 0x0000001210127210 */ /* 0x000fe40007ffe0ff */
[----:B------:R-:W1:Y:S01]  /*2450*/  S2R R16, SR_TID.X ;  /* 0x0000000000107919 */ /* 0x000e620000002100 */
[----:B------:R4:W-:Y:S04]  /*2460*/  STS.64 [R19], R4 ;  /* 0x0000000413007388 */ /* 0x0009e80000000a00 */
[----:B------:R0:W-:Y:S04]  /*2470*/  STS.64 [R17], R2 ;  /* 0x0000000211007388 */ /* 0x0001e80000000a00 */
[----:B----4-:R4:W5:Y:S04]  /*2480*/  LDL.LU.64 R4, [R1+0x98] ;  /* 0x0000980001047983 */ /* 0x0109680000300a00 */
[----:B0-----:R4:W5:Y:S01]  /*2490*/  LDL.LU.64 R2, [R1+0x90] ;  /* 0x0000900001027983 */ /* 0x0019620000300a00 */
[----:B-1----:R-:W-:-:S04]  /*24a0*/  SHF.R.S32.HI R22, RZ, 0x1f, R16 ;  /* 0x0000001fff167819 */ /* 0x002fc80000011410 */
[----:B------:R-:W-:Y:S02]  /*24b0*/  LEA.HI R22, R22, R16, RZ, 0x2 ;  /* 0x0000001016167211 */ /* 0x000fe400078f10ff */
[----:B------:R-:W4:Y:S01]  /*24c0*/  LDL R16, [R1+0x14] ;  /* 0x0000140001107983 */ /* 0x000f220000100800 */
[----:B------:R-:W-:Y:S02]  /*24d0*/  MOV R17, R23 ;  /* 0x0000001700117202 */ /* 0x000fe40000000f00 */
[----:B------:R-:W-:Y:S01]  /*24e0*/  SHF.R.S32.HI R22, RZ, 0x2, R22 ;  /* 0x00000002ff167819 */ /* 0x000fe20000011416 */
[----:B------:R-:W-:-:S04]  /*24f0*/  USHF.R.U32.HI UR8, URZ, 0x1, UR6 ;  /* 0x000000013f087899 */ /* 0x000fc80008011606 */
[----:B------:R-:W-:-:S04]  /*2500*/  USHF.L.U32 UR8, UR8, 0x7, URZ ;  /* 0x0000000708087899 */ /* 0x000fc8000800063f */
[----:B------:R-:W-:-:S04]  /*2510*/  ULOP3.LUT UR8, UR8, 0xffffff80, UR16, 0xe2, !UPT ;  /* 0xffffff8008087892 */ /* 0x000fc8000f8ee210 */
[----:B------:R-:W-:Y:S01]  /*2520*/  UIMAD UR8, UR8, 0x780, UR14 ;  /* 0x00000780080878a4 */ /* 0x000fe2000f8e020e */
[----:B----4-:R0:W-:Y:S02]  /*2530*/  STS.64 [R18], R16 ;  /* 0x0000001012007388 */ /* 0x0101e40000000a00 */
[----:B0-----:R-:W-:Y:S02]  /*2540*/  LEA R18, R22, UR5, 0x5 ;  /* 0x0000000516127c11 */ /* 0x001fe4000f8e28ff */
[----:B------:R-:W0:Y:S02]  /*2550*/  LDC.64 R22, c[0x0][0x260] ;  /* 0x00009800ff167b82 */ /* 0x000e240000000a00 */
[----:B---3--:R-:W-:-:S06]  /*2560*/  LEA R16, R21, R18, 0x3 ;  /* 0x0000001215107211 */ /* 0x008fcc00078e18ff */
[----:B------:R-:W-:Y:S01]  /*2570*/  BAR.SYNC.DEFER_BLOCKING 0x0 ;  /* 0x0000000000007b1d */ /* 0x000fe20000010000 */
[----:B--2---:R-:W-:-:S05]  /*2580*/  LEA R18, R20, R18, 0x3 ;  /* 0x0000001214127211 */ /* 0x004fca00078e18ff */
[----:B------:R-:W2:Y:S04]  /*2590*/  LDL R21, [R1+0x78] ;  /* 0x0000780001157983 */ /* 0x000ea80000100800 */
[----:B------:R-:W1:Y:S04]  /*25a0*/  LDS.64 R16, [R16] ;  /* 0x0000000010107984 */ /* 0x000e680000000a00 */
[----:B------:R-:W3:Y:S01]  /*25b0*/  LDS.64 R18, [R18+0x1e00] ;  /* 0x001e000012127984 */ /* 0x000ee20000000a00 */
[----:B------:R-:W-:-:S05]  /*25c0*/  IADD3 R20, R37, UR8, RZ ;  /* 0x0000000825147c10 */ /* 0x000fca000fffe0ff */
[----:B------:R-:W-:Y:S02]  /*25d0*/  IMAD.SHL.U32 R20, R20, 0x2, RZ ;  /* 0x0000000214147824 */ /* 0x000fe400078e00ff */
[----:B-1----:R-:W-:Y:S01]  /*25e0*/  FADD.FTZ R17, RZ, R17 ;  /* 0x00000011ff117221 */ /* 0x002fe20000010000 */
[----:B------:R-:W-:-:S03]  /*25f0*/  FADD.FTZ R16, RZ, R16 ;  /* 0x00000010ff107221 */ /* 0x000fc60000010000 */
[----:B---3--:R-:W-:Y:S01]  /*2600*/  FADD.FTZ R19, R17, R19 ;  /* 0x0000001311137221 */ /* 0x008fe20000010000 */
[----:B------:R-:W-:Y:S01]  /*2610*/  FADD.FTZ R18, R16, R18 ;  /* 0x0000001210127221 */ /* 0x000fe20000010000 */
[----:B0-----:R-:W-:-:S05]  /*2620*/  IMAD.WIDE.U32 R16, R20, 0x4, R22 ;  /* 0x0000000414107825 */ /* 0x001fca00078e0016 */
[----:B------:R0:W-:Y:S04]  /*2630*/  STG.E.64 desc[UR12][R16.64+0x8000], R18 ;  /* 0x0080001210007986 */ /* 0x0001e8000c101b0c */
[----:B0-----:R-:W3:Y:S04]  /*2640*/  LDL R18, [R1+0x74] ;  /* 0x0000740001127983 */ /* 0x001ee80000100800 */
[----:B------:R-:W4:Y:S01]  /*2650*/  LDL R19, [R1+0x7c] ;  /* 0x00007c0001137983 */ /* 0x000f220000100800 */
[----:B------:R-:W-:-:S05]  /*2660*/  IADD3 R16, R20, 0x3c0, RZ ;  /* 0x000003c014107810 */ /* 0x000fca0007ffe0ff */
[----:B------:R-:W-:Y:S01]  /*2670*/  IMAD.WIDE.U32 R16, R16, 0x4, R22 ;  /* 0x0000000410107825 */ /* 0x000fe200078e0016 */
[----:B---3--:R-:W-:-:S04]  /*2680*/  LEA R20, R18, UR5, 0x5 ;  /* 0x0000000512147c11 */ /* 0x008fc8000f8e28ff */
[-C--:B----4-:R-:W-:Y:S02]  /*2690*/  LEA R18, R19, R20.reuse, 0x3 ;  /* 0x0000001413127211 */ /* 0x090fe400078e18ff */
[----:B--2---:R-:W-:-:S04]  /*26a0*/  LEA R20, R21, R20, 0x3 ;  /* 0x0000001415147211 */ /* 0x004fc800078e18ff */
[----:B------:R-:W0:Y:S04]  /*26b0*/  LDS.64 R18, [R18] ;  /* 0x0000000012127984 */ /* 0x000e280000000a00 */
[----:B------:R-:W1:Y:S01]  /*26c0*/  LDS.64 R20, [R20+0x1e00] ;  /* 0x001e000014147984 */ /* 0x000e620000000a00 */
[----:B0-----:R-:W-:Y:S01]  /*26d0*/  FADD.FTZ R19, RZ, R19 ;  /* 0x00000013ff137221 */ /* 0x001fe20000010000 */
[----:B------:R-:W-:-:S03]  /*26e0*/  FADD.FTZ R18, RZ, R18 ;  /* 0x00000012ff127221 */ /* 0x000fc60000010000 */
[----:B-1----:R-:W-:Y:S01]  /*26f0*/  FADD.FTZ R21, R19, R21 ;  /* 0x0000001513157221 */ /* 0x002fe20000010000 */
[----:B------:R-:W-:-:S05]  /*2700*/  FADD.FTZ R20, R18, R20 ;  /* 0x0000001412147221 */ /* 0x000fca0000010000 */
[----:B------:R0:W-:Y:S02]  /*2710*/  STG.E.64 desc[UR12][R16.64+0x8000], R20 ;  /* 0x0080001410007986 */ /* 0x0001e4000c101b0c */
.L_x_1612:
[----:B------:R-:W-:Y:S01]  /*2720*/  BSSY B0, `(.L_x_1613) ;  /* 0x0000117000007945 */ /* 0x000fe20003800000 */
[----:B01----:R-:W-:-:S03]  /*2730*/  CS2R R16, SRZ ;  /* 0x0000000000107805 */ /* 0x003fc6000001ff00 */
[----:B------:R-:W-:Y:S05]  /*2740*/  @P1 BRA `(.L_x_1614) ;  /* 0x0000001000501947 */ /* 0x000fea0003800000 */
[----:B------:R-:W-:Y:S01]  /*2750*/  USHF.L.U32 UR5, UR11, 0x3, URZ ;  /* 0x000000030b057899 */ /* 0x000fe2000800063f */
[----:B------:R-:W-:Y:S01]  /*2760*/  HFMA2.MMA R16, -RZ, RZ, 0, 7.152557373046875e-06 ;  /* 0x00000078ff107435 */ /* 0x000fe200000001ff */
[----:B------:R-:W-:Y:S02]  /*2770*/  IMAD.SHL.U32 R21, R37, 0x8, RZ ;  /* 0x0000000825157824 */ /* 0x000fe400078e00ff */
        /* <DEDUP_REMOVED lines=273> */
.L_x_1614:
[----:B------:R-:W-:Y:S05]  /*3890*/  BSYNC B0 ;  /* 0x0000000000007941 */ /* 0x000fea0003800000 */
.L_x_1613:
[----:B------:R-:W0:Y:S01]  /*38a0*/  SHFL.BFLY PT, R19, R16, 0x1, 0x1f ;  /* 0x0c201f0010137f89 */ /* 0x000e2200000e0000 */
        /* <DEDUP_REMOVED lines=18> */
.L_x_1616:
[----:B------:R-:W-:Y:S05]  /*39d0*/  BSYNC B0 ;  /* 0x0000000000007941 */ /* 0x000fea0003800000 */
.L_x_1615:
        /* <DEDUP_REMOVED lines=17> */
.L_x_1619:
[----:B------:R-:W2:Y:S04]  /*3af0*/  LD.E.STRONG.GPU R19, desc[UR12][R16.64] ;  /* 0x0000000c10137980 */ /* 0x000ea8000c10f900 */
[----:B--2---:R-:W-:Y:S01]  /*3b00*/  CCTL.IVALL ;  /* 0x00000000ff00798f */ /* 0x004fe20002000000 */
[----:B------:R-:W-:Y:S05]  /*3b10*/  YIELD ;  /* 0x0000000000007946 */ /* 0x000fea0003800000 */
[----:B-----5:R-:W-:-:S04]  /*3b20*/  LOP3.LUT R19, R19, R18, RZ, 0x3c, !PT ;  /* 0x0000001213137212 */ /* 0x020fc800078e3cff */
[----:B------:R-:W-:-:S13]  /*3b30*/  ISETP.GT.AND P1, PT, R19, -0x1, PT ;  /* 0xffffffff1300780c */ /* 0x000fda0003f24270 */
[----:B------:R-:W-:Y:S05]  /*3b40*/  @P1 BRA `(.L_x_1619) ;  /* 0xfffffffc00e81947 */ /* 0x000fea000383ffff */
.L_x_1618:
[----:B------:R-:W-:Y:S05]  /*3b50*/  WARPSYNC.ALL ;  /* 0x0000000000007948 */ /* 0x000fea0003800000 */
[----:B------:R-:W-:Y:S06]  /*3b60*/  BAR.SYNC.DEFER_BLOCKING 0x0 ;  /* 0x0000000000007b1d */ /* 0x000fec0000010000 */
[----:B------:R-:W-:Y:S05]  /*3b70*/  BRA `(.L_x_1620) ;  /* 0x0000000000687947 */ /* 0x000fea0003800000 */
.L_x_1617:
[----:B0-----:R-:W0:Y:S01]  /*3b80*/  S2R R16, SR_TID.X ;  /* 0x0000000000107919 */ /* 0x001e220000002100 */
[----:B------:R-:W-:Y:S01]  /*3b90*/  BAR.SYNC.DEFER_BLOCKING 0x0 ;  /* 0x0000000000007b1d */ /* 0x000fe20000010000 */
[----:B0-----:R-:W-:-:S13]  /*3ba0*/  ISETP.NE.AND P1, PT, R16, RZ, PT ;  /* 0x000000ff1000720c */ /* 0x001fda0003f25270 */
[----:B------:R-:W-:Y:S05]  /*3bb0*/  @P1 BRA `(.L_x_1621) ;  /* 0x0000000000501947 */ /* 0x000fea0003800000 */
[----:B------:R-:W0:Y:S01]  /*3bc0*/  LDC.64 R18, c[0x0][0x268] ;  /* 0x00009a00ff127b82 */ /* 0x000e220000000a00 */
[----:B------:R-:W-:-:S06]  /*3bd0*/  USHF.R.U32.HI UR5, URZ, 0x1, UR6 ;  /* 0x000000013f057899 */ /* 0x000fcc0008011606 */
[----:B------:R-:W-:Y:S01]  /*3be0*/  IMAD R16, RZ, RZ, -UR5 ;  /* 0x80000005ff107e24 */ /* 0x000fe2000f8e02ff */
[----:B------:R-:W-:-:S04]  /*3bf0*/  ULOP3.LUT UR5, UR6, 0x1, URZ, 0xc0, !UPT ;  /* 0x0000000106057892 */ /* 0x000fc8000f8ec03f */
[----:B------:R-:W-:Y:S01]  /*3c00*/  ULOP3.LUT UR5, UR5, 0x2, URZ, 0xfc, !UPT ;  /* 0x0000000205057892 */ /* 0x000fe2000f8efc3f */
[----:B------:R-:W-:-:S05]  /*3c10*/  ISETP.NE.AND P1, PT, R16, UR16, PT ;  /* 0x0000001010007c0c */ /* 0x000fca000bf25270 */
        /* <DEDUP_REMOVED lines=8> */
.L_x_1622:
[----:B------:R-:W2:Y:S04]  /*3ca0*/  LD.E.STRONG.GPU R19, desc[UR12][R16.64] ;  /* 0x0000000c10137980 */ /* 0x000ea8000c10f900 */
[----:B--2---:R-:W-:Y:S01]  /*3cb0*/  CCTL.IVALL ;  /* 0x00000000ff00798f */ /* 0x004fe20002000000 */
[----:B------:R-:W-:Y:S05]  /*3cc0*/  YIELD ;  /* 0x0000000000007946 */ /* 0x000fea0003800000 */
[----:B-----5:R-:W-:-:S04]  /*3cd0*/  LOP3.LUT R19, R19, R18, RZ, 0x3c, !PT ;  /* 0x0000001213137212 */ /* 0x020fc800078e3cff */
[----:B------:R-:W-:-:S13]  /*3ce0*/  ISETP.GT.AND P1, PT, R19, -0x1, PT ;  /* 0xffffffff1300780c */ /* 0x000fda0003f24270 */
[----:B------:R-:W-:Y:S05]  /*3cf0*/  @P1 BRA `(.L_x_1622) ;  /* 0xfffffffc00e81947 */ /* 0x000fea000383ffff */
.L_x_1621:
[----:B------:R-:W-:Y:S05]  /*3d00*/  WARPSYNC.ALL ;  /* 0x0000000000007948 */ /* 0x000fea0003800000 */
[----:B------:R-:W-:Y:S06]  /*3d10*/  BAR.SYNC.DEFER_BLOCKING 0x0 ;  /* 0x0000000000007b1d */ /* 0x000fec0000010000 */
.L_x_1620:
[----:B------:R-:W1:Y:S01]  /*3d20*/  S2R R37, SR_TID.X ;  /* 0x0000000000257919 */ /* 0x000e620000002100 */
[----:B------:R-:W-:Y:S01]  /*3d30*/  BSSY B0, `(.L_x_1623) ;  /* 0x0000023000007945 */ /* 0x000fe20003800000 */
[----:B0-----:R-:W-:Y:S02]  /*3d40*/  CS2R R16, SRZ ;  /* 0x0000000000107805 */ /* 0x001fe4000001ff00 */
[----:B-1----:R-:W-:-:S13]  /*3d50*/  ISETP.GT.U32.AND P1, PT, R37, 0xff, PT ;  /* 0x000000ff2500780c */ /* 0x002fda0003f24070 */
[----:B------:R-:W-:Y:S05]  /*3d60*/  @P1 BRA `(.L_x_1624) ;  /* 0x00000000007c1947 */ /* 0x000fea0003800000 */
[----:B------:R-:W-:Y:S01]  /*3d70*/  ULDC UR5, c[0x0][0x10] ;  /* 0x0000040000057ab9 */ /* 0x000fe20000000800 */
[----:B-----5:R0:W-:Y:S01]  /*3d80*/  STL.64 [R1+0x90], R2 ;  /* 0x0000900201007387 */ /* 0x0201e20000100a00 */
[----:B------:R-:W-:Y:S01]  /*3d90*/  UIMAD UR5, UR5, UR4, UR6 ;  /* 0x00000004050572a4 */ /* 0x000fe2000f8e0206 */
[----:B------:R-:W-:-:S04]  /*3da0*/  SHF.L.U32 R17, R37, 0x2, RZ ;  /* 0x0000000225117819 */ /* 0x000fc800000006ff */
[----:B------:R-:W-:Y:S02]  /*3db0*/  LOP3.LUT R17, R17, 0x7fffff80, RZ, 0xc0, !PT ;  /* 0x7fffff8011117812 */ /* 0x000fe400078ec0ff */
[----:B------:R-:W-:Y:S01]  /*3dc0*/  MOV R16, UR5 ;  /* 0x0000000500107c02 */ /* 0x000fe20008000f00 */
[----:B0-----:R-:W0:Y:S03]  /*3dd0*/  LDC.64 R2, c[0x0][0x260] ;  /* 0x00009800ff027b82 */ /* 0x001e260000000a00 */
[----:B------:R-:W-:Y:S02]  /*3de0*/  LEA R16, R16, R17, 0xa ;  /* 0x0000001110107211 */ /* 0x000fe400078e50ff */
[----:B------:R-:W-:-:S05]  /*3df0*/  LOP3.LUT R17, R37, 0x1f, RZ, 0xc0, !PT ;  /* 0x0000001f25117812 */ /* 0x000fca00078ec0ff */
[----:B------:R-:W-:-:S05]  /*3e00*/  IMAD.IADD R16, R16, 0x1, R17 ;  /* 0x0000000110107824 */ /* 0x000fca00078e0211 */
[----:B------:R-:W-:-:S04]  /*3e10*/  SHF.L.U32 R20, R16, 0x1, RZ ;  /* 0x0000000110147819 */ /* 0x000fc800000006ff */
[C---:B------:R-:W-:Y:S02]  /*3e20*/  IADD3 R16, R20.reuse, 0x40, RZ ;  /* 0x0000004014107810 */ /* 0x040fe40007ffe0ff */
[C---:B------:R-:W-:Y:S01]  /*3e30*/  IADD3 R22, R20.reuse, 0x80, RZ ;  /* 0x0000008014167810 */ /* 0x040fe20007ffe0ff */
        /* <DEDUP_REMOVED lines=18> */
.L_x_1624:
[----:B------:R-:W-:Y:S05]  /*3f60*/  BSYNC B0 ;  /* 0x0000000000007941 */ /* 0x000fea0003800000 */
.L_x_1623:
[----:B------:R-:W0:Y:S01]  /*3f70*/  SHFL.BFLY PT, R18, R16, 0x10, 0x1f ;  /* 0x0e001f0010127f89 */ /* 0x000e2200000e0000 */
[----:B------:R-:W-:Y:S01]  /*3f80*/  LOP3.LUT P1, RZ, R37, 0xffffff1f, RZ, 0xc0, !PT ;  /* 0xffffff1f25ff7812 */ /* 0x000fe2000782c0ff */
[----:B------:R-:W-:Y:S01]  /*3f90*/  BSSY B0, `(.L_x_1625) ;  /* 0x000001e000007945 */ /* 0x000fe20003800000 */
        /* <DEDUP_REMOVED lines=29> */
.L_x_1626:
[----:B------:R-:W-:Y:S05]  /*4170*/  BSYNC B0 ;  /* 0x0000000000007941 */ /* 0x000fea0003800000 */
.L_x_1625:
[----:B0-----:R-:W2:Y:S01]  /*4180*/  LDL.LU R16, [R1+0x6c] ;  /* 0x00006c0001107983 */ /* 0x001ea20000300800 */
[----:B------:R-:W0:Y:S01]  /*4190*/  S2UR UR14, SR_CgaCtaId ;  /* 0x00000000000e79c3 */ /* 0x000e220000008800 */
[----:B------:R-:W-:Y:S02]  /*41a0*/  USHF.L.U32 UR5, UR11, 0x3, URZ ;  /* 0x000000030b057899 */ /* 0x000fe4000800063f */
[----:B------:R-:W3:Y:S01]  /*41b0*/  LDL.LU R18, [R1+0x24] ;  /* 0x0000240001127983 */ /* 0x000ee20000300800 */
[----:B------:R-:W-:Y:S01]  /*41c0*/  UMOV UR8, 0x400 ;  /* 0x0000040000087882 */ /* 0x000fe20000000000 */
[----:B------:R-:W-:Y:S02]  /*41d0*/  ULDC.64 UR18, c[0x0][0x210] ;  /* 0x0000840000127ab9 */ /* 0x000fe40000000a00 */
[----:B------:R-:W4:Y:S01]  /*41e0*/  LDL.LU R19, [R1+0x20] ;  /* 0x0000200001137983 */ /* 0x000f220000300800 */
[----:B------:R-:W-:Y:S02]  /*41f0*/  ULOP3.LUT UR5, UR5, 0x8, URZ, 0xc0, !UPT ;  /* 0x0000000805057892 */ /* 0x000fe4000f8ec03f */
[----:B------:R-:W-:Y:S01]  /*4200*/  UIADD3 UR8, UR8, 0x5280, URZ ;  /* 0x0000528008087890 */ /* 0x000fe2000fffe03f */
[----:B------:R-:W4:Y:S03]  /*4210*/  LDL.LU R37, [R1+0x28] ;  /* 0x0000280001257983 */ /* 0x000f260000300800 */
[----:B0-----:R-:W-:Y:S01]  /*4220*/  ULEA UR8, UR14, UR8, 0x18 ;  /* 0x000000080e087291 */ /* 0x001fe2000f8ec03f */
[----:B------:R-:W-:Y:S01]  /*4230*/  BAR.SYNC.DEFER_BLOCKING 0x0 ;  /* 0x0000000000007b1d */ /* 0x000fe20000010000 */
[----:B--2---:R-:W-:-:S04]  /*4240*/  IADD3 R16, R16, -UR5, RZ ;  /* 0x8000000510107c10 */ /* 0x004fc8000fffe0ff */
[----:B------:R-:W-:-:S06]  /*4250*/  LEA R16, R16, UR8, 0x3 ;  /* 0x0000000810107c11 */ /* 0x000fcc000f8e18ff */
[----:B------:R-:W0:Y:S02]  /*4260*/  LDS.64 R16, [R16] ;  /* 0x0000000010107984 */ /* 0x000e240000000a00 */
[----:B0----5:R-:W-:-:S04]  /*4270*/  FFMA.FTZ R7, R0, R7, -R16 ;  /* 0x0000000700077223 */ /* 0x021fc80000010810 */
[-C--:B---3--:R-:W-:Y:S01]  /*4280*/  FFMA.FTZ R7, R18, -R17.reuse, R7 ;  /* 0x8000001112077223 */ /* 0x088fe20000010007 */
[----:B------:R-:W-:Y:S02]  /*4290*/  FFMA.FTZ R18, R4, R30, -R16 ;  /* 0x0000001e04127223 */ /* 0x000fe40000010810 */
[----:B------:R-:W2:Y:S02]  /*42a0*/  LDL.LU R30, [R1+0x1c] ;  /* 0x00001c00011e7983 */ /* 0x000ea40000300800 */
[----:B----4-:R-:W-:Y:S01]  /*42b0*/  FFMA.FTZ R18, R19, -R17, R18 ;  /* 0x8000001113127223 */ /* 0x010fe20000010012 */
[C---:B------:R-:W-:Y:S01]  /*42c0*/  FMUL.FTZ R7, R3.reuse, R7 ;  /* 0x0000000703077220 */ /* 0x040fe20000410000 */
[----:B------:R-:W3:Y:S02]  /*42d0*/  LDL.LU R23, [R1+0x10] ;  /* 0x0000100001177983 */ /* 0x000ee40000300800 */
[----:B------:R-:W-:Y:S02]  /*42e0*/  FMUL.FTZ R18, R3, R18 ;  /* 0x0000001203127220 */ /* 0x000fe40000410000 */
[----:B------:R-:W4:Y:S04]  /*42f0*/  LDL.LU R22, [R1+0xc] ;  /* 0x00000c0001167983 */ /* 0x000f280000300800 */
[----:B------:R-:W2:Y:S01]  /*4300*/  LDL.LU R21, [R1+0x8] ;  /* 0x0000080001157983 */ /* 0x000ea20000300800 */
[----:B------:R-:W-:-:S03]  /*4310*/  F2FP.F16.F32.PACK_AB R7, R18, R7 ;  /* 0x000000071207723e */ /* 0x000fc600000000ff */
[----:B------:R-:W3:Y:S04]  /*4320*/  LDL.LU R20, [R1] ;  /* 0x0000000001147983 */ /* 0x000ee80000300800 */
[----:B------:R-:W4:Y:S04]  /*4330*/  LDL.LU R19, [R1+0x4] ;  /* 0x0000040001137983 */ /* 0x000f280000300800 */
[----:B------:R-:W2:Y:S01]  /*4340*/  LDL.LU R18, [R1+0x44] ;  /* 0x0000440001127983 */ /* 0x000ea20000300800 */
[C-C-:B------:R-:W-:Y:S01]  /*4350*/  FFMA.FTZ R29, R5.reuse, R29, -R16.reuse ;  /* 0x0000001d051d7223 */ /* 0x140fe20000010810 */
[C-C-:B------:R-:W-:Y:S01]  /*4360*/  FFMA.FTZ R27, R0.reuse, R27, -R16.reuse ;  /* 0x0000001b001b7223 */ /* 0x140fe20000010810 */
[--C-:B------:R-:W-:Y:S01]  /*4370*/  FFMA.FTZ R9, R0, R9, -R16.reuse ;  /* 0x0000000900097223 */ /* 0x100fe20000010810 */
[C-C-:B------:R-:W-:Y:S01]  /*4380*/  FFMA.FTZ R26, R4.reuse, R26, -R16.reuse ;  /* 0x0000001a041a7223 */ /* 0x140fe20000010810 */
[--C-:B------:R-:W-:Y:S01]  /*4390*/  FFMA.FTZ R10, R4, R10, -R16.reuse ;  /* 0x0000000a040a7223 */ /* 0x100fe20000010810 */
[C-C-:B------:R-:W-:Y:S01]  /*43a0*/  FFMA.FTZ R25, R5.reuse, R25, -R16.reuse ;  /* 0x0000001905197223 */ /* 0x140fe20000010810 */
[C-C-:B------:R-:W-:Y:S01]  /*43b0*/  FFMA.FTZ R11, R5.reuse, R11, -R16.reuse ;  /* 0x0000000b050b7223 */ /* 0x140fe20000010810 */
[C-C-:B------:R-:W-:Y:S01]  /*43c0*/  FFMA.FTZ R28, R6.reuse, R28, -R16.reuse ;  /* 0x0000001c061c7223 */ /* 0x140fe20000010810 */
[C-C-:B------:R-:W-:Y:S01]  /*43d0*/  FFMA.FTZ R8, R6.reuse, R8, -R16.reuse ;  /* 0x0000000806087223 */ /* 0x140fe20000010810 */
[--C-:B------:R-:W-:Y:S01]  /*43e0*/  FFMA.FTZ R12, R6, R12, -R16.reuse ;  /* 0x0000000c060c7223 */ /* 0x100fe20000010810 */
[--C-:B------:R-:W-:Y:S01]  /*43f0*/  FFMA.FTZ R0, R0, R13, -R16.reuse ;  /* 0x0000000d00007223 */ /* 0x100fe20000010810 */
[--C-:B------:R-:W-:Y:S01]  /*4400*/  FFMA.FTZ R4, R4, R14, -R16.reuse ;  /* 0x0000000e04047223 */ /* 0x100fe20000010810 */
[--C-:B------:R-:W-:Y:S01]  /*4410*/  FFMA.FTZ R5, R5, R15, -R16.reuse ;  /* 0x0000000f05057223 */ /* 0x100fe20000010810 */
[----:B------:R-:W-:Y:S01]  /*4420*/  FFMA.FTZ R6, R6, R24, -R16 ;  /* 0x0000001806067223 */ /* 0x000fe20000010810 */
[----:B--2---:R-:W-:-:S02]  /*4430*/  FFMA.FTZ R29, R18, -R17, R29 ;  /* 0x80000011121d7223 */ /* 0x004fc4000001001d */
[----:B------:R-:W2:Y:S04]  /*4440*/  LDL.LU R18, [R1+0x50] ;  /* 0x0000500001127983 */ /* 0x000ea80000300800 */
[----:B------:R-:W2:Y:S01]  /*4450*/  LDL.LU R16, [R1+0x68] ;  /* 0x0000680001107983 */ /* 0x000ea20000300800 */
[----:B------:R-:W-:-:S03]  /*4460*/  FFMA.FTZ R8, R21, -R17, R8 ;  /* 0x8000001115087223 */ /* 0x000fc60000010008 */
[----:B------:R-:W2:Y:S01]  /*4470*/  LDL.LU R21, [R1+0x60] ;  /* 0x0000600001157983 */ /* 0x000ea20000300800 */
[-C--:B---3--:R-:W-:Y:S01]  /*4480*/  FFMA.FTZ R9, R20, -R17.reuse, R9 ;  /* 0x8000001114097223 */ /* 0x088fe20000010009 */
[-C--:B----4-:R-:W-:Y:S02]  /*4490*/  FFMA.FTZ R0, R19, -R17.reuse, R0 ;  /* 0x8000001113007223 */ /* 0x090fe40000010000 */
[----:B------:R-:W3:Y:S01]  /*44a0*/  LDL.LU R20, [R1+0x64] ;  /* 0x0000640001147983 */ /* 0x000ee20000300800 */
        /* <DEDUP_REMOVED lines=11> */
[----:B--2---:R-:W-:-:S02]  /*4560*/  IADD3 R4, P1, R18, UR18, RZ ;  /* 0x0000001212047c10 */ /* 0x004fc4000ff3e0ff */
[----:B------:R-:W2:Y:S04]  /*4570*/  LDL.LU R18, [R1+0x5c] ;  /* 0x00005c0001127983 */ /* 0x000ea80000300800 */
[----:B------:R-:W2:Y:S01]  /*4580*/  LDL.LU R17, [R1+0x4c] ;  /* 0x00004c0001117983 */ /* 0x000ea20000300800 */
[----:B------:R-:W-:-:S03]  /*4590*/  IADD3.X R5, R16, UR19, RZ, P1, !PT ;  /* 0x0000001310057c10 */ /* 0x000fc60008ffe4ff */
[----:B------:R-:W2:Y:S01]  /*45a0*/  LDL.LU R16, [R1+0x54] ;  /* 0x0000540001107983 */ /* 0x000ea20000300800 */
[C---:B------:R-:W-:Y:S01]  /*45b0*/  FMUL.FTZ R29, R3.reuse, R29 ;  /* 0x0000001d031d7220 */ /* 0x040fe20000410000 */
[C---:B------:R-:W-:Y:S01]  /*45c0*/  FMUL.FTZ R28, R3.reuse, R28 ;  /* 0x0000001c031c7220 */ /* 0x040fe20000410000 */
[C---:B------:R-:W-:Y:S01]  /*45d0*/  FMUL.FTZ R27, R3.reuse, R27 ;  /* 0x0000001b031b7220 */ /* 0x040fe20000410000 */
[C---:B------:R-:W-:Y:S01]  /*45e0*/  FMUL.FTZ R26, R3.reuse, R26 ;  /* 0x0000001a031a7220 */ /* 0x040fe20000410000 */
[C---:B------:R-:W-:Y:S01]  /*45f0*/  FMUL.FTZ R25, R3.reuse, R25 ;  /* 0x0000001903197220 */ /* 0x040fe20000410000 */
[C---:B------:R-:W-:Y:S01]  /*4600*/  FMUL.FTZ R8, R3.reuse, R8 ;  /* 0x0000000803087220 */ /* 0x040fe20000410000 */
[----:B------:R-:W-:Y:S01]  /*4610*/  F2FP.F16.F32.PACK_AB R28, R28, R29 ;  /* 0x0000001d1c1c723e */ /* 0x000fe200000000ff */
        /* <DEDUP_REMOVED lines=8> */
[----:B------:R-:W-:Y:S01]  /*46a0*/  PRMT R7, R7, 0x7632, R7 ;  /* 0x0000763207077816 */ /* 0x000fe20000000007 */
[----:B------:R-:W-:Y:S01]  /*46b0*/  FMUL.FTZ R3, R3, R6 ;  /* 0x0000000603037220 */ /* 0x000fe20000410000 */
[----:B------:R-:W-:-:S02]  /*46c0*/  IADD3 R6, P1, R21, UR18, RZ ;  /* 0x0000001215067c10 */ /* 0x000fc4000ff3e0ff */
[----:B------:R-:W-:Y:S02]  /*46d0*/  F2FP.F16.F32.PACK_AB R26, R26, R27 ;  /* 0x0000001b1a1a723e */ /* 0x000fe400000000ff */
[----:B------:R-:W-:Y:S02]  /*46e0*/  PRMT R14, R28, 0x7632, R14 ;  /* 0x000076321c0e7816 */ /* 0x000fe4000000000e */
[----:B------:R-:W-:Y:S01]  /*46f0*/  F2FP.F16.F32.PACK_AB R8, R8, R25 ;  /* 0x000000190808723e */ /* 0x000fe200000000ff */
[----:B------:R3:W-:Y:S01]  /*4700*/  STG.E.U16 desc[UR12][R4.64+0x2], R7 ;  /* 0x0000020704007986 */ /* 0x0007e2000c10150c */
[----:B------:R-:W-:Y:S02]  /*4710*/  F2FP.F16.F32.PACK_AB R9, R10, R9 ;  /* 0x000000090a09723e */ /* 0x000fe400000000ff */
[----:B------:R-:W-:Y:S01]  /*4720*/  PRMT R15, R26, 0x7632, R15 ;  /* 0x000076321a0f7816 */ /* 0x000fe2000000000f */
[----:B------:R-:W-:Y:S01]  /*4730*/  STG.E.U16 desc[UR12][R4.64], R13 ;  /* 0x0000000d04007986 */ /* 0x000fe2000c10150c */
[----:B------:R-:W-:-:S02]  /*4740*/  PRMT R10, R8, 0x7632, R10 ;  /* 0x00007632080a7816 */ /* 0x000fc4000000000a */
[----:B------:R-:W-:Y:S01]  /*4750*/  F2FP.F16.F32.PACK_AB R11, R12, R11 ;  /* 0x0000000b0c0b723e */ /* 0x000fe200000000ff */
[----:B------:R-:W-:Y:S01]  /*4760*/  STG.E.U16 desc[UR12][R4.64+0x4], R28 ;  /* 0x0000041c04007986 */ /* 0x000fe2000c10150c */
[----:B---3--:R-:W-:-:S03]  /*4770*/  IADD3.X R7, R20, UR19, RZ, P1, !PT ;  /* 0x0000001314077c10 */ /* 0x008fc60008ffe4ff */
[----:B------:R4:W-:Y:S01]  /*4780*/  STG.E.U16 desc[UR12][R4.64+0x6], R14 ;  /* 0x0000060e04007986 */ /* 0x0009e2000c10150c */
[----:B------:R-:W-:-:S03]  /*4790*/  PRMT R12, R11, 0x7632, R12 ;  /* 0x000076320b0c7816 */ /* 0x000fc6000000000c */
[----:B------:R-:W-:Y:S01]  /*47a0*/  STG.E.U16 desc[UR12][R6.64], R26 ;  /* 0x0000001a06007986 */ /* 0x000fe2000c10150c */
[----:B------:R-:W-:-:S03]  /*47b0*/  F2FP.F16.F32.PACK_AB R0, R35, R0 ;  /* 0x000000002300723e */ /* 0x000fc600000000ff */
[----:B------:R-:W-:Y:S01]  /*47c0*/  STG.E.U16 desc[UR12][R6.64+0x2], R15 ;  /* 0x0000020f06007986 */ /* 0x000fe2000c10150c */
[----:B----4-:R-:W-:-:S03]  /*47d0*/  IADD3 R4, P1, R19, UR18, RZ ;  /* 0x0000001213047c10 */ /* 0x010fc6000ff3e0ff */
[----:B------:R-:W-:Y:S01]  /*47e0*/  STG.E.U16 desc[UR12][R6.64+0x4], R8 ;  /* 0x0000040806007986 */ /* 0x000fe2000c10150c */
[----:B------:R-:W-:-:S03]  /*47f0*/  F2FP.F16.F32.PACK_AB R3, R3, R33 ;  /* 0x000000210303723e */ /* 0x000fc600000000ff */
[----:B------:R0:W-:Y:S02]  /*4800*/  STG.E.U16 desc[UR12][R6.64+0x6], R10 ;  /* 0x0000060a06007986 */ /* 0x0001e4000c10150c */
[----:B0-----:R-:W-:Y:S02]  /*4810*/  PRMT R7, R9, 0x7632, R7 ;  /* 0x0000763209077816 */ /* 0x001fe40000000007 */
[----:B------:R-:W-:Y:S01]  /*4820*/  PRMT R8, R3, 0x7632, R8 ;  /* 0x0000763203087816 */ /* 0x000fe20000000008 */
[----:B------:R-:W-:Y:S01]  /*4830*/  ULOP3.LUT UR4, UR4, 0x1, URZ, 0x3c, !UPT ;  /* 0x0000000104047892 */ /* 0x000fe2000f8e3c3f */
[----:B------:R-:W-:Y:S01]  /*4840*/  UMOV UR5, UR10 ;  /* 0x0000000a00057c82 */ /* 0x000fe20008000000 */
[----:B------:R-:W-:Y:S01]  /*4850*/  UMOV UR11, UR9 ;  /* 0x00000009000b7c82 */ /* 0x000fe20008000000 */
[----:B--2---:R-:W-:Y:S02]  /*4860*/  IADD3.X R5, R18, UR19, RZ, P1, !PT ;  /* 0x0000001312057c10 */ /* 0x004fe40008ffe4ff */
[----:B------:R-:W-:-:S03]  /*4870*/  IADD3 R6, P1, R17, UR18, RZ ;  /* 0x0000001211067c10 */ /* 0x000fc6000ff3e0ff */
[----:B------:R-:W-:Y:S04]  /*4880*/  STG.E.U16 desc[UR12][R4.64], R9 ;  /* 0x0000000904007986 */ /* 0x000fe8000c10150c */
[----:B------:R0:W-:Y:S04]  /*4890*/  STG.E.U16 desc[UR12][R4.64+0x2], R7 ;  /* 0x0000020704007986 */ /* 0x0001e8000c10150c */
[----:B------:R-:W-:Y:S04]  /*48a0*/  STG.E.U16 desc[UR12][R4.64+0x4], R11 ;  /* 0x0000040b04007986 */ /* 0x000fe8000c10150c */
[----:B------:R1:W-:Y:S01]  /*48b0*/  STG.E.U16 desc[UR12][R4.64+0x6], R12 ;  /* 0x0000060c04007986 */ /* 0x0003e2000c10150c */
[----:B0-----:R-:W-:-:S02]  /*48c0*/  IADD3.X R7, R16, UR19, RZ, P1, !PT ;  /* 0x0000001310077c10 */ /* 0x001fc40008ffe4ff */
[----:B-1----:R-:W-:-:S03]  /*48d0*/  PRMT R5, R0, 0x7632, R5 ;  /* 0x0000763200057816 */ /* 0x002fc60000000005 */
[----:B------:R2:W-:Y:S04]  /*48e0*/  STG.E.U16 desc[UR12][R6.64], R0 ;  /* 0x0000000006007986 */ /* 0x0005e8000c10150c */
[----:B------:R2:W-:Y:S04]  /*48f0*/  STG.E.U16 desc[UR12][R6.64+0x2], R5 ;  /* 0x0000020506007986 */ /* 0x0005e8000c10150c */
[----:B------:R2:W-:Y:S04]  /*4900*/  STG.E.U16 desc[UR12][R6.64+0x4], R3 ;  /* 0x0000040306007986 */ /* 0x0005e8000c10150c */
[----:B------:R2:W-:Y:S01]  /*4910*/  STG.E.U16 desc[UR12][R6.64+0x6], R8 ;  /* 0x0000060806007986 */ /* 0x0005e2000c10150c */
[----:B------:R-:W-:Y:S05]  /*4920*/  @!P0 BRA `(.L_x_1627) ;  /* 0xffffffbc00108947 */ /* 0x000fea000383ffff */
.L_x_1611:
        /* <DEDUP_REMOVED lines=29> */
[----:B------:R-:W-:Y:S01]  /*4b00*/  IMAD.WIDE.U32 R6, R15, -0x77777777, RZ ;  /* 0x888888890f067825 */ /* 0x000fe200078e00ff */
[----:B------:R-:W-:-:S02]  /*4b10*/  IADD3 R3, R3, R0, RZ ;  /* 0x0000000003037210 */ /* 0x000fc40007ffe0ff */
        /* <DEDUP_REMOVED lines=12> */
[----:B------:R-:W-:Y:S01]  /*4be0*/  SEL R10, R4, 0x1, P0 ;  /* 0x00000001040a7807 */ /* 0x000fe20000000000 */
[----:B------:R-:W-:Y:S01]  /*4bf0*/  IMAD.U32 R4, RZ, RZ, UR8 ;  /* 0x00000008ff047e24 */ /* 0x000fe2000f8e00ff */
[----:B------:R-:W-:Y:S02]  /*4c00*/  SEL R7, R5, RZ, P0 ;  /* 0x000000ff05077207 */ /* 0x000fe40000000000 */
[----:B------:R-:W-:-:S02]  /*4c10*/  IADD3 R28, P0, R36, 0xf, RZ ;  /* 0x0000000f241c7810 */ /* 0x000fc40007f1e0ff */
[----:B------:R-:W-:Y:S02]  /*4c20*/  IADD3 R30, P1, R36, 0x1e, RZ ;  /* 0x0000001e241e7810 */ /* 0x000fe40007f3e0ff */
[----:B------:R-:W-:Y:S02]  /*4c30*/  IADD3 R9, R9, 0x1, RZ ;  /* 0x0000000109097810 */ /* 0x000fe40007ffe0ff */
[----:B------:R-:W-:Y:S02]  /*4c40*/  SHF.L.U64.HI R6, R10, 0x7, R7 ;  /* 0x000000070a067819 */ /* 0x000fe40000010207 */
[----:B------:R-:W-:Y:S02]  /*4c50*/  LOP3.LUT R5, R37, 0xf, RZ, 0xc0, !PT ;  /* 0x0000000f25057812 */ /* 0x000fe400078ec0ff */
[----:B------:R-:W-:Y:S02]  /*4c60*/  IADD3.X R27, RZ, RZ, RZ, P0, !PT ;  /* 0x000000ffff1b7210 */ /* 0x000fe400007fe4ff */
[----:B------:R-:W-:-:S02]  /*4c70*/  IADD3.X R29, RZ, RZ, RZ, P1, !PT ;  /* 0x000000ffff1d7210 */ /* 0x000fc40000ffe4ff */
[----:B------:R-:W-:Y:S02]  /*4c80*/  SHF.L.U32 R7, R10, 0x7, RZ ;  /* 0x000000070a077819 */ /* 0x000fe400000006ff */
[----:B------:R-:W-:Y:S02]  /*4c90*/  LOP3.LUT R8, R0, 0x3, RZ, 0xc0, !PT ;  /* 0x0000000300087812 */ /* 0x000fe400078ec0ff */
[----:B------:R-:W-:-:S07]  /*4ca0*/  LOP3.LUT R9, R9, 0x3, RZ, 0xc0, !PT ;  /* 0x0000000309097812 */ /* 0x000fce00078ec0ff */
.L_x_1644:
        /* <DEDUP_REMOVED lines=44> */
.L_x_1631:
[----:B------:R-:W-:Y:S05]  /*4f70*/  BSYNC B1 ;  /* 0x0000000000017941 */ /* 0x000fea0003800000 */
.L_x_1630:
        /* <DEDUP_REMOVED lines=21> */
.L_x_1634:
        /* <DEDUP_REMOVED lines=46> */
[----:B0-----:R-:W-:-:S05]  /*53b0*/  IADD3 R18, P2, R18, 0x384000, RZ ;  /* 0x0038400012127810 */ /* 0x001fca0007f5e0ff */
[----:B------:R-:W-:Y:S02]  /*53c0*/  IMAD.X R19, RZ, RZ, R19, P2 ;  /* 0x000000ffff137224 */ /* 0x000fe400010e0613 */
[----:B---3--:R-:W-:Y:S01]  /*53d0*/  FADD.FTZ R33, R33, R14 ;  /* 0x0000000e21217221 */ /* 0x008fe20000010000 */
[----:B------:R-:W-:-:S03]  /*53e0*/  FADD.FTZ R32, R32, R15 ;  /* 0x0000000f20207221 */ /* 0x000fc60000010000 */
[----:B------:R-:W-:Y:S01]  /*53f0*/  FADD.FTZ R33, R33, R22 ;  /* 0x0000001621217221 */ /* 0x000fe20000010000 */
[----:B------:R-:W-:-:S03]  /*5400*/  FADD.FTZ R32, R32, R23 ;  /* 0x0000001720207221 */ /* 0x000fc60000010000 */
[----:B--2---:R-:W-:Y:S01]  /*5410*/  FADD.FTZ R24, R33, R24 ;  /* 0x0000001821187221 */ /* 0x004fe20000010000 */
[----:B------:R-:W-:Y:S01]  /*5420*/  FADD.FTZ R25, R32, R25 ;  /* 0x0000001920197221 */ /* 0x000fe20000010000 */
[----:B------:R-:W-:Y:S06]  /*5430*/  @!P1 BRA `(.L_x_1634) ;  /* 0xfffffffc00249947 */ /* 0x000fec000383ffff */
.L_x_1633:
[----:B------:R-:W-:Y:S05]  /*5440*/  BSYNC B1 ;  /* 0x0000000000017941 */ /* 0x000fea0003800000 */
.L_x_1632:
        /* <DEDUP_REMOVED lines=35> */
.L_x_1636:
[----:B------:R-:W-:Y:S05]  /*5680*/  BSYNC B1 ;  /* 0x0000000000017941 */ /* 0x000fea0003800000 */
.L_x_1635:
        /* <DEDUP_REMOVED lines=15> */
.L_x_1629:
[----:B------:R-:W-:Y:S05]  /*5780*/  BSYNC B0 ;  /* 0x0000000000007941 */ /* 0x000fea0003800000 */
.L_x_1628:
        /* <DEDUP_REMOVED lines=17> */
[----:B0-----:R-:W-:Y:S01]  /*58a0*/  HFMA2.MMA R0, -RZ, RZ, 0, 0 ;  /* 0x00000000ff007435 */ /* 0x001fe200000001ff */
[----:B------:R-:W-:-:S11]  /*58b0*/  UMOV UR5, 0xffff ;  /* 0x0000ffff00057882 */ /* 0x000fd60000000000 */
[C---:B------:R-:W-:Y:S01]  /*58c0*/  @P0 IMAD.SHL.U32 R11, R5.reuse, 0x2, RZ ;  /* 0x00000002050b0824 */ /* 0x040fe200078e00ff */
[----:B------:R-:W-:Y:S02]  /*58d0*/  @P0 SHF.R.U32.HI R2, RZ, 0x4, R37 ;  /* 0x00000004ff020819 */ /* 0x000fe40000011625 */
[----:B------:R-:W-:Y:S02]  /*58e0*/  @P0 LEA R10, R5, UR4, 0x7 ;  /* 0x00000004050a0c11 */ /* 0x000fe4000f8e38ff */
[----:B------:R-:W-:-:S04]  /*58f0*/  @P0 LOP3.LUT R11, R2, R11, RZ, 0x3c, !PT ;  /* 0x0000000b020b0212 */ /* 0x000fc800078e3cff */
[----:B------:R-:W-:Y:S02]  /*5900*/  @P0 LEA R11, R11, R10, 0x2 ;  /* 0x0000000a0b0b0211 */ /* 0x000fe400078e10ff */
[----:B------:R-:W-:-:S03]  /*5910*/  MOV R10, RZ ;  /* 0x000000ff000a7202 */ /* 0x000fc60000000f00 */
        /* <DEDUP_REMOVED lines=25> */
.L_x_1653:
        /* <DEDUP_REMOVED lines=25> */
[----:B------:R-:W-:Y:S02]  /*5c40*/  MOV R19, 0xffff ;  /* 0x0000ffff00137802 */ /* 0x000fe40000000f00 */
[----:B------:R-:W-:Y:S02]  /*5c50*/  MOV R21, 0xffff ;  /* 0x0000ffff00157802 */ /* 0x000fe40000000f00 */
[----:B0-----:R-:W-:Y:S01]  /*5c60*/  MOV R16, 0xffff ;  /* 0x0000ffff00107802 */ /* 0x001fe20000000f00 */
[----:B-1----:R-:W0:Y:S01]  /*5c70*/  SHFL.BFLY PT, R17, R12, 0x8, 0x101f ;  /* 0x0d101f000c117f89 */ /* 0x002e2200000e0000 */
[----:B------:R-:W-:Y:S02]  /*5c80*/  MOV R33, 0xffff ;  /* 0x0000ffff00217802 */ /* 0x000fe40000000f00 */
[----:B------:R-:W-:Y:S01]  /*5c90*/  MOV R18, 0xffff ;  /* 0x0000ffff00127802 */ /* 0x000fe20000000f00 */
[----:B--2---:R-:W1:Y:S01]  /*5ca0*/  SHFL.BFLY PT, R23, R0, 0x8, 0x101f ;  /* 0x0d101f0000177f89 */ /* 0x004e6200000e0000 */
[----:B------:R-:W-:Y:S01]  /*5cb0*/  MOV R32, 0xffff ;  /* 0x0000ffff00207802 */ /* 0x000fe20000000f00 */
[----:B0-----:R-:W-:Y:S01]  /*5cc0*/  FADD.FTZ R17, R17, R12 ;  /* 0x0000000c11117221 */ /* 0x001fe20000010000 */
[----:B-1----:R-:W-:-:S04]  /*5cd0*/  FADD.FTZ R20, R23, R0 ;  /* 0x0000000017147221 */ /* 0x002fc80000010000 */
[----:B------:R-:W0:Y:S04]  /*5ce0*/  SHFL.BFLY PT, R22, R17, 0x4, 0x101f ;  /* 0x0c901f0011167f89 */ /* 0x000e2800000e0000 */
[----:B------:R-:W1:Y:S01]  /*5cf0*/  SHFL.BFLY PT, R23, R20, 0x4, 0x101f ;  /* 0x0c901f0014177f89 */ /* 0x000e6200000e0000 */
[----:B0-----:R-:W-:Y:S01]  /*5d00*/  FADD.FTZ R22, R17, R22 ;  /* 0x0000001611167221 */ /* 0x001fe20000010000 */
[----:B------:R-:W-:Y:S02]  /*5d10*/  IMAD.MOV.U32 R17, RZ, RZ, 0xffff ;  /* 0x0000ffffff117424 */ /* 0x000fe400078e00ff */
[----:B-1----:R-:W-:Y:S02]  /*5d20*/  FADD.FTZ R0, R20, R23 ;  /* 0x0000001714007221 */ /* 0x002fe40000010000 */
[----:B------:R-:W0:Y:S04]  /*5d30*/  SHFL.BFLY PT, R25, R22, 0x2, 0x101f ;  /* 0x0c501f0016197f89 */ /* 0x000e2800000e0000 */
[----:B------:R-:W1:Y:S01]  /*5d40*/  SHFL.BFLY PT, R23, R0, 0x2, 0x101f ;  /* 0x0c501f0000177f89 */ /* 0x000e6200000e0000 */
[----:B0-----:R-:W-:Y:S01]  /*5d50*/  FADD.FTZ R25, R22, R25 ;  /* 0x0000001916197221 */ /* 0x001fe20000010000 */
[----:B-1----:R-:W-:-:S04]  /*5d60*/  FADD.FTZ R12, R0, R23 ;  /* 0x00000017000c7221 */ /* 0x002fc80000010000 */
[----:B------:R-:W0:Y:S04]  /*5d70*/  SHFL.BFLY PT, R24, R25, 0x1, 0x101f ;  /* 0x0c301f0019187f89 */ /* 0x000e2800000e0000 */
[----:B------:R1:W2:Y:S02]  /*5d80*/  SHFL.BFLY PT, R23, R12, 0x1, 0x101f ;  /* 0x0c301f000c177f89 */ /* 0x0002a400000e0000 */
[----:B01----:R-:W-:-:S07]  /*5d90*/  FADD.FTZ R24, R25, R24 ;  /* 0x0000001819187221 */ /* 0x003fce0000010000 */
.L_x_1663:
        /* <DEDUP_REMOVED lines=13> */
[----:B------:R-:W-:-:S03]  /*5e70*/  HFMA2.MMA R12, -RZ, RZ, 0, 0 ;  /* 0x00000000ff0c7435 */ /* 0x000fc600000001ff */
[----:B------:R-:W-:Y:S02]  /*5e80*/  @P0 LEA R16, R0, R19, 0x2 ;  /* 0x0000001300100211 */ /* 0x000fe400078e10ff */
[----:B------:R-:W-:-:S05]  /*5e90*/  MOV R0, RZ ;  /* 0x000000ff00007202 */ /* 0x000fca0000000f00 */
[----:B------:R0:W1:Y:S04]  /*5ea0*/  @P0 LDS R12, [R16] ;  /* 0x00000000100c0984 */ /* 0x0000680000000800 */
[----:B------:R0:W2:Y:S01]  /*5eb0*/  @P0 LDS R0, [R16+0x780] ;  /* 0x0007800010000984 */ /* 0x0000a20000000800 */
[----:B------:R-:W-:Y:S05]  /*5ec0*/  BRA.DIV UR5, `(.L_x_1642) ;  /* 0x0000001205f87947 */ /* 0x000fea000b800000 */
[----:B------:R-:W-:Y:S01]  /*5ed0*/  MOV R19, 0xffff ;  /* 0x0000ffff00137802 */ /* 0x000fe20000000f00 */
[----:B0-----:R-:W-:Y:S01]  /*5ee0*/  IMAD.MOV.U32 R16, RZ, RZ, 0xffff ;  /* 0x0000ffffff107424 */ /* 0x001fe200078e00ff */
[----:B------:R-:W-:Y:S02]  /*5ef0*/  MOV R21, 0xffff ;  /* 0x0000ffff00157802 */ /* 0x000fe40000000f00 */
[----:B------:R-:W-:Y:S01]  /*5f00*/  MOV R33, 0xffff ;  /* 0x0000ffff00217802 */ /* 0x000fe20000000f00 */
        /* <DEDUP_REMOVED lines=18> */
.L_x_1673:
[----:B--2---:R-:W-:Y:S01]  /*6030*/  FADD.FTZ R12, R12, R23 ;  /* 0x000000170c0c7221 */ /* 0x004fe20000010000 */
[----:B------:R-:W-:-:S04]  /*6040*/  @!P1 F2FP.F16.F32.PACK_AB R0, RZ, R24 ;  /* 0x00000018ff00923e */ /* 0x000fc800000000ff */
[----:B------:R-:W-:Y:S01]  /*6050*/  @!P1 F2FP.F16.F32.PACK_AB R12, RZ, R12 ;  /* 0x0000000cff0c923e */ /* 0x000fe200000000ff */
[----:B------:R3:W-:Y:S03]  /*6060*/  @!P1 STG.E.U16 desc[UR12][R10.64+0x78], R0 ;  /* 0x000078000a009986 */ /* 0x0007e6000c10150c */
[----:B------:R-:W-:Y:S02]  /*6070*/  PRMT R16, R12, 0x7610, R16 ;  /* 0x000076100c107816 */ /* 0x000fe40000000010 */
[----:B------:R-:W-:-:S03]  /*6080*/  LEA.HI R12, R37, 0x5a, RZ, 0x1c ;  /* 0x0000005a250c7811 */ /* 0x000fc600078fe0ff */
[----:B------:R3:W-:Y:S04]  /*6090*/  @!P1 STG.E.U16 desc[UR12][R14.64+0x78], R16 ;  /* 0x000078100e009986 */ /* 0x0007e8000c10150c */
.L_x_1639:
[----:B------:R-:W-:Y:S05]  /*60a0*/  BSYNC B0 ;  /* 0x0000000000007941 */ /* 0x000fea0003800000 */
.L_x_1638:
        /* <DEDUP_REMOVED lines=13> */
[----:B------:R-:W-:Y:S02]  /*6180*/  MOV R16, 0xffff ;  /* 0x0000ffff00107802 */ /* 0x000fe40000000f00 */
[----:B------:R-:W-:Y:S02]  /*6190*/  MOV R15, 0xffff ;  /* 0x0000ffff000f7802 */ /* 0x000fe40000000f00 */
        /* <DEDUP_REMOVED lines=8> */
[C---:B------:R-:W-:Y:S01]  /*6220*/  @P0 SHF.L.U32 R22, R5.reuse, 0x1, RZ ;  /* 0x0000000105160819 */ /* 0x040fe200000006ff */
[----:B------:R-:W-:Y:S01]  /*6230*/  @P0 IMAD R20, R14, 0x4, R17 ;  /* 0x000000040e140824 */ /* 0x000fe200078e0211 */
[----:B------:R-:W-:Y:S02]  /*6240*/  MOV R33, 0xffff ;  /* 0x0000ffff00217802 */ /* 0x000fe40000000f00 */
[----:B------:R-:W-:Y:S02]  /*6250*/  MOV R18, 0xffff ;  /* 0x0000ffff00127802 */ /* 0x000fe40000000f00 */
[----:B------:R-:W-:Y:S01]  /*6260*/  @P0 LDS R14, [R20] ;  /* 0x00000000140e0984 */ /* 0x000fe20000000800 */
[----:B------:R-:W-:-:S02]  /*6270*/  ISETP.NE.AND P1, PT, R5, RZ, PT ;  /* 0x000000ff0500720c */ /* 0x000fc40003f25270 */
        /* <DEDUP_REMOVED lines=29> */
[----:B--2---:R-:W-:Y:S01]  /*6450*/  FADD.FTZ R21, R0, R14 ;  /* 0x0000000e00157221 */ /* 0x004fe20000010000 */
[----:B------:R-:W-:Y:S02]  /*6460*/  MOV R25, 0xffff ;  /* 0x0000ffff00197802 */ /* 0x000fe40000000f00 */
[----:B------:R-:W-:-:S02]  /*6470*/  CS2R R14, SRZ ;  /* 0x00000000000e7805 */ /* 0x000fc4000001ff00 */
[----:B------:R-:W-:Y:S01]  /*6480*/  @P0 LEA R16, R10, R11, 0x2 ;  /* 0x0000000b0a100211 */ /* 0x000fe200078e10ff */
[----:B------:R-:W-:Y:S01]  /*6490*/  @P0 IMAD.MOV.U32 R14, RZ, RZ, R22 ;  /* 0x000000ffff0e0224 */ /* 0x000fe200078e0016 */
[----:B------:R-:W0:Y:S01]  /*64a0*/  @!P1 LDC.64 R10, c[0x0][0x218] ;  /* 0x00008600ff0a9b82 */ /* 0x000e220000000a00 */
[----:B------:R-:W2:Y:S01]  /*64b0*/  SHFL.BFLY PT, R22, R20, 0x8, 0x101f ;  /* 0x0d101f0014167f89 */ /* 0x000ea200000e0000 */
[----:B------:R-:W-:Y:S01]  /*64c0*/  @P0 MOV R15, R17 ;  /* 0x00000011000f0202 */ /* 0x000fe20000000f00 */
[----:B------:R-:W-:Y:S01]  /*64d0*/  IMAD.IADD R0, R12, 0x1, R4 ;  /* 0x000000010c007824 */ /* 0x000fe200078e0204 */
[----:B------:R-:W-:Y:S01]  /*64e0*/  MOV R17, 0xffff ;  /* 0x0000ffff00117802 */ /* 0x000fe20000000f00 */
[----:B------:R-:W3:Y:S01]  /*64f0*/  SHFL.BFLY PT, R25, R24, 0x4, 0x101f ;  /* 0x0c901f0018197f89 */ /* 0x000ee200000e0000 */
[----:B------:R-:W-:-:S03]  /*6500*/  MOV R12, 0xffff ;  /* 0x0000ffff000c7802 */ /* 0x000fc60000000f00 */
[----:B------:R-:W-:Y:S01]  /*6510*/  @P0 LDS R18, [R16+0x780] ;  /* 0x0007800010120984 */ /* 0x000fe20000000800 */
[----:B-1----:R-:W-:Y:S01]  /*6520*/  FADD.FTZ R23, R32, R23 ;  /* 0x0000001720177221 */ /* 0x002fe20000010000 */
[----:B------:R-:W-:Y:S02]  /*6530*/  MOV R32, 0xffff ;  /* 0x0000ffff00207802 */ /* 0x000fe40000000f00 */
[----:B------:R-:W-:Y:S02]  /*6540*/  @P0 LDS R19, [R16] ;  /* 0x0000000010130984 */ /* 0x000fe40000000800 */
[----:B------:R-:W-:Y:S02]  /*6550*/  @!P1 F2FP.F16.F32.PACK_AB R23, RZ, R23 ;  /* 0x00000017ff17923e */ /* 0x000fe400000000ff */
[----:B------:R-:W1:Y:S04]  /*6560*/  SHFL.BFLY PT, R16, R14, 0x8, 0x101f ;  /* 0x0d101f000e107f89 */ /* 0x000e6800000e0000 */
[----:B------:R-:W4:Y:S01]  /*6570*/  SHFL.BFLY PT, R17, R15, 0x8, 0x101f ;  /* 0x0d101f000f117f89 */ /* 0x000f2200000e0000 */
[----:B0-----:R-:W-:-:S03]  /*6580*/  @!P1 IMAD.WIDE R10, R0, 0x2, R10 ;  /* 0x00000002000a9825 */ /* 0x001fc600078e020a */
[----:B------:R-:W0:Y:S01]  /*6590*/  SHFL.BFLY PT, R32, R21, 0x1, 0x101f ;  /* 0x0c301f0015207f89 */ /* 0x000e2200000e0000 */
[----:B--2---:R-:W-:Y:S01]  /*65a0*/  FADD.FTZ R20, R22, R20 ;  /* 0x0000001416147221 */ /* 0x004fe20000010000 */
[----:B---3--:R-:W-:Y:S01]  /*65b0*/  FADD.FTZ R24, R24, R25 ;  /* 0x0000001918187221 */ /* 0x008fe20000010000 */
[----:B------:R-:W-:Y:S01]  /*65c0*/  MOV R25, 0xffff ;  /* 0x0000ffff00197802 */ /* 0x000fe20000000f00 */
[----:B------:R2:W-:Y:S05]  /*65d0*/  @!P1 STG.E.U16 desc[UR12][R10.64], R23 ;  /* 0x000000170a009986 */ /* 0x0005ea000c10150c */
[----:B------:R-:W3:Y:S01]  /*65e0*/  SHFL.BFLY PT, R25, R20, 0x4, 0x101f ;  /* 0x0c901f0014197f89 */ /* 0x000ee200000e0000 */
[----:B-1----:R-:W-:Y:S01]  /*65f0*/  FADD.FTZ R22, R16, R14 ;  /* 0x0000000e10167221 */ /* 0x002fe20000010000 */
[----:B--2---:R-:W-:Y:S01]  /*6600*/  MOV R23, 0xffff ;  /* 0x0000ffff00177802 */ /* 0x004fe20000000f00 */
[----:B------:R-:W1:Y:S01]  /*6610*/  @!P1 LDC.64 R10, c[0x0][0x220] ;  /* 0x00008800ff0a9b82 */ /* 0x000e620000000a00 */
[----:B----4-:R-:W-:Y:S01]  /*6620*/  FADD.FTZ R17, R17, R15 ;  /* 0x0000000f11117221 */ /* 0x010fe20000010000 */
[----:B------:R-:W-:Y:S01]  /*6630*/  CS2R R14, SRZ ;  /* 0x00000000000e7805 */ /* 0x000fe2000001ff00 */
[----:B------:R-:W2:Y:S01]  /*6640*/  SHFL.BFLY PT, R16, R22, 0x4, 0x101f ;  /* 0x0c901f0016107f89 */ /* 0x000ea200000e0000 */
[----:B------:R-:W-:Y:S01]  /*6650*/  @P0 MOV R15, R18 ;  /* 0x00000012000f0202 */ /* 0x000fe20000000f00 */
[----:B0-----:R-:W-:Y:S01]  /*6660*/  FADD.FTZ R21, R21, R32 ;  /* 0x0000002015157221 */ /* 0x001fe20000010000 */
[----:B------:R-:W-:Y:S01]  /*6670*/  MOV R18, 0xffff ;  /* 0x0000ffff00127802 */ /* 0x000fe20000000f00 */
[----:B------:R-:W-:Y:S01]  /*6680*/  IMAD.MOV.U32 R32, RZ, RZ, 0xffff ;  /* 0x0000ffffff207424 */ /* 0x000fe200078e00ff */
[----:B------:R-:W-:Y:S01]  /*6690*/  @P0 MOV R14, R19 ;  /* 0x00000013000e0202 */ /* 0x000fe20000000f00 */
[----:B------:R-:W0:Y:S01]  /*66a0*/  SHFL.BFLY PT, R33, R17, 0x4, 0x101f ;  /* 0x0c901f0011217f89 */ /* 0x000e2200000e0000 */
[----:B------:R-:W-:-:S02]  /*66b0*/  MOV R19, 0xffff ;  /* 0x0000ffff00137802 */ /* 0x000fc40000000f00 */
[----:B------:R-:W-:Y:S01]  /*66c0*/  @!P1 F2FP.F16.F32.PACK_AB R21, RZ, R21 ;  /* 0x00000015ff15923e */ /* 0x000fe200000000ff */
[----:B------:R-:W4:Y:S01]  /*66d0*/  SHFL.BFLY PT, R18, R15, 0x8, 0x101f ;  /* 0x0d101f000f127f89 */ /* 0x000f2200000e0000 */
[----:B---3--:R-:W-:Y:S01]  /*66e0*/  FADD.FTZ R25, R20, R25 ;  /* 0x0000001914197221 */ /* 0x008fe20000010000 */
[----:B------:R-:W-:Y:S02]  /*66f0*/  MOV R20, 0xffff ;  /* 0x0000ffff00147802 */ /* 0x000fe40000000f00 */
[----:B------:R-:W3:Y:S04]  /*6700*/  SHFL.BFLY PT, R19, R24, 0x2, 0x101f ;  /* 0x0c501f0018137f89 */ /* 0x000ee800000e0000 */
[----:B------:R-:W5:Y:S01]  /*6710*/  SHFL.BFLY PT, R32, R14, 0x8, 0x101f ;  /* 0x0d101f000e207f89 */ /* 0x000f6200000e0000 */
[----:B-1----:R-:W-:-:S03]  /*6720*/  @!P1 IMAD.WIDE R10, R0, 0x2, R10 ;  /* 0x00000002000a9825 */ /* 0x002fc600078e020a */
[----:B------:R-:W1:Y:S01]  /*6730*/  SHFL.BFLY PT, R20, R25, 0x2, 0x101f ;  /* 0x0c501f0019147f89 */ /* 0x000e6200000e0000 */
[----:B--2---:R-:W-:Y:S01]  /*6740*/  FADD.FTZ R34, R22, R16 ;  /* 0x0000001016227221 */ /* 0x004fe20000010000 */
[----:B------:R-:W-:Y:S02]  /*6750*/  IMAD.MOV.U32 R16, RZ, RZ, 0xffff ;  /* 0x0000ffffff107424 */ /* 0x000fe400078e00ff */
[----:B------:R2:W-:Y:S01]  /*6760*/  @!P1 STG.E.U16 desc[UR12][R10.64], R21 ;  /* 0x000000150a009986 */ /* 0x0005e2000c10150c */
[----:B0-----:R-:W-:Y:S01]  /*6770*/  FADD.FTZ R22, R17, R33 ;  /* 0x0000002111167221 */ /* 0x001fe20000010000 */
[----:B------:R-:W-:Y:S01]  /*6780*/  MOV R33, 0xffff ;  /* 0x0000ffff00217802 */ /* 0x000fe20000000f00 */
[----:B----4-:R-:W-:Y:S01]  /*6790*/  FADD.FTZ R17, R18, R15 ;  /* 0x0000000f12117221 */ /* 0x010fe20000010000 */
[----:B------:R-:W-:Y:S01]  /*67a0*/  MOV R15, 0xffff ;  /* 0x0000ffff000f7802 */ /* 0x000fe20000000f00 */
[----:B---3--:R-:W-:Y:S01]  /*67b0*/  FADD.FTZ R24, R24, R19 ;  /* 0x0000001318187221 */ /* 0x008fe20000010000 */
[----:B--2---:R-:W-:-:S02]  /*67c0*/  MOV R21, 0xffff ;  /* 0x0000ffff00157802 */ /* 0x004fc40000000f00 */
[----:B------:R-:W-:Y:S01]  /*67d0*/  SHFL.BFLY PT, R16, R17, 0x4, 0x101f ;  /* 0x0c901f0011107f89 */ /* 0x000fe200000e0000 */
[----:B------:R-:W-:Y:S01]  /*67e0*/  MOV R19, 0xffff ;  /* 0x0000ffff00137802 */ /* 0x000fe20000000f00 */
[----:B-----5:R-:W-:Y:S01]  /*67f0*/  FADD.FTZ R32, R32, R14 ;  /* 0x0000000e20207221 */ /* 0x020fe20000010000 */
[----:B------:R-:W0:Y:S01]  /*6800*/  @!P1 LDC.64 R10, c[0x0][0x218] ;  /* 0x00008600ff0a9b82 */ /* 0x000e220000000a00 */
[----:B------:R-:W2:Y:S01]  /*6810*/  SHFL.BFLY PT, R15, R22, 0x2, 0x101f ;  /* 0x0c501f00160f7f89 */ /* 0x000ea200000e0000 */
[----:B-1----:R-:W-:-:S03]  /*6820*/  FADD.FTZ R14, R25, R20 ;  /* 0x00000014190e7221 */ /* 0x002fc60000010000 */
[----:B------:R-:W1:Y:S04]  /*6830*/  SHFL.BFLY PT, R21, R24, 0x1, 0x101f ;  /* 0x0c301f0018157f89 */ /* 0x000e6800000e0000 */
[----:B------:R-:W3:Y:S04]  /*6840*/  SHFL.BFLY PT, R19, R34, 0x2, 0x101f ;  /* 0x0c501f0022137f89 */ /* 0x000ee800000e0000 */
[----:B------:R-:W4:Y:S04]  /*6850*/  SHFL.BFLY PT, R33, R32, 0x4, 0x101f ;  /* 0x0c901f0020217f89 */ /* 0x000f2800000e0000 */
[----:B------:R-:W5:Y:S01]  /*6860*/  SHFL.BFLY PT, R23, R14, 0x1, 0x101f ;  /* 0x0c301f000e177f89 */ /* 0x000f6200000e0000 */
[----:B0-----:R-:W-:-:S04]  /*6870*/  @!P1 IMAD.WIDE R10, R0, 0x2, R10 ;  /* 0x00000002000a9825 */ /* 0x001fc800078e020a */
[----:B--2---:R-:W-:Y:S01]  /*6880*/  FADD.FTZ R12, R22, R15 ;  /* 0x0000000f160c7221 */ /* 0x004fe20000010000 */
[----:B------:R-:W-:Y:S01]  /*6890*/  MOV R22, 0xffff ;  /* 0x0000ffff00167802 */ /* 0x000fe20000000f00 */
[----:B-1----:R-:W-:Y:S01]  /*68a0*/  FADD.FTZ R18, R24, R21 ;  /* 0x0000001518127221 */ /* 0x002fe20000010000 */
[----:B------:R-:W-:Y:S01]  /*68b0*/  MOV R21, 0xffff ;  /* 0x0000ffff00157802 */ /* 0x000fe20000000f00 */
[----:B------:R-:W-:-:S03]  /*68c0*/  FADD.FTZ R24, R17, R16 ;  /* 0x0000001011187221 */ /* 0x000fc60000010000 */
[----:B------:R-:W-:Y:S01]  /*68d0*/  SHFL.BFLY PT, R22, R12, 0x1, 0x101f ;  /* 0x0c301f000c167f89 */ /* 0x000fe200000e0000 */
[----:B---3--:R-:W-:Y:S01]  /*68e0*/  FADD.FTZ R20, R34, R19 ;  /* 0x0000001322147221 */ /* 0x008fe20000010000 */
[----:B------:R-:W-:Y:S01]  /*68f0*/  MOV R19, 0xffff ;  /* 0x0000ffff00137802 */ /* 0x000fe20000000f00 */
[----:B------:R-:W0:Y:S01]  /*6900*/  @!P1 LDC.64 R16, c[0x0][0x218] ;  /* 0x00008600ff109b82 */ /* 0x000e220000000a00 */
[----:B----4-:R-:W-:Y:S01]  /*6910*/  FADD.FTZ R25, R32, R33 ;  /* 0x0000002120197221 */ /* 0x010fe20000010000 */
[----:B------:R-:W-:Y:S02]  /*6920*/  MOV R32, 0xffff ;  /* 0x0000ffff00207802 */ /* 0x000fe40000000f00 */
[----:B------:R-:W-:Y:S01]  /*6930*/  @!P1 F2FP.F16.F32.PACK_AB R33, RZ, R18 ;  /* 0x00000012ff21923e */ /* 0x000fe200000000ff */
[----:B------:R-:W-:Y:S01]  /*6940*/  SHFL.BFLY PT, R19, R24, 0x2, 0x101f ;  /* 0x0c501f0018137f89 */ /* 0x000fe200000e0000 */
[----:B-----5:R-:W-:Y:S02]  /*6950*/  FADD.FTZ R23, R14, R23 ;  /* 0x000000170e177221 */ /* 0x020fe40000010000 */
[----:B------:R-:W1:Y:S01]  /*6960*/  @!P1 LDC.64 R14, c[0x0][0x220] ;  /* 0x00008800ff0e9b82 */ /* 0x000e620000000a00 */
[----:B------:R-:W2:Y:S02]  /*6970*/  SHFL.BFLY PT, R18, R20, 0x1, 0x101f ;  /* 0x0c301f0014127f89 */ /* 0x000ea400000e0000 */
[----:B------:R-:W-:-:S02]  /*6980*/  @!P1 F2FP.F16.F32.PACK_AB R23, RZ, R23 ;  /* 0x00000017ff17923e */ /* 0x000fc400000000ff */
        /* <DEDUP_REMOVED lines=11> */
[----:B------:R-:W-:Y:S02]  /*6a40*/  @!P1 F2FP.F16.F32.PACK_AB R20, RZ, R20 ;  /* 0x00000014ff14923e */ /* 0x000fe400000000ff */
[----:B------:R-:W-:Y:S02]  /*6a50*/  @!P1 F2FP.F16.F32.PACK_AB R18, RZ, R18 ;  /* 0x00000012ff12923e */ /* 0x000fe400000000ff */
        /* <DEDUP_REMOVED lines=8> */
.L_x_1707:
        /* <DEDUP_REMOVED lines=9> */
.L_x_1637:
        /* <DEDUP_REMOVED lines=8> */
.L_x_1640:
[----:B-1----:R-:W-:Y:S02]  /*6bf0*/  MOV R21, R0 ;  /* 0x0000000000157202 */ /* 0x002fe40000000f00 */
[----:B------:R-:W-:Y:S02]  /*6c00*/  MOV R18, 0x8 ;  /* 0x0000000800127802 */ /* 0x000fe40000000f00 */
[----:B------:R-:W-:Y:S02]  /*6c10*/  MOV R19, 0x101f ;  /* 0x0000101f00137802 */ /* 0x000fe40000000f00 */
[----:B------:R-:W-:-:S07]  /*6c20*/  MOV R16, 0xffff ;  /* 0x0000ffff00107802 */ /* 0x000fce0000000f00 */
[----:B0-2---:R-:W-:Y:S05]  /*6c30*/  WARPSYNC.COLLECTIVE R16, `(.L_x_1645) ;  /* 0x0000000010087348 */ /* 0x005fea0003c00000 */
[----:B------:R1:W3:Y:S02]  /*6c40*/  SHFL.BFLY P2, R23, R21, R18, R19 ;  /* 0x0c00001215177389 */ /* 0x0002e40000040013 */
[----:B0123--:R-:W-:Y:S01]  /*6c50*/  ENDCOLLECTIVE ;  /* 0x000000000000791b */ /* 0x00ffe20003800000 */
.L_x_1645:
[----:B------:R-:W-:Y:S02]  /*6c60*/  MOV R21, R10 ;  /* 0x0000000a00157202 */ /* 0x000fe40000000f00 */
[----:B------:R-:W-:-:S07]  /*6c70*/  MOV R11, R23 ;  /* 0x00000017000b7202 */ /* 0x000fce0000000f00 */
[----:B------:R-:W-:Y:S05]  /*6c80*/  WARPSYNC.COLLECTIVE R16, `(.L_x_1646) ;  /* 0x0000000010087348 */ /* 0x000fea0003c00000 */
[----:B------:R0:W1:Y:S02]  /*6c90*/  SHFL.BFLY P2, R23, R21, R18, R19 ;  /* 0x0c00001215177389 */ /* 0x0000640000040013 */
[----:B01----:R-:W-:Y:S01]  /*6ca0*/  ENDCOLLECTIVE ;  /* 0x000000000000791b */ /* 0x003fe20003800000 */
.L_x_1646:
[----:B------:R-:W-:-:S05]  /*6cb0*/  FADD.FTZ R11, R11, R0 ;  /* 0x000000000b0b7221 */ /* 0x000fca0000010000 */
[----:B------:R-:W-:Y:S02]  /*6cc0*/  MOV R21, R11 ;  /* 0x0000000b00157202 */ /* 0x000fe40000000f00 */
[----:B------:R-:W-:Y:S01]  /*6cd0*/  MOV R18, 0x4 ;  /* 0x0000000400127802 */ /* 0x000fe20000000f00 */
[----:B------:R-:W-:-:S07]  /*6ce0*/  IMAD.MOV.U32 R15, RZ, RZ, R23 ;  /* 0x000000ffff0f7224 */ /* 0x000fce00078e0017 */
[----:B------:R-:W-:Y:S05]  /*6cf0*/  WARPSYNC.COLLECTIVE R16, `(.L_x_1647) ;  /* 0x0000000010087348 */ /* 0x000fea0003c00000 */
[----:B------:R0:W1:Y:S02]  /*6d00*/  SHFL.BFLY P2, R23, R21, R18, R19 ;  /* 0x0c00001215177389 */ /* 0x0000640000040013 */
[----:B01----:R-:W-:Y:S01]  /*6d10*/  ENDCOLLECTIVE ;  /* 0x000000000000791b */ /* 0x003fe20003800000 */
.L_x_1647:
[----:B------:R-:W-:-:S05]  /*6d20*/  FADD.FTZ R15, R15, R10 ;  /* 0x0000000a0f0f7221 */ /* 0x000fca0000010000 */
[----:B------:R-:W-:Y:S02]  /*6d30*/  MOV R21, R15 ;  /* 0x0000000f00157202 */ /* 0x000fe40000000f00 */
[----:B------:R-:W-:-:S07]  /*6d40*/  MOV R12, R23 ;  /* 0x00000017000c7202 */ /* 0x000fce0000000f00 */
[----:B------:R-:W-:Y:S05]  /*6d50*/  WARPSYNC.COLLECTIVE R16, `(.L_x_1648) ;  /* 0x0000000010087348 */ /* 0x000fea0003c00000 */
[----:B------:R0:W1:Y:S02]  /*6d60*/  SHFL.BFLY P2, R23, R21, R18, R19 ;  /* 0x0c00001215177389 */ /* 0x0000640000040013 */
[----:B01----:R-:W-:Y:S01]  /*6d70*/  ENDCOLLECTIVE ;  /* 0x000000000000791b */ /* 0x003fe20003800000 */
.L_x_1648:
[----:B------:R-:W-:-:S05]  /*6d80*/  FADD.FTZ R12, R11, R12 ;  /* 0x0000000c0b0c7221 */ /* 0x000fca0000010000 */
[----:B------:R-:W-:Y:S01]  /*6d90*/  MOV R21, R12 ;  /* 0x0000000c00157202 */ /* 0x000fe20000000f00 */
[----:B------:R-:W-:Y:S01]  /*6da0*/  IMAD.MOV.U32 R18, RZ, RZ, 0x2 ;  /* 0x00000002ff127424 */ /* 0x000fe200078e00ff */
[----:B------:R-:W-:-:S07]  /*6db0*/  MOV R14, R23 ;  /* 0x00000017000e7202 */ /* 0x000fce0000000f00 */
[----:B------:R-:W-:Y:S05]  /*6dc0*/  WARPSYNC.COLLECTIVE R16, `(.L_x_1649) ;  /* 0x0000000010087348 */ /* 0x000fea0003c00000 */
[----:B------:R0:W1:Y:S02]  /*6dd0*/  SHFL.BFLY P2, R23, R21, R18, R19 ;  /* 0x0c00001215177389 */ /* 0x0000640000040013 */
[----:B01----:R-:W-:Y:S01]  /*6de0*/  ENDCOLLECTIVE ;  /* 0x000000000000791b */ /* 0x003fe20003800000 */
.L_x_1649:
[----:B------:R-:W-:-:S05]  /*6df0*/  FADD.FTZ R14, R15, R14 ;  /* 0x0000000e0f0e7221 */ /* 0x000fca0000010000 */
[----:B------:R-:W-:Y:S02]  /*6e00*/  MOV R21, R14 ;  /* 0x0000000e00157202 */ /* 0x000fe40000000f00 */
[----:B------:R-:W-:-:S07]  /*6e10*/  MOV R17, R23 ;  /* 0x0000001700117202 */ /* 0x000fce0000000f00 */
[----:B------:R-:W-:Y:S05]  /*6e20*/  WARPSYNC.COLLECTIVE R16, `(.L_x_1650) ;  /* 0x0000000010087348 */ /* 0x000fea0003c00000 */
[----:B------:R0:W1:Y:S02]  /*6e30*/  SHFL.BFLY P2, R23, R21, R18, R19 ;  /* 0x0c00001215177389 */ /* 0x0000640000040013 */
[----:B01----:R-:W-:Y:S01]  /*6e40*/  ENDCOLLECTIVE ;  /* 0x000000000000791b */ /* 0x003fe20003800000 */
.L_x_1650:
[----:B------:R-:W-:-:S05]  /*6e50*/  FADD.FTZ R17, R12, R17 ;  /* 0x000000110c117221 */ /* 0x000fca0000010000 */
[----:B------:R-:W-:Y:S02]  /*6e60*/  MOV R21, R17 ;  /* 0x0000001100157202 */ /* 0x000fe40000000f00 */
[----:B------:R-:W-:Y:S02]  /*6e70*/  MOV R18, 0x1 ;  /* 0x0000000100127802 */ /* 0x000fe40000000f00 */
[----:B------:R-:W-:-:S07]  /*6e80*/  MOV R25, R23 ;  /* 0x0000001700197202 */ /* 0x000fce0000000f00 */
[----:B------:R-:W-:Y:S05]  /*6e90*/  WARPSYNC.COLLECTIVE R16, `(.L_x_1651) ;  /* 0x0000000010087348 */ /* 0x000fea0003c00000 */
[----:B------:R0:W1:Y:S02]  /*6ea0*/  SHFL.BFLY P2, R23, R21, R18, R19 ;  /* 0x0c00001215177389 */ /* 0x0000640000040013 */
[----:B01----:R-:W-:Y:S01]  /*6eb0*/  ENDCOLLECTIVE ;  /* 0x000000000000791b */ /* 0x003fe20003800000 */
.L_x_1651:
[----:B------:R-:W-:-:S04]  /*6ec0*/  FADD.FTZ R25, R14, R25 ;  /* 0x000000190e197221 */ /* 0x000fc80000010000 */
[----:B------:R-:W-:Y:S01]  /*6ed0*/  IMAD.MOV.U32 R21, RZ, RZ, R25 ;  /* 0x000000ffff157224 */ /* 0x000fe200078e0019 */
[----:B------:R-:W-:-:S07]  /*6ee0*/  MOV R0, R23 ;  /* 0x0000001700007202 */ /* 0x000fce0000000f00 */
[----:B------:R-:W-:Y:S05]  /*6ef0*/  WARPSYNC.COLLECTIVE R16, `(.L_x_1652) ;  /* 0x0000000010087348 */ /* 0x000fea0003c00000 */
[----:B------:R0:W1:Y:S02]  /*6f00*/  SHFL.BFLY P2, R23, R21, R18, R19 ;  /* 0x0c00001215177389 */ /* 0x0000640000040013 */
[----:B01----:R-:W-:Y:S01]  /*6f10*/  ENDCOLLECTIVE ;  /* 0x000000000000791b */ /* 0x003fe20003800000 */
.L_x_1652:
[----:B------:R-:W-:Y:S01]  /*6f20*/  FADD.FTZ R0, R17, R0 ;  /* 0x0000000011007221 */ /* 0x000fe20000010000 */
[----:B------:R-:W-:Y:S06]  /*6f30*/  BRA `(.L_x_1653) ;  /* 0xffffffe800dc7947 */ /* 0x000fec000383ffff */
.L_x_1641:
[----:B------:R-:W-:Y:S01]  /*6f40*/  BSSY B1, `(.L_x_1654) ;  /* 0x0000008000017945 */ /* 0x000fe20003800000 */
[----:B-1----:R-:W-:Y:S02]  /*6f50*/  MOV R21, R12 ;  /* 0x0000000c00157202 */ /* 0x002fe40000000f00 */
[----:B------:R-:W-:Y:S02]  /*6f60*/  MOV R18, 0x8 ;  /* 0x0000000800127802 */ /* 0x000fe40000000f00 */
[----:B------:R-:W-:Y:S02]  /*6f70*/  MOV R19, 0x101f ;  /* 0x0000101f00137802 */ /* 0x000fe40000000f00 */
[----:B0-----:R-:W-:-:S07]  /*6f80*/  MOV R16, 0xffff ;  /* 0x0000ffff00107802 */ /* 0x001fce0000000f00 */
[----:B--2---:R-:W-:Y:S05]  /*6f90*/  WARPSYNC.COLLECTIVE R16, `(.L_x_1655) ;  /* 0x0000000010087348 */ /* 0x004fea0003c00000 */
[----:B------:R0:W1:Y:S02]  /*6fa0*/  SHFL.BFLY P2, R23, R21, R18, R19 ;  /* 0x0c00001215177389 */ /* 0x0000640000040013 */
[----:B012---:R-:W-:Y:S01]  /*6fb0*/  ENDCOLLECTIVE ;  /* 0x000000000000791b */ /* 0x007fe20003800000 */
.L_x_1655:
[----:B------:R-:W-:Y:S05]  /*6fc0*/  BSYNC B1 ;  /* 0x0000000000017941 */ /* 0x000fea0003800000 */
.L_x_1654:
        /* <DEDUP_REMOVED lines=8> */
.L_x_1656:
[----:B------:R-:W-:Y:S01]  /*7050*/  FADD.FTZ R17, R17, R12 ;  /* 0x0000000c11117221 */ /* 0x000fe20000010000 */
[----:B------:R-:W-:-:S04]  /*7060*/  HFMA2.MMA R18, -RZ, RZ, 0, 2.384185791015625e-07 ;  /* 0x00000004ff127435 */ /* 0x000fc800000001ff */
[----:B------:R-:W-:Y:S01]  /*7070*/  MOV R21, R17 ;  /* 0x0000001100157202 */ /* 0x000fe20000000f00 */
[----:B------:R-:W-:-:S07]  /*7080*/  FADD.FTZ R20, R23, R0 ;  /* 0x0000000017147221 */ /* 0x000fce0000010000 */
[----:B------:R-:W-:Y:S05]  /*7090*/  WARPSYNC.COLLECTIVE R16, `(.L_x_1657) ;  /* 0x0000000010087348 */ /* 0x000fea0003c00000 */
[----:B------:R0:W1:Y:S02]  /*70a0*/  SHFL.BFLY P2, R23, R21, R18, R19 ;  /* 0x0c00001215177389 */ /* 0x0000640000040013 */
[----:B01----:R-:W-:Y:S01]  /*70b0*/  ENDCOLLECTIVE ;  /* 0x000000000000791b */ /* 0x003fe20003800000 */
.L_x_1657:
[----:B------:R-:W-:Y:S02]  /*70c0*/  MOV R21, R20 ;  /* 0x0000001400157202 */ /* 0x000fe40000000f00 */
[----:B------:R-:W-:-:S07]  /*70d0*/  MOV R22, R23 ;  /* 0x0000001700167202 */ /* 0x000fce0000000f00 */
[----:B------:R-:W-:Y:S05]  /*70e0*/  WARPSYNC.COLLECTIVE R16, `(.L_x_1658) ;  /* 0x0000000010087348 */ /* 0x000fea0003c00000 */
[----:B------:R0:W1:Y:S02]  /*70f0*/  SHFL.BFLY P2, R23, R21, R18, R19 ;  /* 0x0c00001215177389 */ /* 0x0000640000040013 */
[----:B01----:R-:W-:Y:S01]  /*7100*/  ENDCOLLECTIVE ;  /* 0x000000000000791b */ /* 0x003fe20003800000 */
.L_x_1658:
[----:B------:R-:W-:Y:S01]  /*7110*/  FADD.FTZ R22, R17, R22 ;  /* 0x0000001611167221 */ /* 0x000fe20000010000 */
[----:B------:R-:W-:-:S03]  /*7120*/  HFMA2.MMA R18, -RZ, RZ, 0, 1.1920928955078125e-07 ;  /* 0x00000002ff127435 */ /* 0x000fc600000001ff */
[----:B------:R-:W-:Y:S02]  /*7130*/  IMAD.MOV.U32 R21, RZ, RZ, R22 ;  /* 0x000000ffff157224 */ /* 0x000fe400078e0016 */
[----:B------:R-:W-:-:S07]  /*7140*/  FADD.FTZ R0, R20, R23 ;  /* 0x0000001714007221 */ /* 0x000fce0000010000 */
[----:B------:R-:W-:Y:S05]  /*7150*/  WARPSYNC.COLLECTIVE R16, `(.L_x_1659) ;  /* 0x0000000010087348 */ /* 0x000fea0003c00000 */
[----:B------:R0:W1:Y:S02]  /*7160*/  SHFL.BFLY P2, R23, R21, R18, R19 ;  /* 0x0c00001215177389 */ /* 0x0000640000040013 */
[----:B01----:R-:W-:Y:S01]  /*7170*/  ENDCOLLECTIVE ;  /* 0x000000000000791b */ /* 0x003fe20003800000 */
.L_x_1659:
[----:B------:R-:W-:Y:S02]  /*7180*/  MOV R21, R0 ;  /* 0x0000000000157202 */ /* 0x000fe40000000f00 */
[----:B------:R-:W-:-:S07]  /*7190*/  MOV R25, R23 ;  /* 0x0000001700197202 */ /* 0x000fce0000000f00 */
[----:B------:R-:W-:Y:S05]  /*71a0*/  WARPSYNC.COLLECTIVE R16, `(.L_x_1660) ;  /* 0x0000000010087348 */ /* 0x000fea0003c00000 */
[----:B------:R0:W1:Y:S02]  /*71b0*/  SHFL.BFLY P2, R23, R21, R18, R19 ;  /* 0x0c00001215177389 */ /* 0x0000640000040013 */
[----:B01----:R-:W-:Y:S01]  /*71c0*/  ENDCOLLECTIVE ;  /* 0x000000000000791b */ /* 0x003fe20003800000 */
.L_x_1660:
[----:B------:R-:W-:Y:S01]  /*71d0*/  FADD.FTZ R25, R22, R25 ;  /* 0x0000001916197221 */ /* 0x000fe20000010000 */
[----:B------:R-:W-:-:S04]  /*71e0*/  HFMA2.MMA R18, -RZ, RZ, 0, 5.9604644775390625e-08 ;  /* 0x00000001ff127435 */ /* 0x000fc800000001ff */
[----:B------:R-:W-:Y:S01]  /*71f0*/  MOV R21, R25 ;  /* 0x0000001900157202 */ /* 0x000fe20000000f00 */
[----:B------:R-:W-:-:S07]  /*7200*/  FADD.FTZ R12, R0, R23 ;  /* 0x00000017000c7221 */ /* 0x000fce0000010000 */
[----:B------:R-:W-:Y:S05]  /*7210*/  WARPSYNC.COLLECTIVE R16, `(.L_x_1661) ;  /* 0x0000000010087348 */ /* 0x000fea0003c00000 */
[----:B------:R0:W1:Y:S02]  /*7220*/  SHFL.BFLY P2, R23, R21, R18, R19 ;  /* 0x0c00001215177389 */ /* 0x0000640000040013 */
[----:B01----:R-:W-:Y:S01]  /*7230*/  ENDCOLLECTIVE ;  /* 0x000000000000791b */ /* 0x003fe20003800000 */
.L_x_1661:
[----:B------:R-:W-:Y:S01]  /*7240*/  IMAD.MOV.U32 R21, RZ, RZ, R12 ;  /* 0x000000ffff157224 */ /* 0x000fe200078e000c */
[----:B------:R-:W-:-:S07]  /*7250*/  MOV R24, R23 ;  /* 0x0000001700187202 */ /* 0x000fce0000000f00 */
[----:B------:R-:W-:Y:S05]  /*7260*/  WARPSYNC.COLLECTIVE R16, `(.L_x_1662) ;  /* 0x0000000010087348 */ /* 0x000fea0003c00000 */
[----:B------:R0:W1:Y:S02]  /*7270*/  SHFL.BFLY P2, R23, R21, R18, R19 ;  /* 0x0c00001215177389 */ /* 0x0000640000040013 */
[----:B01----:R-:W-:Y:S01]  /*7280*/  ENDCOLLECTIVE ;  /* 0x000000000000791b */ /* 0x003fe20003800000 */
.L_x_1662:
[----:B------:R-:W-:Y:S01]  /*7290*/  FADD.FTZ R24, R25, R24 ;  /* 0x0000001819187221 */ /* 0x000fe20000010000 */
[----:B------:R-:W-:Y:S06]  /*72a0*/  BRA `(.L_x_1663) ;  /* 0xffffffe800bc7947 */ /* 0x000fec000383ffff */
.L_x_1642:
        /* <DEDUP_REMOVED lines=8> */
.L_x_1665:
[----:B------:R-:W-:Y:S05]  /*7330*/  BSYNC B1 ;  /* 0x0000000000017941 */ /* 0x000fea0003800000 */
.L_x_1664:
        /* <DEDUP_REMOVED lines=8> */
.L_x_1666:
[----:B------:R-:W-:Y:S01]  /*73c0*/  FADD.FTZ R17, R17, R12 ;  /* 0x0000000c11117221 */ /* 0x000fe20000010000 */
[----:B------:R-:W-:-:S04]  /*73d0*/  HFMA2.MMA R18, -RZ, RZ, 0, 2.384185791015625e-07 ;  /* 0x00000004ff127435 */ /* 0x000fc800000001ff */
[----:B------:R-:W-:Y:S01]  /*73e0*/  MOV R21, R17 ;  /* 0x0000001100157202 */ /* 0x000fe20000000f00 */
[----:B------:R-:W-:-:S07]  /*73f0*/  FADD.FTZ R20, R23, R0 ;  /* 0x0000000017147221 */ /* 0x000fce0000010000 */
[----:B------:R-:W-:Y:S05]  /*7400*/  WARPSYNC.COLLECTIVE R16, `(.L_x_1667) ;  /* 0x0000000010087348 */ /* 0x000fea0003c00000 */
[----:B------:R0:W1:Y:S02]  /*7410*/  SHFL.BFLY P2, R23, R21, R18, R19 ;  /* 0x0c00001215177389 */ /* 0x0000640000040013 */
[----:B01----:R-:W-:Y:S01]  /*7420*/  ENDCOLLECTIVE ;  /* 0x000000000000791b */ /* 0x003fe20003800000 */
.L_x_1667:
[----:B------:R-:W-:Y:S02]  /*7430*/  MOV R21, R20 ;  /* 0x0000001400157202 */ /* 0x000fe40000000f00 */
[----:B------:R-:W-:-:S07]  /*7440*/  MOV R22, R23 ;  /* 0x0000001700167202 */ /* 0x000fce0000000f00 */
[----:B------:R-:W-:Y:S05]  /*7450*/  WARPSYNC.COLLECTIVE R16, `(.L_x_1668) ;  /* 0x0000000010087348 */ /* 0x000fea0003c00000 */
[----:B------:R0:W1:Y:S02]  /*7460*/  SHFL.BFLY P2, R23, R21, R18, R19 ;  /* 0x0c00001215177389 */ /* 0x0000640000040013 */
[----:B01----:R-:W-:Y:S01]  /*7470*/  ENDCOLLECTIVE ;  /* 0x000000000000791b */ /* 0x003fe20003800000 */
.L_x_1668:
[----:B------:R-:W-:Y:S01]  /*7480*/  FADD.FTZ R22, R17, R22 ;  /* 0x0000001611167221 */ /* 0x000fe20000010000 */
[----:B------:R-:W-:-:S03]  /*7490*/  HFMA2.MMA R18, -RZ, RZ, 0, 1.1920928955078125e-07 ;  /* 0x00000002ff127435 */ /* 0x000fc600000001ff */
[----:B------:R-:W-:Y:S02]  /*74a0*/  IMAD.MOV.U32 R21, RZ, RZ, R22 ;  /* 0x000000ffff157224 */ /* 0x000fe400078e0016 */
[----:B------:R-:W-:-:S07]  /*74b0*/  FADD.FTZ R0, R20, R23 ;  /* 0x0000001714007221 */ /* 0x000fce0000010000 */
[----:B------:R-:W-:Y:S05]  /*74c0*/  WARPSYNC.COLLECTIVE R16, `(.L_x_1669) ;  /* 0x0000000010087348 */ /* 0x000fea0003c00000 */
[----:B------:R0:W1:Y:S02]  /*74d0*/  SHFL.BFLY P2, R23, R21, R18, R19 ;  /* 0x0c00001215177389 */ /* 0x0000640000040013 */
[----:B01----:R-:W-:Y:S01]  /*74e0*/  ENDCOLLECTIVE ;  /* 0x000000000000791b */ /* 0x003fe20003800000 */
.L_x_1669:
[----:B------:R-:W-:Y:S02]  /*74f0*/  MOV R21, R0 ;  /* 0x0000000000157202 */ /* 0x000fe40000000f00 */
[----:B------:R-:W-:-:S07]  /*7500*/  MOV R25, R23 ;  /* 0x0000001700197202 */ /* 0x000fce0000000f00 */
[----:B------:R-:W-:Y:S05]  /*7510*/  WARPSYNC.COLLECTIVE R16, `(.L_x_1670) ;  /* 0x0000000010087348 */ /* 0x000fea0003c00000 */
[----:B------:R0:W1:Y:S02]  /*7520*/  SHFL.BFLY P2, R23, R21, R18, R19 ;  /* 0x0c00001215177389 */ /* 0x0000640000040013 */
[----:B01----:R-:W-:Y:S01]  /*7530*/  ENDCOLLECTIVE ;  /* 0x000000000000791b */ /* 0x003fe20003800000 */
.L_x_1670:
[----:B------:R-:W-:Y:S01]  /*7540*/  FADD.FTZ R25, R22, R25 ;  /* 0x0000001916197221 */ /* 0x000fe20000010000 */
[----:B------:R-:W-:-:S04]  /*7550*/  HFMA2.MMA R18, -RZ, RZ, 0, 5.9604644775390625e-08 ;  /* 0x00000001ff127435 */ /* 0x000fc800000001ff */
[----:B------:R-:W-:Y:S01]  /*7560*/  MOV R21, R25 ;  /* 0x0000001900157202 */ /* 0x000fe20000000f00 */
[----:B------:R-:W-:-:S07]  /*7570*/  FADD.FTZ R12, R0, R23 ;  /* 0x00000017000c7221 */ /* 0x000fce0000010000 */
[----:B------:R-:W-:Y:S05]  /*7580*/  WARPSYNC.COLLECTIVE R16, `(.L_x_1671) ;  /* 0x0000000010087348 */ /* 0x000fea0003c00000 */
[----:B------:R0:W1:Y:S02]  /*7590*/  SHFL.BFLY P2, R23, R21, R18, R19 ;  /* 0x0c00001215177389 */ /* 0x0000640000040013 */
[----:B01----:R-:W-:Y:S01]  /*75a0*/  ENDCOLLECTIVE ;  /* 0x000000000000791b */ /* 0x003fe20003800000 */
.L_x_1671:
[----:B------:R-:W-:Y:S01]  /*75b0*/  IMAD.MOV.U32 R21, RZ, RZ, R12 ;  /* 0x000000ffff157224 */ /* 0x000fe200078e000c */
[----:B------:R-:W-:-:S07]  /*75c0*/  MOV R24, R23 ;  /* 0x0000001700187202 */ /* 0x000fce0000000f00 */
[----:B------:R-:W-:Y:S05]  /*75d0*/  WARPSYNC.COLLECTIVE R16, `(.L_x_1672) ;  /* 0x0000000010087348 */ /* 0x000fea0003c00000 */
[----:B------:R0:W1:Y:S02]  /*75e0*/  SHFL.BFLY P2, R23, R21, R18, R19 ;  /* 0x0c00001215177389 */ /* 0x0000640000040013 */
[----:B01----:R-:W-:Y:S01]  /*75f0*/  ENDCOLLECTIVE ;  /* 0x000000000000791b */ /* 0x003fe20003800000 */
.L_x_1672:
[----:B------:R-:W-:Y:S01]  /*7600*/  FADD.FTZ R24, R25, R24 ;  /* 0x0000001819187221 */ /* 0x000fe20000010000 */
[----:B------:R-:W-:Y:S06]  /*7610*/  BRA `(.L_x_1673) ;  /* 0xffffffe800847947 */ /* 0x000fec000383ffff */
.L_x_1643:
        /* <DEDUP_REMOVED lines=8> */
.L_x_1675:
[----:B------:R-:W-:Y:S05]  /*76a0*/  BSYNC B0 ;  /* 0x0000000000007941 */ /* 0x000fea0003800000 */
.L_x_1674:
        /* <DEDUP_REMOVED lines=9> */
.L_x_1676:
[----:B------:R-:W-:Y:S01]  /*7740*/  FADD.FTZ R10, R10, R11 ;  /* 0x0000000b0a0a7221 */ /* 0x000fe20000010000 */
[----:B------:R-:W-:-:S04]  /*7750*/  HFMA2.MMA R18, -RZ, RZ, 0, 2.384185791015625e-07 ;  /* 0x00000004ff127435 */ /* 0x000fc800000001ff */
[----:B------:R-:W-:Y:S02]  /*7760*/  MOV R21, R10 ;  /* 0x0000000a00157202 */ /* 0x000fe40000000f00 */
[----:B------:R-:W-:-:S07]  /*7770*/  MOV R15, R23 ;  /* 0x00000017000f7202 */ /* 0x000fce0000000f00 */
[----:B------:R-:W-:Y:S05]  /*7780*/  WARPSYNC.COLLECTIVE R16, `(.L_x_1677) ;  /* 0x0000000010087348 */ /* 0x000fea0003c00000 */
[----:B------:R0:W1:Y:S02]  /*7790*/  SHFL.BFLY P2, R23, R21, R18, R19 ;  /* 0x0c00001215177389 */ /* 0x0000640000040013 */
[----:B01----:R-:W-:Y:S01]  /*77a0*/  ENDCOLLECTIVE ;  /* 0x000000000000791b */ /* 0x003fe20003800000 */
.L_x_1677:
[----:B------:R-:W-:-:S04]  /*77b0*/  FADD.FTZ R24, R15, R0 ;  /* 0x000000000f187221 */ /* 0x000fc80000010000 */
[----:B------:R-:W-:Y:S01]  /*77c0*/  IMAD.MOV.U32 R21, RZ, RZ, R24 ;  /* 0x000000ffff157224 */ /* 0x000fe200078e0018 */
[----:B------:R-:W-:-:S07]  /*77d0*/  MOV R25, R23 ;  /* 0x0000001700197202 */ /* 0x000fce0000000f00 */
[----:B------:R-:W-:Y:S05]  /*77e0*/  WARPSYNC.COLLECTIVE R16, `(.L_x_1678) ;  /* 0x0000000010087348 */ /* 0x000fea0003c00000 */
[----:B------:R0:W1:Y:S02]  /*77f0*/  SHFL.BFLY P2, R23, R21, R18, R19 ;  /* 0x0c00001215177389 */ /* 0x0000640000040013 */
[----:B01----:R-:W-:Y:S01]  /*7800*/  ENDCOLLECTIVE ;  /* 0x000000000000791b */ /* 0x003fe20003800000 */
.L_x_1678:
[----:B------:R-:W-:Y:S01]  /*7810*/  FADD.FTZ R11, R10, R25 ;  /* 0x000000190a0b7221 */ /* 0x000fe20000010000 */
[----:B------:R-:W-:-:S04]  /*7820*/  HFMA2.MMA R18, -RZ, RZ, 0, 1.1920928955078125e-07 ;  /* 0x00000002ff127435 */ /* 0x000fc800000001ff */
[----:B------:R-:W-:Y:S02]  /*7830*/  MOV R21, R11 ;  /* 0x0000000b00157202 */ /* 0x000fe40000000f00 */
[----:B------:R-:W-:-:S07]  /*7840*/  MOV R17, R23 ;  /* 0x0000001700117202 */ /* 0x000fce0000000f00 */
[----:B------:R-:W-:Y:S05]  /*7850*/  WARPSYNC.COLLECTIVE R16, `(.L_x_1679) ;  /* 0x0000000010087348 */ /* 0x000fea0003c00000 */
[----:B------:R0:W1:Y:S02]  /*7860*/  SHFL.BFLY P2, R23, R21, R18, R19 ;  /* 0x0c00001215177389 */ /* 0x0000640000040013 */
[----:B01----:R-:W-:Y:S01]  /*7870*/  ENDCOLLECTIVE ;  /* 0x000000000000791b */ /* 0x003fe20003800000 */
.L_x_1679:
        /* <DEDUP_REMOVED lines=8> */
.L_x_1680:
[----:B------:R-:W-:Y:S02]  /*7900*/  FADD.FTZ R32, R11, R32 ;  /* 0x000000200b207221 */ /* 0x000fe40000010000 */
[----:B------:R-:W0:Y:S01]  /*7910*/  @!P1 LDC.64 R10, c[0x0][0x218] ;  /* 0x00008600ff0a9b82 */ /* 0x000e220000000a00 */
[----:B------:R-:W-:Y:S01]  /*7920*/  HFMA2.MMA R18, -RZ, RZ, 0, 5.9604644775390625e-08 ;  /* 0x00000001ff127435 */ /* 0x000fe200000001ff */
[----:B------:R-:W-:Y:S01]  /*7930*/  IMAD.MOV.U32 R21, RZ, RZ, R32 ;  /* 0x000000ffff157224 */ /* 0x000fe200078e0020 */
[----:B------:R-:W-:-:S09]  /*7940*/  MOV R14, R23 ;  /* 0x00000017000e7202 */ /* 0x000fd20000000f00 */
[----:B0-----:R-:W-:Y:S05]  /*7950*/  WARPSYNC.COLLECTIVE R16, `(.L_x_1681) ;  /* 0x0000000010087348 */ /* 0x001fea0003c00000 */
[----:B------:R1:W2:Y:S02]  /*7960*/  SHFL.BFLY P2, R23, R21, R18, R19 ;  /* 0x0c00001215177389 */ /* 0x0002a40000040013 */
[----:B012---:R-:W-:Y:S01]  /*7970*/  ENDCOLLECTIVE ;  /* 0x000000000000791b */ /* 0x007fe20003800000 */
.L_x_1681:
        /* <DEDUP_REMOVED lines=8> */
[----:B------:R-:W-:Y:S01]  /*7a00*/  @!P1 F2FP.F16.F32.PACK_AB R23, RZ, R23 ;  /* 0x00000017ff17923e */ /* 0x000fe200000000ff */
[----:B------:R0:W1:Y:S03]  /*7a10*/  @P0 LDS R14, [R20] ;  /* 0x00000000140e0984 */ /* 0x0000660000000800 */
[----:B------:R-:W-:Y:S01]  /*7a20*/  PRMT R15, R23, 0x7610, R15 ;  /* 0x00007610170f7816 */ /* 0x000fe2000000000f */
[----:B------:R0:W2:Y:S06]  /*7a30*/  @P0 LDS R25, [R20+0x780] ;  /* 0x0007800014190984 */ /* 0x0000ac0000000800 */
[----:B012---:R-:W-:Y:S05]  /*7a40*/  WARPSYNC.COLLECTIVE R16, `(.L_x_1682) ;  /* 0x0000000010087348 */ /* 0x007fea0003c00000 */
[----:B------:R3:W4:Y:S02]  /*7a50*/  SHFL.BFLY P2, R23, R21, R18, R19 ;  /* 0x0c00001215177389 */ /* 0x0007240000040013 */
[----:B01234-:R-:W-:Y:S01]  /*7a60*/  ENDCOLLECTIVE ;  /* 0x000000000000791b */ /* 0x01ffe20003800000 */
.L_x_1682:
[----:B------:R-:W-:Y:S01]  /*7a70*/  HFMA2.MMA R20, -RZ, RZ, 0, 0 ;  /* 0x00000000ff147435 */ /* 0x000fe200000001ff */
[----:B------:R0:W-:Y:S01]  /*7a80*/  @!P1 STG.E.U16 desc[UR12][R10.64], R15 ;  /* 0x0000000f0a009986 */ /* 0x0001e2000c10150c */
[----:B------:R-:W-:Y:S01]  /*7a90*/  HFMA2.MMA R18, -RZ, RZ, 0, 4.76837158203125e-07 ;  /* 0x00000008ff127435 */ /* 0x000fe200000001ff */
[----:B0-----:R-:W0:Y:S01]  /*7aa0*/  @!P1 LDC.64 R10, c[0x0][0x220] ;  /* 0x00008800ff0a9b82 */ /* 0x001e220000000a00 */
[----:B------:R-:W-:Y:S02]  /*7ab0*/  @P0 IADD3 R15, R12, 0x3c, RZ ;  /* 0x0000003c0c0f0810 */ /* 0x000fe40007ffe0ff */
[----:B------:R-:W-:-:S05]  /*7ac0*/  MOV R32, R23 ;  /* 0x0000001700207202 */ /* 0x000fca0000000f00 */
[----:B------:R-:W-:Y:S01]  /*7ad0*/  FADD.FTZ R32, R21, R32 ;  /* 0x0000002015207221 */ /* 0x000fe20000010000 */
[----:B------:R-:W-:-:S04]  /*7ae0*/  @P0 MOV R24, R14 ;  /* 0x0000000e00180202 */ /* 0x000fc80000000f00 */
[----:B------:R-:W-:Y:S02]  /*7af0*/  MOV R21, R24 ;  /* 0x0000001800157202 */ /* 0x000fe40000000f00 */
[----:B------:R-:W-:-:S07]  /*7b00*/  @P0 MOV R20, R25 ;  /* 0x0000001900140202 */ /* 0x000fce0000000f00 */
[----:B0-----:R-:W-:Y:S05]  /*7b10*/  WARPSYNC.COLLECTIVE R16, `(.L_x_1683) ;  /* 0x0000000010087348 */ /* 0x001fea0003c00000 */
[----:B------:R1:W2:Y:S02]  /*7b20*/  SHFL.BFLY P2, R23, R21, R18, R19 ;  /* 0x0c00001215177389 */ /* 0x0002a40000040013 */
[----:B012---:R-:W-:Y:S01]  /*7b30*/  ENDCOLLECTIVE ;  /* 0x000000000000791b */ /* 0x007fe20003800000 */
.L_x_1683:
[----:B------:R-:W-:Y:S01]  /*7b40*/  @!P1 IMAD.WIDE R10, R0, 0x2, R10 ;  /* 0x00000002000a9825 */ /* 0x000fe200078e020a */
[----:B------:R-:W-:-:S04]  /*7b50*/  @!P1 F2FP.F16.F32.PACK_AB R21, RZ, R32 ;  /* 0x00000020ff15923e */ /* 0x000fc800000000ff */
[----:B------:R-:W-:Y:S01]  /*7b60*/  PRMT R14, R21, 0x7610, R14 ;  /* 0x00007610150e7816 */ /* 0x000fe2000000000e */
[----:B------:R-:W-:-:S04]  /*7b70*/  IMAD.MOV.U32 R21, RZ, RZ, R20 ;  /* 0x000000ffff157224 */ /* 0x000fc800078e0014 */
[----:B------:R0:W-:Y:S01]  /*7b80*/  @!P1 STG.E.U16 desc[UR12][R10.64], R14 ;  /* 0x0000000e0a009986 */ /* 0x0001e2000c10150c */
[----:B------:R-:W-:-:S07]  /*7b90*/  MOV R33, R23 ;  /* 0x0000001700217202 */ /* 0x000fce0000000f00 */
[----:B0-----:R-:W-:Y:S05]  /*7ba0*/  WARPSYNC.COLLECTIVE R16, `(.L_x_1684) ;  /* 0x0000000010087348 */ /* 0x001fea0003c00000 */
[----:B------:R1:W2:Y:S02]  /*7bb0*/  SHFL.BFLY P2, R23, R21, R18, R19 ;  /* 0x0c00001215177389 */ /* 0x0002a40000040013 */
[----:B012---:R-:W-:Y:S01]  /*7bc0*/  ENDCOLLECTIVE ;  /* 0x000000000000791b */ /* 0x007fe20003800000 */
.L_x_1684:
[----:B------:R-:W-:Y:S01]  /*7bd0*/  FADD.FTZ R24, R33, R24 ;  /* 0x0000001821187221 */ /* 0x000fe20000010000 */
[----:B------:R-:W0:Y:S01]  /*7be0*/  @!P1 LDC.64 R10, c[0x0][0x218] ;  /* 0x00008600ff0a9b82 */ /* 0x000e220000000a00 */
[----:B------:R-:W-:-:S03]  /*7bf0*/  HFMA2.MMA R18, -RZ, RZ, 0, 2.384185791015625e-07 ;  /* 0x00000004ff127435 */ /* 0x000fc600000001ff */
[----:B------:R-:W-:Y:S02]  /*7c00*/  MOV R21, R24 ;  /* 0x0000001800157202 */ /* 0x000fe40000000f00 */
[----:B------:R-:W-:-:S07]  /*7c10*/  MOV R22, R23 ;  /* 0x0000001700167202 */ /* 0x000fce0000000f00 */
[----:B0-----:R-:W-:Y:S05]  /*7c20*/  WARPSYNC.COLLECTIVE R16, `(.L_x_1685) ;  /* 0x0000000010087348 */ /* 0x001fea0003c00000 */
[----:B------:R1:W2:Y:S02]  /*7c30*/  SHFL.BFLY P2, R23, R21, R18, R19 ;  /* 0x0c00001215177389 */ /* 0x0002a40000040013 */
[----:B012---:R-:W-:Y:S01]  /*7c40*/  ENDCOLLECTIVE ;  /* 0x000000000000791b */ /* 0x007fe20003800000 */
.L_x_1685:
        /* <DEDUP_REMOVED lines=13> */
.L_x_1686:
[----:B------:R-:W-:Y:S01]  /*7d20*/  FADD.FTZ R24, R24, R25 ;  /* 0x0000001918187221 */ /* 0x000fe20000010000 */
[----:B------:R-:W-:-:S03]  /*7d30*/  HFMA2.MMA R18, -RZ, RZ, 0, 1.1920928955078125e-07 ;  /* 0x00000002ff127435 */ /* 0x000fc600000001ff */
[----:B------:R-:W-:Y:S01]  /*7d40*/  IMAD.MOV.U32 R21, RZ, RZ, R24 ;  /* 0x000000ffff157224 */ /* 0x000fe200078e0018 */
[----:B------:R-:W-:-:S07]  /*7d50*/  MOV R25, R23 ;  /* 0x0000001700197202 */ /* 0x000fce0000000f00 */
[----:B------:R-:W-:Y:S05]  /*7d60*/  WARPSYNC.COLLECTIVE R16, `(.L_x_1687) ;  /* 0x0000000010087348 */ /* 0x000fea0003c00000 */
[----:B------:R0:W1:Y:S02]  /*7d70*/  SHFL.BFLY P2, R23, R21, R18, R19 ;  /* 0x0c00001215177389 */ /* 0x0000640000040013 */
[----:B01----:R-:W-:Y:S01]  /*7d80*/  ENDCOLLECTIVE ;  /* 0x000000000000791b */ /* 0x003fe20003800000 */
.L_x_1687:
        /* <DEDUP_REMOVED lines=8> */
.L_x_1688:
[----:B------:R-:W-:Y:S01]  /*7e10*/  MOV R21, R24 ;  /* 0x0000001800157202 */ /* 0x000fe20000000f00 */
[----:B------:R-:W-:Y:S01]  /*7e20*/  IMAD.MOV.U32 R18, RZ, RZ, 0x1 ;  /* 0x00000001ff127424 */ /* 0x000fe200078e00ff */
[----:B------:R-:W-:-:S07]  /*7e30*/  MOV R20, R23 ;  /* 0x0000001700147202 */ /* 0x000fce0000000f00 */
[----:B------:R-:W-:Y:S05]  /*7e40*/  WARPSYNC.COLLECTIVE R16, `(.L_x_1689) ;  /* 0x0000000010087348 */ /* 0x000fea0003c00000 */
[----:B------:R0:W1:Y:S02]  /*7e50*/  SHFL.BFLY P2, R23, R21, R18, R19 ;  /* 0x0c00001215177389 */ /* 0x0000640000040013 */
[----:B01----:R-:W-:Y:S01]  /*7e60*/  ENDCOLLECTIVE ;  /* 0x000000000000791b */ /* 0x003fe20003800000 */
.L_x_1689:
        /* <DEDUP_REMOVED lines=10> */
.L_x_1690:
[----:B------:R-:W0:Y:S01]  /*7f10*/  @!P1 LDC.64 R10, c[0x0][0x220] ;  /* 0x00008800ff0a9b82 */ /* 0x000e220000000a00 */
[----:B------:R-:W-:Y:S01]  /*7f20*/  HFMA2.MMA R18, -RZ, RZ, 0, 4.76837158203125e-07 ;  /* 0x00000008ff127435 */ /* 0x000fe200000001ff */
[----:B------:R-:W-:Y:S01]  /*7f30*/  FADD.FTZ R20, R14, R23 ;  /* 0x000000170e147221 */ /* 0x000fe20000010000 */
[----:B------:R-:W-:Y:S02]  /*7f40*/  CS2R R14, SRZ ;  /* 0x00000000000e7805 */ /* 0x000fe4000001ff00 */
[----:B------:R-:W-:Y:S01]  /*7f50*/  @P0 IMAD.MOV.U32 R14, RZ, RZ, R22 ;  /* 0x000000ffff0e0224 */ /* 0x000fe200078e0016 */
[----:B------:R-:W-:-:S04]  /*7f60*/  @P0 MOV R15, R17 ;  /* 0x00000011000f0202 */ /* 0x000fc80000000f00 */
[----:B------:R-:W-:Y:S01]  /*7f70*/  MOV R21, R14 ;  /* 0x0000000e00157202 */ /* 0x000fe20000000f00 */
[----:B0-----:R-:W-:-:S07]  /*7f80*/  @!P1 IMAD.WIDE R10, R0, 0x2, R10 ;  /* 0x00000002000a9825 */ /* 0x001fce00078e020a */
[----:B------:R-:W-:Y:S05]  /*7f90*/  WARPSYNC.COLLECTIVE R16, `(.L_x_1691) ;  /* 0x0000000010087348 */ /* 0x000fea0003c00000 */
[----:B------:R0:W1:Y:S02]  /*7fa0*/  SHFL.BFLY P2, R23, R21, R18, R19 ;  /* 0x0c00001215177389 */ /* 0x0000640000040013 */
[----:B01----:R-:W-:Y:S01]  /*7fb0*/  ENDCOLLECTIVE ;  /* 0x000000000000791b */ /* 0x003fe20003800000 */
.L_x_1691:
        /* <DEDUP_REMOVED lines=10> */
.L_x_1692:
[----:B------:R0:W-:Y:S01]  /*8060*/  @!P1 STG.E.U16 desc[UR12][R10.64+0x3c], R20 ;  /* 0x00003c140a009986 */ /* 0x0001e2000c10150c */
[----:B------:R-:W-:Y:S01]  /*8070*/  HFMA2.MMA R18, -RZ, RZ, 0, 2.384185791015625e-07 ;  /* 0x00000004ff127435 */ /* 0x000fe200000001ff */
[----:B------:R-:W-:Y:S02]  /*8080*/  MOV R21, R22 ;  /* 0x0000001600157202 */ /* 0x000fe40000000f00 */
[----:B0-----:R-:W-:Y:S02]  /*8090*/  @P0 IADD3 R10, R12, 0x5a, RZ ;  /* 0x0000005a0c0a0810 */ /* 0x001fe40007ffe0ff */
[----:B------:R-:W-:-:S04]  /*80a0*/  @P0 SHF.L.U32 R11, R5, 0x1, RZ ;  /* 0x00000001050b0819 */ /* 0x000fc800000006ff */
[----:B------:R-:W-:Y:S01]  /*80b0*/  @P0 LOP3.LUT R10, R10, R11, RZ, 0x3c, !PT ;  /* 0x0000000b0a0a0212 */ /* 0x000fe200078e3cff */
[----:B------:R-:W-:Y:S01]  /*80c0*/  IMAD.MOV.U32 R17, RZ, RZ, R23 ;  /* 0x000000ffff117224 */ /* 0x000fe200078e0017 */
[----:B------:R-:W-:-:S07]  /*80d0*/  @P0 LEA R11, R5, UR4, 0x7 ;  /* 0x00000004050b0c11 */ /* 0x000fce000f8e38ff */
[----:B------:R-:W-:Y:S05]  /*80e0*/  WARPSYNC.COLLECTIVE R16, `(.L_x_1693) ;  /* 0x0000000010087348 */ /* 0x000fea0003c00000 */
[----:B------:R0:W1:Y:S02]  /*80f0*/  SHFL.BFLY P2, R23, R21, R18, R19 ;  /* 0x0c00001215177389 */ /* 0x0000640000040013 */
[----:B01----:R-:W-:Y:S01]  /*8100*/  ENDCOLLECTIVE ;  /* 0x000000000000791b */ /* 0x003fe20003800000 */
.L_x_1693:
[----:B------:R-:W-:-:S05]  /*8110*/  FADD.FTZ R17, R17, R15 ;  /* 0x0000000f11117221 */ /* 0x000fca0000010000 */
[----:B------:R-:W-:Y:S02]  /*8120*/  MOV R21, R17 ;  /* 0x0000001100157202 */ /* 0x000fe40000000f00 */
[----:B------:R-:W-:-:S05]  /*8130*/  MOV R16, R23 ;  /* 0x0000001700107202 */ /* 0x000fca0000000f00 */
[----:B------:R-:W-:Y:S01]  /*8140*/  FADD.FTZ R34, R22, R16 ;  /* 0x0000001016227221 */ /* 0x000fe20000010000 */
[----:B------:R-:W-:-:S07]  /*8150*/  MOV R16, 0xffff ;  /* 0x0000ffff00107802 */ /* 0x000fce0000000f00 */
[----:B------:R-:W-:Y:S05]  /*8160*/  WARPSYNC.COLLECTIVE R16, `(.L_x_1694) ;  /* 0x0000000010087348 */ /* 0x000fea0003c00000 */
[----:B------:R0:W1:Y:S02]  /*8170*/  SHFL.BFLY P2, R23, R21, R18, R19 ;  /* 0x0c00001215177389 */ /* 0x0000640000040013 */
[----:B01----:R-:W-:Y:S01]  /*8180*/  ENDCOLLECTIVE ;  /* 0x000000000000791b */ /* 0x003fe20003800000 */
.L_x_1694:
[----:B------:R-:W-:Y:S01]  /*8190*/  HFMA2.MMA R18, -RZ, RZ, 0, 1.1920928955078125e-07 ;  /* 0x00000002ff127435 */ /* 0x000fe200000001ff */
[----:B------:R-:W-:Y:S01]  /*81a0*/  IMAD.MOV.U32 R21, RZ, RZ, R34 ;  /* 0x000000ffff157224 */ /* 0x000fe200078e0022 */
[----:B------:R-:W-:-:S09]  /*81b0*/  MOV R33, R23 ;  /* 0x0000001700217202 */ /* 0x000fd20000000f00 */
[----:B------:R-:W-:Y:S05]  /*81c0*/  WARPSYNC.COLLECTIVE R16, `(.L_x_1695) ;  /* 0x0000000010087348 */ /* 0x000fea0003c00000 */
[----:B------:R0:W1:Y:S02]  /*81d0*/  SHFL.BFLY P2, R23, R21, R18, R19 ;  /* 0x0c00001215177389 */ /* 0x0000640000040013 */
[----:B01----:R-:W-:Y:S01]  /*81e0*/  ENDCOLLECTIVE ;  /* 0x000000000000791b */ /* 0x003fe20003800000 */
.L_x_1695:
        /* <DEDUP_REMOVED lines=8> */
.L_x_1696:
[----:B------:R-:W-:Y:S01]  /*8270*/  MOV R21, R20 ;  /* 0x0000001400157202 */ /* 0x000fe20000000f00 */
[----:B------:R-:W-:Y:S01]  /*8280*/  IMAD.MOV.U32 R18, RZ, RZ, 0x1 ;  /* 0x00000001ff127424 */ /* 0x000fe200078e00ff */
[----:B------:R-:W-:-:S07]  /*8290*/  MOV R15, R23 ;  /* 0x00000017000f7202 */ /* 0x000fce0000000f00 */
[----:B------:R-:W-:Y:S05]  /*82a0*/  WARPSYNC.COLLECTIVE R16, `(.L_x_1697) ;  /* 0x0000000010087348 */ /* 0x000fea0003c00000 */
[----:B------:R0:W1:Y:S02]  /*82b0*/  SHFL.BFLY P2, R23, R21, R18, R19 ;  /* 0x0c00001215177389 */ /* 0x0000640000040013 */
[----:B01----:R-:W-:Y:S01]  /*82c0*/  ENDCOLLECTIVE ;  /* 0x000000000000791b */ /* 0x003fe20003800000 */
.L_x_1697:
        /* <DEDUP_REMOVED lines=10> */
[----:B0-----:R-:W-:Y:S02]  /*8370*/  @P0 MOV R14, R19 ;  /* 0x00000013000e0202 */ /* 0x001fe40000000f00 */
[----:B------:R-:W-:Y:S01]  /*8380*/  MOV R19, 0x101f ;  /* 0x0000101f00137802 */ /* 0x000fe20000000f00 */
        /* <DEDUP_REMOVED lines=8> */
.L_x_1698:
[----:B------:R-:W-:Y:S01]  /*8410*/  HFMA2.MMA R18, -RZ, RZ, 0, 4.76837158203125e-07 ;  /* 0x00000008ff127435 */ /* 0x000fe200000001ff */
[----:B------:R-:W-:Y:S01]  /*8420*/  IMAD.MOV.U32 R21, RZ, RZ, R14 ;  /* 0x000000ffff157224 */ /* 0x000fe200078e000e */
[----:B------:R-:W-:-:S09]  /*8430*/  MOV R22, R23 ;  /* 0x0000001700167202 */ /* 0x000fd20000000f00 */
[----:B------:R-:W-:Y:S05]  /*8440*/  WARPSYNC.COLLECTIVE R16, `(.L_x_1699) ;  /* 0x0000000010087348 */ /* 0x000fea0003c00000 */
[----:B------:R0:W1:Y:S02]  /*8450*/  SHFL.BFLY P2, R23, R21, R18, R19 ;  /* 0x0c00001215177389 */ /* 0x0000640000040013 */
[----:B01----:R-:W-:Y:S01]  /*8460*/  ENDCOLLECTIVE ;  /* 0x000000000000791b */ /* 0x003fe20003800000 */
.L_x_1699:
[----:B------:R-:W-:Y:S01]  /*8470*/  FADD.FTZ R12, R12, R22 ;  /* 0x000000160c0c7221 */ /* 0x000fe20000010000 */
[----:B------:R-:W-:Y:S02]  /*8480*/  MOV R21, R15 ;  /* 0x0000000f00157202 */ /* 0x000fe40000000f00 */
[----:B------:R-:W-:-:S07]  /*8490*/  MOV R32, R23 ;  /* 0x0000001700207202 */ /* 0x000fce0000000f00 */
[----:B------:R-:W-:Y:S05]  /*84a0*/  WARPSYNC.COLLECTIVE R16, `(.L_x_1700) ;  /* 0x0000000010087348 */ /* 0x000fea0003c00000 */
[----:B------:R0:W1:Y:S02]  /*84b0*/  SHFL.BFLY P2, R23, R21, R18, R19 ;  /* 0x0c00001215177389 */ /* 0x0000640000040013 */
[----:B01----:R-:W-:Y:S01]  /*84c0*/  ENDCOLLECTIVE ;  /* 0x000000000000791b */ /* 0x003fe20003800000 */
.L_x_1700:
[----:B------:R-:W-:-:S05]  /*84d0*/  FADD.FTZ R32, R32, R14 ;  /* 0x0000000e20207221 */ /* 0x000fca0000010000 */
[----:B------:R-:W-:Y:S02]  /*84e0*/  MOV R21, R32 ;  /* 0x0000002000157202 */ /* 0x000fe40000000f00 */
[----:B------:R-:W-:-:S05]  /*84f0*/  MOV R18, R23 ;  /* 0x0000001700127202 */ /* 0x000fca0000000f00 */
[----:B------:R-:W-:Y:S01]  /*8500*/  FADD.FTZ R17, R18, R15 ;  /* 0x0000000f12117221 */ /* 0x000fe20000010000 */
[----:B------:R-:W-:Y:S01]  /*8510*/  HFMA2.MMA R18, -RZ, RZ, 0, 2.384185791015625e-07 ;  /* 0x00000004ff127435 */ /* 0x000fe200000001ff */
[----:B------:R-:W0:Y:S10]  /*8520*/  @!P1 LDC.64 R14, c[0x0][0x220] ;  /* 0x00008800ff0e9b82 */ /* 0x000e340000000a00 */
[----:B0-----:R-:W-:Y:S05]  /*8530*/  WARPSYNC.COLLECTIVE R16, `(.L_x_1701) ;  /* 0x0000000010087348 */ /* 0x001fea0003c00000 */
[----:B------:R1:W2:Y:S02]  /*8540*/  SHFL.BFLY P2, R23, R21, R18, R19 ;  /* 0x0c00001215177389 */ /* 0x0002a40000040013 */
[----:B012---:R-:W-:Y:S01]  /*8550*/  ENDCOLLECTIVE ;  /* 0x000000000000791b */ /* 0x007fe20003800000 */
.L_x_1701:
[----:B------:R-:W-:Y:S01]  /*8560*/  MOV R21, R17 ;  /* 0x0000001100157202 */ /* 0x000fe20000000f00 */
[----:B------:R-:W-:-:S04]  /*8570*/  @!P1 IMAD.WIDE R14, R0, 0x2, R14 ;  /* 0x00000002000e9825 */ /* 0x000fc800078e020e */
[----:B------:R-:W-:-:S07]  /*8580*/  IMAD.MOV.U32 R33, RZ, RZ, R23 ;  /* 0x000000ffff217224 */ /* 0x000fce00078e0017 */
[----:B------:R-:W-:Y:S05]  /*8590*/  WARPSYNC.COLLECTIVE R16, `(.L_x_1702) ;  /* 0x0000000010087348 */ /* 0x000fea0003c00000 */
[----:B------:R0:W1:Y:S02]  /*85a0*/  SHFL.BFLY P2, R23, R21, R18, R19 ;  /* 0x0c00001215177389 */ /* 0x0000640000040013 */
[----:B01----:R-:W-:Y:S01]  /*85b0*/  ENDCOLLECTIVE ;  /* 0x000000000000791b */ /* 0x003fe20003800000 */
.L_x_1702:
[----:B------:R-:W-:Y:S01]  /*85c0*/  FADD.FTZ R25, R32, R33 ;  /* 0x0000002120197221 */ /* 0x000fe20000010000 */
[----:B------:R-:W-:-:S04]  /*85d0*/  HFMA2.MMA R18, -RZ, RZ, 0, 1.1920928955078125e-07 ;  /* 0x00000002ff127435 */ /* 0x000fc800000001ff */
[----:B------:R-:W-:Y:S02]  /*85e0*/  MOV R21, R25 ;  /* 0x0000001900157202 */ /* 0x000fe40000000f00 */
[----:B------:R-:W-:-:S05]  /*85f0*/  MOV R16, R23 ;  /* 0x0000001700107202 */ /* 0x000fca0000000f00 */
[----:B------:R-:W-:Y:S01]  /*8600*/  FADD.FTZ R24, R17, R16 ;  /* 0x0000001011187221 */ /* 0x000fe20000010000 */
[----:B------:R-:W-:-:S07]  /*8610*/  MOV R16, 0xffff ;  /* 0x0000ffff00107802 */ /* 0x000fce0000000f00 */
[----:B------:R-:W-:Y:S05]  /*8620*/  WARPSYNC.COLLECTIVE R16, `(.L_x_1703) ;  /* 0x0000000010087348 */ /* 0x000fea0003c00000 */
[----:B------:R0:W1:Y:S02]  /*8630*/  SHFL.BFLY P2, R23, R21, R18, R19 ;  /* 0x0c00001215177389 */ /* 0x0000640000040013 */
[----:B01----:R-:W-:Y:S01]  /*8640*/  ENDCOLLECTIVE ;  /* 0x000000000000791b */ /* 0x003fe20003800000 */
.L_x_1703:
[----:B------:R-:W-:Y:S01]  /*8650*/  IMAD.MOV.U32 R21, RZ, RZ, R24 ;  /* 0x000000ffff157224 */ /* 0x000fe200078e0018 */
[----:B------:R-:W-:-:S07]  /*8660*/  MOV R32, R23 ;  /* 0x0000001700207202 */ /* 0x000fce0000000f00 */
[----:B------:R-:W-:Y:S05]  /*8670*/  WARPSYNC.COLLECTIVE R16, `(.L_x_1704) ;  /* 0x0000000010087348 */ /* 0x000fea0003c00000 */
[----:B------:R0:W1:Y:S02]  /*8680*/  SHFL.BFLY P2, R23, R21, R18, R19 ;  /* 0x0c00001215177389 */ /* 0x0000640000040013 */
[----:B01----:R-:W-:Y:S01]  /*8690*/  ENDCOLLECTIVE ;  /* 0x000000000000791b */ /* 0x003fe20003800000 */
.L_x_1704:
[----:B------:R-:W-:Y:S01]  /*86a0*/  FADD.FTZ R25, R25, R32 ;  /* 0x0000002019197221 */ /* 0x000fe20000010000 */
[----:B------:R-:W-:-:S04]  /*86b0*/  @!P1 F2FP.F16.F32.PACK_AB R18, RZ, R12 ;  /* 0x0000000cff12923e */ /* 0x000fc800000000ff */
[----:B------:R-:W-:Y:S02]  /*86c0*/  MOV R21, R25 ;  /* 0x0000001900157202 */ /* 0x000fe40000000f00 */
        /* <DEDUP_REMOVED lines=9> */
.L_x_1705:
[----:B------:R-:W-:Y:S02]  /*8760*/  MOV R21, R12 ;  /* 0x0000000c00157202 */ /* 0x000fe40000000f00 */
[----:B------:R-:W-:-:S07]  /*8770*/  MOV R22, R23 ;  /* 0x0000001700167202 */ /* 0x000fce0000000f00 */
[----:B------:R-:W-:Y:S05]  /*8780*/  WARPSYNC.COLLECTIVE R16, `(.L_x_1706) ;  /* 0x0000000010087348 */ /* 0x000fea0003c00000 */
[----:B------:R0:W1:Y:S02]  /*8790*/  SHFL.BFLY P2, R23, R21, R18, R19 ;  /* 0x0c00001215177389 */ /* 0x0000640000040013 */
[----:B01----:R-:W-:Y:S01]  /*87a0*/  ENDCOLLECTIVE ;  /* 0x000000000000791b */ /* 0x003fe20003800000 */
.L_x_1706:
[----:B------:R-:W-:Y:S01]  /*87b0*/  FADD.FTZ R22, R25, R22 ;  /* 0x0000001619167221 */ /* 0x000fe20000010000 */
[----:B------:R-:W-:Y:S06]  /*87c0*/  BRA `(.L_x_1707) ;  /* 0xffffffe000c47947 */ /* 0x000fec000383ffff */
.L_x_1708:
        /* <DEDUP_REMOVED lines=11> */
.L_x_2257:


//--------------------- .text._ZN13group_norm_v218gn_bwd_cuda_kernelI6__halfLi480ELi1ELi16ELi120ELi1024ELb1ELb1ELi16ELi960ELi960ELi4ELb1ELi2ELb0ELb0ELNS_15WgradSyncMethodE3ENS_16CompileConditionILi900EEEEEvPT_S6_S6_PKS5_S8_S8_S8_PKfflPfPj --------------------------
	.section	.text._ZN13group_norm_v218gn_bwd_cuda_kernelI6__halfLi480ELi1ELi16ELi120ELi1024ELb1ELb1ELi16ELi960ELi960ELi4ELb1ELi2ELb0ELb0ELNS_15WgradSyncMethodE3ENS_16CompileConditionILi900EEEEEvPT_S6_S6_PKS5_S8_S8_S8_PKfflPfPj,"ax",@progbits
	.align	128
        .global         _ZN13group_norm_v218gn_bwd_cuda_kernelI6__halfLi480ELi1ELi16ELi120ELi1024ELb1ELb1ELi16ELi960ELi960ELi4ELb1ELi2ELb0ELb0ELNS_15WgradSyncMethodE3ENS_16CompileConditionILi900EEEEEvPT_S6_S6_PKS5_S8_S8_S8_PKfflPfPj
        .type           _ZN13group_norm_v218gn_bwd_cuda_kernelI6__halfLi480ELi1ELi16ELi120ELi1024ELb1ELb1ELi16ELi960ELi960ELi4ELb1ELi2ELb0ELb0ELNS_15WgradSyncMethodE3ENS_16CompileConditionILi900EEEEEvPT_S6_S6_PKS5_S8_S8_S8_PKfflPfPj,@function
        .size           _ZN13group_norm_v218gn_bwd_cuda_kernelI6__halfLi480ELi1ELi16ELi120ELi1024ELb1ELb1ELi16ELi960ELi960ELi4ELb1ELi2ELb0ELb0ELNS_15WgradSyncMethodE3ENS_16CompileConditionILi900EEEEEvPT_S6_S6_PKS5_S8_S8_S8_PKfflPfPj,(.L_x_2258 - _ZN13group_norm_v218gn_bwd_cuda_kernelI6__halfLi480ELi1ELi16ELi120ELi1024ELb1ELb1ELi16ELi960ELi960ELi4ELb1ELi2ELb0ELb0ELNS_15WgradSyncMethodE3ENS_16CompileConditionILi900EEEEEvPT_S6_S6_PKS5_S8_S8_S8_PKfflPfPj)
        .other          _ZN13group_norm_v218gn_bwd_cuda_kernelI6__halfLi480ELi1ELi16ELi120ELi1024ELb1ELb1ELi16ELi960ELi960ELi4ELb1ELi2ELb0ELb0ELNS_15WgradSyncMethodE3ENS_16CompileConditionILi900EEEEEvPT_S6_S6_PKS5_S8_S8_S8_PKfflPfPj,@"STO_CUDA_ENTRY STV_DEFAULT"
_ZN13group_norm_v218gn_bwd_cuda_kernelI6__halfLi480ELi1ELi16ELi120ELi1024ELb1ELb1ELi16ELi960ELi960ELi4ELb1ELi2ELb0ELb0ELNS_15WgradSyncMethodE3ENS_16CompileConditionILi900EEEEEvPT_S6_S6_PKS5_S8_S8_S8_PKfflPfPj:
.text._ZN13group_norm_v218gn_bwd_cuda_kernelI6__halfLi480ELi1ELi16ELi120ELi1024ELb1ELb1ELi16ELi960ELi960ELi4ELb1ELi2ELb0ELb0ELNS_15WgradSyncMethodE3ENS_16CompileConditionILi900EEEEEvPT_S6_S6_PKS5_S8_S8_S8_PKfflPfPj:
        /* <DEDUP_REMOVED lines=31> */
.L_x_1711:
[----:B------:R-:W2:Y:S04]  /*01f0*/  LD.E.STRONG.GPU R0, desc[UR16][R2.64] ;  /* 0x0000001002007980 */ /* 0x000ea8000c10f900 */
[----:B--2---:R-:W-:Y:S01]  /*0200*/  CCTL.IVALL ;  /* 0x00000000ff00798f */ /* 0x004fe20002000000 */
[----:B------:R-:W-:Y:S05]  /*0210*/  YIELD ;  /* 0x0000000000007946 */ /* 0x000fea0003800000 */
[----:B-----5:R-:W-:-:S04]  /*0220*/  LOP3.LUT R0, R0, R5, RZ, 0x3c, !PT ;  /* 0x0000000500007212 */ /* 0x020fc800078e3cff */
[----:B------:R-:W-:-:S13]  /*0230*/  ISETP.GT.AND P0, PT, R0, -0x1, PT ;  /* 0xffffffff0000780c */ /* 0x000fda0003f04270 */
[----:B------:R-:W-:Y:S05]  /*0240*/  @P0 BRA `(.L_x_1711) ;  /* 0xfffffffc00e80947 */ /* 0x000fea000383ffff */
.L_x_1710:
[----:B------:R-:W-:Y:S05]  /*0250*/  WARPSYNC.ALL ;  /* 0x0000000000007948 */ /* 0x000fea0003800000 */
[----:B------:R-:W-:Y:S06]  /*0260*/  BAR.SYNC.DEFER_BLOCKING 0x0 ;  /* 0x0000000000007b1d */ /* 0x000fec0000010000 */
[----:B------:R-:W-:Y:S05]  /*0270*/  BRA `(.L_x_1712) ;  /* 0x0000005400d47947 */ /* 0x000fea0003800000 */
.L_x_1709:
[----:B------:R-:W0:Y:S01]  /*0280*/  S2R R0, SR_TID.X ;  /* 0x0000000000007919 */ /* 0x000e220000002100 */
[----:B------:R-:W-:Y:S01]  /*0290*/  ULOP3.LUT UR4, UR20, 0x3f, URZ, 0xc0, !UPT ;  /* 0x0000003f14047892 */ /* 0x000fe2000f8ec03f */
[----:B------:R-:W-:Y:S01]  /*02a0*/  MOV R7, 0x400 ;  /* 0x0000040000077802 */ /* 0x000fe20000000f00 */
[----:B------:R-:W-:Y:S01]  /*02b0*/  ULDC.64 UR10, c[0x0][0x268] ;  /* 0x00009a00000a7ab9 */ /* 0x000fe20000000a00 */
[----:B------:R-:W1:Y:S01]  /*02c0*/  S2R R8, SR_CgaCtaId ;  /* 0x0000000000087919 */ /* 0x000e620000008800 */
[----:B------:R-:W-:Y:S01]  /*02d0*/  ULEA UR10, UP0, UR12, UR10, 0x2 ;  /* 0x0000000a0c0a7291 */ /* 0x000fe2000f80103f */
[----:B------:R-:W-:Y:S01]  /*02e0*/  IADD3 R6, R7, 0x3c00, RZ ;  /* 0x00003c0007067810 */ /* 0x000fe20007ffe0ff */
[----:B------:R-:W-:Y:S01]  /*02f0*/  ULOP3.LUT UR14, UR21, 0x2, URZ, 0xfc, !UPT ;  /* 0x00000002150e7892 */ /* 0x000fe2000f8efc3f */
[----:B------:R-:W-:Y:S01]  /*0300*/  MOV R10, UR4 ;  /* 0x00000004000a7c02 */ /* 0x000fe20008000f00 */
[----:B------:R-:W-:Y:S01]  /*0310*/  USHF.R.U32.HI UR13, URZ, 0x1, UR12 ;  /* 0x000000013f0d7899 */ /* 0x000fe2000801160c */
[----:B------:R-:W-:Y:S01]  /*0320*/  CS2R R58, SRZ ;  /* 0x00000000003a7805 */ /* 0x000fe2000001ff00 */
[----:B------:R-:W-:Y:S01]  /*0330*/  ULDC.64 UR6, c[0x0][0x268] ;  /* 0x00009a0000067ab9 */ /* 0x000fe20000000a00 */
[----:B------:R-:W-:Y:S01]  /*0340*/  ULEA.HI.X UR11, UR12, UR11, UR5, 0x2, UP0 ;  /* 0x0000000b0c0b7291 */ /* 0x000fe200080f1405 */
[----:B------:R-:W-:Y:S01]  /*0350*/  CS2R R56, SRZ ;  /* 0x0000000000387805 */ /* 0x000fe2000001ff00 */
[----:B------:R-:W-:Y:S01]  /*0360*/  UIMAD.WIDE.U32 UR6, UR14, 0x4, UR6 ;  /* 0x000000040e0678a5 */ /* 0x000fe2000f8e0006 */
[----:B------:R-:W-:Y:S01]  /*0370*/  CS2R R54, SRZ ;  /* 0x0000000000367805 */ /* 0x000fe2000001ff00 */
[----:B------:R-:W-:Y:S01]  /*0380*/  UIADD3 UR14, -UR13, URZ, URZ ;  /* 0x0000003f0d0e7290 */ /* 0x000fe2000fffe13f */
[----:B------:R-:W-:Y:S01]  /*0390*/  CS2R R52, SRZ ;  /* 0x0000000000347805 */ /* 0x000fe2000001ff00 */
[----:B------:R-:W-:Y:S01]  /*03a0*/  USHF.L.U32 UR18, UR13, 0x6, URZ ;  /* 0x000000060d127899 */ /* 0x000fe2000800063f */
[----:B------:R-:W-:Y:S01]  /*03b0*/  MOV R122, UR10 ;  /* 0x0000000a007a7c02 */ /* 0x000fe20008000f00 */
[----:B------:R-:W-:Y:S01]  /*03c0*/  UISETP.NE.AND UP0, UPT, UR20, UR14, UPT ;  /* 0x0000000e1400728c */ /* 0x000fe2000bf05270 */
[----:B------:R-:W-:Y:S01]  /*03d0*/  MOV R123, UR11 ;  /* 0x0000000b007b7c02 */ /* 0x000fe20008000f00 */
[----:B------:R-:W-:Y:S01]  /*03e0*/  UMOV UR15, 0x7fffffc1 ;  /* 0x7fffffc1000f7882 */ /* 0x000fe20000000000 */
[----:B------:R-:W-:-:S02]  /*03f0*/  ULOP3.LUT UR13, UR18, 0xffffffc0, UR4, 0xe2, !UPT ;  /* 0xffffffc0120d7892 */ /* 0x000fc4000f8ee204 */
[----:B------:R-:W-:Y:S01]  /*0400*/  USEL UR15, UR15, 0x1, !UP0 ;  /* 0x000000010f0f7887 */ /* 0x000fe2000c000000 */
[----:B------:R-:W-:Y:S01]  /*0410*/  UMOV UR4, URZ ;  /* 0x0000003f00047c82 */ /* 0x000fe20008000000 */
[----:B0-----:R-:W-:Y:S02]  /*0420*/  IADD3 R11, R0, 0x1e0, RZ ;  /* 0x000001e0000b7810 */ /* 0x001fe40007ffe0ff */
[--C-:B------:R-:W-:Y:S02]  /*0430*/  SHF.R.U32.HI R2, RZ, 0x1, R0.reuse ;  /* 0x00000001ff027819 */ /* 0x100fe40000011600 */
[----:B------:R-:W-:Y:S02]  /*0440*/  SHF.R.S32.HI R14, RZ, 0x1f, R11 ;  /* 0x0000001fff0e7819 */ /* 0x000fe4000001140b */
[----:B------:R-:W-:Y:S02]  /*0450*/  SHF.R.S32.HI R3, RZ, 0x1f, R0 ;  /* 0x0000001fff037819 */ /* 0x000fe40000011400 */
[----:B------:R-:W-:-:S02]  /*0460*/  SHF.L.U32 R13, R2, 0x6, RZ ;  /* 0x00000006020d7819 */ /* 0x000fc400000006ff */
[----:B------:R-:W-:Y:S02]  /*0470*/  LEA.HI R12, R14, R11, RZ, 0x2 ;  /* 0x0000000b0e0c7211 */ /* 0x000fe400078f10ff */
[----:B------:R-:W-:Y:S02]  /*0480*/  LEA.HI R5, R3, R0, RZ, 0x2 ;  /* 0x0000000003057211 */ /* 0x000fe400078f10ff */
[C---:B-1----:R-:W-:Y:S02]  /*0490*/  LEA R7, R8.reuse, R7, 0x18 ;  /* 0x0000000708077211 */ /* 0x042fe400078ec0ff */
[----:B------:R-:W-:Y:S02]  /*04a0*/  LEA R6, R8, R6, 0x18 ;  /* 0x0000000608067211 */ /* 0x000fe400078ec0ff */
[----:B------:R-:W-:Y:S02]  /*04b0*/  LOP3.LUT R8, R13, 0xffffffc0, R10, 0xe2, !PT ;  /* 0xffffffc00d087812 */ /* 0x000fe400078ee20a */
[----:B------:R-:W-:-:S02]  /*04c0*/  SHF.R.S32.HI R10, RZ, 0x2, R12 ;  /* 0x00000002ff0a7819 */ /* 0x000fc4000001140c */
[----:B------:R-:W-:Y:S02]  /*04d0*/  SHF.R.S32.HI R4, RZ, 0x2, R5 ;  /* 0x00000002ff047819 */ /* 0x000fe40000011405 */
[----:B------:R-:W-:Y:S02]  /*04e0*/  LOP3.LUT R16, R12, 0xfffffffc, RZ, 0xc0, !PT ;  /* 0xfffffffc0c107812 */ /* 0x000fe400078ec0ff */
[----:B------:R-:W-:Y:S02]  /*04f0*/  LEA.HI R13, R14, R11, RZ, 0x4 ;  /* 0x0000000b0e0d7211 */ /* 0x000fe400078f20ff */
[----:B------:R-:W-:Y:S02]  /*0500*/  IADD3 R14, R10, 0xf0, RZ ;  /* 0x000000f00a0e7810 */ /* 0x000fe40007ffe0ff */
[----:B------:R-:W-:Y:S02]  /*0510*/  IADD3 R9, R4, 0xf0, RZ ;  /* 0x000000f004097810 */ /* 0x000fe40007ffe0ff */
[----:B------:R-:W-:-:S02]  /*0520*/  IADD3 R16, R11, -R16, RZ ;  /* 0x800000100b107210 */ /* 0x000fc40007ffe0ff */
[----:B------:R-:W-:Y:S02]  /*0530*/  SHF.R.S32.HI R11, RZ, 0x1f, R14 ;  /* 0x0000001fff0b7819 */ /* 0x000fe4000001140e */
[----:B------:R-:W-:Y:S02]  /*0540*/  SHF.R.S32.HI R12, RZ, 0x1f, R9 ;  /* 0x0000001fff0c7819 */ /* 0x000fe40000011409 */
[----:B------:R-:W-:Y:S02]  /*0550*/  LEA.HI R3, R3, R0, RZ, 0x4 ;  /* 0x0000000003037211 */ /* 0x000fe400078f20ff */
[----:B------:R-:W-:Y:S02]  /*0560*/  LOP3.LUT R5, R5, 0xfffffffc, RZ, 0xc0, !PT ;  /* 0xfffffffc05057812 */ /* 0x000fe400078ec0ff */
[----:B------:R-:W-:Y:S02]  /*0570*/  LEA.HI R11, R11, R14, RZ, 0x2 ;  /* 0x0000000e0b0b7211 */ /* 0x000fe400078f10ff */
[----:B------:R-:W-:-:S02]  /*0580*/  LEA.HI R9, R12, R9, RZ, 0x2 ;  /* 0x000000090c097211 */ /* 0x000fc400078f10ff */
[----:B------:R-:W-:Y:S02]  /*0590*/  SHF.R.U32.HI R12, RZ, 0x4, R3 ;  /* 0x00000004ff0c7819 */ /* 0x000fe40000011603 */
[----:B------:R-:W-:Y:S02]  /*05a0*/  IADD3 R5, -R5, R0, RZ ;  /* 0x0000000005057210 */ /* 0x000fe40007ffe1ff */
[----:B------:R-:W-:Y:S02]  /*05b0*/  SHF.R.U32.HI R13, RZ, 0x4, R13 ;  /* 0x00000004ff0d7819 */ /* 0x000fe4000001160d */
[----:B------:R-:W-:Y:S02]  /*05c0*/  SHF.R.U32.HI R3, RZ, 0x2, R11 ;  /* 0x00000002ff037819 */ /* 0x000fe4000001160b */
[----:B------:R-:W-:Y:S02]  /*05d0*/  SHF.R.U32.HI R14, RZ, 0x2, R9 ;  /* 0x00000002ff0e7819 */ /* 0x000fe40000011609 */
[----:B------:R-:W-:-:S02]  /*05e0*/  LOP3.LUT R9, R5, 0x3, R12, 0x78, !PT ;  /* 0x0000000305097812 */ /* 0x000fc400078e780c */
[C---:B------:R-:W-:Y:S02]  /*05f0*/  LOP3.LUT R12, R16.reuse, 0x3, R13, 0x78, !PT ;  /* 0x00000003100c7812 */ /* 0x040fe400078e780d */
[----:B------:R-:W-:Y:S02]  /*0600*/  LOP3.LUT R13, R16, 0x3, R3, 0x78, !PT ;  /* 0x00000003100d7812 */ /* 0x000fe400078e7803 */
[----:B------:R-:W-:Y:S02]  /*0610*/  SHF.L.U32 R3, R0, 0x1, RZ ;  /* 0x0000000100037819 */ /* 0x000fe400000006ff */
[----:B------:R-:W-:Y:S02]  /*0620*/  LOP3.LUT R11, R5, 0x3, R14, 0x78, !PT ;  /* 0x00000003050b7812 */ /* 0x000fe400078e780e */
[C---:B------:R-:W-:Y:S02]  /*0630*/  LOP3.LUT R14, R3.reuse, 0x18, RZ, 0xc0, !PT ;  /* 0x00000018030e7812 */ /* 0x040fe400078ec0ff */
[----:B------:R-:W-:-:S02]  /*0640*/  LOP3.LUT R16, R3, 0x18, RZ, 0xc, !PT ;  /* 0x0000001803107812 */ /* 0x000fc400078e0cff */
[----:B------:R-:W-:Y:S02]  /*0650*/  LEA R15, R0, R7, 0x5 ;  /* 0x00000007000f7211 */ /* 0x000fe400078e28ff */
[----:B------:R-:W-:Y:S02]  /*0660*/  LOP3.LUT R18, R14, 0x10, RZ, 0x3c, !PT ;  /* 0x000000100e127812 */ /* 0x000fe400078e3cff */
[C---:B------:R-:W-:Y:S02]  /*0670*/  IADD3 R16, R15.reuse, R16, RZ ;  /* 0x000000100f107210 */ /* 0x040fe40007ffe0ff */
[----:B------:R-:W-:-:S07]  /*0680*/  IADD3 R17, R15, R18, RZ ;  /* 0x000000120f117210 */ /* 0x000fce0007ffe0ff */
.L_x_1722:
[----:B--2---:R-:W-:Y:S01]  /*0690*/  IMAD.WIDE.U32 R18, R0, -0x77777777, RZ ;  /* 0x8888888900127825 */ /* 0x004fe200078e00ff */
[----:B------:R-:W-:Y:S01]  /*06a0*/  ULOP3.LUT UR10, UR12, 0x1, URZ, 0xc0, !UPT ;  /* 0x000000010c0a7892 */ /* 0x000fe2000f8ec03f */
[----:B0-----:R-:W0:Y:S01]  /*06b0*/  LDC.64 R34, c[0x0][0x238] ;  /* 0x00008e00ff227b82 */ /* 0x001e220000000a00 */
[----:B------:R-:W-:Y:S02]  /*06c0*/  USHF.R.U64 UR11, UR12, 0x1, UR5 ;  /* 0x000000010c0b7899 */ /* 0x000fe40008001205 */
[----:B------:R-:W-:Y:S01]  /*06d0*/  SHF.R.U32.HI R77, RZ, 0x7, R19 ;  /* 0x00000007ff4d7819 */ /* 0x000fe20000011613 */
[----:B------:R-:W-:Y:S02]  /*06e0*/  UIMAD UR14, UR10, 0x3c0, URZ ;  /* 0x000003c00a0e78a4 */ /* 0x000fe4000f8e023f */
[----:B------:R-:W-:Y:S01]  /*06f0*/  USHF.L.U32 UR10, UR20, 0x4, URZ ;  /* 0x00000004140a7899 */ /* 0x000fe2000800063f */
[----:B------:R-:W-:Y:S01]  /*0700*/  MOV R5, UR11 ;  /* 0x0000000b00057c02 */ /* 0x000fe20008000f00 */
[----:B------:R-:W-:Y:S01]  /*0710*/  IMAD R79, R77, -0xf0, R0 ;  /* 0xffffff104d4f7824 */ /* 0x000fe200078e0200 */
[----:B------:R-:W-:Y:S01]  /*0720*/  USHF.R.U32.HI UR18, URZ, 0x1, UR5 ;  /* 0x000000013f127899 */ /* 0x000fe20008011605 */
[----:B------:R-:W1:Y:S01]  /*0730*/  LDC.64 R22, c[0x0][0x240] ;  /* 0x00009000ff167b82 */ /* 0x000e620000000a00 */
[----:B------:R-:W-:-:S02]  /*0740*/  ULOP3.LUT UR10, UR10, 0x3f0, URZ, 0xc0, !UPT ;  /* 0x000003f00a0a7892 */ /* 0x000fc4000f8ec03f */
[----:B------:R-:W-:Y:S01]  /*0750*/  LEA R112, R79, UR14, 0x2 ;  /* 0x0000000e4f707c11 */ /* 0x000fe2000f8e10ff */
[----:B------:R-:W-:Y:S02]  /*0760*/  UIMAD UR11, UR18, 0x1e0000, URZ ;  /* 0x001e0000120b78a4 */ /* 0x000fe4000f8e023f */
[----:B------:R-:W-:Y:S01]  /*0770*/  MOV R24, UR18 ;  /* 0x0000001200187c02 */ /* 0x000fe20008000f00 */
[----:B------:R-:W-:Y:S01]  /*0780*/  ULDC.64 UR22, c[0x0][0x228] ;  /* 0x00008a0000167ab9 */ /* 0x000fe20000000a00 */
[--C-:B------:R-:W-:Y:S01]  /*0790*/  SHF.R.S32.HI R113, RZ, 0x1f, R112.reuse ;  /* 0x0000001fff717819 */ /* 0x100fe20000011470 */
[----:B------:R-:W-:Y:S01]  /*07a0*/  IMAD.WIDE.U32 R18, R112, -0x77777777, RZ ;  /* 0x8888888970127825 */ /* 0x000fe200078e00ff */
[----:B------:R-:W-:Y:S01]  /*07b0*/  IADD3 R45, R77, UR10, RZ ;  /* 0x0000000a4d2d7c10 */ /* 0x000fe2000fffe0ff */
[----:B------:R-:W-:Y:S02]  /*07c0*/  ULDC UR18, c[0x0][0x250] ;  /* 0x0000940000127ab9 */ /* 0x000fe40000000800 */
[----:B------:R-:W-:Y:S01]  /*07d0*/  IMAD.WIDE.U32 R48, R5, 0x1e0000, R112 ;  /* 0x001e000005307825 */ /* 0x000fe200078e0070 */
[----:B------:R-:W-:-:S03]  /*07e0*/  SHF.R.U32.HI R18, RZ, 0x6, R19 ;  /* 0x00000006ff127819 */ /* 0x000fc60000011613 */
[----:B0-----:R-:W-:Y:S01]  /*07f0*/  IMAD.WIDE R34, R112, 0x2, R34 ;  /* 0x0000000270227825 */ /* 0x001fe200078e0222 */
[----:B------:R-:W-:Y:S02]  /*0800*/  LEA R3, P0, R5, R18, 0x4 ;  /* 0x0000001205037211 */ /* 0x000fe400078020ff */
[----:B------:R-:W-:Y:S01]  /*0810*/  IADD3 R49, R49, UR11, RZ ;  /* 0x0000000b31317c10 */ /* 0x000fe2000fffe0ff */
[----:B------:R-:W-:Y:S01]  /*0820*/  ULDC.64 UR10, c[0x0][0x248] ;  /* 0x00009200000a7ab9 */ /* 0x000fe20000000a00 */
[----:B------:R-:W-:Y:S01]  /*0830*/  LEA.HI.X R24, R5, RZ, R24, 0x4, P0 ;  /* 0x000000ff05187211 */ /* 0x000fe200000f2418 */
[----:B------:R-:W2:Y:S01]  /*0840*/  LDG.E.64.CONSTANT R34, desc[UR16][R34.64] ;  /* 0x0000001022227981 */ /* 0x000ea2000c1e9b00 */
[----:B------:R-:W-:Y:S01]  /*0850*/  LEA R30, P0, R3, UR10, 0x3 ;  /* 0x0000000a031e7c11 */ /* 0x000fe2000f8018ff */
[----:B------:R-:W-:-:S03]  /*0860*/  IMAD R45, R45, 0x780, RZ ;  /* 0x000007802d2d7824 */ /* 0x000fc600078e02ff */
[----:B------:R-:W-:Y:S01]  /*0870*/  LEA.HI.X R31, R3, UR11, R24, 0x3, P0 ;  /* 0x0000000b031f7c11 */ /* 0x000fe200080f1c18 */
[----:B------:R-:W-:Y:S01]  /*0880*/  ULDC.64 UR10, c[0x0][0x230] ;  /* 0x00008c00000a7ab9 */ /* 0x000fe20000000a00 */
[----:B------:R-:W-:-:S04]  /*0890*/  IADD3 R20, P1, R45, R48, RZ ;  /* 0x000000302d147210 */ /* 0x000fc80007f3e0ff */
[----:B------:R-:W3:Y:S01]  /*08a0*/  LDG.E.64.CONSTANT R30, desc[UR16][R30.64] ;  /* 0x000000101e1e7981 */ /* 0x000ee2000c1e9b00 */
[----:B------:R-:W-:-:S04]  /*08b0*/  IADD3.X R19, RZ, R49, RZ, P1, !PT ;  /* 0x00000031ff137210 */ /* 0x000fc80000ffe4ff */
[C---:B------:R-:W-:Y:S02]  /*08c0*/  SHF.L.U64.HI R19, R20.reuse, 0x1, R19 ;  /* 0x0000000114137819 */ /* 0x040fe40000010213 */
[----:B------:R-:W-:-:S04]  /*08d0*/  SHF.L.U32 R20, R20, 0x1, RZ ;  /* 0x0000000114147819 */ /* 0x000fc800000006ff */
[----:B------:R-:W-:Y:S02]  /*08e0*/  IADD3 R36, P0, R20, UR10, RZ ;  /* 0x0000000a14247c10 */ /* 0x000fe4000ff1e0ff */
[----:B------:R-:W-:Y:S02]  /*08f0*/  IADD3 R3, R45, 0xf00, RZ ;  /* 0x00000f002d037810 */ /* 0x000fe40007ffe0ff */
[----:B------:R-:W-:Y:S02]  /*0900*/  IADD3.X R37, R19, UR11, RZ, P0, !PT ;  /* 0x0000000b13257c10 */ /* 0x000fe400087fe4ff */
[----:B------:R-:W-:Y:S01]  /*0910*/  IADD3 R3, P0, R3, R48, RZ ;  /* 0x0000003003037210 */ /* 0x000fe20007f1e0ff */
[----:B-1----:R-:W-:-:S03]  /*0920*/  IMAD.WIDE R112, R112, 0x2, R22 ;  /* 0x0000000270707825 */ /* 0x002fc600078e0216 */
[----:B------:R-:W4:Y:S01]  /*0930*/  LDG.E.64.CONSTANT R36, desc[UR16][R36.64] ;  /* 0x0000001024247981 */ /* 0x000f22000c1e9b00 */
[----:B------:R-:W-:Y:S02]  /*0940*/  IADD3.X R22, RZ, R49, RZ, P0, !PT ;  /* 0x00000031ff167210 */ /* 0x000fe400007fe4ff */
[C---:B------:R-:W-:Y:S01]  /*0950*/  SHF.L.U32 R21, R3.reuse, 0x1, RZ ;  /* 0x0000000103157819 */ /* 0x040fe200000006ff */
[----:B------:R-:W5:Y:S01]  /*0960*/  LDG.E.64.CONSTANT R112, desc[UR16][R112.64] ;  /* 0x0000001070707981 */ /* 0x000f62000c1e9b00 */
[----:B------:R-:W-:Y:S02]  /*0970*/  SHF.L.U64.HI R22, R3, 0x1, R22 ;  /* 0x0000000103167819 */ /* 0x000fe40000010216 */
        /* <DEDUP_REMOVED lines=10> */
[----:B------:R-:W5:Y:S01]  /*0a20*/  LDG.E.64.CONSTANT R46, desc[UR16][R46.64] ;  /* 0x000000102e2e7981 */ /* 0x000f62000c1e9b00 */
[----:B------:R-:W-:Y:S02]  /*0a30*/  IADD3 R3, R45, 0x2d00, RZ ;  /* 0x00002d002d037810 */ /* 0x000fe40007ffe0ff */
[----:B------:R-:W-:Y:S02]  /*0a40*/  IADD3 R60, P0, R20, UR22, RZ ;  /* 0x00000016143c7c10 */ /* 0x000fe4000ff1e0ff */
[----:B------:R-:W-:Y:S02]  /*0a50*/  IADD3 R3, P1, R3, R48, RZ ;  /* 0x0000003003037210 */ /* 0x000fe40007f3e0ff */
[----:B------:R-:W-:Y:S02]  /*0a60*/  IADD3.X R61, R19, UR23, RZ, P0, !PT ;  /* 0x00000017133d7c10 */ /* 0x000fe400087fe4ff */
[----:B------:R-:W-:Y:S02]  /*0a70*/  IADD3.X R26, RZ, R49, RZ, P1, !PT ;  /* 0x00000031ff1a7210 */ /* 0x000fe40000ffe4ff */
[----:B------:R-:W-:-:S02]  /*0a80*/  SHF.L.U32 R25, R3, 0x1, RZ ;  /* 0x0000000103197819 */ /* 0x000fc400000006ff */
[----:B------:R-:W-:Y:S01]  /*0a90*/  SHF.L.U64.HI R26, R3, 0x1, R26 ;  /* 0x00000001031a7819 */ /* 0x000fe2000001021a */
[----:B------:R-:W5:Y:S01]  /*0aa0*/  LDG.E.64.CONSTANT R60, desc[UR16][R60.64] ;  /* 0x000000103c3c7981 */ /* 0x000f62000c1e9b00 */
[----:B------:R-:W-:-:S04]  /*0ab0*/  IADD3 R62, P0, R25, UR10, RZ ;  /* 0x0000000a193e7c10 */ /* 0x000fc8000ff1e0ff */
[----:B------:R-:W-:Y:S02]  /*0ac0*/  IADD3.X R63, R26, UR11, RZ, P0, !PT ;  /* 0x0000000b1a3f7c10 */ /* 0x000fe400087fe4ff */
[----:B------:R-:W-:-:S04]  /*0ad0*/  IADD3 R64, P0, R21, UR22, RZ ;  /* 0x0000001615407c10 */ /* 0x000fc8000ff1e0ff */
[----:B------:R-:W-:Y:S01]  /*0ae0*/  IADD3.X R65, R22, UR23, RZ, P0, !PT ;  /* 0x0000001716417c10 */ /* 0x000fe200087fe4ff */
[----:B------:R-:W5:Y:S05]  /*0af0*/  LDG.E.64.CONSTANT R62, desc[UR16][R62.64] ;  /* 0x000000103e3e7981 */ /* 0x000f6a000c1e9b00 */
        /* <DEDUP_REMOVED lines=9> */
[----:B------:R-:W-:-:S04]  /*0b90*/  IADD3 R68, P0, R23, UR22, RZ ;  /* 0x0000001617447c10 */ /* 0x000fc8000ff1e0ff */
[----:B------:R-:W-:-:S06]  /*0ba0*/  IADD3.X R69, R24, UR23, RZ, P0, !PT ;  /* 0x0000001718457c10 */ /* 0x000fcc00087fe4ff */
[----:B------:R-:W5:Y:S01]  /*0bb0*/  LDG.E.64.CONSTANT R68, desc[UR16][R68.64] ;  /* 0x0000001044447981 */ /* 0x000f62000c1e9b00 */
[----:B------:R-:W-:-:S04]  /*0bc0*/  IADD3 R5, R45, 0x4b00, RZ ;  /* 0x00004b002d057810 */ /* 0x000fc80007ffe0ff */
[----:B------:R-:W-:-:S04]  /*0bd0*/  IADD3 R38, P0, R5, R48, RZ ;  /* 0x0000003005267210 */ /* 0x000fc80007f1e0ff */
[----:B------:R-:W-:Y:S02]  /*0be0*/  IADD3.X R71, RZ, R49, RZ, P0, !PT ;  /* 0x00000031ff477210 */ /* 0x000fe400007fe4ff */
[----:B------:R-:W-:Y:S02]  /*0bf0*/  IADD3 R70, P0, R25, UR22, RZ ;  /* 0x0000001619467c10 */ /* 0x000fe4000ff1e0ff */
[----:B------:R-:W-:Y:S02]  /*0c00*/  SHF.L.U64.HI R32, R38, 0x1, R71 ;  /* 0x0000000126207819 */ /* 0x000fe40000010247 */
[----:B------:R-:W-:-:S06]  /*0c10*/  IADD3.X R71, R26, UR23, RZ, P0, !PT ;  /* 0x000000171a477c10 */ /* 0x000fcc00087fe4ff */
[----:B------:R-:W5:Y:S01]  /*0c20*/  LDG.E.64.CONSTANT R70, desc[UR16][R70.64] ;  /* 0x0000001046467981 */ /* 0x000f62000c1e9b00 */
[----:B------:R-:W-:-:S05]  /*0c30*/  IMAD R116, R79, 0x18, R6 ;  /* 0x000000184f747824 */ /* 0x000fca00078e0206 */
[----:B------:R-:W-:Y:S01]  /*0c40*/  LEA R116, R77, R116, 0x3 ;  /* 0x000000744d747211 */ /* 0x000fe200078e18ff */
[--C-:B--2---:R-:W-:Y:S02]  /*0c50*/  HADD2.F32 R3, -RZ, R34.reuse.H0_H0 ;  /* 0x20000022ff037230 */ /* 0x104fe40000004100 */
[----:B---3--:R-:W-:Y:S01]  /*0c60*/  FADD.FTZ R29, R31, UR18 ;  /* 0x000000121f1d7e21 */ /* 0x008fe20008010000 */
[----:B------:R-:W-:Y:S01]  /*0c70*/  HADD2.F32 R31, -RZ, R34.H1_H1 ;  /* 0x30000022ff1f7230 */ /* 0x000fe20000004100 */
[----:B------:R-:W-:-:S04]  /*0c80*/  SHF.L.U32 R34, R38, 0x1, RZ ;  /* 0x0000000126227819 */ /* 0x000fc800000006ff */
[----:B------:R-:W-:-:S04]  /*0c90*/  IADD3 R72, P0, R34, UR10, RZ ;  /* 0x0000000a22487c10 */ /* 0x000fc8000ff1e0ff */
[----:B------:R-:W-:-:S06]  /*0ca0*/  IADD3.X R73, R32, UR11, RZ, P0, !PT ;  /* 0x0000000b20497c10 */ /* 0x000fcc00087fe4ff */
[----:B------:R-:W2:Y:S01]  /*0cb0*/  LDG.E.64.CONSTANT R72, desc[UR16][R72.64] ;  /* 0x0000001048487981 */ /* 0x000ea2000c1e9b00 */
[----:B------:R-:W0:Y:S01]  /*0cc0*/  MUFU.RSQ R29, R29 ;  /* 0x0000001d001d7308 */ /* 0x000e220000001400 */
[----:B------:R-:W-:Y:S01]  /*0cd0*/  IADD3 R74, P0, R27, UR22, RZ ;  /* 0x000000161b4a7c10 */ /* 0x000fe2000ff1e0ff */
[----:B----4-:R-:W-:-:S03]  /*0ce0*/  HADD2.F32 R5, -RZ, R36.H0_H0 ;  /* 0x20000024ff057230 */ /* 0x010fc60000004100 */
[----:B------:R-:W-:Y:S01]  /*0cf0*/  IADD3.X R75, R28, UR23, RZ, P0, !PT ;  /* 0x000000171c4b7c10 */ /* 0x000fe200087fe4ff */
[----:B------:R-:W-:Y:S02]  /*0d00*/  HADD2.F32 R39, -RZ, R36.H1_H1 ;  /* 0x30000024ff277230 */ /* 0x000fe40000004100 */
[--C-:B------:R-:W-:Y:S02]  /*0d10*/  HADD2.F32 R41, -RZ, R37.reuse.H0_H0 ;  /* 0x20000025ff297230 */ /* 0x100fe40000004100 */
[C---:B------:R-:W-:Y:S01]  /*0d20*/  FADD.FTZ R36, -R30.reuse, R5 ;  /* 0x000000051e247221 */ /* 0x040fe20000010100 */
[----:B------:R-:W-:Y:S01]  /*0d30*/  HADD2.F32 R51, -RZ, R37.H1_H1 ;  /* 0x30000025ff337230 */ /* 0x000fe20000004100 */
[----:B------:R-:W3:Y:S01]  /*0d40*/  LDG.E.64.CONSTANT R74, desc[UR16][R74.64] ;  /* 0x000000104a4a7981 */ /* 0x000ee2000c1e9b00 */
[----:B-----5:R-:W-:Y:S02]  /*0d50*/  HADD2.F32 R114, -RZ, R112.H0_H0 ;  /* 0x20000070ff727230 */ /* 0x020fe40000004100 */
[C---:B------:R-:W-:Y:S01]  /*0d60*/  FADD.FTZ R38, -R30.reuse, R41 ;  /* 0x000000291e267221 */ /* 0x040fe20000010100 */
[----:B0-----:R-:W-:Y:S01]  /*0d70*/  FMUL.FTZ R5, R29, R36 ;  /* 0x000000241d057220 */ /* 0x001fe20000410000 */
[----:B------:R-:W-:Y:S01]  /*0d80*/  FADD.FTZ R36, -R30, R39 ;  /* 0x000000271e247221 */ /* 0x000fe20000010100 */
[----:B------:R-:W-:-:S02]  /*0d90*/  HADD2.F32 R33, -RZ, R35.H0_H0 ;  /* 0x20000023ff217230 */ /* 0x000fc40000004100 */
[----:B------:R-:W-:Y:S01]  /*0da0*/  FADD.FTZ R40, -R30, R51 ;  /* 0x000000331e287221 */ /* 0x000fe20000010100 */
[----:B------:R-:W-:Y:S02]  /*0db0*/  HADD2.F32 R112, -RZ, R112.H1_H1 ;  /* 0x30000070ff707230 */ /* 0x000fe40000004100 */
[----:B------:R-:W-:Y:S01]  /*0dc0*/  FFMA.FTZ R76, R5, R3, R114 ;  /* 0x00000003054c7223 */ /* 0x000fe20000010072 */
[----:B------:R-:W-:Y:S02]  /*0dd0*/  HADD2.F32 R110, -RZ, R113.H0_H0 ;  /* 0x20000071ff6e7230 */ /* 0x000fe40000004100 */
[C---:B------:R-:W-:Y:S01]  /*0de0*/  FMUL.FTZ R37, R29.reuse, R36 ;  /* 0x000000241d257220 */ /* 0x040fe20000410000 */
[----:B------:R-:W-:Y:S01]  /*0df0*/  FMUL.FTZ R39, R29, R38 ;  /* 0x000000261d277220 */ /* 0x000fe20000410000 */
[----:B------:R-:W-:Y:S02]  /*0e00*/  HADD2.F32 R35, -RZ, R35.H1_H1 ;  /* 0x30000023ff237230 */ /* 0x000fe40000004100 */
[----:B------:R-:W-:Y:S01]  /*0e10*/  FMUL.FTZ R36, R76, -1.4426950216293334961 ;  /* 0xbfb8aa3b4c247820 */ /* 0x000fe20000410000 */
[----:B------:R-:W-:-:S02]  /*0e20*/  HADD2.F32 R118, -RZ, R113.H1_H1 ;  /* 0x30000071ff767230 */ /* 0x000fc40000004100 */
[----:B------:R-:W-:Y:S01]  /*0e30*/  FMUL.FTZ R41, R29, R40 ;  /* 0x000000281d297220 */ /* 0x000fe20000410000 */
[----:B------:R-:W-:Y:S01]  /*0e40*/  FFMA.FTZ R78, R37, R31, R112 ;  /* 0x0000001f254e7223 */ /* 0x000fe20000010070 */
[----:B------:R-:W-:Y:S01]  /*0e50*/  FFMA.FTZ R84, R39, R33, R110 ;  /* 0x0000002127547223 */ /* 0x000fe2000001006e */
[--C-:B------:R-:W-:Y:S01]  /*0e60*/  HADD2.F32 R51, -RZ, R42.reuse.H0_H0 ;  /* 0x2000002aff337230 */ /* 0x100fe20000004100 */
[----:B------:R0:W1:Y:S01]  /*0e70*/  MUFU.EX2 R44, R36 ;  /* 0x00000024002c7308 */ /* 0x0000620000000800 */
[----:B------:R-:W-:Y:S01]  /*0e80*/  FFMA.FTZ R82, R41, R35, R118 ;  /* 0x0000002329527223 */ /* 0x000fe20000010076 */
[----:B------:R-:W-:Y:S01]  /*0e90*/  FMUL.FTZ R38, R78, -1.4426950216293334961 ;  /* 0xbfb8aa3b4e267820 */ /* 0x000fe20000410000 */
[----:B------:R-:W-:Y:S01]  /*0ea0*/  FMUL.FTZ R40, R84, -1.4426950216293334961 ;  /* 0xbfb8aa3b54287820 */ /* 0x000fe20000410000 */
[----:B0-----:R-:W-:Y:S01]  /*0eb0*/  FADD.FTZ R36, -R30, R51 ;  /* 0x000000331e247221 */ /* 0x001fe20000010100 */
[----:B------:R-:W-:Y:S02]  /*0ec0*/  HADD2.F32 R51, -RZ, R42.H1_H1 ;  /* 0x3000002aff337230 */ /* 0x000fe40000004100 */
[----:B------:R-:W-:Y:S01]  /*0ed0*/  FMUL.FTZ R42, R82, -1.4426950216293334961 ;  /* 0xbfb8aa3b522a7820 */ /* 0x000fe20000410000 */
[----:B------:R-:W0:Y:S08]  /*0ee0*/  MUFU.EX2 R88, R38 ;  /* 0x0000002600587308 */ /* 0x000e300000000800 */
[----:B------:R-:W4:Y:S08]  /*0ef0*/  MUFU.EX2 R89, R40 ;  /* 0x0000002800597308 */ /* 0x000f300000000800 */
[----:B------:R-:W5:Y:S01]  /*0f00*/  MUFU.EX2 R92, R42 ;  /* 0x0000002a005c7308 */ /* 0x000f620000000800 */
[----:B------:R-:W-:-:S02]  /*0f10*/  HADD2.F32 R81, -RZ, R43.H0_H0 ;  /* 0x2000002bff517230 */ /* 0x000fc40000004100 */
[----:B-1----:R-:W-:Y:S01]  /*0f20*/  FADD.FTZ R44, R44, 1 ;  /* 0x3f8000002c2c7421 */ /* 0x002fe20000010000 */
[----:B------:R-:W-:Y:S02]  /*0f30*/  HADD2.F32 R43, -RZ, R43.H1_H1 ;  /* 0x3000002bff2b7230 */ /* 0x000fe40000004100 */
[----:B0-----:R-:W-:Y:S02]  /*0f40*/  FADD.FTZ R88, R88, 1 ;  /* 0x3f80000058587421 */ /* 0x001fe40000010000 */
[----:B------:R-:W0:Y:S01]  /*0f50*/  MUFU.RCP R86, R44 ;  /* 0x0000002c00567308 */ /* 0x000e220000001000 */
[----:B----4-:R-:W-:Y:S01]  /*0f60*/  FADD.FTZ R89, R89, 1 ;  /* 0x3f80000059597421 */ /* 0x010fe20000010000 */
[----:B------:R-:W-:Y:S01]  /*0f70*/  FADD.FTZ R50, -R30, R43 ;  /* 0x0000002b1e327221 */ /* 0x000fe20000010100 */
[----:B------:R-:W-:-:S05]  /*0f80*/  HADD2.F32 R43, -RZ, R46.H0_H0 ;  /* 0x2000002eff2b7230 */ /* 0x000fca0000004100 */
[----:B------:R-:W1:Y:S01]  /*0f90*/  MUFU.RCP R91, R88 ;  /* 0x00000058005b7308 */ /* 0x000e620000001000 */
[----:B-----5:R-:W-:Y:S01]  /*0fa0*/  FADD.FTZ R93, R92, 1 ;  /* 0x3f8000005c5d7421 */ /* 0x020fe20000010000 */
[----:B------:R-:W-:Y:S01]  /*0fb0*/  FADD.FTZ R96, -R30, R43 ;  /* 0x0000002b1e607221 */ /* 0x000fe20000010100 */
[----:B------:R-:W-:-:S05]  /*0fc0*/  IADD3 R43, R45, 0x5a00, RZ ;  /* 0x00005a002d2b7810 */ /* 0x000fca0007ffe0ff */
[----:B------:R-:W4:Y:S01]  /*0fd0*/  MUFU.RCP R94, R89 ;  /* 0x00000059005e7308 */ /* 0x000f220000001000 */
[----:B------:R-:W-:Y:S01]  /*0fe0*/  HADD2.F32 R77, -RZ, R46.H1_H1 ;  /* 0x3000002eff4d7230 */ /* 0x000fe20000004100 */
[----:B------:R-:W-:Y:S02]  /*0ff0*/  IADD3 R45, R45, 0x6900, RZ ;  /* 0x000069002d2d7810 */ /* 0x000fe40007ffe0ff */
[----:B------:R-:W-:-:S04]  /*1000*/  IADD3 R79, P1, R43, R48, RZ ;  /* 0x000000302b4f7210 */ /* 0x000fc80007f3e0ff */
[----:B------:R-:W5:Y:S01]  /*1010*/  MUFU.RCP R93, R93 ;  /* 0x0000005d005d7308 */ /* 0x000f620000001000 */
[----:B------:R-:W-:Y:S01]  /*1020*/  FADD.FTZ R46, -R30, R77 ;  /* 0x0000004d1e2e7221 */ /* 0x000fe20000010100 */
[----:B------:R-:W-:Y:S01]  /*1030*/  IADD3 R98, P0, R45, R48, RZ ;  /* 0x000000302d627210 */ /* 0x000fe20007f1e0ff */
[----:B0-----:R-:W-:Y:S01]  /*1040*/  FADD.FTZ R77, -R86, 1 ;  /* 0x3f800000564d7421 */ /* 0x001fe20000010100 */
[----:B------:R-:W-:Y:S01]  /*1050*/  IADD3.X R48, RZ, R49, RZ, P1, !PT ;  /* 0x00000031ff307210 */ /* 0x000fe20000ffe4ff */
[----:B------:R-:W-:Y:S01]  /*1060*/  FADD.FTZ R38, -R30, R51 ;  /* 0x000000331e267221 */ /* 0x000fe20000010100 */
[C---:B------:R-:W-:Y:S01]  /*1070*/  SHF.L.U32 R45, R79.reuse, 0x1, RZ ;  /* 0x000000014f2d7819 */ /* 0x040fe200000006ff */
[----:B------:R-:W-:Y:S01]  /*1080*/  FFMA.FTZ R95, R76, R77, 1 ;  /* 0x3f8000004c5f7423 */ /* 0x000fe2000001004d */
[----:B------:R-:W-:Y:S01]  /*1090*/  SHF.L.U64.HI R43, R79, 0x1, R48 ;  /* 0x000000014f2b7819 */ /* 0x000fe20000010230 */
[----:B------:R-:W-:Y:S01]  /*10a0*/  FADD.FTZ R40, -R30, R81 ;  /* 0x000000511e287221 */ /* 0x000fe20000010100 */
[----:B-1----:R-:W-:Y:S01]  /*10b0*/  FADD.FTZ R77, -R91, 1 ;  /* 0x3f8000005b4d7421 */ /* 0x002fe20000010100 */
[----:B----4-:R-:W-:Y:S01]  /*10c0*/  FADD.FTZ R79, -R94, 1 ;  /* 0x3f8000005e4f7421 */ /* 0x010fe20000010100 */
[----:B------:R-:W-:Y:S01]  /*10d0*/  IADD3 R76, P1, R45, UR10, RZ ;  /* 0x0000000a2d4c7c10 */ /* 0x000fe2000ff3e0ff */
[C---:B------:R-:W-:Y:S01]  /*10e0*/  FMUL.FTZ R38, R29.reuse, R38 ;  /* 0x000000261d267220 */ /* 0x040fe20000410000 */
[----:B------:R-:W-:Y:S01]  /*10f0*/  FMUL.FTZ R40, R29, R40 ;  /* 0x000000281d287220 */ /* 0x000fe20000410000 */
[----:B------:R-:W-:Y:S01]  /*1100*/  FFMA.FTZ R48, R78, R77, 1 ;  /* 0x3f8000004e307423 */ /* 0x000fe2000001004d */
[----:B------:R-:W-:Y:S01]  /*1110*/  FFMA.FTZ R97, R84, R79, 1 ;  /* 0x3f80000054617423 */ /* 0x000fe2000001004f */
[----:B------:R-:W-:Y:S01]  /*1120*/  IADD3.X R77, R43, UR11, RZ, P1, !PT ;  /* 0x0000000b2b4d7c10 */ /* 0x000fe20008ffe4ff */
[----:B-----5:R-:W-:Y:S01]  /*1130*/  FADD.FTZ R79, -R93, 1 ;  /* 0x3f8000005d4f7421 */ /* 0x020fe20000010100 */
[----:B------:R-:W-:Y:S01]  /*1140*/  FFMA.FTZ R87, R31, R38, R112 ;  /* 0x000000261f577223 */ /* 0x000fe20000010070 */
[----:B------:R-:W-:Y:S01]  /*1150*/  IADD3 R78, P1, R34, UR22, RZ ;  /* 0x00000016224e7c10 */ /* 0x000fe2000ff3e0ff */
[C---:B------:R-:W-:Y:S01]  /*1160*/  FMUL.FTZ R36, R29.reuse, R36 ;  /* 0x000000241d247220 */ /* 0x040fe20000410000 */
[----:B------:R-:W-:Y:S01]  /*1170*/  FMUL.FTZ R42, R29, R50 ;  /* 0x000000321d2a7220 */ /* 0x000fe20000410000 */
[----:B------:R-:W-:Y:S01]  /*1180*/  FFMA.FTZ R83, R33, R40, R110 ;  /* 0x0000002821537223 */ /* 0x000fe2000001006e */
[----:B------:R-:W-:Y:S01]  /*1190*/  FFMA.FTZ R84, R82, R79, 1 ;  /* 0x3f80000052547423 */ /* 0x000fe2000001004f */
[----:B------:R-:W-:Y:S01]  /*11a0*/  FMUL.FTZ R85, R87, -1.4426950216293334961 ;  /* 0xbfb8aa3b57557820 */ /* 0x000fe20000410000 */
[----:B------:R-:W-:Y:S01]  /*11b0*/  IADD3.X R79, R32, UR23, RZ, P1, !PT ;  /* 0x00000017204f7c10 */ /* 0x000fe20008ffe4ff */
[----:B------:R-:W-:Y:S01]  /*11c0*/  FFMA.FTZ R51, R3, R36, R114 ;  /* 0x0000002403337223 */ /* 0x000fe20000010072 */
[----:B------:R-:W-:Y:S01]  /*11d0*/  FFMA.FTZ R81, R35, R42, R118 ;  /* 0x0000002a23517223 */ /* 0x000fe20000010076 */
[----:B------:R-:W-:Y:S01]  /*11e0*/  FMUL.FTZ R50, R83, -1.4426950216293334961 ;  /* 0xbfb8aa3b53327820 */ /* 0x000fe20000410000 */
[----:B------:R-:W4:Y:S01]  /*11f0*/  LDG.E.64.CONSTANT R76, desc[UR16][R76.64] ;  /* 0x000000104c4c7981 */ /* 0x000f22000c1e9b00 */
[----:B------:R-:W-:Y:S01]  /*1200*/  FMUL.FTZ R90, R51, -1.4426950216293334961 ;  /* 0xbfb8aa3b335a7820 */ /* 0x000fe20000410000 */
[----:B------:R-:W-:Y:S01]  /*1210*/  FMUL.FTZ R80, R81, -1.4426950216293334961 ;  /* 0xbfb8aa3b51507820 */ /* 0x000fe20000410000 */
[----:B------:R-:W0:Y:S01]  /*1220*/  MUFU.EX2 R85, R85 ;  /* 0x0000005500557308 */ /* 0x000e220000000800 */
[----:B------:R-:W5:Y:S07]  /*1230*/  LDG.E.64.CONSTANT R78, desc[UR16][R78.64] ;  /* 0x000000104e4e7981 */ /* 0x000f6e000c1e9b00 */
[----:B------:R-:W1:Y:S01]  /*1240*/  MUFU.EX2 R50, R50 ;  /* 0x0000003200327308 */ /* 0x000e620000000800 */
[----:B------:R-:W-:-:S07]  /*1250*/  FMUL.FTZ R46, R29, R46 ;  /* 0x0000002e1d2e7220 */ /* 0x000fce0000410000 */
[----:B------:R-:W1:Y:S08]  /*1260*/  MUFU.EX2 R90, R90 ;  /* 0x0000005a005a7308 */ /* 0x000e700000000800 */
[----:B------:R-:W1:Y:S01]  /*1270*/  MUFU.EX2 R80, R80 ;  /* 0x0000005000507308 */ /* 0x000e620000000800 */
[----:B------:R-:W-:Y:S01]  /*1280*/  FMUL.FTZ R44, R29, R96 ;  /* 0x000000601d2c7220 */ /* 0x000fe20000410000 */
[----:B------:R-:W-:-:S02]  /*1290*/  HADD2.F32 R101, -RZ, R47.H0_H0 ;  /* 0x2000002fff657230 */ /* 0x000fc40000004100 */
[----:B------:R-:W-:Y:S01]  /*12a0*/  FFMA.FTZ R96, R31, R46, R112 ;  /* 0x0000002e1f607223 */ /* 0x000fe20000010070 */
[----:B0-----:R-:W-:Y:S01]  /*12b0*/  FADD.FTZ R99, R85, 1 ;  /* 0x3f80000055637421 */ /* 0x001fe20000010000 */
[----:B------:R-:W-:Y:S01]  /*12c0*/  FMUL.FTZ R85, R86, R95 ;  /* 0x0000005f56557220 */ /* 0x000fe20000410000 */
[----:B-1----:R-:W-:Y:S01]  /*12d0*/  FADD.FTZ R86, R50, 1 ;  /* 0x3f80000032567421 */ /* 0x002fe20000010000 */
[----:B------:R-:W-:Y:S01]  /*12e0*/  FMUL.FTZ R89, R96, -1.4426950216293334961 ;  /* 0xbfb8aa3b60597820 */ /* 0x000fe20000410000 */
[----:B------:R-:W-:Y:S01]  /*12f0*/  FADD.FTZ R50, -R30, R101 ;  /* 0x000000651e327221 */ /* 0x000fe20000010100 */
[----:B------:R-:W-:Y:S02]  /*1300*/  HADD2.F32 R101, -RZ, R47.H1_H1 ;  /* 0x3000002fff657230 */ /* 0x000fe40000004100 */
[----:B------:R-:W-:Y:S01]  /*1310*/  FADD.FTZ R90, R90, 1 ;  /* 0x3f8000005a5a7421 */ /* 0x000fe20000010000 */
[----:B------:R-:W-:Y:S01]  /*1320*/  FFMA.FTZ R92, R3, R44, R114 ;  /* 0x0000002c035c7223 */ /* 0x000fe20000010072 */
[----:B------:R-:W0:Y:S01]  /*1330*/  MUFU.EX2 R89, R89 ;  /* 0x0000005900597308 */ /* 0x000e220000000800 */
[----:B------:R-:W-:-:S02]  /*1340*/  FADD.FTZ R47, R80, 1 ;  /* 0x3f800000502f7421 */ /* 0x000fc40000010000 */
[----:B------:R-:W-:-:S05]  /*1350*/  FMUL.FTZ R88, R92, -1.4426950216293334961 ;  /* 0xbfb8aa3b5c587820 */ /* 0x000fca0000410000 */
[----:B------:R-:W1:Y:S01]  /*1360*/  MUFU.RCP R90, R90 ;  /* 0x0000005a005a7308 */ /* 0x000e620000001000 */
[----:B------:R-:W-:-:S07]  /*1370*/  FMUL.FTZ R82, R94, R97 ;  /* 0x000000615e527220 */ /* 0x000fce0000410000 */
[----:B------:R-:W1:Y:S01]  /*1380*/  MUFU.RCP R47, R47 ;  /* 0x0000002f002f7308 */ /* 0x000e620000001000 */
[----:B------:R-:W-:-:S07]  /*1390*/  FMUL.FTZ R97, R93, R84 ;  /* 0x000000545d617220 */ /* 0x000fce0000410000 */
[----:B------:R-:W1:Y:S01]  /*13a0*/  MUFU.RCP R95, R99 ;  /* 0x00000063005f7308 */ /* 0x000e620000001000 */
[----:B------:R-:W-:Y:S01]  /*13b0*/  FMUL.FTZ R91, R91, R48 ;  /* 0x000000305b5b7220 */ /* 0x000fe20000410000 */
[----:B------:R-:W-:-:S06]  /*13c0*/  HADD2.F32 R48, -RZ, R60.H0_H0 ;  /* 0x2000003cff307230 */ /* 0x000fcc0000004100 */
[----:B------:R-:W-:Y:S01]  /*13d0*/  MUFU.EX2 R88, R88 ;  /* 0x0000005800587308 */ /* 0x000fe20000000800 */
[----:B------:R-:W-:Y:S01]  /*13e0*/  FMUL.FTZ R50, R29, R50 ;  /* 0x000000321d327220 */ /* 0x000fe20000410000 */
[----:B0-----:R-:W-:-:S06]  /*13f0*/  FADD.FTZ R89, R89, 1 ;  /* 0x3f80000059597421 */ /* 0x001fcc0000010000 */
[----:B------:R0:W0:Y:S01]  /*1400*/  MUFU.RCP R93, R86 ;  /* 0x00000056005d7308 */ /* 0x0000220000001000 */
[----:B-1----:R-:W-:Y:S01]  /*1410*/  FADD.FTZ R102, -R90, 1 ;  /* 0x3f8000005a667421 */ /* 0x002fe20000010100 */
[----:B------:R-:W-:Y:S01]  /*1420*/  FADD.FTZ R106, -R47, 1 ;  /* 0x3f8000002f6a7421 */ /* 0x000fe20000010100 */
[----:B------:R-:W-:Y:S02]  /*1430*/  HADD2.F32 R60, -RZ, R60.H1_H1 ;  /* 0x3000003cff3c7230 */ /* 0x000fe40000004100 */
[----:B------:R-:W-:Y:S01]  /*1440*/  FADD.FTZ R80, -R30, R101 ;  /* 0x000000651e507221 */ /* 0x000fe20000010100 */
[----:B------:R-:W-:Y:S01]  /*1450*/  FFMA.FTZ R94, R33, R50, R110 ;  /* 0x00000032215e7223 */ /* 0x000fe2000001006e */
[----:B------:R-:W-:Y:S01]  /*1460*/  FMUL.FTZ R48, R48, R85 ;  /* 0x0000005530307220 */ /* 0x000fe20000410000 */
[----:B------:R-:W1:Y:S01]  /*1470*/  MUFU.RCP R103, R89 ;  /* 0x0000005900677308 */ /* 0x000e620000001000 */
[--C-:B------:R-:W-:Y:S02]  /*1480*/  HADD2.F32 R85, -RZ, R62.reuse.H0_H0 ;  /* 0x2000003eff557230 */ /* 0x100fe40000004100 */
[----:B------:R-:W-:Y:S01]  /*1490*/  FFMA.FTZ R51, R51, R102, 1 ;  /* 0x3f80000033337423 */ /* 0x000fe20000010066 */
[----:B------:R-:W-:Y:S01]  /*14a0*/  FFMA.FTZ R106, R81, R106, 1 ;  /* 0x3f800000516a7423 */ /* 0x000fe2000001006a */
[----:B------:R-:W-:Y:S01]  /*14b0*/  FADD.FTZ R102, -R95, 1 ;  /* 0x3f8000005f667421 */ /* 0x000fe20000010100 */
[----:B------:R-:W-:-:S02]  /*14c0*/  HADD2.F32 R81, -RZ, R62.H1_H1 ;  /* 0x3000003eff517230 */ /* 0x000fc40000004100 */
[----:B------:R-:W-:Y:S01]  /*14d0*/  FMUL.FTZ R80, R29, R80 ;  /* 0x000000501d507220 */ /* 0x000fe20000410000 */
[----:B------:R-:W-:Y:S01]  /*14e0*/  FMUL.FTZ R100, R94, -1.4426950216293334961 ;  /* 0xbfb8aa3b5e647820 */ /* 0x000fe20000410000 */
[----:B------:R-:W-:Y:S01]  /*14f0*/  FMUL.FTZ R60, R60, R91 ;  /* 0x0000005b3c3c7220 */ /* 0x000fe20000410000 */
[--C-:B------:R-:W-:Y:S02]  /*1500*/  HADD2.F32 R91, -RZ, R61.reuse.H0_H0 ;  /* 0x2000003dff5b7230 */ /* 0x100fe40000004100 */
[----:B------:R-:W-:Y:S01]  /*1510*/  FMUL.FTZ R90, R90, R51 ;  /* 0x000000335a5a7220 */ /* 0x000fe20000410000 */
[----:B0-----:R-:W-:Y:S02]  /*1520*/  HADD2.F32 R86, -RZ, R61.H1_H1 ;  /* 0x3000003dff567230 */ /* 0x001fe40000004100 */
[----:B------:R-:W-:Y:S01]  /*1530*/  FADD.FTZ R84, -R30, R85 ;  /* 0x000000551e547221 */ /* 0x000fe20000010100 */
[----:B------:R-:W-:Y:S01]  /*1540*/  FADD.FTZ R104, -R93, 1 ;  /* 0x3f8000005d687421 */ /* 0x000fe20000010100 */
[----:B------:R-:W-:Y:S01]  /*1550*/  FFMA.FTZ R102, R87, R102, 1 ;  /* 0x3f80000057667423 */ /* 0x000fe20000010066 */
[----:B------:R-:W-:Y:S01]  /*1560*/  FADD.FTZ R61, R88, 1 ;  /* 0x3f800000583d7421 */ /* 0x000fe20000010000 */
[----:B------:R-:W-:-:S02]  /*1570*/  HADD2.F32 R51, -RZ, R64.H0_H0 ;  /* 0x20000040ff337230 */ /* 0x000fc40000004100 */
[----:B------:R-:W-:Y:S01]  /*1580*/  FFMA.FTZ R85, R35, R80, R118 ;  /* 0x0000005023557223 */ /* 0x000fe20000010076 */
[C---:B------:R-:W-:Y:S01]  /*1590*/  FADD.FTZ R88, -R30.reuse, R81 ;  /* 0x000000511e587221 */ /* 0x040fe20000010100 */
[----:B------:R-:W-:Y:S01]  /*15a0*/  HADD2.F32 R81, -RZ, R63.H0_H0 ;  /* 0x2000003fff517230 */ /* 0x000fe20000004100 */
[----:B------:R-:W0:Y:S01]  /*15b0*/  MUFU.EX2 R100, R100 ;  /* 0x0000006400647308 */ /* 0x000e220000000800 */
[----:B------:R-:W-:Y:S01]  /*15c0*/  FFMA.FTZ R104, R83, R104, 1 ;  /* 0x3f80000053687423 */ /* 0x000fe20000010068 */
[----:B------:R-:W-:Y:S01]  /*15d0*/  FMUL.FTZ R106, R47, R106 ;  /* 0x0000006a2f6a7220 */ /* 0x000fe20000410000 */
[----:B------:R-:W-:Y:S01]  /*15e0*/  FMUL.FTZ R99, R85, -1.4426950216293334961 ;  /* 0xbfb8aa3b55637820 */ /* 0x000fe20000410000 */
[----:B------:R-:W-:Y:S01]  /*15f0*/  FMUL.FTZ R62, R95, R102 ;  /* 0x000000665f3e7220 */ /* 0x000fe20000410000 */
[----:B------:R-:W-:Y:S01]  /*1600*/  FMUL.FTZ R47, R51, R90 ;  /* 0x0000005a332f7220 */ /* 0x000fe20000410000 */
[----:B------:R-:W-:Y:S01]  /*1610*/  HADD2.F32 R83, -RZ, R64.H1_H1 ;  /* 0x30000040ff537230 */ /* 0x000fe20000004100 */
[----:B------:R-:W-:Y:S01]  /*1620*/  IADD3.X R51, RZ, R49, RZ, P0, !PT ;  /* 0x00000031ff337210 */ /* 0x000fe200007fe4ff */
[----:B------:R1:W0:Y:S01]  /*1630*/  MUFU.RCP R102, R61 ;  /* 0x0000003d00667308 */ /* 0x0002220000001000 */
[----:B------:R-:W-:Y:S01]  /*1640*/  FADD.FTZ R108, -R30, R81 ;  /* 0x000000511e6c7221 */ /* 0x000fe20000010100 */
[----:B------:R-:W-:Y:S01]  /*1650*/  SHF.L.U32 R49, R98, 0x1, RZ ;  /* 0x0000000162317819 */ /* 0x000fe200000006ff */
[----:B------:R-:W-:-:S02]  /*1660*/  HADD2.F32 R81, -RZ, R65.H0_H0 ;  /* 0x20000041ff517230 */ /* 0x000fc40000004100 */
[----:B------:R-:W-:Y:S01]  /*1670*/  FMUL.FTZ R83, R83, R62 ;  /* 0x0000003e53537220 */ /* 0x000fe20000410000 */
[----:B------:R-:W-:Y:S01]  /*1680*/  SHF.L.U64.HI R51, R98, 0x1, R51 ;  /* 0x0000000162337819 */ /* 0x000fe20000010233 */
[----:B-1----:R-:W-:Y:S02]  /*1690*/  HADD2.F32 R61, -RZ, R65.H1_H1 ;  /* 0x30000041ff3d7230 */ /* 0x002fe40000004100 */
[----:B------:R-:W-:Y:S02]  /*16a0*/  HADD2.F32 R65, -RZ, R63.H1_H1 ;  /* 0x3000003fff417230 */ /* 0x000fe40000004100 */
[----:B------:R-:W-:Y:S01]  /*16b0*/  FADD.FTZ R63, -R103, 1 ;  /* 0x3f800000673f7421 */ /* 0x000fe20000010100 */
[----:B------:R-:W1:Y:S01]  /*16c0*/  MUFU.EX2 R99, R99 ;  /* 0x0000006300637308 */ /* 0x000e620000000800 */
[----:B------:R-:W-:Y:S01]  /*16d0*/  IADD3 R62, P0, R49, UR10, RZ ;  /* 0x0000000a313e7c10 */ /* 0x000fe2000ff1e0ff */
[----:B------:R-:W-:Y:S01]  /*16e0*/  FMUL.FTZ R84, R29, R84 ;  /* 0x000000541d547220 */ /* 0x000fe20000410000 */
[----:B------:R-:W-:-:S02]  /*16f0*/  FFMA.FTZ R64, R96, R63, 1 ;  /* 0x3f80000060407423 */ /* 0x000fc4000001003f */
[----:B------:R-:W-:Y:S01]  /*1700*/  IADD3.X R63, R51, UR11, RZ, P0, !PT ;  /* 0x0000000b333f7c10 */ /* 0x000fe200087fe4ff */
[----:B------:R-:W-:Y:S01]  /*1710*/  FMUL.FTZ R82, R91, R82 ;  /* 0x000000525b527220 */ /* 0x000fe20000410000 */
[----:B------:R-:W-:Y:S01]  /*1720*/  FFMA.FTZ R91, R3, R84, R114 ;  /* 0x00000054035b7223 */ /* 0x000fe20000010072 */
[----:B------:R-:W-:Y:S01]  /*1730*/  FMUL.FTZ R88, R29, R88 ;  /* 0x000000581d587220 */ /* 0x000fe20000410000 */
[----:B0-----:R-:W-:Y:S01]  /*1740*/  FADD.FTZ R100, R100, 1 ;  /* 0x3f80000064647421 */ /* 0x001fe20000010000 */
[----:B------:R-:W-:Y:S01]  /*1750*/  FMUL.FTZ R86, R86, R97 ;  /* 0x0000006156567220 */ /* 0x000fe20000410000 */
[----:B------:R-:W5:Y:S01]  /*1760*/  LDG.E.64.CONSTANT R62, desc[UR16][R62.64] ;  /* 0x000000103e3e7981 */ /* 0x000f62000c1e9b00 */
[----:B------:R-:W-:Y:S01]  /*1770*/  FMUL.FTZ R97, R91, -1.4426950216293334961 ;  /* 0xbfb8aa3b5b617820 */ /* 0x000fe20000410000 */
[----:B------:R-:W-:Y:S01]  /*1780*/  FADD.FTZ R109, -R102, 1 ;  /* 0x3f800000666d7421 */ /* 0x000fe20000010100 */
[----:B------:R-:W-:Y:S01]  /*1790*/  FFMA.FTZ R95, R31, R88, R112 ;  /* 0x000000581f5f7223 */ /* 0x000fe20000010070 */
[----:B------:R-:W-:Y:S01]  /*17a0*/  FMUL.FTZ R90, R29, R108 ;  /* 0x0000006c1d5a7220 */ /* 0x000fe20000410000 */
[----:B------:R-:W0:Y:S01]  /*17b0*/  MUFU.RCP R107, R100 ;  /* 0x00000064006b7308 */ /* 0x000e220000001000 */
[----:B------:R-:W-:Y:S01]  /*17c0*/  FMUL.FTZ R104, R93, R104 ;  /* 0x000000685d687220 */ /* 0x000fe20000410000 */
[----:B------:R-:W-:Y:S01]  /*17d0*/  FMUL.FTZ R61, R61, R106 ;  /* 0x0000006a3d3d7220 */ /* 0x000fe20000410000 */
[----:B------:R-:W-:Y:S01]  /*17e0*/  FFMA.FTZ R109, R92, R109, 1 ;  /* 0x3f8000005c6d7423 */ /* 0x000fe2000001006d */
[----:B------:R-:W-:Y:S01]  /*17f0*/  FMUL.FTZ R93, R95, -1.4426950216293334961 ;  /* 0xbfb8aa3b5f5d7820 */ /* 0x000fe20000410000 */
[----:B------:R-:W-:Y:S01]  /*1800*/  FADD.FTZ R92, -R30, R65 ;  /* 0x000000411e5c7221 */ /* 0x000fe20000010100 */
[----:B-1----:R-:W-:-:S02]  /*1810*/  FADD.FTZ R106, R99, 1 ;  /* 0x3f800000636a7421 */ /* 0x002fc40000010000 */
[----:B------:R1:W-:Y:S01]  /*1820*/  MUFU.EX2 R87, R97 ;  /* 0x0000006100577308 */ /* 0x0003e20000000800 */
[----:B------:R-:W-:Y:S02]  /*1830*/  HADD2.F32 R65, -RZ, R66.H0_H0 ;  /* 0x20000042ff417230 */ /* 0x000fe40000004100 */
[----:B-1----:R-:W-:-:S05]  /*1840*/  FFMA.FTZ R97, R33, R90, R110 ;  /* 0x0000005a21617223 */ /* 0x002fca000001006e */
[----:B------:R-:W-:Y:S01]  /*1850*/  MUFU.EX2 R93, R93 ;  /* 0x0000005d005d7308 */ /* 0x000fe20000000800 */
[----:B------:R-:W-:Y:S01]  /*1860*/  FADD.FTZ R98, -R30, R65 ;  /* 0x000000411e627221 */ /* 0x000fe20000010100 */
[----:B------:R-:W-:Y:S01]  /*1870*/  FMUL.FTZ R89, R97, -1.4426950216293334961 ;  /* 0xbfb8aa3b61597820 */ /* 0x000fe20000410000 */
[----:B------:R-:W-:-:S05]  /*1880*/  HADD2.F32 R65, -RZ, R66.H1_H1 ;  /* 0x30000042ff417230 */ /* 0x000fca0000004100 */
[----:B------:R-:W1:Y:S01]  /*1890*/  MUFU.RCP R106, R106 ;  /* 0x0000006a006a7308 */ /* 0x000e620000001000 */
[----:B------:R-:W-:Y:S01]  /*18a0*/  FMUL.FTZ R98, R29, R98 ;  /* 0x000000621d627220 */ /* 0x000fe20000410000 */
[----:B------:R-:W-:Y:S01]  /*18b0*/  FADD.FTZ R96, -R30, R65 ;  /* 0x000000411e607221 */ /* 0x000fe20000010100 */
[----:B0-----:R-:W-:Y:S01]  /*18c0*/  FADD.FTZ R65, -R107, 1 ;  /* 0x3f8000006b417421 */ /* 0x001fe20000010100 */
[----:B------:R-:W-:-:S04]  /*18d0*/  HADD2.F32 R105, -RZ, R67.H0_H0 ;  /* 0x20000043ff697230 */ /* 0x000fc80000004100 */
[----:B------:R-:W0:Y:S01]  /*18e0*/  MUFU.EX2 R89, R89 ;  /* 0x0000005900597308 */ /* 0x000e220000000800 */
[----:B------:R-:W-:Y:S01]  /*18f0*/  FFMA.FTZ R101, R3, R98, R114 ;  /* 0x0000006203657223 */ /* 0x000fe20000010072 */
[----:B------:R-:W-:Y:S01]  /*1900*/  FFMA.FTZ R94, R94, R65, 1 ;  /* 0x3f8000005e5e7423 */ /* 0x000fe20000010041 */
[----:B------:R-:W-:Y:S01]  /*1910*/  FMUL.FTZ R96, R29, R96 ;  /* 0x000000601d607220 */ /* 0x000fe20000410000 */
[----:B------:R-:W-:Y:S01]  /*1920*/  FADD.FTZ R108, -R30, R105 ;  /* 0x000000691e6c7221 */ /* 0x000fe20000010100 */
[----:B------:R-:W-:Y:S01]  /*1930*/  FMUL.FTZ R81, R81, R104 ;  /* 0x0000006851517220 */ /* 0x000fe20000410000 */
[----:B------:R-:W-:Y:S01]  /*1940*/  FMUL.FTZ R104, R101, -1.4426950216293334961 ;  /* 0xbfb8aa3b65687820 */ /* 0x000fe20000410000 */
[----:B------:R-:W-:Y:S01]  /*1950*/  FMUL.FTZ R109, R102, R109 ;  /* 0x0000006d666d7220 */ /* 0x000fe20000410000 */
[----:B------:R-:W-:Y:S01]  /*1960*/  FMUL.FTZ R107, R107, R94 ;  /* 0x0000005e6b6b7220 */ /* 0x000fe20000410000 */
[----:B------:R-:W-:Y:S02]  /*1970*/  HADD2.F32 R120, -RZ, R68.H0_H0 ;  /* 0x20000044ff787230 */ /* 0x000fe40000004100 */
[----:B------:R-:W-:Y:S01]  /*1980*/  FFMA.FTZ R102, R31, R96, R112 ;  /* 0x000000601f667223 */ /* 0x000fe20000010070 */
[----:B------:R-:W-:Y:S01]  /*1990*/  FMUL.FTZ R94, R29, R108 ;  /* 0x0000006c1d5e7220 */ /* 0x000fe20000410000 */
[----:B-1----:R-:W-:Y:S01]  /*19a0*/  FADD.FTZ R108, -R106, 1 ;  /* 0x3f8000006a6c7421 */ /* 0x002fe20000010100 */
[----:B------:R-:W-:Y:S01]  /*19b0*/  FADD.FTZ R115, R93, 1 ;  /* 0x3f8000005d737421 */ /* 0x000fe20000010000 */
[----:B------:R-:W-:Y:S01]  /*19c0*/  FADD.FTZ R113, R87, 1 ;  /* 0x3f80000057717421 */ /* 0x000fe20000010000 */
[----:B------:R-:W1:Y:S01]  /*19d0*/  MUFU.EX2 R104, R104 ;  /* 0x0000006800687308 */ /* 0x000e620000000800 */
[----:B------:R-:W-:Y:S01]  /*19e0*/  FMUL.FTZ R66, R102, -1.4426950216293334961 ;  /* 0xbfb8aa3b66427820 */ /* 0x000fe20000410000 */
[----:B------:R-:W-:Y:S01]  /*19f0*/  FMUL.FTZ R87, R120, R109 ;  /* 0x0000006d78577220 */ /* 0x000fe20000410000 */
[----:B------:R-:W-:-:S02]  /*1a00*/  HADD2.F32 R93, -RZ, R67.H1_H1 ;  /* 0x30000043ff5d7230 */ /* 0x000fc40000004100 */
[----:B------:R-:W-:Y:S01]  /*1a10*/  FFMA.FTZ R85, R85, R108, 1 ;  /* 0x3f80000055557423 */ /* 0x000fe2000001006c */
[----:B0-----:R-:W-:Y:S02]  /*1a20*/  FADD.FTZ R67, R89, 1 ;  /* 0x3f80000059437421 */ /* 0x001fe40000010000 */
[----:B------:R-:W0:Y:S01]  /*1a30*/  MUFU.RCP R109, R115 ;  /* 0x00000073006d7308 */ /* 0x000e220000001000 */
[----:B------:R-:W-:Y:S01]  /*1a40*/  FMUL.FTZ R111, R103, R64 ;  /* 0x00000040676f7220 */ /* 0x000fe20000410000 */
[----:B------:R-:W-:Y:S01]  /*1a50*/  FMUL.FTZ R108, R106, R85 ;  /* 0x000000556a6c7220 */ /* 0x000fe20000410000 */
[----:B------:R-:W-:Y:S01]  /*1a60*/  IADD3 R64, P0, R45, UR22, RZ ;  /* 0x000000162d407c10 */ /* 0x000fe2000ff1e0ff */
[----:B------:R-:W-:-:S04]  /*1a70*/  HADD2.F32 R68, -RZ, R68.H1_H1 ;  /* 0x30000044ff447230 */ /* 0x000fc80000004100 */
[----:B------:R-:W-:Y:S01]  /*1a80*/  MUFU.EX2 R66, R66 ;  /* 0x0000004200427308 */ /* 0x000fe20000000800 */
[----:B------:R-:W-:-:S07]  /*1a90*/  IADD3.X R65, R43, UR23, RZ, P0, !PT ;  /* 0x000000172b417c10 */ /* 0x000fce00087fe4ff */
[----:B------:R-:W2:Y:S01]  /*1aa0*/  MUFU.RCP R106, R113 ;  /* 0x00000071006a7308 */ /* 0x000ea20000001000 */
[----:B------:R-:W-:-:S07]  /*1ab0*/  FMUL.FTZ R92, R29, R92 ;  /* 0x0000005c1d5c7220 */ /* 0x000fce0000410000 */
[----:B------:R-:W3:Y:S01]  /*1ac0*/  MUFU.RCP R67, R67 ;  /* 0x0000004300437308 */ /* 0x000ee20000001000 */
[----:B------:R-:W-:Y:S01]  /*1ad0*/  FMUL.FTZ R85, R68, R111 ;  /* 0x0000006f44557220 */ /* 0x000fe20000410000 */
[----:B------:R-:W-:Y:S01]  /*1ae0*/  FADD.FTZ R120, -R30, R93 ;  /* 0x0000005d1e787221 */ /* 0x000fe20000010100 */
[----:B------:R-:W5:Y:S01]  /*1af0*/  LDG.E.64.CONSTANT R64, desc[UR16][R64.64] ;  /* 0x0000001040407981 */ /* 0x000f62000c1e9b00 */
[--C-:B------:R-:W-:Y:S02]  /*1b00*/  HADD2.F32 R68, -RZ, R69.reuse.H0_H0 ;  /* 0x20000045ff447230 */ /* 0x100fe40000004100 */
[----:B------:R-:W-:Y:S01]  /*1b10*/  FFMA.FTZ R99, R35, R92, R118 ;  /* 0x0000005c23637223 */ /* 0x000fe20000010076 */
[----:B------:R-:W-:Y:S02]  /*1b20*/  HADD2.F32 R93, -RZ, R69.H1_H1 ;  /* 0x30000045ff5d7230 */ /* 0x000fe40000004100 */
[----:B-1----:R-:W-:Y:S01]  /*1b30*/  FADD.FTZ R69, R104, 1 ;  /* 0x3f80000068457421 */ /* 0x002fe20000010000 */
[----:B0-----:R-:W-:Y:S01]  /*1b40*/  FADD.FTZ R104, -R109, 1 ;  /* 0x3f8000006d687421 */ /* 0x001fe20000010100 */
[----:B------:R-:W-:Y:S01]  /*1b50*/  FMUL.FTZ R100, R99, -1.4426950216293334961 ;  /* 0xbfb8aa3b63647820 */ /* 0x000fe20000410000 */
[----:B------:R-:W-:-:S02]  /*1b60*/  FMUL.FTZ R93, R93, R108 ;  /* 0x0000006c5d5d7220 */ /* 0x000fc40000410000 */
[----:B------:R-:W-:Y:S01]  /*1b70*/  FFMA.FTZ R104, R95, R104, 1 ;  /* 0x3f8000005f687423 */ /* 0x000fe20000010068 */
[----:B--2---:R-:W-:Y:S01]  /*1b80*/  FADD.FTZ R108, -R106, 1 ;  /* 0x3f8000006a6c7421 */ /* 0x004fe20000010100 */
[----:B------:R-:W-:Y:S01]  /*1b90*/  FADD.FTZ R95, R66, 1 ;  /* 0x3f800000425f7421 */ /* 0x000fe20000010000 */
[----:B---3--:R-:W-:Y:S01]  /*1ba0*/  FADD.FTZ R66, -R67, 1 ;  /* 0x3f80000043427421 */ /* 0x008fe20000010100 */
[----:B------:R-:W0:Y:S01]  /*1bb0*/  MUFU.EX2 R100, R100 ;  /* 0x0000006400647308 */ /* 0x000e220000000800 */
[----:B------:R-:W-:Y:S02]  /*1bc0*/  FFMA.FTZ R111, R91, R108, 1 ;  /* 0x3f8000005b6f7423 */ /* 0x000fe4000001006c */
[----:B------:R-:W-:Y:S01]  /*1bd0*/  FFMA.FTZ R108, R97, R66, 1 ;  /* 0x3f800000616c7423 */ /* 0x000fe20000010042 */
[----:B------:R-:W-:-:S03]  /*1be0*/  IADD3 R66, P0, R49, UR22, RZ ;  /* 0x0000001631427c10 */ /* 0x000fc6000ff1e0ff */
[----:B------:R-:W-:Y:S01]  /*1bf0*/  FMUL.FTZ R97, R67, R108 ;  /* 0x0000006c43617220 */ /* 0x000fe20000410000 */
[----:B------:R-:W-:Y:S01]  /*1c00*/  IADD3.X R67, R51, UR23, RZ, P0, !PT ;  /* 0x0000001733437c10 */ /* 0x000fe200087fe4ff */
[----:B------:R-:W-:-:S05]  /*1c10*/  FMUL.FTZ R89, R68, R107 ;  /* 0x0000006b44597220 */ /* 0x000fca0000410000 */
[----:B------:R-:W2:Y:S01]  /*1c20*/  LDG.E.64.CONSTANT R66, desc[UR16][R66.64] ;  /* 0x0000001042427981 */ /* 0x000ea2000c1e9b00 */
[----:B0-----:R-:W-:Y:S01]  /*1c30*/  FADD.FTZ R107, R100, 1 ;  /* 0x3f800000646b7421 */ /* 0x001fe20000010000 */
[----:B------:R-:W-:Y:S01]  /*1c40*/  FMUL.FTZ R100, R29, R120 ;  /* 0x000000781d647220 */ /* 0x000fe20000410000 */
[----:B------:R-:W-:-:S03]  /*1c50*/  FFMA.FTZ R103, R33, R94, R110 ;  /* 0x0000005e21677223 */ /* 0x000fc6000001006e */
[----:B------:R-:W-:Y:S01]  /*1c60*/  FFMA.FTZ R68, R35, R100, R118 ;  /* 0x0000006423447223 */ /* 0x000fe20000010076 */
[----:B------:R-:W0:Y:S01]  /*1c70*/  MUFU.RCP R107, R107 ;  /* 0x0000006b006b7308 */ /* 0x000e220000001000 */
[----:B------:R-:W-:Y:S02]  /*1c80*/  FMUL.FTZ R105, R103, -1.4426950216293334961 ;  /* 0xbfb8aa3b67697820 */ /* 0x000fe40000410000 */
[----:B------:R-:W-:-:S05]  /*1c90*/  FMUL.FTZ R113, R68, -1.4426950216293334961 ;  /* 0xbfb8aa3b44717820 */ /* 0x000fca0000410000 */
[----:B------:R-:W1:Y:S08]  /*1ca0*/  MUFU.EX2 R91, R113 ;  /* 0x00000071005b7308 */ /* 0x000e700000000800 */
[----:B------:R-:W3:Y:S01]  /*1cb0*/  MUFU.EX2 R105, R105 ;  /* 0x0000006900697308 */ /* 0x000ee20000000800 */
[----:B0-----:R-:W-:-:S04]  /*1cc0*/  FADD.FTZ R120, -R107, 1 ;  /* 0x3f8000006b787421 */ /* 0x001fc80000010100 */
[----:B------:R-:W-:Y:S01]  /*1cd0*/  FFMA.FTZ R120, R99, R120, 1 ;  /* 0x3f80000063787423 */ /* 0x000fe20000010078 */
[----:B------:R-:W-:-:S03]  /*1ce0*/  FMUL.FTZ R109, R109, R104 ;  /* 0x000000686d6d7220 */ /* 0x000fc60000410000 */
[----:B------:R-:W-:Y:S01]  /*1cf0*/  FMUL.FTZ R120, R107, R120 ;  /* 0x000000786b787220 */ /* 0x000fe20000410000 */
[----:B-1----:R-:W-:Y:S01]  /*1d00*/  FADD.FTZ R107, R91, 1 ;  /* 0x3f8000005b6b7421 */ /* 0x002fe20000010000 */
[----:B------:R-:W0:Y:S01]  /*1d10*/  MUFU.RCP R69, R69 ;  /* 0x0000004500457308 */ /* 0x000e220000001000 */
[----:B---3--:R-:W-:-:S07]  /*1d20*/  FADD.FTZ R105, R105, 1 ;  /* 0x3f80000069697421 */ /* 0x008fce0000010000 */
[----:B------:R1:W3:Y:S01]  /*1d30*/  MUFU.RCP R104, R95 ;  /* 0x0000005f00687308 */ /* 0x0002e20000001000 */
[----:B------:R-:W-:-:S07]  /*1d40*/  HADD2.F32 R91, -RZ, R70.H0_H0 ;  /* 0x20000046ff5b7230 */ /* 0x000fce0000004100 */
[----:B------:R-:W4:Y:S01]  /*1d50*/  MUFU.RCP R107, R107 ;  /* 0x0000006b006b7308 */ /* 0x000f220000001000 */
[----:B------:R-:W-:Y:S02]  /*1d60*/  HADD2.F32 R70, -RZ, R70.H1_H1 ;  /* 0x30000046ff467230 */ /* 0x000fe40000004100 */
[----:B------:R-:W-:-:S05]  /*1d70*/  FMUL.FTZ R106, R106, R111 ;  /* 0x0000006f6a6a7220 */ /* 0x000fca0000410000 */
[----:B------:R-:W4:Y:S01]  /*1d80*/  MUFU.RCP R105, R105 ;  /* 0x0000006900697308 */ /* 0x000f220000001000 */
[----:B------:R-:W-:Y:S01]  /*1d90*/  FMUL.FTZ R91, R91, R106 ;  /* 0x0000006a5b5b7220 */ /* 0x000fe20000410000 */
[----:B------:R-:W-:Y:S01]  /*1da0*/  FMUL.FTZ R99, R70, R109 ;  /* 0x0000006d46637220 */ /* 0x000fe20000410000 */
[--C-:B------:R-:W-:Y:S02]  /*1db0*/  HADD2.F32 R106, -RZ, R71.reuse.H0_H0 ;  /* 0x20000047ff6a7230 */ /* 0x100fe40000004100 */
[----:B0-----:R-:W-:Y:S01]  /*1dc0*/  FADD.FTZ R70, -R69, 1 ;  /* 0x3f80000045467421 */ /* 0x001fe20000010100 */
[----:B-1----:R-:W-:Y:S02]  /*1dd0*/  HADD2.F32 R95, -RZ, R71.H1_H1 ;  /* 0x30000047ff5f7230 */ /* 0x002fe40000004100 */
[----:B---3--:R-:W-:Y:S01]  /*1de0*/  FADD.FTZ R71, -R104, 1 ;  /* 0x3f80000068477421 */ /* 0x008fe20000010100 */
[----:B------:R-:W-:Y:S02]  /*1df0*/  HADD2.F32 R109, -RZ, R72.H0_H0 ;  /* 0x20000048ff6d7230 */ /* 0x000fe40000004100 */
[----:B------:R-:W-:Y:S01]  /*1e00*/  FFMA.FTZ R70, R101, R70, 1 ;  /* 0x3f80000065467423 */ /* 0x000fe20000010046 */
[----:B----4-:R-:W-:Y:S01]  /*1e10*/  FADD.FTZ R101, -R107, 1 ;  /* 0x3f8000006b657421 */ /* 0x010fe20000010100 */
[----:B------:R-:W-:Y:S01]  /*1e20*/  FFMA.FTZ R71, R102, R71, 1 ;  /* 0x3f80000066477423 */ /* 0x000fe20000010047 */
[----:B------:R-:W-:Y:S01]  /*1e30*/  FADD.FTZ R102, -R30, R109 ;  /* 0x0000006d1e667221 */ /* 0x000fe20000010100 */
[----:B------:R-:W-:Y:S01]  /*1e40*/  FMUL.FTZ R97, R106, R97 ;  /* 0x000000616a617220 */ /* 0x000fe20000410000 */
[----:B------:R-:W-:-:S02]  /*1e50*/  FFMA.FTZ R108, R68, R101, 1 ;  /* 0x3f800000446c7423 */ /* 0x000fc40000010065 */
[----:B------:R-:W-:Y:S01]  /*1e60*/  FMUL.FTZ R68, R29, R102 ;  /* 0x000000661d447220 */ /* 0x000fe20000410000 */
[----:B------:R-:W-:Y:S01]  /*1e70*/  FADD.FTZ R106, -R105, 1 ;  /* 0x3f800000696a7421 */ /* 0x000fe20000010100 */
[----:B------:R-:W-:Y:S02]  /*1e80*/  FMUL.FTZ R70, R69, R70 ;  /* 0x0000004645467220 */ /* 0x000fe40000410000 */
[----:B------:R-:W-:Y:S01]  /*1e90*/  FFMA.FTZ R69, R3, R68, R114 ;  /* 0x0000004403457223 */ /* 0x000fe20000010072 */
[----:B------:R-:W-:-:S04]  /*1ea0*/  FFMA.FTZ R106, R103, R106, 1 ;  /* 0x3f800000676a7423 */ /* 0x000fc8000001006a */
[----:B------:R-:W-:Y:S01]  /*1eb0*/  FMUL.FTZ R105, R105, R106 ;  /* 0x0000006a69697220 */ /* 0x000fe20000410000 */
[----:B------:R-:W-:Y:S01]  /*1ec0*/  FMUL.FTZ R106, R69, -1.4426950216293334961 ;  /* 0xbfb8aa3b456a7820 */ /* 0x000fe20000410000 */
[----:B------:R-:W-:Y:S02]  /*1ed0*/  HADD2.F32 R103, -RZ, R72.H1_H1 ;  /* 0x30000048ff677230 */ /* 0x000fe40000004100 */
[----:B------:R-:W-:Y:S01]  /*1ee0*/  FMUL.FTZ R101, R104, R71 ;  /* 0x0000004768657220 */ /* 0x000fe20000410000 */
[----:B------:R-:W-:Y:S02]  /*1ef0*/  HADD2.F32 R109, -RZ, R73.H0_H0 ;  /* 0x20000049ff6d7230 */ /* 0x000fe40000004100 */
[----:B------:R-:W0:Y:S01]  /*1f00*/  MUFU.EX2 R106, R106 ;  /* 0x0000006a006a7308 */ /* 0x000e220000000800 */
[----:B------:R-:W-:Y:S01]  /*1f10*/  FADD.FTZ R102, -R30, R103 ;  /* 0x000000671e667221 */ /* 0x000fe20000010100 */
[--C-:B------:R-:W-:Y:S02]  /*1f20*/  HADD2.F32 R71, -RZ, R74.reuse.H0_H0 ;  /* 0x2000004aff477230 */ /* 0x100fe40000004100 */
[----:B------:R-:W-:-:S02]  /*1f30*/  HADD2.F32 R74, -RZ, R74.H1_H1 ;  /* 0x3000004aff4a7230 */ /* 0x000fc40000004100 */
[----:B------:R-:W-:Y:S01]  /*1f40*/  FMUL.FTZ R102, R29, R102 ;  /* 0x000000661d667220 */ /* 0x000fe20000410000 */
[----:B------:R-:W-:Y:S02]  /*1f50*/  HADD2.F32 R73, -RZ, R73.H1_H1 ;  /* 0x30000049ff497230 */ /* 0x000fe40000004100 */
[----:B------:R-:W-:Y:S01]  /*1f60*/  FADD.FTZ R104, -R30, R109 ;  /* 0x0000006d1e687221 */ /* 0x000fe20000010100 */
[----:B------:R-:W-:Y:S01]  /*1f70*/  FMUL.FTZ R71, R71, R70 ;  /* 0x0000004647477220 */ /* 0x000fe20000410000 */
[----:B------:R-:W-:Y:S01]  /*1f80*/  FMUL.FTZ R101, R74, R101 ;  /* 0x000000654a657220 */ /* 0x000fe20000410000 */
[----:B------:R-:W-:Y:S01]  /*1f90*/  FFMA.FTZ R103, R31, R102, R112 ;  /* 0x000000661f677223 */ /* 0x000fe20000010070 */
[----:B------:R-:W-:Y:S01]  /*1fa0*/  FADD.FTZ R74, -R30, R73 ;  /* 0x000000491e4a7221 */ /* 0x000fe20000010100 */
[----:B------:R-:W-:Y:S02]  /*1fb0*/  FMUL.FTZ R70, R29, R104 ;  /* 0x000000681d467220 */ /* 0x000fe40000410000 */
[----:B------:R-:W-:Y:S01]  /*1fc0*/  FMUL.FTZ R113, R103, -1.4426950216293334961 ;  /* 0xbfb8aa3b67717820 */ /* 0x000fe20000410000 */
[----:B------:R-:W-:Y:S01]  /*1fd0*/  FMUL.FTZ R74, R29, R74 ;  /* 0x0000004a1d4a7220 */ /* 0x000fe20000410000 */
[----:B------:R-:W-:Y:S01]  /*1fe0*/  FFMA.FTZ R104, R33, R70, R110 ;  /* 0x0000004621687223 */ /* 0x000fe2000001006e */
[----:B0-----:R-:W-:-:S02]  /*1ff0*/  FADD.FTZ R109, R106, 1 ;  /* 0x3f8000006a6d7421 */ /* 0x001fc40000010000 */
[----:B------:R-:W-:Y:S01]  /*2000*/  FFMA.FTZ R106, R35, R74, R118 ;  /* 0x0000004a236a7223 */ /* 0x000fe20000010076 */
[----:B------:R-:W-:Y:S01]  /*2010*/  FMUL.FTZ R111, R104, -1.4426950216293334961 ;  /* 0xbfb8aa3b686f7820 */ /* 0x000fe20000410000 */
[----:B------:R-:W0:Y:S01]  /*2020*/  MUFU.EX2 R113, R113 ;  /* 0x0000007100717308 */ /* 0x000e220000000800 */
[----:B------:R-:W-:Y:S01]  /*2030*/  FMUL.FTZ R107, R107, R108 ;  /* 0x0000006c6b6b7220 */ /* 0x000fe20000410000 */
[----:B------:R-:W-:-:S06]  /*2040*/  FMUL.FTZ R108, R106, -1.4426950216293334961 ;  /* 0xbfb8aa3b6a6c7820 */ /* 0x000fcc0000410000 */
[----:B------:R-:W1:Y:S01]  /*2050*/  MUFU.EX2 R111, R111 ;  /* 0x0000006f006f7308 */ /* 0x000e620000000800 */
[----:B------:R-:W-:Y:S01]  /*2060*/  FMUL.FTZ R95, R95, R120 ;  /* 0x000000785f5f7220 */ /* 0x000fe20000410000 */
[----:B------:R-:W-:-:S06]  /*2070*/  HADD2.F32 R120, -RZ, R75.H0_H0 ;  /* 0x2000004bff787230 */ /* 0x000fcc0000004100 */
[----:B------:R-:W3:Y:S01]  /*2080*/  MUFU.EX2 R108, R108 ;  /* 0x0000006c006c7308 */ /* 0x000ee20000000800 */
[----:B0-----:R-:W-:Y:S01]  /*2090*/  FADD.FTZ R113, R113, 1 ;  /* 0x3f80000071717421 */ /* 0x001fe20000010000 */
[----:B------:R-:W-:Y:S01]  /*20a0*/  FMUL.FTZ R73, R120, R105 ;  /* 0x0000006978497220 */ /* 0x000fe20000410000 */
[----:B------:R-:W-:-:S05]  /*20b0*/  HADD2.F32 R120, -RZ, R75.H1_H1 ;  /* 0x3000004bff787230 */ /* 0x000fca0000004100 */
[----:B------:R-:W0:Y:S01]  /*20c0*/  MUFU.RCP R105, R113 ;  /* 0x0000007100697308 */ /* 0x000e220000001000 */
[----:B-1----:R-:W-:Y:S01]  /*20d0*/  FADD.FTZ R115, R111, 1 ;  /* 0x3f8000006f737421 */ /* 0x002fe20000010000 */
[----:B------:R-:W-:-:S06]  /*20e0*/  FMUL.FTZ R75, R120, R107 ;  /* 0x0000006b784b7220 */ /* 0x000fcc0000410000 */
[----:B------:R-:W1:Y:S01]  /*20f0*/  MUFU.RCP R107, R115 ;  /* 0x00000073006b7308 */ /* 0x000e620000001000 */
[----:B---3--:R-:W-:-:S07]  /*2100*/  FADD.FTZ R111, R108, 1 ;  /* 0x3f8000006c6f7421 */ /* 0x008fce0000010000 */
[----:B------:R-:W3:Y:S01]  /*2110*/  MUFU.RCP R109, R109 ;  /* 0x0000006d006d7308 */ /* 0x000ee20000001000 */
[----:B0-----:R-:W-:-:S07]  /*2120*/  FADD.FTZ R108, -R105, 1 ;  /* 0x3f800000696c7421 */ /* 0x001fce0000010100 */
[----:B------:R-:W0:Y:S01]  /*2130*/  MUFU.RCP R111, R111 ;  /* 0x0000006f006f7308 */ /* 0x000e220000001000 */
[----:B------:R-:W-:Y:S01]  /*2140*/  FFMA.FTZ R108, R103, R108, 1 ;  /* 0x3f800000676c7423 */ /* 0x000fe2000001006c */
[----:B-1----:R-:W-:-:S04]  /*2150*/  FADD.FTZ R103, -R107, 1 ;  /* 0x3f8000006b677421 */ /* 0x002fc80000010100 */
[----:B------:R-:W-:Y:S01]  /*2160*/  FFMA.FTZ R104, R104, R103, 1 ;  /* 0x3f80000068687423 */ /* 0x000fe20000010067 */
[----:B---3--:R-:W-:Y:S01]  /*2170*/  FADD.FTZ R120, -R109, 1 ;  /* 0x3f8000006d787421 */ /* 0x008fe20000010100 */
[----:B------:R-:W-:-:S03]  /*2180*/  HADD2.F32 R113, -RZ, R76.H0_H0 ;  /* 0x2000004cff717230 */ /* 0x000fc60000004100 */
[----:B------:R-:W-:Y:S01]  /*2190*/  FFMA.FTZ R120, R69, R120, 1 ;  /* 0x3f80000045787423 */ /* 0x000fe20000010078 */
[----:B0-----:R-:W-:-:S03]  /*21a0*/  FADD.FTZ R103, -R111, 1 ;  /* 0x3f8000006f677421 */ /* 0x001fc60000010100 */
[----:B------:R-:W-:Y:S01]  /*21b0*/  FMUL.FTZ R69, R109, R120 ;  /* 0x000000786d457220 */ /* 0x000fe20000410000 */
[----:B------:R-:W-:Y:S01]  /*21c0*/  FFMA.FTZ R106, R106, R103, 1 ;  /* 0x3f8000006a6a7423 */ /* 0x000fe20000010067 */
[----:B------:R-:W-:Y:S02]  /*21d0*/  HADD2.F32 R103, -RZ, R76.H1_H1 ;  /* 0x3000004cff677230 */ /* 0x000fe40000004100 */
[----:B-----5:R-:W-:Y:S02]  /*21e0*/  HADD2.F32 R76, -RZ, R78.H0_H0 ;  /* 0x2000004eff4c7230 */ /* 0x020fe40000004100 */
[----:B------:R-:W-:Y:S01]  /*21f0*/  FMUL.FTZ R111, R111, R106 ;  /* 0x0000006a6f6f7220 */ /* 0x000fe20000410000 */
[----:B------:R-:W-:Y:S02]  /*2200*/  FADD.FTZ R106, -R30, R103 ;  /* 0x000000671e6a7221 */ /* 0x000fe40000010100 */
[----:B------:R-:W-:Y:S01]  /*2210*/  FMUL.FTZ R103, R76, R69 ;  /* 0x000000454c677220 */ /* 0x000fe20000410000 */
[----:B------:R-:W-:-:S02]  /*2220*/  HADD2.F32 R69, -RZ, R77.H0_H0 ;  /* 0x2000004dff457230 */ /* 0x000fc40000004100 */
[----:B------:R-:W-:Y:S02]  /*2230*/  HADD2.F32 R77, -RZ, R77.H1_H1 ;  /* 0x3000004dff4d7230 */ /* 0x000fe40000004100 */
[----:B------:R-:W-:Y:S01]  /*2240*/  FMUL.FTZ R76, R29, R106 ;  /* 0x0000006a1d4c7220 */ /* 0x000fe20000410000 */
[----:B------:R-:W-:Y:S02]  /*2250*/  FMUL.FTZ R105, R105, R108 ;  /* 0x0000006c69697220 */ /* 0x000fe40000410000 */
[C---:B------:R-:W-:Y:S01]  /*2260*/  FADD.FTZ R106, -R30.reuse, R77 ;  /* 0x0000004d1e6a7221 */ /* 0x040fe20000010100 */
[----:B------:R-:W-:Y:S01]  /*2270*/  FADD.FTZ R108, -R30, R69 ;  /* 0x000000451e6c7221 */ /* 0x000fe20000010100 */
[----:B------:R-:W-:Y:S02]  /*2280*/  FFMA.FTZ R69, R31, R76, R112 ;  /* 0x0000004c1f457223 */ /* 0x000fe40000010070 */
[----:B------:R-:W-:Y:S02]  /*2290*/  FMUL.FTZ R106, R29, R106 ;  /* 0x0000006a1d6a7220 */ /* 0x000fe40000410000 */
[----:B------:R-:W-:-:S02]  /*22a0*/  FMUL.FTZ R120, R69, -1.4426950216293334961 ;  /* 0xbfb8aa3b45787820 */ /* 0x000fc40000410000 */
[----:B------:R-:W-:Y:S01]  /*22b0*/  FFMA.FTZ R115, R35, R106, R118 ;  /* 0x0000006a23737223 */ /* 0x000fe20000010076 */
[----:B------:R-:W-:Y:S01]  /*22c0*/  FMUL.FTZ R109, R107, R104 ;  /* 0x000000686b6d7220 */ /* 0x000fe20000410000 */
[----:B------:R-:W-:Y:S02]  /*22d0*/  FADD.FTZ R104, -R30, R113 ;  /* 0x000000711e687221 */ /* 0x000fe40000010100 */
[----:B------:R-:W-:Y:S01]  /*22e0*/  FMUL.FTZ R119, R115, -1.4426950216293334961 ;  /* 0xbfb8aa3b73777820 */ /* 0x000fe20000410000 */
[----:B------:R-:W0:Y:S01]  /*22f0*/  MUFU.EX2 R120, R120 ;  /* 0x0000007800787308 */ /* 0x000e220000000800 */
[C---:B------:R-:W-:Y:S01]  /*2300*/  FMUL.FTZ R104, R29.reuse, R104 ;  /* 0x000000681d687220 */ /* 0x040fe20000410000 */
[----:B------:R-:W-:-:S03]  /*2310*/  FMUL.FTZ R108, R29, R108 ;  /* 0x0000006c1d6c7220 */ /* 0x000fc60000410000 */
[----:B------:R-:W-:-:S03]  /*2320*/  FFMA.FTZ R107, R3, R104, R114 ;  /* 0x00000068036b7223 */ /* 0x000fc60000010072 */
[----:B------:R-:W1:Y:S01]  /*2330*/  MUFU.EX2 R119, R119 ;  /* 0x0000007700777308 */ /* 0x000e620000000800 */
[----:B------:R-:W-:Y:S01]  /*2340*/  FFMA.FTZ R113, R33, R108, R110 ;  /* 0x0000006c21717223 */ /* 0x000fe2000001006e */
[----:B------:R-:W-:-:S03]  /*2350*/  FMUL.FTZ R117, R107, -1.4426950216293334961 ;  /* 0xbfb8aa3b6b757820 */ /* 0x000fc60000410000 */
[----:B------:R-:W-:Y:S01]  /*2360*/  FMUL.FTZ R77, R113, -1.4426950216293334961 ;  /* 0xbfb8aa3b714d7820 */ /* 0x000fe20000410000 */
[----:B------:R-:W-:Y:S02]  /*2370*/  HADD2.F32 R78, -RZ, R78.H1_H1 ;  /* 0x3000004eff4e7230 */ /* 0x000fe40000004100 */
[----:B------:R-:W3:Y:S01]  /*2380*/  MUFU.EX2 R117, R117 ;  /* 0x0000007500757308 */ /* 0x000ee20000000800 */
[----:B0-----:R-:W-:Y:S02]  /*2390*/  FADD.FTZ R121, R120, 1 ;  /* 0x3f80000078797421 */ /* 0x001fe40000010000 */
[----:B------:R-:W-:-:S05]  /*23a0*/  FMUL.FTZ R105, R78, R105 ;  /* 0x000000694e697220 */ /* 0x000fca0000410000 */
[----:B------:R-:W0:Y:S01]  /*23b0*/  MUFU.EX2 R77, R77 ;  /* 0x0000004d004d7308 */ /* 0x000e220000000800 */
[----:B-1----:R-:W-:-:S07]  /*23c0*/  FADD.FTZ R119, R119, 1 ;  /* 0x3f80000077777421 */ /* 0x002fce0000010000 */
[----:B------:R-:W1:Y:S01]  /*23d0*/  MUFU.RCP R78, R121 ;  /* 0x00000079004e7308 */ /* 0x000e620000001000 */
[----:B------:R-:W-:Y:S02]  /*23e0*/  HADD2.F32 R120, -RZ, R79.H0_H0 ;  /* 0x2000004fff787230 */ /* 0x000fe40000004100 */
[----:B---3--:R-:W-:-:S05]  /*23f0*/  FADD.FTZ R117, R117, 1 ;  /* 0x3f80000075757421 */ /* 0x008fca0000010000 */
[----:B------:R-:W3:Y:S01]  /*2400*/  MUFU.RCP R119, R119 ;  /* 0x0000007700777308 */ /* 0x000ee20000001000 */
[----:B0-----:R-:W-:Y:S01]  /*2410*/  FADD.FTZ R125, R77, 1 ;  /* 0x3f8000004d7d7421 */ /* 0x001fe20000010000 */
[----:B------:R-:W-:Y:S01]  /*2420*/  FMUL.FTZ R77, R120, R109 ;  /* 0x0000006d784d7220 */ /* 0x000fe20000410000 */
[----:B------:R-:W-:-:S05]  /*2430*/  HADD2.F32 R120, -RZ, R79.H1_H1 ;  /* 0x3000004fff787230 */ /* 0x000fca0000004100 */
[----:B------:R-:W0:Y:S01]  /*2440*/  MUFU.RCP R117, R117 ;  /* 0x0000007500757308 */ /* 0x000e220000001000 */
[----:B-1----:R-:W-:Y:S01]  /*2450*/  FADD.FTZ R124, -R78, 1 ;  /* 0x3f8000004e7c7421 */ /* 0x002fe20000010100 */
[----:B------:R-:W-:-:S03]  /*2460*/  FMUL.FTZ R79, R120, R111 ;  /* 0x0000006f784f7220 */ /* 0x000fc60000410000 */
[----:B------:R-:W-:-:S03]  /*2470*/  FFMA.FTZ R111, R69, R124, 1 ;  /* 0x3f800000456f7423 */ /* 0x000fc6000001007c */
[----:B------:R-:W1:Y:S01]  /*2480*/  MUFU.RCP R109, R125 ;  /* 0x0000007d006d7308 */ /* 0x000e620000001000 */
[----:B---3--:R-:W-:-:S04]  /*2490*/  FADD.FTZ R69, -R119, 1 ;  /* 0x3f80000077457421 */ /* 0x008fc80000010100 */
[----:B------:R-:W-:Y:S01]  /*24a0*/  FFMA.FTZ R115, R115, R69, 1 ;  /* 0x3f80000073737423 */ /* 0x000fe20000010045 */
[--C-:B------:R-:W-:Y:S02]  /*24b0*/  HADD2.F32 R69, -RZ, R62.reuse.H0_H0 ;  /* 0x2000003eff457230 */ /* 0x100fe40000004100 */
[----:B------:R-:W-:Y:S01]  /*24c0*/  FMUL.FTZ R111, R78, R111 ;  /* 0x0000006f4e6f7220 */ /* 0x000fe20000410000 */
[----:B0-----:R-:W-:Y:S02]  /*24d0*/  FADD.FTZ R120, -R117, 1 ;  /* 0x3f80000075787421 */ /* 0x001fe40000010100 */
[----:B------:R-:W-:Y:S01]  /*24e0*/  FADD.FTZ R78, -R30, R69 ;  /* 0x000000451e4e7221 */ /* 0x000fe20000010100 */
[----:B------:R-:W-:Y:S02]  /*24f0*/  HADD2.F32 R69, -RZ, R62.H1_H1 ;  /* 0x3000003eff457230 */ /* 0x000fe40000004100 */
[----:B------:R-:W-:Y:S01]  /*2500*/  FFMA.FTZ R120, R107, R120, 1 ;  /* 0x3f8000006b787423 */ /* 0x000fe20000010078 */
[----:B------:R-:W-:Y:S01]  /*2510*/  FMUL.FTZ R78, R29, R78 ;  /* 0x0000004e1d4e7220 */ /* 0x000fe20000410000 */
[----:B-1----:R-:W-:-:S03]  /*2520*/  FADD.FTZ R124, -R109, 1 ;  /* 0x3f8000006d7c7421 */ /* 0x002fc60000010100 */
[----:B------:R-:W-:Y:S01]  /*2530*/  FFMA.FTZ R62, R3, R78, R114 ;  /* 0x0000004e033e7223 */ /* 0x000fe20000010072 */
[----:B------:R-:W-:Y:S01]  /*2540*/  FMUL.FTZ R107, R117, R120 ;  /* 0x00000078756b7220 */ /* 0x000fe20000410000 */
[----:B------:R-:W-:Y:S01]  /*2550*/  FFMA.FTZ R124, R113, R124, 1 ;  /* 0x3f800000717c7423 */ /* 0x000fe2000001007c */
[----:B------:R-:W-:Y:S01]  /*2560*/  FADD.FTZ R120, -R30, R69 ;  /* 0x000000451e787221 */ /* 0x000fe20000010100 */
[--C-:B------:R-:W-:Y:S02]  /*2570*/  HADD2.F32 R69, -RZ, R63.reuse.H0_H0 ;  /* 0x2000003fff457230 */ /* 0x100fe40000004100 */
[----:B------:R-:W-:Y:S01]  /*2580*/  FMUL.FTZ R113, R62, -1.4426950216293334961 ;  /* 0xbfb8aa3b3e717820 */ /* 0x000fe20000410000 */
[----:B------:R-:W-:Y:S02]  /*2590*/  HADD2.F32 R117, -RZ, R63.H1_H1 ;  /* 0x3000003fff757230 */ /* 0x000fe40000004100 */
[----:B------:R-:W-:Y:S01]  /*25a0*/  FMUL.FTZ R114, R29, R120 ;  /* 0x000000781d727220 */ /* 0x000fe20000410000 */
[----:B------:R-:W-:-:S02]  /*25b0*/  FADD.FTZ R120, -R30, R69 ;  /* 0x000000451e787221 */ /* 0x000fc40000010100 */
[----:B------:R-:W0:Y:S01]  /*25c0*/  MUFU.EX2 R113, R113 ;  /* 0x0000007100717308 */ /* 0x000e220000000800 */
[----:B------:R-:W-:Y:S01]  /*25d0*/  FFMA.FTZ R63, R31, R114, R112 ;  /* 0x000000721f3f7223 */ /* 0x000fe20000010070 */
[----:B------:R-:W-:Y:S01]  /*25e0*/  FMUL.FTZ R109, R109, R124 ;  /* 0x0000007c6d6d7220 */ /* 0x000fe20000410000 */
[----:B------:R-:W-:Y:S01]  /*25f0*/  FMUL.FTZ R112, R29, R120 ;  /* 0x000000781d707220 */ /* 0x000fe20000410000 */
[----:B------:R-:W-:Y:S01]  /*2600*/  FADD.FTZ R124, -R30, R117 ;  /* 0x000000751e7c7221 */ /* 0x000fe20000010100 */
[----:B------:R-:W-:Y:S02]  /*2610*/  FMUL.FTZ R120, R63, -1.4426950216293334961 ;  /* 0xbfb8aa3b3f787820 */ /* 0x000fe40000410000 */
[----:B------:R-:W-:Y:S01]  /*2620*/  FFMA.FTZ R69, R33, R112, R110 ;  /* 0x0000007021457223 */ /* 0x000fe2000001006e */
[----:B------:R-:W-:-:S03]  /*2630*/  FMUL.FTZ R110, R29, R124 ;  /* 0x0000007c1d6e7220 */ /* 0x000fc60000410000 */
[----:B------:R-:W1:Y:S01]  /*2640*/  MUFU.EX2 R120, R120 ;  /* 0x0000007800787308 */ /* 0x000e620000000800 */
[----:B------:R-:W-:Y:S01]  /*2650*/  FFMA.FTZ R118, R35, R110, R118 ;  /* 0x0000006e23767223 */ /* 0x000fe20000010076 */
[----:B------:R-:W-:-:S03]  /*2660*/  FMUL.FTZ R115, R119, R115 ;  /* 0x0000007377737220 */ /* 0x000fc60000410000 */
[----:B------:R-:W-:Y:S01]  /*2670*/  FMUL.FTZ R119, R118, -1.4426950216293334961 ;  /* 0xbfb8aa3b76777820 */ /* 0x000fe20000410000 */
[----:B0-----:R-:W-:Y:S01]  /*2680*/  FADD.FTZ R113, R113, 1 ;  /* 0x3f80000071717421 */ /* 0x001fe20000010000 */
[----:B------:R-:W-:-:S04]  /*2690*/  HADD2.F32 R124, -RZ, R64.H0_H0 ;  /* 0x20000040ff7c7230 */ /* 0x000fc80000004100 */
[----:B------:R-:W0:Y:S01]  /*26a0*/  MUFU.EX2 R119, R119 ;  /* 0x0000007700777308 */ /* 0x000e220000000800 */
[----:B------:R-:W-:-:S07]  /*26b0*/  HADD2.F32 R64, -RZ, R64.H1_H1 ;  /* 0x30000040ff407230 */ /* 0x000fce0000004100 */
[----:B------:R-:W3:Y:S01]  /*26c0*/  MUFU.RCP R113, R113 ;  /* 0x0000007100717308 */ /* 0x000ee20000001000 */
[----:B-1----:R-:W-:Y:S01]  /*26d0*/  FADD.FTZ R121, R120, 1 ;  /* 0x3f80000078797421 */ /* 0x002fe20000010000 */
[----:B------:R-:W-:Y:S01]  /*26e0*/  FMUL.FTZ R111, R64, R111 ;  /* 0x0000006f406f7220 */ /* 0x000fe20000410000 */
[----:B------:R-:W-:-:S05]  /*26f0*/  HADD2.F32 R120, -RZ, R65.H0_H0 ;  /* 0x20000041ff787230 */ /* 0x000fca0000004100 */
[----:B------:R-:W1:Y:S01]  /*2700*/  MUFU.RCP R64, R121 ;  /* 0x0000007900407308 */ /* 0x000e620000001000 */
[----:B------:R-:W-:Y:S01]  /*2710*/  FMUL.FTZ R109, R120, R109 ;  /* 0x0000006d786d7220 */ /* 0x000fe20000410000 */
[----:B------:R-:W-:Y:S02]  /*2720*/  HADD2.F32 R120, -RZ, R65.H1_H1 ;  /* 0x30000041ff787230 */ /* 0x000fe40000004100 */
[----:B0-----:R-:W-:Y:S01]  /*2730*/  FADD.FTZ R65, R119, 1 ;  /* 0x3f80000077417421 */ /* 0x001fe20000010000 */
[----:B---3--:R-:W-:-:S04]  /*2740*/  FADD.FTZ R119, -R113, 1 ;  /* 0x3f80000071777421 */ /* 0x008fc80000010100 */
[----:B------:R-:W-:Y:S01]  /*2750*/  FFMA.FTZ R62, R62, R119, 1 ;  /* 0x3f8000003e3e7423 */ /* 0x000fe20000010077 */
[----:B------:R-:W-:-:S03]  /*2760*/  FMUL.FTZ R115, R120, R115 ;  /* 0x0000007378737220 */ /* 0x000fc60000410000 */
[----:B------:R-:W-:Y:S01]  /*2770*/  FMUL.FTZ R62, R113, R62 ;  /* 0x0000003e713e7220 */ /* 0x000fe20000410000 */
[--C-:B--2---:R-:W-:Y:S02]  /*2780*/  HADD2.F32 R113, -RZ, R66.reuse.H0_H0 ;  /* 0x20000042ff717230 */ /* 0x104fe40000004100 */
[----:B-1----:R-:W-:Y:S01]  /*2790*/  FADD.FTZ R120, -R64, 1 ;  /* 0x3f80000040787421 */ /* 0x002fe20000010100 */
[----:B------:R-:W-:-:S03]  /*27a0*/  HADD2.F32 R121, -RZ, R66.H1_H1 ;  /* 0x30000042ff797230 */ /* 0x000fc60000004100 */
[----:B------:R-:W-:Y:S01]  /*27b0*/  FFMA.FTZ R63, R63, R120, 1 ;  /* 0x3f8000003f3f7423 */ /* 0x000fe20000010078 */
[----:B------:R-:W-:Y:S01]  /*27c0*/  FMUL.FTZ R113, R113, R62 ;  /* 0x0000003e71717220 */ /* 0x000fe20000410000 */
[----:B------:R-:W-:Y:S02]  /*27d0*/  FMUL.FTZ R62, R3, R48 ;  /* 0x00000030033e7220 */ /* 0x000fe40000410000 */
[----:B------:R-:W-:Y:S01]  /*27e0*/  FMUL.FTZ R64, R64, R63 ;  /* 0x0000003f40407220 */ /* 0x000fe20000410000 */
[----:B------:R-:W-:Y:S01]  /*27f0*/  FMUL.FTZ R63, R31, R60 ;  /* 0x0000003c1f3f7220 */ /* 0x000fe20000410000 */
[----:B------:R-:W-:Y:S02]  /*2800*/  FFMA.FTZ R62, R5, R62, RZ ;  /* 0x0000003e053e7223 */ /* 0x000fe400000100ff */
[----:B------:R-:W-:Y:S02]  /*2810*/  FMUL.FTZ R121, R121, R64 ;  /* 0x0000004079797220 */ /* 0x000fe40000410000 */
[----:B------:R-:W-:Y:S01]  /*2820*/  FFMA.FTZ R64, R37, R63, R62 ;  /* 0x0000003f25407223 */ /* 0x000fe2000001003e */
[----:B------:R-:W-:-:S04]  /*2830*/  FMUL.FTZ R63, R33, R82 ;  /* 0x00000052213f7220 */ /* 0x000fc80000410000 */
[----:B------:R-:W-:Y:S01]  /*2840*/  FFMA.FTZ R64, R39, R63, R64 ;  /* 0x0000003f27407223 */ /* 0x000fe20000010040 */
[----:B------:R-:W-:-:S04]  /*2850*/  FMUL.FTZ R63, R35, R86 ;  /* 0x00000056233f7220 */ /* 0x000fc80000410000 */
[----:B------:R-:W-:Y:S01]  /*2860*/  FFMA.FTZ R63, R41, R63, R64 ;  /* 0x0000003f293f7223 */ /* 0x000fe20000010040 */
[----:B------:R-:W-:-:S04]  /*2870*/  FMUL.FTZ R64, R3, R47 ;  /* 0x0000002f03407220 */ /* 0x000fc80000410000 */
[----:B------:R-:W-:Y:S01]  /*2880*/  FFMA.FTZ R63, R36, R64, R63 ;  /* 0x00000040243f7223 */ /* 0x000fe2000001003f */
[----:B------:R-:W-:-:S04]  /*2890*/  FMUL.FTZ R64, R31, R83 ;  /* 0x000000531f407220 */ /* 0x000fc80000410000 */
[----:B------:R-:W-:Y:S01]  /*28a0*/  FFMA.FTZ R63, R38, R64, R63 ;  /* 0x00000040263f7223 */ /* 0x000fe2000001003f */
[----:B------:R-:W-:Y:S01]  /*28b0*/  FMUL.FTZ R64, R33, R81 ;  /* 0x0000005121407220 */ /* 0x000fe20000410000 */
[----:B------:R-:W-:-:S03]  /*28c0*/  FFMA.FTZ R62, R3, R48, RZ ;  /* 0x00000030033e7223 */ /* 0x000fc600000100ff */
        /* <DEDUP_REMOVED lines=13> */
[----:B------:R-:W-:Y:S01]  /*29a0*/  FFMA.FTZ R62, R31, R83, R62 ;  /* 0x000000531f3e7223 */ /* 0x000fe2000001003e */
[----:B------:R-:W-:-:S03]  /*29b0*/  FMUL.FTZ R64, R35, R93 ;  /* 0x0000005d23407220 */ /* 0x000fc60000410000 */
[----:B------:R-:W-:Y:S01]  /*29c0*/  FFMA.FTZ R62, R33, R81, R62 ;  /* 0x00000051213e7223 */ /* 0x000fe2000001003e */
[----:B------:R-:W-:Y:S01]  /*29d0*/  FFMA.FTZ R63, R80, R64, R63 ;  /* 0x00000040503f7223 */ /* 0x000fe2000001003f */
[----:B------:R-:W-:Y:S02]  /*29e0*/  FMUL.FTZ R64, R3, R91 ;  /* 0x0000005b03407220 */ /* 0x000fe40000410000 */
[----:B------:R-:W-:Y:S02]  /*29f0*/  FFMA.FTZ R62, R35, R61, R62 ;  /* 0x0000003d233e7223 */ /* 0x000fe4000001003e */
[----:B------:R-:W-:Y:S01]  /*2a00*/  FFMA.FTZ R63, R84, R64, R63 ;  /* 0x00000040543f7223 */ /* 0x000fe2000001003f */
[----:B------:R-:W-:Y:S01]  /*2a10*/  FMUL.FTZ R64, R31, R99 ;  /* 0x000000631f407220 */ /* 0x000fe20000410000 */
[----:B------:R-:W-:-:S03]  /*2a20*/  FFMA.FTZ R62, R3, R87, R62 ;  /* 0x00000057033e7223 */ /* 0x000fc6000001003e */
[----:B------:R-:W-:Y:S01]  /*2a30*/  FFMA.FTZ R63, R88, R64, R63 ;  /* 0x00000040583f7223 */ /* 0x000fe2000001003f */
[----:B------:R-:W-:Y:S01]  /*2a40*/  FMUL.FTZ R64, R33, R97 ;  /* 0x0000006121407220 */ /* 0x000fe20000410000 */
[----:B------:R-:W-:Y:S01]  /*2a50*/  FFMA.FTZ R62, R31, R85, R62 ;  /* 0x000000551f3e7223 */ /* 0x000fe2000001003e */
[----:B------:R-:W-:Y:S02]  /*2a60*/  FMUL.FTZ R117, R69, -1.4426950216293334961 ;  /* 0xbfb8aa3b45757820 */ /* 0x000fe40000410000 */
[----:B------:R-:W-:Y:S01]  /*2a70*/  FFMA.FTZ R63, R90, R64, R63 ;  /* 0x000000405a3f7223 */ /* 0x000fe2000001003f */
[----:B------:R-:W-:Y:S01]  /*2a80*/  FFMA.FTZ R62, R33, R89, R62 ;  /* 0x00000059213e7223 */ /* 0x000fe2000001003e */
[C---:B------:R-:W-:Y:S02]  /*2a90*/  FMUL.FTZ R64, R35.reuse, R95 ;  /* 0x0000005f23407220 */ /* 0x040fe40000410000 */
[----:B------:R-:W0:Y:S01]  /*2aa0*/  MUFU.EX2 R117, R117 ;  /* 0x0000007500757308 */ /* 0x000e220000000800 */
[----:B------:R-:W-:Y:S01]  /*2ab0*/  FFMA.FTZ R62, R35, R93, R62 ;  /* 0x0000005d233e7223 */ /* 0x000fe2000001003e */
[----:B------:R-:W-:Y:S01]  /*2ac0*/  FFMA.FTZ R63, R92, R64, R63 ;  /* 0x000000405c3f7223 */ /* 0x000fe2000001003f */
[----:B------:R-:W-:-:S02]  /*2ad0*/  FMUL.FTZ R64, R3, R71 ;  /* 0x0000004703407220 */ /* 0x000fc40000410000 */
[----:B------:R-:W-:Y:S02]  /*2ae0*/  FFMA.FTZ R62, R3, R91, R62 ;  /* 0x0000005b033e7223 */ /* 0x000fe4000001003e */
[----:B------:R-:W-:Y:S01]  /*2af0*/  FFMA.FTZ R63, R98, R64, R63 ;  /* 0x00000040623f7223 */ /* 0x000fe2000001003f */
[C---:B------:R-:W-:Y:S01]  /*2b00*/  FMUL.FTZ R64, R31.reuse, R101 ;  /* 0x000000651f407220 */ /* 0x040fe20000410000 */
[----:B------:R-:W-:-:S03]  /*2b10*/  FFMA.FTZ R62, R31, R99, R62 ;  /* 0x000000631f3e7223 */ /* 0x000fc6000001003e */
[----:B------:R-:W-:Y:S01]  /*2b20*/  FFMA.FTZ R63, R96, R64, R63 ;  /* 0x00000040603f7223 */ /* 0x000fe2000001003f */
[C---:B------:R-:W-:Y:S01]  /*2b30*/  FMUL.FTZ R64, R33.reuse, R73 ;  /* 0x0000004921407220 */ /* 0x040fe20000410000 */
[----:B------:R-:W-:-:S03]  /*2b40*/  FFMA.FTZ R62, R33, R97, R62 ;  /* 0x00000061213e7223 */ /* 0x000fc6000001003e */
[----:B------:R-:W-:Y:S01]  /*2b50*/  FFMA.FTZ R63, R94, R64, R63 ;  /* 0x000000405e3f7223 */ /* 0x000fe2000001003f */
[C---:B------:R-:W-:Y:S01]  /*2b60*/  FFMA.FTZ R62, R35.reuse, R95, R62 ;  /* 0x0000005f233e7223 */ /* 0x040fe2000001003e */
[----:B------:R-:W-:Y:S01]  /*2b70*/  FMUL.FTZ R64, R35, R75 ;  /* 0x0000004b23407220 */ /* 0x000fe20000410000 */
[----:B0-----:R-:W-:Y:S02]  /*2b80*/  FADD.FTZ R117, R117, 1 ;  /* 0x3f80000075757421 */ /* 0x001fe40000010000 */
[C---:B------:R-:W-:Y:S01]  /*2b90*/  FFMA.FTZ R62, R3.reuse, R71, R62 ;  /* 0x00000047033e7223 */ /* 0x040fe2000001003e */
[----:B------:R-:W-:Y:S01]  /*2ba0*/  FFMA.FTZ R63, R100, R64, R63 ;  /* 0x00000040643f7223 */ /* 0x000fe2000001003f */
[----:B------:R-:W-:Y:S02]  /*2bb0*/  FMUL.FTZ R64, R3, R103 ;  /* 0x0000006703407220 */ /* 0x000fe40000410000 */
[----:B------:R-:W0:Y:S01]  /*2bc0*/  MUFU.RCP R117, R117 ;  /* 0x0000007500757308 */ /* 0x000e220000001000 */
[C---:B------:R-:W-:Y:S01]  /*2bd0*/  FFMA.FTZ R62, R31.reuse, R101, R62 ;  /* 0x000000651f3e7223 */ /* 0x040fe2000001003e */
[----:B------:R-:W-:Y:S01]  /*2be0*/  FFMA.FTZ R63, R68, R64, R63 ;  /* 0x00000040443f7223 */ /* 0x000fe2000001003f */
[----:B------:R-:W-:-:S02]  /*2bf0*/  FMUL.FTZ R64, R31, R105 ;  /* 0x000000691f407220 */ /* 0x000fc40000410000 */
[C---:B------:R-:W-:Y:S02]  /*2c00*/  FFMA.FTZ R62, R33.reuse, R73, R62 ;  /* 0x00000049213e7223 */ /* 0x040fe4000001003e */
[----:B------:R-:W-:Y:S01]  /*2c10*/  FFMA.FTZ R63, R102, R64, R63 ;  /* 0x00000040663f7223 */ /* 0x000fe2000001003f */
[----:B------:R-:W1:Y:S01]  /*2c20*/  MUFU.RCP R65, R65 ;  /* 0x0000004100417308 */ /* 0x000e620000001000 */
[----:B------:R-:W-:Y:S01]  /*2c30*/  FMUL.FTZ R64, R33, R77 ;  /* 0x0000004d21407220 */ /* 0x000fe20000410000 */
[----:B------:R-:W-:Y:S01]  /*2c40*/  FFMA.FTZ R62, R35, R75, R62 ;  /* 0x0000004b233e7223 */ /* 0x000fe2000001003e */
[----:B------:R-:W-:Y:S02]  /*2c50*/  FMUL.FTZ R107, R124, R107 ;  /* 0x0000006b7c6b7220 */ /* 0x000fe40000410000 */
[----:B------:R-:W-:Y:S01]  /*2c60*/  FFMA.FTZ R63, R70, R64, R63 ;  /* 0x00000040463f7223 */ /* 0x000fe2000001003f */
[----:B------:R-:W-:Y:S01]  /*2c70*/  FFMA.FTZ R62, R3, R103, R62 ;  /* 0x00000067033e7223 */ /* 0x000fe2000001003e */
[----:B------:R-:W-:Y:S01]  /*2c80*/  FMUL.FTZ R64, R35, R79 ;  /* 0x0000004f23407220 */ /* 0x000fe20000410000 */
[----:B0-----:R-:W-:-:S02]  /*2c90*/  FADD.FTZ R120, -R117, 1 ;  /* 0x3f80000075787421 */ /* 0x001fc40000010100 */
[----:B------:R-:W-:Y:S01]  /*2ca0*/  FFMA.FTZ R62, R31, R105, R62 ;  /* 0x000000691f3e7223 */ /* 0x000fe2000001003e */
[----:B------:R-:W-:Y:S01]  /*2cb0*/  FFMA.FTZ R63, R74, R64, R63 ;  /* 0x000000404a3f7223 */ /* 0x000fe2000001003f */
[----:B------:R-:W-:Y:S01]  /*2cc0*/  FMUL.FTZ R64, R3, R107 ;  /* 0x0000006b03407220 */ /* 0x000fe20000410000 */
[----:B------:R-:W-:Y:S01]  /*2cd0*/  FFMA.FTZ R120, R69, R120, 1 ;  /* 0x3f80000045787423 */ /* 0x000fe20000010078 */
[----:B------:R-:W-:Y:S02]  /*2ce0*/  FFMA.FTZ R62, R33, R77, R62 ;  /* 0x0000004d213e7223 */ /* 0x000fe4000001003e */
[----:B------:R-:W-:Y:S01]  /*2cf0*/  FFMA.FTZ R63, R104, R64, R63 ;  /* 0x00000040683f7223 */ /* 0x000fe2000001003f */
[----:B-1----:R-:W-:Y:S01]  /*2d00*/  FADD.FTZ R69, -R65, 1 ;  /* 0x3f80000041457421 */ /* 0x002fe20000010100 */
[----:B------:R-:W-:Y:S01]  /*2d10*/  FMUL.FTZ R64, R31, R111 ;  /* 0x0000006f1f407220 */ /* 0x000fe20000410000 */
[----:B------:R-:W-:Y:S02]  /*2d20*/  FFMA.FTZ R62, R35, R79, R62 ;  /* 0x0000004f233e7223 */ /* 0x000fe4000001003e */
[----:B------:R-:W-:Y:S01]  /*2d30*/  FFMA.FTZ R118, R118, R69, 1 ;  /* 0x3f80000076767423 */ /* 0x000fe20000010045 */
[----:B------:R-:W-:Y:S01]  /*2d40*/  FFMA.FTZ R63, R76, R64, R63 ;  /* 0x000000404c3f7223 */ /* 0x000fe2000001003f */
[----:B------:R-:W-:Y:S01]  /*2d50*/  FMUL.FTZ R64, R33, R109 ;  /* 0x0000006d21407220 */ /* 0x000fe20000410000 */
[----:B------:R-:W-:Y:S01]  /*2d60*/  FFMA.FTZ R62, R3, R107, R62 ;  /* 0x0000006b033e7223 */ /* 0x000fe2000001003e */
[----:B------:R-:W-:Y:S01]  /*2d70*/  FMUL.FTZ R118, R65, R118 ;  /* 0x0000007641767220 */ /* 0x000fe20000410000 */
[----:B------:R-:W-:Y:S01]  /*2d80*/  FFMA.FTZ R65, R5, R48, R58 ;  /* 0x0000003005417223 */ /* 0x000fe2000001003a */
[----:B------:R-:W-:Y:S01]  /*2d90*/  FFMA.FTZ R63, R108, R64, R63 ;  /* 0x000000406c3f7223 */ /* 0x000fe2000001003f */
[----:B------:R-:W-:Y:S01]  /*2da0*/  FFMA.FTZ R62, R31, R111, R62 ;  /* 0x0000006f1f3e7223 */ /* 0x000fe2000001003e */
[----:B------:R-:W-:Y:S01]  /*2db0*/  FMUL.FTZ R64, R35, R115 ;  /* 0x0000007323407220 */ /* 0x000fe20000410000 */
[----:B------:R-:W-:Y:S01]  /*2dc0*/  FADD.FTZ R58, R48, R59 ;  /* 0x0000003b303a7221 */ /* 0x000fe20000010000 */
[----:B------:R-:W-:Y:S01]  /*2dd0*/  FFMA.FTZ R59, R37, R60, R56 ;  /* 0x0000003c253b7223 */ /* 0x000fe20000010038 */
[----:B------:R-:W-:Y:S01]  /*2de0*/  FADD.FTZ R56, R60, R57 ;  /* 0x000000393c387221 */ /* 0x000fe20000010000 */
[----:B------:R-:W-:Y:S01]  /*2df0*/  FFMA.FTZ R57, R39, R82, R54 ;  /* 0x0000005227397223 */ /* 0x000fe20000010036 */
[----:B------:R-:W-:Y:S01]  /*2e00*/  FFMA.FTZ R62, R33, R109, R62 ;  /* 0x0000006d213e7223 */ /* 0x000fe2000001003e */
[----:B------:R-:W-:Y:S01]  /*2e10*/  FFMA.FTZ R63, R106, R64, R63 ;  /* 0x000000406a3f7223 */ /* 0x000fe2000001003f */
[----:B------:R-:W-:Y:S01]  /*2e20*/  UIADD3 UR10, UP0, UR12, 0x2, URZ ;  /* 0x000000020c0a7890 */ /* 0x000fe2000ff1e03f */
[----:B------:R-:W-:Y:S01]  /*2e30*/  FADD.FTZ R54, R82, R55 ;  /* 0x0000003752367221 */ /* 0x000fe20000010000 */
[----:B------:R-:W-:Y:S01]  /*2e40*/  FMUL.FTZ R64, R3, R113 ;  /* 0x0000007103407220 */ /* 0x000fe20000410000 */
[----:B------:R-:W-:Y:S01]  /*2e50*/  FFMA.FTZ R55, R41, R86, R52 ;  /* 0x0000005629377223 */ /* 0x000fe20000010034 */
[----:B------:R-:W-:-:S02]  /*2e60*/  HADD2.F32 R119, -RZ, R67.H0_H0 ;  /* 0x20000043ff777230 */ /* 0x000fc40000004100 */
[----:B------:R-:W-:Y:S01]  /*2e70*/  FADD.FTZ R52, R86, R53 ;  /* 0x0000003556347221 */ /* 0x000fe20000010000 */
[----:B------:R-:W-:Y:S01]  /*2e80*/  FMUL.FTZ R120, R117, R120 ;  /* 0x0000007875787220 */ /* 0x000fe20000410000 */
[----:B------:R-:W-:Y:S01]  /*2e90*/  FFMA.FTZ R62, R35, R115, R62 ;  /* 0x00000073233e7223 */ /* 0x000fe2000001003e */
[----:B------:R-:W-:Y:S01]  /*2ea0*/  UIADD3.X UR11, URZ, UR5, URZ, UP0, !UPT ;  /* 0x000000053f0b7290 */ /* 0x000fe200087fe43f */
[----:B------:R-:W-:Y:S01]  /*2eb0*/  FFMA.FTZ R63, R78, R64, R63 ;  /* 0x000000404e3f7223 */ /* 0x000fe2000001003f */
[----:B------:R-:W-:Y:S01]  /*2ec0*/  UISETP.GE.U32.AND UP0, UPT, UR10, UR19, UPT ;  /* 0x000000130a00728c */ /* 0x000fe2000bf06070 */
[----:B------:R-:W-:Y:S01]  /*2ed0*/  FFMA.FTZ R59, R38, R83, R59 ;  /* 0x00000053263b7223 */ /* 0x000fe2000001003b */
[----:B------:R-:W-:Y:S01]  /*2ee0*/  FMUL.FTZ R64, R31, R121 ;  /* 0x000000791f407220 */ /* 0x000fe20000410000 */
[----:B------:R-:W-:Y:S01]  /*2ef0*/  FFMA.FTZ R65, R36, R47, R65 ;  /* 0x0000002f24417223 */ /* 0x000fe20000010041 */
[----:B------:R-:W-:Y:S01]  /*2f00*/  FADD.FTZ R58, R58, R47 ;  /* 0x0000002f3a3a7221 */ /* 0x000fe20000010000 */
[----:B------:R-:W-:Y:S01]  /*2f10*/  FADD.FTZ R56, R56, R83 ;  /* 0x0000005338387221 */ /* 0x000fe20000010000 */
[----:B------:R-:W-:Y:S01]  /*2f20*/  FFMA.FTZ R57, R40, R81, R57 ;  /* 0x0000005128397223 */ /* 0x000fe20000010039 */
[----:B------:R-:W-:Y:S01]  /*2f30*/  FADD.FTZ R54, R54, R81 ;  /* 0x0000005136367221 */ /* 0x000fe20000010000 */
[----:B------:R-:W-:Y:S01]  /*2f40*/  FFMA.FTZ R55, R42, R61, R55 ;  /* 0x0000003d2a377223 */ /* 0x000fe20000010037 */
[----:B------:R-:W-:Y:S01]  /*2f50*/  FADD.FTZ R52, R52, R61 ;  /* 0x0000003d34347221 */ /* 0x000fe20000010000 */
[----:B------:R-:W-:-:S02]  /*2f60*/  HADD2.F32 R117, -RZ, R67.H1_H1 ;  /* 0x30000043ff757230 */ /* 0x000fc40000004100 */
[----:B------:R-:W-:Y:S01]  /*2f70*/  FMUL.FTZ R119, R119, R120 ;  /* 0x0000007877777220 */ /* 0x000fe20000410000 */
[----:B------:R-:W-:Y:S01]  /*2f80*/  FFMA.FTZ R62, R3, R113, R62 ;  /* 0x00000071033e7223 */ /* 0x000fe2000001003e */
[----:B------:R-:W-:Y:S01]  /*2f90*/  UISETP.GE.AND.EX UP0, UPT, UR11, UR9, UPT, UP0 ;  /* 0x000000090b00728c */ /* 0x000fe2000bf06300 */
[----:B------:R-:W-:Y:S01]  /*2fa0*/  FFMA.FTZ R59, R46, R85, R59 ;  /* 0x000000552e3b7223 */ /* 0x000fe2000001003b */
[----:B------:R-:W-:Y:S01]  /*2fb0*/  FFMA.FTZ R63, R114, R64, R63 ;  /* 0x00000040723f7223 */ /* 0x000fe2000001003f */
[----:B------:R-:W-:Y:S01]  /*2fc0*/  FFMA.FTZ R65, R44, R87, R65 ;  /* 0x000000572c417223 */ /* 0x000fe20000010041 */
[----:B------:R-:W-:Y:S01]  /*2fd0*/  FADD.FTZ R58, R58, R87 ;  /* 0x000000573a3a7221 */ /* 0x000fe20000010000 */
[----:B------:R-:W-:Y:S01]  /*2fe0*/  FADD.FTZ R56, R56, R85 ;  /* 0x0000005538387221 */ /* 0x000fe20000010000 */
[----:B------:R-:W-:Y:S01]  /*2ff0*/  FFMA.FTZ R57, R50, R89, R57 ;  /* 0x0000005932397223 */ /* 0x000fe20000010039 */
[----:B------:R-:W-:Y:S01]  /*3000*/  FADD.FTZ R54, R54, R89 ;  /* 0x0000005936367221 */ /* 0x000fe20000010000 */
[----:B------:R-:W-:Y:S01]  /*3010*/  FFMA.FTZ R55, R80, R93, R55 ;  /* 0x0000005d50377223 */ /* 0x000fe20000010037 */
[----:B------:R-:W-:Y:S01]  /*3020*/  FADD.FTZ R52, R52, R93 ;  /* 0x0000005d34347221 */ /* 0x000fe20000010000 */
[----:B------:R-:W-:Y:S01]  /*3030*/  FMUL.FTZ R64, R33, R119 ;  /* 0x0000007721407220 */ /* 0x000fe20000410000 */
[----:B------:R-:W-:Y:S01]  /*3040*/  FMUL.FTZ R117, R117, R118 ;  /* 0x0000007675757220 */ /* 0x000fe20000410000 */
        /* <DEDUP_REMOVED lines=9> */
[----:B------:R-:W-:Y:S01]  /*30e0*/  FFMA.FTZ R63, R112, R64, R63 ;  /* 0x00000040703f7223 */ /* 0x000fe2000001003f */
[----:B------:R-:W-:Y:S01]  /*30f0*/  PLOP3.LUT P0, PT, PT, PT, UP0, 0x80, 0x0 ;  /* 0x000000000000781c */ /* 0x000fe20003f0f008 */
[----:B------:R-:W-:Y:S01]  /*3100*/  FFMA.FTZ R62, R33, R119, R62 ;  /* 0x00000077213e7223 */ /* 0x000fe2000001003e */
[C---:B------:R-:W-:Y:S01]  /*3110*/  FMUL.FTZ R64, R35.reuse, R117 ;  /* 0x0000007523407220 */ /* 0x040fe20000410000 */
        /* <DEDUP_REMOVED lines=18> */
[----:B------:R0:W-:Y:S01]  /*3240*/  STS.64 [R116], R62 ;  /* 0x0000003e74007388 */ /* 0x0001e20000000a00 */
[----:B------:R-:W-:Y:S01]  /*3250*/  FFMA.FTZ R53, R76, R111, R59 ;  /* 0x0000006f4c357223 */ /* 0x000fe2000001003b */
[----:B------:R-:W-:Y:S01]  /*3260*/  FFMA.FTZ R65, R104, R107, R65 ;  /* 0x0000006b68417223 */ /* 0x000fe20000010041 */
[----:B------:R-:W-:Y:S01]  /*3270*/  FADD.FTZ R64, R56, R111 ;  /* 0x0000006f38407221 */ /* 0x000fe20000010000 */
[----:B------:R-:W-:Y:S01]  /*3280*/  FADD.FTZ R66, R54, R109 ;  /* 0x0000006d36427221 */ /* 0x000fe20000010000 */
[----:B------:R-:W-:Y:S01]  /*3290*/  FFMA.FTZ R67, R106, R115, R55 ;  /* 0x000000736a437223 */ /* 0x000fe20000010037 */
[----:B------:R-:W-:Y:S01]  /*32a0*/  FADD.FTZ R68, R52, R115 ;  /* 0x0000007334447221 */ /* 0x000fe20000010000 */
[----:B------:R-:W-:Y:S01]  /*32b0*/  FFMA.FTZ R56, R114, R121, R53 ;  /* 0x0000007972387223 */ /* 0x000fe20000010035 */
[----:B------:R-:W-:Y:S01]  /*32c0*/  BAR.SYNC.DEFER_BLOCKING 0x0 ;  /* 0x0000000000007b1d */ /* 0x000fe20000010000 */
[----:B0-----:R-:W-:Y:S01]  /*32d0*/  FADD.FTZ R62, R58, R107 ;  /* 0x0000006b3a3e7221 */ /* 0x001fe20000010000 */
[----:B------:R-:W-:Y:S01]  /*32e0*/  FFMA.FTZ R63, R108, R109, R57 ;  /* 0x0000006d6c3f7223 */ /* 0x000fe20000010039 */
[----:B------:R-:W-:Y:S01]  /*32f0*/  ISETP.GT.U32.AND P2, PT, R0, 0xf, PT ;  /* 0x0000000f0000780c */ /* 0x000fe20003f44070 */
[----:B------:R-:W-:Y:S01]  /*3300*/  FFMA.FTZ R58, R78, R113, R65 ;  /* 0x000000714e3a7223 */ /* 0x000fe20000010041 */
[----:B------:R-:W-:Y:S01]  /*3310*/  LOP3.LUT P1, RZ, R0, 0xfffffff1, RZ, 0xc0, !PT ;  /* 0xfffffff100ff7812 */ /* 0x000fe2000782c0ff */
[----:B------:R-:W-:Y:S01]  /*3320*/  FADD.FTZ R59, R62, R113 ;  /* 0x000000713e3b7221 */ /* 0x000fe20000010000 */
[----:B------:R-:W-:Y:S01]  /*3330*/  FADD.FTZ R57, R64, R121 ;  /* 0x0000007940397221 */ /* 0x000fe20000010000 */
[----:B------:R-:W-:Y:S01]  /*3340*/  FFMA.FTZ R54, R112, R119, R63 ;  /* 0x0000007770367223 */ /* 0x000fe2000001003f */
[----:B------:R-:W-:Y:S01]  /*3350*/  FADD.FTZ R55, R66, R119 ;  /* 0x0000007742377221 */ /* 0x000fe20000010000 */
[----:B------:R-:W-:Y:S01]  /*3360*/  FFMA.FTZ R52, R110, R117, R67 ;  /* 0x000000756e347223 */ /* 0x000fe20000010043 */
[----:B------:R-:W-:Y:S01]  /*3370*/  FADD.FTZ R53, R68, R117 ;  /* 0x0000007544357221 */ /* 0x000fe20000010000 */
[----:B------:R-:W-:Y:S06]  /*3380*/  @!P0 BRA `(.L_x_1713) ;  /* 0x00000000008c8947 */ /* 0x000fec0003800000 */
[----:B------:R-:W-:Y:S01]  /*3390*/  LOP3.LUT R62, R14, 0x8, RZ, 0x3c, !PT ;  /* 0x000000080e3e7812 */ /* 0x000fe200078e3cff */
[----:B------:R-:W0:Y:S01]  /*33a0*/  LDC.64 R68, c[0x0][0x260] ;  /* 0x00009800ff447b82 */ /* 0x000e220000000a00 */
[C---:B------:R-:W-:Y:S01]  /*33b0*/  IADD3 R66, R15.reuse, R14, RZ ;  /* 0x0000000e0f427210 */ /* 0x040fe20007ffe0ff */
[----:B------:R-:W-:Y:S01]  /*33c0*/  UIMAD UR5, UR13, 0x780, UR14 ;  /* 0x000007800d0578a4 */ /* 0x000fe2000f8e020e */
[----:B------:R-:W-:Y:S02]  /*33d0*/  IADD3 R67, R15, R62, RZ ;  /* 0x0000003e0f437210 */ /* 0x000fe40007ffe0ff */
[----:B------:R-:W-:Y:S01]  /*33e0*/  LEA R62, R4, R7, 0x5 ;  /* 0x00000007043e7211 */ /* 0x000fe200078e28ff */
[----:B------:R-:W-:Y:S02]  /*33f0*/  STS.64 [R66], R58 ;  /* 0x0000003a42007388 */ /* 0x000fe40000000a00 */
[----:B------:R-:W-:Y:S02]  /*3400*/  IADD3 R116, R0, UR5, RZ ;  /* 0x0000000500747c10 */ /* 0x000fe4000fffe0ff */
[----:B------:R-:W-:Y:S01]  /*3410*/  STS.64 [R67], R56 ;  /* 0x0000003843007388 */ /* 0x000fe20000000a00 */
[----:B------:R-:W-:-:S02]  /*3420*/  LEA R63, R9, R62, 0x3 ;  /* 0x0000003e093f7211 */ /* 0x000fc400078e18ff */
[----:B------:R-:W-:Y:S01]  /*3430*/  LEA R64, R11, R62, 0x3 ;  /* 0x0000003e0b407211 */ /* 0x000fe200078e18ff */
[----:B------:R-:W-:Y:S01]  /*3440*/  STS.64 [R17], R54 ;  /* 0x0000003611007388 */ /* 0x000fe20000000a00 */
[----:B------:R-:W-:-:S03]  /*3450*/  SHF.L.U32 R116, R116, 0x1, RZ ;  /* 0x0000000174747819 */ /* 0x000fc600000006ff */
        /* <DEDUP_REMOVED lines=9> */
[C-C-:B0-----:R-:W-:Y:S01]  /*34f0*/  IMAD.WIDE.U32 R124, R116.reuse, 0x4, R68.reuse ;  /* 0x00000004747c7825 */ /* 0x141fe200078e0044 */
[----:B------:R-:W-:Y:S02]  /*3500*/  IADD3 R116, R116, 0x3c0, RZ ;  /* 0x000003c074747810 */ /* 0x000fe40007ffe0ff */
[-C--:B------:R-:W-:Y:S02]  /*3510*/  LEA R63, R12, R62.reuse, 0x3 ;  /* 0x0000003e0c3f7211 */ /* 0x080fe400078e18ff */
[----:B------:R-:W-:Y:S01]  /*3520*/  LEA R118, R13, R62, 0x3 ;  /* 0x0000003e0d767211 */ /* 0x000fe200078e18ff */
[----:B------:R-:W-:Y:S01]  /*3530*/  IMAD.WIDE.U32 R68, R116, 0x4, R68 ;  /* 0x0000000474447825 */ /* 0x000fe200078e0044 */
[----:B------:R-:W-:Y:S04]  /*3540*/  STG.E.64 desc[UR16][R124.64+0x4000], R66 ;  /* 0x004000427c007986 */ /* 0x000fe8000c101b10 */
[----:B------:R-:W0:Y:S04]  /*3550*/  LDS.64 R62, [R63] ;  /* 0x000000003f3e7984 */ /* 0x000e280000000a00 */
[----:B------:R-:W1:Y:S01]  /*3560*/  LDS.64 R64, [R118+0x1e00] ;  /* 0x001e000076407984 */ /* 0x000e620000000a00 */
[----:B0-----:R-:W-:Y:S01]  /*3570*/  FADD.FTZ R116, RZ, R63 ;  /* 0x0000003fff747221 */ /* 0x001fe20000010000 */
[----:B------:R-:W-:-:S03]  /*3580*/  FADD.FTZ R62, RZ, R62 ;  /* 0x0000003eff3e7221 */ /* 0x000fc60000010000 */
[----:B-1----:R-:W-:Y:S01]  /*3590*/  FADD.FTZ R65, R116, R65 ;  /* 0x0000004174417221 */ /* 0x002fe20000010000 */
[----:B------:R-:W-:-:S05]  /*35a0*/  FADD.FTZ R64, R62, R64 ;  /* 0x000000403e407221 */ /* 0x000fca0000010000 */
[----:B------:R0:W-:Y:S02]  /*35b0*/  STG.E.64 desc[UR16][R68.64+0x4000], R64 ;  /* 0x0040004044007986 */ /* 0x0001e4000c101b10 */
.L_x_1713:
[----:B------:R-:W-:Y:S01]  /*35c0*/  BSSY B0, `(.L_x_1714) ;  /* 0x0000118000007945 */ /* 0x000fe20003800000 */
[----:B------:R-:W-:Y:S01]  /*35d0*/  HFMA2.MMA R66, -RZ, RZ, 0, 0 ;  /* 0x00000000ff427435 */ /* 0x000fe200000001ff */
[----:B0-----:R-:W-:Y:S02]  /*35e0*/  MOV R69, RZ ;  /* 0x000000ff00457202 */ /* 0x001fe40000000f00 */
[----:B------:R-:W-:Y:S08]  /*35f0*/  @P2 BRA `(.L_x_1715) ;  /* 0x0000001000502947 */ /* 0x000ff00003800000 */
[----:B------:R-:W-:Y:S01]  /*3600*/  USHF.L.U32 UR5, UR12, 0x3, URZ ;  /* 0x000000030c057899 */ /* 0x000fe2000800063f */
[----:B------:R-:W-:Y:S02]  /*3610*/  MOV R62, 0x78 ;  /* 0x00000078003e7802 */ /* 0x000fe40000000f00 */
[----:B------:R-:W-:Y:S01]  /*3620*/  SHF.L.U32 R68, R0, 0x3, RZ ;  /* 0x0000000300447819 */ /* 0x000fe200000006ff */
[----:B------:R-:W-:-:S03]  /*3630*/  ULOP3.LUT UR5, UR5, 0x8, URZ, 0xc0, !UPT ;  /* 0x0000000805057892 */ /* 0x000fc6000f8ec03f */
[----:B------:R-:W-:-:S03]  /*3640*/  LOP3.LUT R68, R68, 0x8, RZ, 0xc0, !PT ;  /* 0x0000000844447812 */ /* 0x000fc600078ec0ff */
[----:B------:R-:W-:-:S05]  /*3650*/  IADD3 R69, R2, UR5, RZ ;  /* 0x0000000502457c10 */ /* 0x000fca000fffe0ff */
[----:B------:R-:W-:-:S05]  /*3660*/  IMAD R69, R69, R62, -UR14 ;  /* 0x8000000e45457e24 */ /* 0x000fca000f8e023e */
[----:B------:R-:W-:Y:S02]  /*3670*/  IADD3 R63, R69, 0x4, RZ ;  /* 0x00000004453f7810 */ /* 0x000fe40007ffe0ff */
[----:B------:R-:W-:Y:S02]  /*3680*/  SHF.R.S32.HI R62, RZ, 0x1f, R69 ;  /* 0x0000001fff3e7819 */ /* 0x000fe40000011445 */
[----:B------:R-:W-:Y:S02]  /*3690*/  SHF.R.S32.HI R64, RZ, 0x1f, R63 ;  /* 0x0000001fff407819 */ /* 0x000fe4000001143f */
[----:B------:R-:W-:Y:S02]  /*36a0*/  LEA.HI R62, R62, R69, RZ, 0x2 ;  /* 0x000000453e3e7211 */ /* 0x000fe400078f10ff */
[----:B------:R-:W-:Y:S02]  /*36b0*/  LEA.HI R64, R64, R63, RZ, 0x2 ;  /* 0x0000003f40407211 */ /* 0x000fe400078f10ff */
[----:B------:R-:W-:-:S02]  /*36c0*/  SHF.R.S32.HI R63, RZ, 0x2, R62 ;  /* 0x00000002ff3f7819 */ /* 0x000fc4000001143e */
[----:B------:R-:W-:Y:S02]  /*36d0*/  SHF.R.S32.HI R65, RZ, 0x2, R64 ;  /* 0x00000002ff417819 */ /* 0x000fe40000011440 */
[----:B------:R-:W-:Y:S01]  /*36e0*/  IADD3 R62, R69, 0x8, RZ ;  /* 0x00000008453e7810 */ /* 0x000fe20007ffe0ff */
[--C-:B------:R-:W-:Y:S01]  /*36f0*/  IMAD R63, R63, 0x18, R6.reuse ;  /* 0x000000183f3f7824 */ /* 0x100fe200078e0206 */
[----:B------:R-:W-:Y:S01]  /*3700*/  IADD3 R116, R69, 0xc, RZ ;  /* 0x0000000c45747810 */ /* 0x000fe20007ffe0ff */
[----:B------:R-:W-:-:S03]  /*3710*/  IMAD R65, R65, 0x18, R6 ;  /* 0x0000001841417824 */ /* 0x000fc600078e0206 */
[----:B------:R-:W-:Y:S02]  /*3720*/  IADD3 R64, R63, R68, RZ ;  /* 0x000000443f407210 */ /* 0x000fe40007ffe0ff */
[----:B------:R-:W-:Y:S02]  /*3730*/  IADD3 R66, R68, R65, RZ ;  /* 0x0000004144427210 */ /* 0x000fe40007ffe0ff */
[----:B------:R-:W-:Y:S02]  /*3740*/  SHF.R.S32.HI R63, RZ, 0x1f, R62 ;  /* 0x0000001fff3f7819 */ /* 0x000fe4000001143e */
[----:B------:R-:W0:Y:S01]  /*3750*/  LDS.64 R64, [R64] ;  /* 0x0000000040407984 */ /* 0x000e220000000a00 */
[----:B------:R-:W-:Y:S02]  /*3760*/  SHF.R.S32.HI R125, RZ, 0x1f, R116 ;  /* 0x0000001fff7d7819 */ /* 0x000fe40000011474 */
[----:B------:R-:W-:Y:S01]  /*3770*/  LEA.HI R63, R63, R62, RZ, 0x2 ;  /* 0x0000003e3f3f7211 */ /* 0x000fe200078f10ff */
[----:B------:R-:W1:Y:S01]  /*3780*/  LDS.64 R66, [R66] ;  /* 0x0000000042427984 */ /* 0x000e620000000a00 */
[----:B------:R-:W-:-:S02]  /*3790*/  LEA.HI R116, R125, R116, RZ, 0x2 ;  /* 0x000000747d747211 */ /* 0x000fc400078f10ff */
[----:B------:R-:W-:Y:S02]  /*37a0*/  SHF.R.S32.HI R63, RZ, 0x2, R63 ;  /* 0x00000002ff3f7819 */ /* 0x000fe4000001143f */
[----:B------:R-:W-:-:S03]  /*37b0*/  SHF.R.S32.HI R116, RZ, 0x2, R116 ;  /* 0x00000002ff747819 */ /* 0x000fc60000011474 */
[--C-:B------:R-:W-:Y:S02]  /*37c0*/  IMAD R63, R63, 0x18, R6.reuse ;  /* 0x000000183f3f7824 */ /* 0x100fe400078e0206 */
[----:B------:R-:W-:-:S03]  /*37d0*/  IMAD R116, R116, 0x18, R6 ;  /* 0x0000001874747824 */ /* 0x000fc600078e0206 */
[----:B------:R-:W-:-:S06]  /*37e0*/  IADD3 R63, R68, R63, RZ ;  /* 0x0000003f443f7210 */ /* 0x000fcc0007ffe0ff */
[----:B------:R-:W2:Y:S01]  /*37f0*/  LDS.64 R62, [R63] ;  /* 0x000000003f3e7984 */ /* 0x000ea20000000a00 */
[----:B0-----:R-:W-:Y:S01]  /*3800*/  FADD.FTZ R125, RZ, R64 ;  /* 0x00000040ff7d7221 */ /* 0x001fe20000010000 */
[----:B------:R-:W-:-:S03]  /*3810*/  IADD3 R64, R69, 0x10, RZ ;  /* 0x0000001045407810 */ /* 0x000fc60007ffe0ff */
[----:B-1----:R-:W-:Y:S01]  /*3820*/  FADD.FTZ R125, R125, R66 ;  /* 0x000000427d7d7221 */ /* 0x002fe20000010000 */
[----:B------:R-:W-:-:S04]  /*3830*/  SHF.R.S32.HI R66, RZ, 0x1f, R64 ;  /* 0x0000001fff427819 */ /* 0x000fc80000011440 */
[----:B------:R-:W-:Y:S01]  /*3840*/  LEA.HI R118, R66, R64, RZ, 0x2 ;  /* 0x0000004042767211 */ /* 0x000fe200078f10ff */
[----:B------:R-:W-:Y:S01]  /*3850*/  FADD.FTZ R66, RZ, R65 ;  /* 0x00000041ff427221 */ /* 0x000fe20000010000 */
[----:B------:R-:W-:Y:S02]  /*3860*/  IADD3 R64, R68, R116, RZ ;  /* 0x0000007444407210 */ /* 0x000fe40007ffe0ff */
[----:B------:R-:W-:Y:S01]  /*3870*/  IADD3 R116, R69, 0x14, RZ ;  /* 0x0000001445747810 */ /* 0x000fe20007ffe0ff */
[----:B------:R-:W-:Y:S01]  /*3880*/  FADD.FTZ R66, R66, R67 ;  /* 0x0000004342427221 */ /* 0x000fe20000010000 */
[----:B------:R-:W-:Y:S02]  /*3890*/  SHF.R.S32.HI R67, RZ, 0x2, R118 ;  /* 0x00000002ff437819 */ /* 0x000fe40000011476 */
[----:B------:R-:W0:Y:S01]  /*38a0*/  LDS.64 R64, [R64] ;  /* 0x0000000040407984 */ /* 0x000e220000000a00 */
[----:B------:R-:W-:Y:S02]  /*38b0*/  SHF.R.S32.HI R118, RZ, 0x1f, R116 ;  /* 0x0000001fff767819 */ /* 0x000fe40000011474 */
[----:B------:R-:W-:-:S02]  /*38c0*/  IMAD R67, R67, 0x18, R6 ;  /* 0x0000001843437824 */ /* 0x000fc400078e0206 */
[----:B------:R-:W-:Y:S01]  /*38d0*/  LEA.HI R118, R118, R116, RZ, 0x2 ;  /* 0x0000007476767211 */ /* 0x000fe200078f10ff */
[----:B--2---:R-:W-:Y:S01]  /*38e0*/  FADD.FTZ R125, R125, R62 ;  /* 0x0000003e7d7d7221 */ /* 0x004fe20000010000 */
[----:B------:R-:W-:Y:S01]  /*38f0*/  FADD.FTZ R66, R66, R63 ;  /* 0x0000003f42427221 */ /* 0x000fe20000010000 */
[----:B------:R-:W-:Y:S02]  /*3900*/  IADD3 R67, R68, R67, RZ ;  /* 0x0000004344437210 */ /* 0x000fe40007ffe0ff */
[----:B------:R-:W-:Y:S02]  /*3910*/  SHF.R.S32.HI R118, RZ, 0x2, R118 ;  /* 0x00000002ff767819 */ /* 0x000fe40000011476 */
[----:B------:R-:W-:Y:S01]  /*3920*/  IADD3 R116, R69, 0x18, RZ ;  /* 0x0000001845747810 */ /* 0x000fe20007ffe0ff */
[----:B------:R1:W2:Y:S02]  /*3930*/  LDS.64 R62, [R67] ;  /* 0x00000000433e7984 */ /* 0x0002a40000000a00 */
[----:B------:R-:W-:-:S05]  /*3940*/  IMAD R118, R118, 0x18, R6 ;  /* 0x0000001876767824 */ /* 0x000fca00078e0206 */
[----:B------:R-:W-:Y:S02]  /*3950*/  IADD3 R118, R68, R118, RZ ;  /* 0x0000007644767210 */ /* 0x000fe40007ffe0ff */
[----:B-1----:R-:W-:-:S04]  /*3960*/  SHF.R.S32.HI R67, RZ, 0x1f, R116 ;  /* 0x0000001fff437819 */ /* 0x002fc80000011474 */
[----:B------:R-:W-:-:S04]  /*3970*/  LEA.HI R67, R67, R116, RZ, 0x2 ;  /* 0x0000007443437211 */ /* 0x000fc800078f10ff */
[----:B------:R-:W-:-:S05]  /*3980*/  SHF.R.S32.HI R67, RZ, 0x2, R67 ;  /* 0x00000002ff437819 */ /* 0x000fca0000011443 */
[----:B------:R-:W-:Y:S02]  /*3990*/  IMAD R67, R67, 0x18, R6 ;  /* 0x0000001843437824 */ /* 0x000fe400078e0206 */
[----:B0-----:R-:W-:Y:S01]  /*39a0*/  FADD.FTZ R125, R125, R64 ;  /* 0x000000407d7d7221 */ /* 0x001fe20000010000 */
[----:B------:R-:W-:Y:S02]  /*39b0*/  FADD.FTZ R66, R66, R65 ;  /* 0x0000004142427221 */ /* 0x000fe40000010000 */
[----:B------:R0:W1:Y:S01]  /*39c0*/  LDS.64 R64, [R118] ;  /* 0x0000000076407984 */ /* 0x0000620000000a00 */
[----:B--2---:R-:W-:Y:S01]  /*39d0*/  FADD.FTZ R125, R125, R62 ;  /* 0x0000003e7d7d7221 */ /* 0x004fe20000010000 */
[----:B------:R-:W-:Y:S01]  /*39e0*/  IADD3 R62, R69, 0x1c, RZ ;  /* 0x0000001c453e7810 */ /* 0x000fe20007ffe0ff */
[----:B------:R-:W-:-:S03]  /*39f0*/  FADD.FTZ R66, R66, R63 ;  /* 0x0000003f42427221 */ /* 0x000fc60000010000 */
[----:B------:R-:W-:-:S04]  /*3a00*/  SHF.R.S32.HI R116, RZ, 0x1f, R62 ;  /* 0x0000001fff747819 */ /* 0x000fc8000001143e */
[----:B------:R-:W-:Y:S02]  /*3a10*/  LEA.HI R116, R116, R62, RZ, 0x2 ;  /* 0x0000003e74747211 */ /* 0x000fe400078f10ff */
[----:B------:R-:W-:Y:S02]  /*3a20*/  IADD3 R62, R68, R67, RZ ;  /* 0x00000043443e7210 */ /* 0x000fe40007ffe0ff */
[----:B------:R-:W-:Y:S02]  /*3a30*/  SHF.R.S32.HI R67, RZ, 0x2, R116 ;  /* 0x00000002ff437819 */ /* 0x000fe40000011474 */
[----:B------:R-:W-:Y:S02]  /*3a40*/  IADD3 R116, R69, 0x20, RZ ;  /* 0x0000002045747810 */ /* 0x000fe40007ffe0ff */
[----:B------:R-:W2:Y:S01]  /*3a50*/  LDS.64 R62, [R62] ;  /* 0x000000003e3e7984 */ /* 0x000ea20000000a00 */
[----:B------:R-:W-:Y:S01]  /*3a60*/  IMAD R67, R67, 0x18, R6 ;  /* 0x0000001843437824 */ /* 0x000fe200078e0206 */
[----:B0-----:R-:W-:-:S04]  /*3a70*/  SHF.R.S32.HI R118, RZ, 0x1f, R116 ;  /* 0x0000001fff767819 */ /* 0x001fc80000011474 */
[----:B------:R-:W-:Y:S02]  /*3a80*/  IADD3 R67, R68, R67, RZ ;  /* 0x0000004344437210 */ /* 0x000fe40007ffe0ff */
[----:B------:R-:W-:Y:S02]  /*3a90*/  LEA.HI R118, R118, R116, RZ, 0x2 ;  /* 0x0000007476767211 */ /* 0x000fe400078f10ff */
[----:B------:R-:W-:Y:S02]  /*3aa0*/  IADD3 R116, R69, 0x24, RZ ;  /* 0x0000002445747810 */ /* 0x000fe40007ffe0ff */
[----:B------:R-:W-:Y:S01]  /*3ab0*/  SHF.R.S32.HI R118, RZ, 0x2, R118 ;  /* 0x00000002ff767819 */ /* 0x000fe20000011476 */
[----:B-1----:R-:W-:Y:S01]  /*3ac0*/  FADD.FTZ R125, R125, R64 ;  /* 0x000000407d7d7221 */ /* 0x002fe20000010000 */
[----:B------:R-:W-:Y:S02]  /*3ad0*/  FADD.FTZ R66, R66, R65 ;  /* 0x0000004142427221 */ /* 0x000fe40000010000 */
[----:B------:R0:W1:Y:S01]  /*3ae0*/  LDS.64 R64, [R67] ;  /* 0x0000000043407984 */ /* 0x0000620000000a00 */
[----:B------:R-:W-:-:S05]  /*3af0*/  IMAD R118, R118, 0x18, R6 ;  /* 0x0000001876767824 */ /* 0x000fca00078e0206 */
[----:B------:R-:W-:Y:S02]  /*3b00*/  IADD3 R118, R68, R118, RZ ;  /* 0x0000007644767210 */ /* 0x000fe40007ffe0ff */
[----:B0-----:R-:W-:-:S04]  /*3b10*/  SHF.R.S32.HI R67, RZ, 0x1f, R116 ;  /* 0x0000001fff437819 */ /* 0x001fc80000011474 */
[----:B------:R-:W-:-:S04]  /*3b20*/  LEA.HI R67, R67, R116, RZ, 0x2 ;  /* 0x0000007443437211 */ /* 0x000fc800078f10ff */
[----:B------:R-:W-:-:S05]  /*3b30*/  SHF.R.S32.HI R67, RZ, 0x2, R67 ;  /* 0x00000002ff437819 */ /* 0x000fca0000011443 */
[----:B------:R-:W-:Y:S02]  /*3b40*/  IMAD R67, R67, 0x18, R6 ;  /* 0x0000001843437824 */ /* 0x000fe400078e0206 */
[----:B--2---:R-:W-:Y:S01]  /*3b50*/  FADD.FTZ R125, R125, R62 ;  /* 0x0000003e7d7d7221 */ /* 0x004fe20000010000 */
[----:B------:R-:W-:Y:S02]  /*3b60*/  FADD.FTZ R66, R66, R63 ;  /* 0x0000003f42427221 */ /* 0x000fe40000010000 */
[----:B------:R0:W2:Y:S01]  /*3b70*/  LDS.64 R62, [R118] ;  /* 0x00000000763e7984 */ /* 0x0000a20000000a00 */
[----:B-1----:R-:W-:Y:S01]  /*3b80*/  FADD.FTZ R125, R125, R64 ;  /* 0x000000407d7d7221 */ /* 0x002fe20000010000 */
[----:B------:R-:W-:Y:S01]  /*3b90*/  IADD3 R64, R69, 0x28, RZ ;  /* 0x0000002845407810 */ /* 0x000fe20007ffe0ff */
[----:B------:R-:W-:-:S03]  /*3ba0*/  FADD.FTZ R66, R66, R65 ;  /* 0x0000004142427221 */ /* 0x000fc60000010000 */
[----:B------:R-:W-:-:S04]  /*3bb0*/  SHF.R.S32.HI R116, RZ, 0x1f, R64 ;  /* 0x0000001fff747819 */ /* 0x000fc80000011440 */
[----:B------:R-:W-:Y:S02]  /*3bc0*/  LEA.HI R116, R116, R64, RZ, 0x2 ;  /* 0x0000004074747211 */ /* 0x000fe400078f10ff */
[----:B------:R-:W-:Y:S02]  /*3bd0*/  IADD3 R64, R68, R67, RZ ;  /* 0x0000004344407210 */ /* 0x000fe40007ffe0ff */
[----:B------:R-:W-:Y:S02]  /*3be0*/  SHF.R.S32.HI R67, RZ, 0x2, R116 ;  /* 0x00000002ff437819 */ /* 0x000fe40000011474 */
[----:B------:R-:W-:Y:S02]  /*3bf0*/  IADD3 R116, R69, 0x2c, RZ ;  /* 0x0000002c45747810 */ /* 0x000fe40007ffe0ff */
[----:B------:R-:W1:Y:S01]  /*3c00*/  LDS.64 R64, [R64] ;  /* 0x0000000040407984 */ /* 0x000e620000000a00 */
[----:B------:R-:W-:Y:S01]  /*3c10*/  IMAD R67, R67, 0x18, R6 ;  /* 0x0000001843437824 */ /* 0x000fe200078e0206 */
[----:B0-----:R-:W-:-:S04]  /*3c20*/  SHF.R.S32.HI R118, RZ, 0x1f, R116 ;  /* 0x0000001fff767819 */ /* 0x001fc80000011474 */
[----:B------:R-:W-:Y:S02]  /*3c30*/  IADD3 R67, R68, R67, RZ ;  /* 0x0000004344437210 */ /* 0x000fe40007ffe0ff */
[----:B------:R-:W-:Y:S01]  /*3c40*/  LEA.HI R118, R118, R116, RZ, 0x2 ;  /* 0x0000007476767211 */ /* 0x000fe200078f10ff */
[----:B--2---:R-:W-:Y:S01]  /*3c50*/  FADD.FTZ R125, R125, R62 ;  /* 0x0000003e7d7d7221 */ /* 0x004fe20000010000 */
[----:B------:R-:W-:Y:S02]  /*3c60*/  FADD.FTZ R66, R66, R63 ;  /* 0x0000003f42427221 */ /* 0x000fe40000010000 */
[----:B------:R-:W-:Y:S01]  /*3c70*/  SHF.R.S32.HI R118, RZ, 0x2, R118 ;  /* 0x00000002ff767819 */ /* 0x000fe20000011476 */
[----:B------:R0:W2:Y:S01]  /*3c80*/  LDS.64 R62, [R67] ;  /* 0x00000000433e7984 */ /* 0x0000a20000000a00 */
[----:B------:R-:W-:-:S03]  /*3c90*/  IADD3 R116, R69, 0x30, RZ ;  /* 0x0000003045747810 */ /* 0x000fc60007ffe0ff */
[----:B------:R-:W-:Y:S01]  /*3ca0*/  IMAD R118, R118, 0x18, R6 ;  /* 0x0000001876767824 */ /* 0x000fe200078e0206 */
[----:B0-----:R-:W-:-:S04]  /*3cb0*/  SHF.R.S32.HI R67, RZ, 0x1f, R116 ;  /* 0x0000001fff437819 */ /* 0x001fc80000011474 */
[----:B------:R-:W-:Y:S02]  /*3cc0*/  IADD3 R118, R68, R118, RZ ;  /* 0x0000007644767210 */ /* 0x000fe40007ffe0ff */
[----:B------:R-:W-:-:S04]  /*3cd0*/  LEA.HI R67, R67, R116, RZ, 0x2 ;  /* 0x0000007443437211 */ /* 0x000fc800078f10ff */
[----:B------:R-:W-:-:S05]  /*3ce0*/  SHF.R.S32.HI R67, RZ, 0x2, R67 ;  /* 0x00000002ff437819 */ /* 0x000fca0000011443 */
[----:B------:R-:W-:Y:S02]  /*3cf0*/  IMAD R67, R67, 0x18, R6 ;  /* 0x0000001843437824 */ /* 0x000fe400078e0206 */
[----:B-1----:R-:W-:Y:S01]  /*3d00*/  FADD.FTZ R125, R125, R64 ;  /* 0x000000407d7d7221 */ /* 0x002fe20000010000 */
        /* <DEDUP_REMOVED lines=131> */
[----:B------:R-:W-:Y:S02]  /*4540*/  LEA.HI R67, R67, R116, RZ, 0x2 ;  /* 0x0000007443437211 */ /* 0x000fe400078f10ff */
[----:B------:R-:W-:Y:S02]  /*4550*/  IADD3 R116, R69, 0x74, RZ ;  /* 0x0000007445747810 */ /* 0x000fe40007ffe0ff */
[----:B------:R-:W-:-:S05]  /*4560*/  SHF.R.S32.HI R67, RZ, 0x2, R67 ;  /* 0x00000002ff437819 */ /* 0x000fca0000011443 */
[----:B------:R-:W-:Y:S02]  /*4570*/  IMAD R67, R67, 0x18, R6 ;  /* 0x0000001843437824 */ /* 0x000fe400078e0206 */
[----:B--2---:R-:W-:Y:S01]  /*4580*/  FADD.FTZ R125, R125, R62 ;  /* 0x0000003e7d7d7221 */ /* 0x004fe20000010000 */
[----:B------:R-:W-:Y:S02]  /*4590*/  FADD.FTZ R66, R66, R63 ;  /* 0x0000003f42427221 */ /* 0x000fe40000010000 */
[----:B------:R-:W0:Y:S01]  /*45a0*/  LDS.64 R62, [R118] ;  /* 0x00000000763e7984 */ /* 0x000e220000000a00 */
[----:B-1----:R-:W-:Y:S01]  /*45b0*/  FADD.FTZ R125, R125, R64 ;  /* 0x000000407d7d7221 */ /* 0x002fe20000010000 */
[----:B------:R-:W-:-:S04]  /*45c0*/  IADD3 R64, R69, 0x70, RZ ;  /* 0x0000007045407810 */ /* 0x000fc80007ffe0ff */
[----:B------:R-:W-:-:S04]  /*45d0*/  SHF.R.S32.HI R69, RZ, 0x1f, R64 ;  /* 0x0000001fff457819 */ /* 0x000fc80000011440 */
[----:B------:R-:W-:Y:S02]  /*45e0*/  LEA.HI R69, R69, R64, RZ, 0x2 ;  /* 0x0000004045457211 */ /* 0x000fe400078f10ff */
[----:B------:R-:W-:Y:S02]  /*45f0*/  SHF.R.S32.HI R64, RZ, 0x1f, R116 ;  /* 0x0000001fff407819 */ /* 0x000fe40000011474 */
[----:B------:R-:W-:Y:S02]  /*4600*/  SHF.R.S32.HI R69, RZ, 0x2, R69 ;  /* 0x00000002ff457819 */ /* 0x000fe40000011445 */
[----:B------:R-:W-:-:S03]  /*4610*/  LEA.HI R64, R64, R116, RZ, 0x2 ;  /* 0x0000007440407211 */ /* 0x000fc600078f10ff */
[----:B------:R-:W-:Y:S01]  /*4620*/  IMAD R69, R69, 0x18, R6 ;  /* 0x0000001845457824 */ /* 0x000fe200078e0206 */
[----:B------:R-:W-:-:S05]  /*4630*/  SHF.R.S32.HI R64, RZ, 0x2, R64 ;  /* 0x00000002ff407819 */ /* 0x000fca0000011440 */
[----:B------:R-:W-:Y:S01]  /*4640*/  IMAD R116, R64, 0x18, R6 ;  /* 0x0000001840747824 */ /* 0x000fe200078e0206 */
[C---:B------:R-:W-:Y:S02]  /*4650*/  IADD3 R64, R68.reuse, R67, RZ ;  /* 0x0000004344407210 */ /* 0x040fe40007ffe0ff */
[C---:B------:R-:W-:Y:S01]  /*4660*/  IADD3 R67, R68.reuse, R69, RZ ;  /* 0x0000004544437210 */ /* 0x040fe20007ffe0ff */
[----:B0-----:R-:W-:Y:S01]  /*4670*/  FADD.FTZ R125, R125, R62 ;  /* 0x0000003e7d7d7221 */ /* 0x001fe20000010000 */
[----:B------:R-:W-:Y:S01]  /*4680*/  IADD3 R68, R68, R116, RZ ;  /* 0x0000007444447210 */ /* 0x000fe20007ffe0ff */
[----:B------:R-:W-:Y:S02]  /*4690*/  FADD.FTZ R116, R66, R65 ;  /* 0x0000004142747221 */ /* 0x000fe40000010000 */
[----:B------:R-:W0:Y:S02]  /*46a0*/  LDS.64 R64, [R64] ;  /* 0x0000000040407984 */ /* 0x000e240000000a00 */
[----:B------:R-:W-:-:S02]  /*46b0*/  FADD.FTZ R116, R116, R63 ;  /* 0x0000003f74747221 */ /* 0x000fc40000010000 */
        /* <DEDUP_REMOVED lines=8> */
.L_x_1715:
[----:B------:R-:W-:Y:S05]  /*4740*/  BSYNC B0 ;  /* 0x0000000000007941 */ /* 0x000fea0003800000 */
.L_x_1714:
[----:B------:R-:W0:Y:S01]  /*4750*/  @!P1 LDC R67, c[0x0][0x10] ;  /* 0x00000400ff439b82 */ /* 0x000e220000000800 */
[----:B------:R-:W1:Y:S01]  /*4760*/  SHFL.BFLY PT, R63, R66, 0x1, 0x1f ;  /* 0x0c201f00423f7f89 */ /* 0x000e6200000e0000 */
[----:B------:R-:W-:Y:S01]  /*4770*/  MOV R62, UR4 ;  /* 0x00000004003e7c02 */ /* 0x000fe20008000f00 */
[----:B------:R-:W-:Y:S02]  /*4780*/  UISETP.GE.U32.AND UP0, UPT, UR10, UR19, UPT ;  /* 0x000000130a00728c */ /* 0x000fe4000bf06070 */
[----:B------:R-:W2:Y:S02]  /*4790*/  SHFL.BFLY PT, R68, R69, 0x1, 0x1f ;  /* 0x0c201f0045447f89 */ /* 0x000ea400000e0000 */
[----:B------:R-:W-:Y:S01]  /*47a0*/  UISETP.GE.AND.EX UP0, UPT, UR11, UR9, UPT, UP0 ;  /* 0x000000090b00728c */ /* 0x000fe2000bf06300 */
[----:B------:R-:W3:Y:S01]  /*47b0*/  @!P1 LDC.64 R64, c[0x0][0x260] ;  /* 0x00009800ff409b82 */ /* 0x000ee20000000a00 */
[----:B0-----:R-:W-:Y:S02]  /*47c0*/  @!P1 IMAD R67, R67, R62, UR8 ;  /* 0x0000000843439e24 */ /* 0x001fe4000f8e023e */
[----:B-1----:R-:W-:-:S03]  /*47d0*/  FADD.FTZ R62, R63, R66 ;  /* 0x000000423f3e7221 */ /* 0x002fc60000010000 */
[----:B------:R-:W-:Y:S01]  /*47e0*/  @!P1 LEA R67, R67, R8, 0x9 ;  /* 0x0000000843439211 */ /* 0x000fe200078e48ff */
[----:B--2---:R-:W-:-:S03]  /*47f0*/  FADD.FTZ R63, R68, R69 ;  /* 0x00000045443f7221 */ /* 0x004fc60000010000 */
        /* <DEDUP_REMOVED lines=15> */
.L_x_1718:
[----:B------:R-:W2:Y:S04]  /*48f0*/  LD.E.STRONG.GPU R62, desc[UR16][R122.64] ;  /* 0x000000107a3e7980 */ /* 0x000ea8000c10f900 */
[----:B--2---:R-:W-:Y:S01]  /*4900*/  CCTL.IVALL ;  /* 0x00000000ff00798f */ /* 0x004fe20002000000 */
[----:B------:R-:W-:Y:S05]  /*4910*/  YIELD ;  /* 0x0000000000007946 */ /* 0x000fea0003800000 */
[----:B-----5:R-:W-:-:S04]  /*4920*/  LOP3.LUT R62, R62, R63, RZ, 0x3c, !PT ;  /* 0x0000003f3e3e7212 */ /* 0x020fc800078e3cff */
[----:B------:R-:W-:-:S13]  /*4930*/  ISETP.GT.AND P1, PT, R62, -0x1, PT ;  /* 0xffffffff3e00780c */ /* 0x000fda0003f24270 */
[----:B------:R-:W-:Y:S05]  /*4940*/  @P1 BRA `(.L_x_1718) ;  /* 0xfffffffc00e81947 */ /* 0x000fea000383ffff */
.L_x_1717:
[----:B------:R-:W-:Y:S05]  /*4950*/  WARPSYNC.ALL ;  /* 0x0000000000007948 */ /* 0x000fea0003800000 */
[----:B------:R-:W-:Y:S06]  /*4960*/  BAR.SYNC.DEFER_BLOCKING 0x0 ;  /* 0x0000000000007b1d */ /* 0x000fec0000010000 */
[----:B------:R-:W-:Y:S05]  /*4970*/  BRA `(.L_x_1719) ;  /* 0x0000000000507947 */ /* 0x000fea0003800000 */
.L_x_1716:
        /* <DEDUP_REMOVED lines=10> */
.L_x_1721:
        /* <DEDUP_REMOVED lines=8> */
.L_x_1720:
[----:B------:R-:W-:Y:S05]  /*4aa0*/  WARPSYNC.ALL ;  /* 0x0000000000007948 */ /* 0x000fea0003800000 */
[----:B------:R-:W-:Y:S06]  /*4ab0*/  BAR.SYNC.DEFER_BLOCKING 0x0 ;  /* 0x0000000000007b1d */ /* 0x000fec0000010000 */
.L_x_1719:
[----:B------:R-:W-:Y:S02]  /*4ac0*/  ISETP.GT.U32.AND P1, PT, R0, 0xff, PT ;  /* 0x000000ff0000780c */ /* 0x000fe40003f24070 */
[----:B------:R-:W-:Y:S01]  /*4ad0*/  MOV R63, UR4 ;  /* 0x00000004003f7c02 */ /* 0x000fe20008000f00 */
[----:B------:R-:W1:Y:S01]  /*4ae0*/  S2UR UR14, SR_CgaCtaId ;  /* 0x00000000000e79c3 */ /* 0x000e620000008800 */
[----:B------:R-:W-:Y:S01]  /*4af0*/  UMOV UR5, 0x400 ;  /* 0x0000040000057882 */ /* 0x000fe20000000000 */
[----:B------:R-:W-:Y:S01]  /*4b00*/  USHF.L.U32 UR12, UR12, 0x3, URZ ;  /* 0x000000030c0c7899 */ /* 0x000fe2000800063f */
[----:B------:R-:W-:-:S07]  /*4b10*/  ULDC.64 UR22, c[0x0][0x210] ;  /* 0x0000840000167ab9 */ /* 0x000fce0000000a00 */
[----:B------:R-:W2:Y:S08]  /*4b20*/  @!P1 LDC R62, c[0x0][0x10] ;  /* 0x00000400ff3e9b82 */ /* 0x000eb00000000800 */
[----:B------:R-:W3:Y:S01]  /*4b30*/  @!P1 LDC.64 R64, c[0x0][0x260] ;  /* 0x00009800ff409b82 */ /* 0x000ee20000000a00 */
[----:B--2---:R-:W-:Y:S01]  /*4b40*/  @!P1 IMAD R62, R62, R63, UR8 ;  /* 0x000000083e3e9e24 */ /* 0x004fe2000f8e023f */
[----:B------:R-:W-:-:S04]  /*4b50*/  SHF.L.U32 R63, R0, 0x1, RZ ;  /* 0x00000001003f7819 */ /* 0x000fc800000006ff */
        /* <DEDUP_REMOVED lines=8> */
[----:B------:R-:W2:Y:S04]  /*4be0*/  @!P1 LDG.E.64 R62, desc[UR16][R62.64] ;  /* 0x000000103e3e9981 */ /* 0x000ea8000c1e1b00 */
[----:B------:R-:W3:Y:S01]  /*4bf0*/  @!P1 LDG.E.64 R64, desc[UR16][R64.64] ;  /* 0x0000001040409981 */ /* 0x000ee2000c1e1b00 */
[----:B------:R-:W-:Y:S01]  /*4c00*/  CS2R R66, SRZ ;  /* 0x0000000000427805 */ /* 0x000fe2000001ff00 */
[----:B------:R-:W-:Y:S02]  /*4c10*/  UIADD3 UR5, UR5, 0x5280, URZ ;  /* 0x0000528005057890 */ /* 0x000fe4000fffe03f */
[----:B------:R-:W-:-:S02]  /*4c20*/  ULOP3.LUT UR12, UR12, 0x8, URZ, 0xc0, !UPT ;  /* 0x000000080c0c7892 */ /* 0x000fc4000f8ec03f */
[----:B-1----:R-:W-:Y:S02]  /*4c30*/  ULEA UR5, UR14, UR5, 0x18 ;  /* 0x000000050e057291 */ /* 0x002fe4000f8ec03f */
[----:B------:R-:W-:Y:S02]  /*4c40*/  ULOP3.LUT UR4, UR4, 0x1, URZ, 0x3c, !UPT ;  /* 0x0000000104047892 */ /* 0x000fe4000f8e3c3f */
[----:B------:R-:W-:Y:S01]  /*4c50*/  IADD3 R18, R18, -UR12, RZ ;  /* 0x8000000c12127c10 */ /* 0x000fe2000fffe0ff */
[----:B------:R-:W-:Y:S01]  /*4c60*/  UMOV UR12, UR10 ;  /* 0x0000000a000c7c82 */ /* 0x000fe20008000000 */
[----:B--2---:R-:W-:Y:S01]  /*4c70*/  @!P1 FADD.FTZ R69, RZ, R62 ;  /* 0x0000003eff459221 */ /* 0x004fe20000010000 */
[----:B------:R-:W-:-:S03]  /*4c80*/  @!P1 FADD.FTZ R68, RZ, R63 ;  /* 0x0000003fff449221 */ /* 0x000fc60000010000 */
[----:B---3--:R-:W-:Y:S01]  /*4c90*/  @!P1 FADD.FTZ R67, R64, R69 ;  /* 0x0000004540439221 */ /* 0x008fe20000010000 */
[----:B------:R-:W-:Y:S01]  /*4ca0*/  @!P1 FADD.FTZ R66, R65, R68 ;  /* 0x0000004441429221 */ /* 0x000fe20000010000 */
[----:B------:R-:W-:-:S03]  /*4cb0*/  LOP3.LUT P1, RZ, R0, 0xffffff1f, RZ, 0xc0, !PT ;  /* 0xffffff1f00ff7812 */ /* 0x000fc6000782c0ff */
        /* <DEDUP_REMOVED lines=12> */
[----:B------:R-:W1:Y:S01]  /*4d80*/  SHFL.BFLY PT, R67, R64, 0x2, 0x1f ;  /* 0x0c401f0040437f89 */ /* 0x000e6200000e0000 */
[----:B------:R-:W-:-:S03]  /*4d90*/  @!P1 SHF.R.U32.HI R62, RZ, 0x2, R0 ;  /* 0x00000002ff3e9819 */ /* 0x000fc60000011600 */
[----:B------:R-:W2:Y:S01]  /*4da0*/  SHFL.BFLY PT, R66, R65, 0x2, 0x1f ;  /* 0x0c401f0041427f89 */ /* 0x000ea200000e0000 */
[----:B-1----:R-:W-:Y:S01]  /*4db0*/  FADD.FTZ R67, R64, R67 ;  /* 0x0000004340437221 */ /* 0x002fe20000010000 */
[----:B------:R-:W-:Y:S01]  /*4dc0*/  LEA R64, R18, UR5, 0x3 ;  /* 0x0000000512407c11 */ /* 0x000fe2000f8e18ff */
[----:B--2---:R-:W-:-:S03]  /*4dd0*/  FADD.FTZ R66, R65, R66 ;  /* 0x0000004241427221 */ /* 0x004fc60000010000 */
[----:B------:R-:W1:Y:S04]  /*4de0*/  SHFL.BFLY PT, R68, R67, 0x1, 0x1f ;  /* 0x0c201f0043447f89 */ /* 0x000e6800000e0000 */
[----:B------:R-:W2:Y:S01]  /*4df0*/  SHFL.BFLY PT, R69, R66, 0x1, 0x1f ;  /* 0x0c201f0042457f89 */ /* 0x000ea200000e0000 */
[----:B-1----:R-:W-:Y:S01]  /*4e00*/  FADD.FTZ R68, R67, R68 ;  /* 0x0000004443447221 */ /* 0x002fe20000010000 */
[----:B------:R-:W-:Y:S02]  /*4e10*/  HADD2.F32 R67, -RZ, R72.H0_H0 ;  /* 0x20000048ff437230 */ /* 0x000fe40000004100 */
[----:B--2---:R-:W-:Y:S01]  /*4e20*/  FADD.FTZ R63, R66, R69 ;  /* 0x00000045423f7221 */ /* 0x004fe20000010000 */
[----:B------:R-:W-:Y:S01]  /*4e30*/  @!P1 LOP3.LUT R66, R62, 0x3ffffff8, RZ, 0xc0, !PT ;  /* 0x3ffffff83e429812 */ /* 0x000fe200078ec0ff */
[----:B------:R-:W-:Y:S01]  /*4e40*/  @!P1 FMUL.FTZ R62, R68, 8.1380212577641941607e-06 ;  /* 0x37088889443e9820 */ /* 0x000fe20000410000 */
[----:B------:R-:W-:Y:S01]  /*4e50*/  FADD.FTZ R30, -R30, R67 ;  /* 0x000000431e1e7221 */ /* 0x000fe20000010100 */
[----:B------:R-:W-:-:S05]  /*4e60*/  @!P1 FMUL.FTZ R63, R63, 8.1380212577641941607e-06 ;  /* 0x370888893f3f9820 */ /* 0x000fca0000410000 */
[----:B------:R-:W-:Y:S01]  /*4e70*/  @!P1 STS.64 [R66+UR5], R62 ;  /* 0x0000003e42009988 */ /* 0x000fe20008000a05 */
[----:B------:R-:W-:Y:S01]  /*4e80*/  UMOV UR5, UR11 ;  /* 0x0000000b00057c82 */ /* 0x000fe20008000000 */
[----:B------:R-:W-:Y:S06]  /*4e90*/  BAR.SYNC.DEFER_BLOCKING 0x0 ;  /* 0x0000000000007b1d */ /* 0x000fec0000010000 */
[----:B------:R-:W1:Y:S02]  /*4ea0*/  LDS.64 R64, [R64] ;  /* 0x0000000040407984 */ /* 0x000e640000000a00 */
[--C-:B-1----:R-:W-:Y:S01]  /*4eb0*/  FFMA.FTZ R48, R3, R48, -R64.reuse ;  /* 0x0000003003307223 */ /* 0x102fe20000010840 */
[--C-:B------:R-:W-:Y:S01]  /*4ec0*/  FFMA.FTZ R60, R31, R60, -R64.reuse ;  /* 0x0000003c1f3c7223 */ /* 0x100fe20000010840 */
[--C-:B------:R-:W-:Y:S01]  /*4ed0*/  FFMA.FTZ R82, R33, R82, -R64.reuse ;  /* 0x0000005221527223 */ /* 0x100fe20000010840 */
[--C-:B------:R-:W-:Y:S01]  /*4ee0*/  FFMA.FTZ R62, R35, R86, -R64.reuse ;  /* 0x00000056233e7223 */ /* 0x100fe20000010840 */
[C-C-:B------:R-:W-:Y:S01]  /*4ef0*/  FFMA.FTZ R47, R3.reuse, R47, -R64.reuse ;  /* 0x0000002f032f7223 */ /* 0x140fe20000010840 */
[C-C-:B------:R-:W-:Y:S01]  /*4f00*/  FFMA.FTZ R87, R3.reuse, R87, -R64.reuse ;  /* 0x0000005703577223 */ /* 0x140fe20000010840 */
[C-C-:B------:R-:W-:Y:S01]  /*4f10*/  FFMA.FTZ R91, R3.reuse, R91, -R64.reuse ;  /* 0x0000005b035b7223 */ /* 0x140fe20000010840 */
[C-C-:B------:R-:W-:Y:S01]  /*4f20*/  FFMA.FTZ R71, R3.reuse, R71, -R64.reuse ;  /* 0x0000004703477223 */ /* 0x140fe20000010840 */
[C-C-:B------:R-:W-:Y:S01]  /*4f30*/  FFMA.FTZ R18, R3.reuse, R103, -R64.reuse ;  /* 0x0000006703127223 */ /* 0x140fe20000010840 */
[----:B------:R-:W-:Y:S01]  /*4f40*/  FFMA.FTZ R107, R3, R107, -R64 ;  /* 0x0000006b036b7223 */ /* 0x000fe20000010840 */
[----:B------:R-:W-:Y:S01]  /*4f50*/  FFMA.FTZ R48, R5, -R65, R48 ;  /* 0x8000004105307223 */ /* 0x000fe20000010030 */
[----:B------:R-:W-:Y:S01]  /*4f60*/  FFMA.FTZ R3, R3, R113, -R64 ;  /* 0x0000007103037223 */ /* 0x000fe20000010840 */
[----:B------:R-:W-:Y:S01]  /*4f70*/  FMUL.FTZ R5, R29, R30 ;  /* 0x0000001e1d057220 */ /* 0x000fe20000410000 */
[-C--:B------:R-:W-:Y:S01]  /*4f80*/  FFMA.FTZ R60, R37, -R65.reuse, R60 ;  /* 0x80000041253c7223 */ /* 0x080fe2000001003c */
[-C--:B------:R-:W-:Y:S01]  /*4f90*/  FFMA.FTZ R82, R39, -R65.reuse, R82 ;  /* 0x8000004127527223 */ /* 0x080fe20000010052 */
[----:B------:R-:W-:Y:S01]  /*4fa0*/  FFMA.FTZ R62, R41, -R65, R62 ;  /* 0x80000041293e7223 */ /* 0x000fe2000001003e */
        /* <DEDUP_REMOVED lines=17> */
[----:B------:R-:W-:Y:S01]  /*50c0*/  FFMA.FTZ R115, R35, R115, -R64 ;  /* 0x0000007323737223 */ /* 0x000fe20000010840 */
[-C--:B------:R-:W-:Y:S01]  /*50d0*/  FFMA.FTZ R30, R5, -R65.reuse, R18 ;  /* 0x80000041051e7223 */ /* 0x080fe20000010012 */
[----:B------:R-:W-:Y:S01]  /*50e0*/  FFMA.FTZ R78, R78, -R65, R3 ;  /* 0x800000414e4e7223 */ /* 0x000fe20000010003 */
[--C-:B------:R-:W-:Y:S01]  /*50f0*/  FFMA.FTZ R31, R31, R121, -R64.reuse ;  /* 0x000000791f1f7223 */ /* 0x100fe20000010840 */
[--C-:B------:R-:W-:Y:S01]  /*5100*/  FFMA.FTZ R33, R33, R119, -R64.reuse ;  /* 0x0000007721217223 */ /* 0x100fe20000010840 */
[----:B------:R-:W-:Y:S01]  /*5110*/  FFMA.FTZ R35, R35, R117, -R64 ;  /* 0x0000007523237223 */ /* 0x000fe20000010840 */
[C---:B------:R-:W-:Y:S01]  /*5120*/  FMUL.FTZ R48, R29.reuse, R48 ;  /* 0x000000301d307220 */ /* 0x040fe20000410000 */
[C---:B------:R-:W-:Y:S01]  /*5130*/  FMUL.FTZ R3, R29.reuse, R60 ;  /* 0x0000003c1d037220 */ /* 0x040fe20000410000 */
[C---:B------:R-:W-:Y:S01]  /*5140*/  FMUL.FTZ R82, R29.reuse, R82 ;  /* 0x000000521d527220 */ /* 0x040fe20000410000 */
[C---:B------:R-:W-:Y:S01]  /*5150*/  FMUL.FTZ R5, R29.reuse, R62 ;  /* 0x0000003e1d057220 */ /* 0x040fe20000410000 */
        /* <DEDUP_REMOVED lines=27> */
[----:B------:R-:W-:Y:S01]  /*5310*/  FMUL.FTZ R36, R29, R36 ;  /* 0x000000241d247220 */ /* 0x000fe20000410000 */
        /* <DEDUP_REMOVED lines=69> */
[----:B------:R-:W-:Y:S01]  /*5770*/  F2FP.F16.F32.PACK_AB R5, R110, R5 ;  /* 0x000000056e05723e */ /* 0x000fe200000000ff */
[----:B------:R-:W-:Y:S03]  /*5780*/  STG.E.U16 desc[UR16][R18.64], R84 ;  /* 0x0000005412007986 */ /* 0x000fe6000c101510 */
[----:B--2---:R-:W-:Y:S01]  /*5790*/  PRMT R24, R5, 0x7632, R24 ;  /* 0x0000763205187816 */ /* 0x004fe20000000018 */
[----:B------:R-:W-:Y:S01]  /*57a0*/  STG.E.U16 desc[UR16][R18.64+0x2], R25 ;  /* 0x0000021912007986 */ /* 0x000fe2000c101510 */
[----:B-1----:R-:W-:-:S03]  /*57b0*/  PRMT R23, R90, 0x7632, R23 ;  /* 0x000076325a177816 */ /* 0x002fc60000000017 */
[----:B------:R-:W-:Y:S01]  /*57c0*/  STG.E.U16 desc[UR16][R18.64+0x4], R90 ;  /* 0x0000045a12007986 */ /* 0x000fe2000c101510 */
[----:B------:R-:W-:Y:S02]  /*57d0*/  IADD3.X R21, R28, UR23, RZ, P1, !PT ;  /* 0x000000171c157c10 */ /* 0x000fe40008ffe4ff */
[----:B------:R-:W-:Y:S01]  /*57e0*/  IADD3 R34, P1, R34, UR22, RZ ;  /* 0x0000001622227c10 */ /* 0x000fe2000ff3e0ff */
[----:B------:R1:W-:Y:S01]  /*57f0*/  STG.E.U16 desc[UR16][R18.64+0x6], R23 ;  /* 0x0000061712007986 */ /* 0x0003e2000c101510 */
[----:B------:R-:W-:Y:S02]  /*5800*/  PRMT R22, R98, 0x7632, R22 ;  /* 0x0000763262167816 */ /* 0x000fe40000000016 */
[----:B------:R-:W-:Y:S01]  /*5810*/  IADD3.X R35, R32, UR23, RZ, P1, !PT ;  /* 0x0000001720237c10 */ /* 0x000fe20008ffe4ff */
[----:B------:R-:W-:Y:S04]  /*5820*/  STG.E.U16 desc[UR16][R20.64], R98 ;  /* 0x0000006214007986 */ /* 0x000fe8000c101510 */
[----:B------:R2:W-:Y:S01]  /*5830*/  STG.E.U16 desc[UR16][R20.64+0x2], R22 ;  /* 0x0000021614007986 */ /* 0x0005e2000c101510 */
[----:B-1----:R-:W-:-:S03]  /*5840*/  PRMT R19, R94, 0x7632, R19 ;  /* 0x000076325e137816 */ /* 0x002fc60000000013 */
[----:B------:R-:W-:Y:S01]  /*5850*/  STG.E.U16 desc[UR16][R20.64+0x4], R94 ;  /* 0x0000045e14007986 */ /* 0x000fe2000c101510 */
[----:B------:R-:W-:Y:S02]  /*5860*/  PRMT R23, R38, 0x7632, R23 ;  /* 0x0000763226177816 */ /* 0x000fe40000000017 */
[----:B------:R-:W-:Y:S01]  /*5870*/  IADD3 R18, P1, R45, UR22, RZ ;  /* 0x000000162d127c10 */ /* 0x000fe2000ff3e0ff */
[----:B------:R1:W-:Y:S01]  /*5880*/  STG.E.U16 desc[UR16][R20.64+0x6], R19 ;  /* 0x0000061314007986 */ /* 0x0003e2000c101510 */
[----:B--2---:R-:W-:-:S03]  /*5890*/  PRMT R22, R104, 0x7632, R22 ;  /* 0x0000763268167816 */ /* 0x004fc60000000016 */
[----:B------:R2:W-:Y:S04]  /*58a0*/  STG.E.U16 desc[UR16][R34.64+0x2], R23 ;  /* 0x0000021722007986 */ /* 0x0005e8000c101510 */
[----:B------:R-:W-:Y:S01]  /*58b0*/  STG.E.U16 desc[UR16][R34.64], R38 ;  /* 0x0000002622007986 */ /* 0x000fe2000c101510 */
[----:B-1----:R-:W-:-:S03]  /*58c0*/  PRMT R21, R70, 0x7632, R21 ;  /* 0x0000763246157816 */ /* 0x002fc60000000015 */
[----:B------:R-:W-:Y:S01]  /*58d0*/  STG.E.U16 desc[UR16][R34.64+0x4], R70 ;  /* 0x0000044622007986 */ /* 0x000fe2000c101510 */
[----:B------:R-:W-:Y:S02]  /*58e0*/  IADD3.X R19, R43, UR23, RZ, P1, !PT ;  /* 0x000000172b137c10 */ /* 0x000fe40008ffe4ff */
[----:B--2---:R-:W-:Y:S01]  /*58f0*/  PRMT R23, R108, 0x7632, R23 ;  /* 0x000076326c177816 */ /* 0x004fe20000000017 */
[----:B------:R1:W-:Y:S01]  /*5900*/  STG.E.U16 desc[UR16][R34.64+0x6], R21 ;  /* 0x0000061522007986 */ /* 0x0003e2000c101510 */
[----:B------:R-:W-:-:S03]  /*5910*/  IADD3 R20, P1, R49, UR22, RZ ;  /* 0x0000001631147c10 */ /* 0x000fc6000ff3e0ff */
[----:B------:R-:W-:Y:S04]  /*5920*/  STG.E.U16 desc[UR16][R18.64], R104 ;  /* 0x0000006812007986 */ /* 0x000fe8000c101510 */
[----:B------:R-:W-:Y:S04]  /*5930*/  STG.E.U16 desc[UR16][R18.64+0x2], R22 ;  /* 0x0000021612007986 */ /* 0x000fe8000c101510 */
[----:B------:R-:W-:Y:S01]  /*5940*/  STG.E.U16 desc[UR16][R18.64+0x4], R108 ;  /* 0x0000046c12007986 */ /* 0x000fe2000c101510 */
[----:B-1----:R-:W-:-:S03]  /*5950*/  IADD3.X R21, R51, UR23, RZ, P1, !PT ;  /* 0x0000001733157c10 */ /* 0x002fc60008ffe4ff */
[----:B------:R1:W-:Y:S04]  /*5960*/  STG.E.U16 desc[UR16][R18.64+0x6], R23 ;  /* 0x0000061712007986 */ /* 0x0003e8000c101510 */
[----:B------:R2:W-:Y:S04]  /*5970*/  STG.E.U16 desc[UR16][R20.64], R3 ;  /* 0x0000000314007986 */ /* 0x0005e8000c101510 */
[----:B------:R2:W-:Y:S01]  /*5980*/  STG.E.U16 desc[UR16][R20.64+0x4], R5 ;  /* 0x0000040514007986 */ /* 0x0005e2000c101510 */
[----:B-1----:R-:W-:-:S03]  /*5990*/  PRMT R19, R3, 0x7632, R19 ;  /* 0x0000763203137816 */ /* 0x002fc60000000013 */
[----:B------:R2:W-:Y:S04]  /*59a0*/  STG.E.U16 desc[UR16][R20.64+0x6], R24 ;  /* 0x0000061814007986 */ /* 0x0005e8000c101510 */
[----:B------:R2:W-:Y:S01]  /*59b0*/  STG.E.U16 desc[UR16][R20.64+0x2], R19 ;  /* 0x0000021314007986 */ /* 0x0005e2000c101510 */
[----:B------:R-:W-:Y:S05]  /*59c0*/  @!P0 BRA `(.L_x_1722) ;  /* 0xffffffac00308947 */ /* 0x000fea000383ffff */
.L_x_1712:
        /* <DEDUP_REMOVED lines=81> */
.L_x_1739:
        /* <DEDUP_REMOVED lines=42> */
.L_x_1726:
[----:B------:R-:W-:Y:S05]  /*6180*/  BSYNC B1 ;  /* 0x0000000000017941 */ /* 0x000fea0003800000 */
.L_x_1725:
        /* <DEDUP_REMOVED lines=18> */
.L_x_1729:
        /* <DEDUP_REMOVED lines=55> */
.L_x_1728:
[----:B------:R-:W-:Y:S05]  /*6620*/  BSYNC B1 ;  /* 0x0000000000017941 */ /* 0x000fea0003800000 */
.L_x_1727:
        /* <DEDUP_REMOVED lines=35> */
.L_x_1731:
[----:B------:R-:W-:Y:S05]  /*6860*/  BSYNC B1 ;  /* 0x0000000000017941 */ /* 0x000fea0003800000 */
.L_x_1730:
        /* <DEDUP_REMOVED lines=15> */
.L_x_1724:
[----:B------:R-:W-:Y:S05]  /*6960*/  BSYNC B0 ;  /* 0x0000000000007941 */ /* 0x000fea0003800000 */
.L_x_1723:
        /* <DEDUP_REMOVED lines=36> */
.L_x_1748:
        /* <DEDUP_REMOVED lines=41> */
.L_x_1758:
        /* <DEDUP_REMOVED lines=35> */
.L_x_1768:
[----:B----4-:R-:W-:Y:S01]  /*7070*/  FADD.FTZ R30, R42, R32 ;  /* 0x000000202a1e7221 */ /* 0x010fe20000010000 */
[----:B------:R-:W-:Y:S02]  /*7080*/  @!P1 F2FP.F16.F32.PACK_AB R25, RZ, R33 ;  /* 0x00000021ff19923e */ /* 0x000fe400000000ff */
[----:B------:R-:W-:Y:S02]  /*7090*/  MOV R33, R18 ;  /* 0x0000001200217202 */ /* 0x000fe40000000f00 */
[----:B------:R-:W-:Y:S01]  /*70a0*/  @!P1 F2FP.F16.F32.PACK_AB R30, RZ, R30 ;  /* 0x0000001eff1e923e */ /* 0x000fe200000000ff */
[----:B------:R4:W-:Y:S04]  /*70b0*/  @!P1 STG.E.U16 desc[UR16][R26.64+0x78], R25 ;  /* 0x000078191a009986 */ /* 0x0009e8000c101510 */
[----:B------:R4:W-:Y:S02]  /*70c0*/  @!P1 STG.E.U16 desc[UR16][R28.64+0x78], R30 ;  /* 0x0000781e1c009986 */ /* 0x0009e4000c101510 */
.L_x_1734:
[----:B------:R-:W-:Y:S05]  /*70d0*/  BSYNC B0 ;  /* 0x0000000000007941 */ /* 0x000fea0003800000 */
.L_x_1733:
        /* <DEDUP_REMOVED lines=146> */
.L_x_1802:
[----:B01----:R-:W-:Y:S01]  /*7a00*/  FADD.FTZ R30, R50, R32 ;  /* 0x00000020321e7221 */ /* 0x003fe20000010000 */
[----:B------:R-:W-:-:S04]  /*7a10*/  @!P0 F2FP.F16.F32.PACK_AB R25, RZ, R36 ;  /* 0x00000024ff19823e */ /* 0x000fc800000000ff */
[----:B------:R-:W-:Y:S01]  /*7a20*/  @!P0 F2FP.F16.F32.PACK_AB R30, RZ, R30 ;  /* 0x0000001eff1e823e */ /* 0x000fe200000000ff */
[----:B------:R0:W-:Y:S04]  /*7a30*/  @!P0 STG.E.U16 desc[UR16][R26.64+0xb4], R25 ;  /* 0x0000b4191a008986 */ /* 0x0001e8000c101510 */
[----:B------:R0:W-:Y:S02]  /*7a40*/  @!P0 STG.E.U16 desc[UR16][R28.64+0xb4], R30 ;  /* 0x0000b41e1c008986 */ /* 0x0001e4000c101510 */
.L_x_1732:
[----:B------:R-:W-:Y:S05]  /*7a50*/  WARPSYNC.ALL ;  /* 0x0000000000007948 */ /* 0x000fea0003800000 */
[----:B------:R-:W-:Y:S01]  /*7a60*/  IADD3 R14, R14, 0x800, RZ ;  /* 0x000008000e0e7810 */ /* 0x000fe20007ffe0ff */
[----:B------:R-:W-:Y:S03]  /*7a70*/  BAR.SYNC.DEFER_BLOCKING 0x0 ;  /* 0x0000000000007b1d */ /* 0x000fe60000010000 */
[----:B------:R-:W-:-:S13]  /*7a80*/  ISETP.GE.AND P0, PT, R14, UR14, PT ;  /* 0x0000000e0e007c0c */ /* 0x000fda000bf06270 */
[----:B------:R-:W-:Y:S05]  /*7a90*/  @!P0 BRA `(.L_x_1739) ;  /* 0xffffffe400108947 */ /* 0x000fea000383ffff */
[----:B------:R-:W-:Y:S05]  /*7aa0*/  EXIT ;  /* 0x000000000000794d */ /* 0x000fea0003800000 */
.L_x_1735:
[----:B------:R-:W-:Y:S01]  /*7ab0*/  HFMA2.MMA R31, -RZ, RZ, 0, 4.76837158203125e-07 ;  /* 0x00000008ff1f7435 */ /* 0x000fe200000001ff */
[----:B--2---:R-:W-:Y:S02]  /*7ac0*/  MOV R34, R26 ;  /* 0x0000001a00227202 */ /* 0x004fe40000000f00 */
[----:B------:R-:W-:Y:S02]  /*7ad0*/  MOV R30, 0x101f ;  /* 0x0000101f001e7802 */ /* 0x000fe40000000f00 */
[----:B0-----:R-:W-:-:S07]  /*7ae0*/  MOV R25, 0xffff ;  /* 0x0000ffff00197802 */ /* 0x001fce0000000f00 */
[----:B-1-3--:R-:W-:Y:S05]  /*7af0*/  WARPSYNC.COLLECTIVE R25, `(.L_x_1740) ;  /* 0x0000000019087348 */ /* 0x00afea0003c00000 */
[----:B------:R0:W2:Y:S02]  /*7b00*/  SHFL.BFLY P2, R32, R34, R31, R30 ;  /* 0x0c00001f22207389 */ /* 0x0000a4000004001e */
[----:B0123--:R-:W-:Y:S01]  /*7b10*/  ENDCOLLECTIVE ;  /* 0x000000000000791b */ /* 0x00ffe20003800000 */
.L_x_1740:
[----:B------:R-:W-:Y:S02]  /*7b20*/  MOV R34, R27 ;  /* 0x0000001b00227202 */ /* 0x000fe40000000f00 */
[----:B------:R-:W-:-:S07]  /*7b30*/  MOV R29, R32 ;  /* 0x00000020001d7202 */ /* 0x000fce0000000f00 */
[----:B------:R-:W-:Y:S05]  /*7b40*/  WARPSYNC.COLLECTIVE R25, `(.L_x_1741) ;  /* 0x0000000019087348 */ /* 0x000fea0003c00000 */
[----:B------:R0:W1:Y:S02]  /*7b50*/  SHFL.BFLY P2, R32, R34, R31, R30 ;  /* 0x0c00001f22207389 */ /* 0x000064000004001e */
[----:B01----:R-:W-:Y:S01]  /*7b60*/  ENDCOLLECTIVE ;  /* 0x000000000000791b */ /* 0x003fe20003800000 */
.L_x_1741:
[----:B------:R-:W-:Y:S01]  /*7b70*/  FADD.FTZ R29, R29, R26 ;  /* 0x0000001a1d1d7221 */ /* 0x000fe20000010000 */
[----:B------:R-:W-:-:S04]  /*7b80*/  HFMA2.MMA R31, -RZ, RZ, 0, 2.384185791015625e-07 ;  /* 0x00000004ff1f7435 */ /* 0x000fc800000001ff */
[----:B------:R-:W-:Y:S02]  /*7b90*/  MOV R34, R29 ;  /* 0x0000001d00227202 */ /* 0x000fe40000000f00 */
[----:B------:R-:W-:-:S07]  /*7ba0*/  MOV R28, R32 ;  /* 0x00000020001c7202 */ /* 0x000fce0000000f00 */
[----:B------:R-:W-:Y:S05]  /*7bb0*/  WARPSYNC.COLLECTIVE R25, `(.L_x_1742) ;  /* 0x0000000019087348 */ /* 0x000fea0003c00000 */
[----:B------:R0:W1:Y:S02]  /*7bc0*/  SHFL.BFLY P2, R32, R34, R31, R30 ;  /* 0x0c00001f22207389 */ /* 0x000064000004001e */
[----:B01----:R-:W-:Y:S01]  /*7bd0*/  ENDCOLLECTIVE ;  /* 0x000000000000791b */ /* 0x003fe20003800000 */
.L_x_1742:
[----:B------:R-:W-:-:S05]  /*7be0*/  FADD.FTZ R28, R28, R27 ;  /* 0x0000001b1c1c7221 */ /* 0x000fca0000010000 */
[----:B------:R-:W-:Y:S02]  /*7bf0*/  MOV R34, R28 ;  /* 0x0000001c00227202 */ /* 0x000fe40000000f00 */
[----:B------:R-:W-:-:S07]  /*7c00*/  MOV R36, R32 ;  /* 0x0000002000247202 */ /* 0x000fce0000000f00 */
[----:B------:R-:W-:Y:S05]  /*7c10*/  WARPSYNC.COLLECTIVE R25, `(.L_x_1743) ;  /* 0x0000000019087348 */ /* 0x000fea0003c00000 */
[----:B------:R0:W1:Y:S02]  /*7c20*/  SHFL.BFLY P2, R32, R34, R31, R30 ;  /* 0x0c00001f22207389 */ /* 0x000064000004001e */
[----:B01----:R-:W-:Y:S01]  /*7c30*/  ENDCOLLECTIVE ;  /* 0x000000000000791b */ /* 0x003fe20003800000 */
.L_x_1743:
[----:B------:R-:W-:Y:S01]  /*7c40*/  FADD.FTZ R36, R29, R36 ;  /* 0x000000241d247221 */ /* 0x000fe20000010000 */
[----:B------:R-:W-:-:S04]  /*7c50*/  HFMA2.MMA R31, -RZ, RZ, 0, 1.1920928955078125e-07 ;  /* 0x00000002ff1f7435 */ /* 0x000fc800000001ff */
[----:B------:R-:W-:Y:S02]  /*7c60*/  MOV R34, R36 ;  /* 0x0000002400227202 */ /* 0x000fe40000000f00 */
[----:B------:R-:W-:-:S07]  /*7c70*/  MOV R33, R32 ;  /* 0x0000002000217202 */ /* 0x000fce0000000f00 */
[----:B------:R-:W-:Y:S05]  /*7c80*/  WARPSYNC.COLLECTIVE R25, `(.L_x_1744) ;  /* 0x0000000019087348 */ /* 0x000fea0003c00000 */
[----:B------:R0:W1:Y:S02]  /*7c90*/  SHFL.BFLY P2, R32, R34, R31, R30 ;  /* 0x0c00001f22207389 */ /* 0x000064000004001e */
[----:B01----:R-:W-:Y:S01]  /*7ca0*/  ENDCOLLECTIVE ;  /* 0x000000000000791b */ /* 0x003fe20003800000 */
.L_x_1744:
[----:B------:R-:W-:-:S05]  /*7cb0*/  FADD.FTZ R33, R28, R33 ;  /* 0x000000211c217221 */ /* 0x000fca0000010000 */
[----:B------:R-:W-:Y:S02]  /*7cc0*/  MOV R34, R33 ;  /* 0x0000002100227202 */ /* 0x000fe40000000f00 */
[----:B------:R-:W-:-:S07]  /*7cd0*/  MOV R35, R32 ;  /* 0x0000002000237202 */ /* 0x000fce0000000f00 */
[----:B------:R-:W-:Y:S05]  /*7ce0*/  WARPSYNC.COLLECTIVE R25, `(.L_x_1745) ;  /* 0x0000000019087348 */ /* 0x000fea0003c00000 */
[----:B------:R0:W1:Y:S02]  /*7cf0*/  SHFL.BFLY P2, R32, R34, R31, R30 ;  /* 0x0c00001f22207389 */ /* 0x000064000004001e */
[----:B01----:R-:W-:Y:S01]  /*7d00*/  ENDCOLLECTIVE ;  /* 0x000000000000791b */ /* 0x003fe20003800000 */
.L_x_1745:
[----:B------:R-:W-:Y:S01]  /*7d10*/  FADD.FTZ R35, R36, R35 ;  /* 0x0000002324237221 */ /* 0x000fe20000010000 */
[----:B------:R-:W-:-:S04]  /*7d20*/  HFMA2.MMA R31, -RZ, RZ, 0, 5.9604644775390625e-08 ;  /* 0x00000001ff1f7435 */ /* 0x000fc800000001ff */
[----:B------:R-:W-:Y:S02]  /*7d30*/  MOV R34, R35 ;  /* 0x0000002300227202 */ /* 0x000fe40000000f00 */
[----:B------:R-:W-:-:S07]  /*7d40*/  MOV R26, R32 ;  /* 0x00000020001a7202 */ /* 0x000fce0000000f00 */
[----:B------:R-:W-:Y:S05]  /*7d50*/  WARPSYNC.COLLECTIVE R25, `(.L_x_1746) ;  /* 0x0000000019087348 */ /* 0x000fea0003c00000 */
[----:B------:R0:W1:Y:S02]  /*7d60*/  SHFL.BFLY P2, R32, R34, R31, R30 ;  /* 0x0c00001f22207389 */ /* 0x000064000004001e */
[----:B01----:R-:W-:Y:S01]  /*7d70*/  ENDCOLLECTIVE ;  /* 0x000000000000791b */ /* 0x003fe20003800000 */
.L_x_1746:
[----:B------:R-:W-:-:S05]  /*7d80*/  FADD.FTZ R37, R33, R26 ;  /* 0x0000001a21257221 */ /* 0x000fca0000010000 */
[----:B------:R-:W-:Y:S02]  /*7d90*/  MOV R34, R37 ;  /* 0x0000002500227202 */ /* 0x000fe40000000f00 */
[----:B------:R-:W-:-:S07]  /*7da0*/  MOV R38, R32 ;  /* 0x0000002000267202 */ /* 0x000fce0000000f00 */
[----:B------:R-:W-:Y:S05]  /*7db0*/  WARPSYNC.COLLECTIVE R25, `(.L_x_1747) ;  /* 0x0000000019087348 */ /* 0x000fea0003c00000 */
[----:B------:R0:W1:Y:S02]  /*7dc0*/  SHFL.BFLY P2, R32, R34, R31, R30 ;  /* 0x0c00001f22207389 */ /* 0x000064000004001e */
[----:B01----:R-:W-:Y:S01]  /*7dd0*/  ENDCOLLECTIVE ;  /* 0x000000000000791b */ /* 0x003fe20003800000 */
.L_x_1747:
[----:B------:R-:W-:Y:S01]  /*7de0*/  FADD.FTZ R38, R35, R38 ;  /* 0x0000002623267221 */ /* 0x000fe20000010000 */
[----:B------:R-:W-:Y:S06]  /*7df0*/  BRA `(.L_x_1748) ;  /* 0xffffffec006c7947 */ /* 0x000fec000383ffff */
.L_x_1736:
        /* <DEDUP_REMOVED lines=8> */
.L_x_1750:
[----:B------:R-:W-:Y:S05]  /*7e80*/  BSYNC B1 ;  /* 0x0000000000017941 */ /* 0x000fea0003800000 */
.L_x_1749:
        /* <DEDUP_REMOVED lines=8> */
.L_x_1751:
[----:B------:R-:W-:Y:S01]  /*7f10*/  FADD.FTZ R36, R36, R33 ;  /* 0x0000002124247221 */ /* 0x000fe20000010000 */
[----:B------:R-:W-:-:S04]  /*7f20*/  HFMA2.MMA R31, -RZ, RZ, 0, 2.384185791015625e-07 ;  /* 0x00000004ff1f7435 */ /* 0x000fc800000001ff */
[----:B------:R-:W-:Y:S02]  /*7f30*/  MOV R34, R36 ;  /* 0x0000002400227202 */ /* 0x000fe40000000f00 */
[----:B------:R-:W-:-:S07]  /*7f40*/  MOV R38, R32 ;  /* 0x0000002000267202 */ /* 0x000fce0000000f00 */
[----:B------:R-:W-:Y:S05]  /*7f50*/  WARPSYNC.COLLECTIVE R25, `(.L_x_1752) ;  /* 0x0000000019087348 */ /* 0x000fea0003c00000 */
[----:B------:R0:W1:Y:S02]  /*7f60*/  SHFL.BFLY P2, R32, R34, R31, R30 ;  /* 0x0c00001f22207389 */ /* 0x000064000004001e */
[----:B01----:R-:W-:Y:S01]  /*7f70*/  ENDCOLLECTIVE ;  /* 0x000000000000791b */ /* 0x003fe20003800000 */
.L_x_1752:
[----:B------:R-:W-:-:S05]  /*7f80*/  FADD.FTZ R38, R38, R35 ;  /* 0x0000002326267221 */ /* 0x000fca0000010000 */
[----:B------:R-:W-:Y:S02]  /*7f90*/  MOV R34, R38 ;  /* 0x0000002600227202 */ /* 0x000fe40000000f00 */
[----:B------:R-:W-:-:S07]  /*7fa0*/  MOV R37, R32 ;  /* 0x0000002000257202 */ /* 0x000fce0000000f00 */
[----:B------:R-:W-:Y:S05]  /*7fb0*/  WARPSYNC.COLLECTIVE R25, `(.L_x_1753) ;  /* 0x0000000019087348 */ /* 0x000fea0003c00000 */
[----:B------:R0:W1:Y:S02]  /*7fc0*/  SHFL.BFLY P2, R32, R34, R31, R30 ;  /* 0x0c00001f22207389 */ /* 0x000064000004001e */
[----:B01----:R-:W-:Y:S01]  /*7fd0*/  ENDCOLLECTIVE ;  /* 0x000000000000791b */ /* 0x003fe20003800000 */
.L_x_1753:
[----:B------:R-:W-:Y:S01]  /*7fe0*/  FADD.FTZ R37, R36, R37 ;  /* 0x0000002524257221 */ /* 0x000fe20000010000 */
[----:B------:R-:W-:-:S04]  /*7ff0*/  HFMA2.MMA R31, -RZ, RZ, 0, 1.1920928955078125e-07 ;  /* 0x00000002ff1f7435 */ /* 0x000fc800000001ff */
[----:B------:R-:W-:Y:S02]  /*8000*/  MOV R34, R37 ;  /* 0x0000002500227202 */ /* 0x000fe40000000f00 */
[----:B------:R-:W-:-:S07]  /*8010*/  MOV R39, R32 ;  /* 0x0000002000277202 */ /* 0x000fce0000000f00 */
[----:B------:R-:W-:Y:S05]  /*8020*/  WARPSYNC.COLLECTIVE R25, `(.L_x_1754) ;  /* 0x0000000019087348 */ /* 0x000fea0003c00000 */
[----:B------:R0:W1:Y:S02]  /*8030*/  SHFL.BFLY P2, R32, R34, R31, R30 ;  /* 0x0c00001f22207389 */ /* 0x000064000004001e */
[----:B01----:R-:W-:Y:S01]  /*8040*/  ENDCOLLECTIVE ;  /* 0x000000000000791b */ /* 0x003fe20003800000 */
.L_x_1754:
[----:B------:R-:W-:-:S05]  /*8050*/  FADD.FTZ R39, R38, R39 ;  /* 0x0000002726277221 */ /* 0x000fca0000010000 */
[----:B------:R-:W-:Y:S02]  /*8060*/  MOV R34, R39 ;  /* 0x0000002700227202 */ /* 0x000fe40000000f00 */
[----:B------:R-:W-:-:S07]  /*8070*/  MOV R40, R32 ;  /* 0x0000002000287202 */ /* 0x000fce0000000f00 */
[----:B------:R-:W-:Y:S05]  /*8080*/  WARPSYNC.COLLECTIVE R25, `(.L_x_1755) ;  /* 0x0000000019087348 */ /* 0x000fea0003c00000 */
[----:B------:R0:W1:Y:S02]  /*8090*/  SHFL.BFLY P2, R32, R34, R31, R30 ;  /* 0x0c00001f22207389 */ /* 0x000064000004001e */
[----:B01----:R-:W-:Y:S01]  /*80a0*/  ENDCOLLECTIVE ;  /* 0x000000000000791b */ /* 0x003fe20003800000 */
.L_x_1755:
[----:B------:R-:W-:Y:S01]  /*80b0*/  FADD.FTZ R40, R37, R40 ;  /* 0x0000002825287221 */ /* 0x000fe20000010000 */
[----:B------:R-:W-:-:S04]  /*80c0*/  HFMA2.MMA R31, -RZ, RZ, 0, 5.9604644775390625e-08 ;  /* 0x00000001ff1f7435 */ /* 0x000fc800000001ff */
[----:B------:R-:W-:Y:S02]  /*80d0*/  MOV R34, R40 ;  /* 0x0000002800227202 */ /* 0x000fe40000000f00 */
[----:B------:R-:W-:-:S07]  /*80e0*/  MOV R42, R32 ;  /* 0x00000020002a7202 */ /* 0x000fce0000000f00 */
[----:B------:R-:W-:Y:S05]  /*80f0*/  WARPSYNC.COLLECTIVE R25, `(.L_x_1756) ;  /* 0x0000000019087348 */ /* 0x000fea0003c00000 */
[----:B------:R0:W1:Y:S02]  /*8100*/  SHFL.BFLY P2, R32, R34, R31, R30 ;  /* 0x0c00001f22207389 */ /* 0x000064000004001e */
[----:B01----:R-:W-:Y:S01]  /*8110*/  ENDCOLLECTIVE ;  /* 0x000000000000791b */ /* 0x003fe20003800000 */
.L_x_1756:
[----:B------:R-:W-:-:S05]  /*8120*/  FADD.FTZ R42, R39, R42 ;  /* 0x0000002a272a7221 */ /* 0x000fca0000010000 */
[----:B------:R-:W-:Y:S02]  /*8130*/  MOV R34, R42 ;  /* 0x0000002a00227202 */ /* 0x000fe40000000f00 */
[----:B------:R-:W-:-:S07]  /*8140*/  MOV R33, R32 ;  /* 0x0000002000217202 */ /* 0x000fce0000000f00 */
[----:B------:R-:W-:Y:S05]  /*8150*/  WARPSYNC.COLLECTIVE R25, `(.L_x_1757) ;  /* 0x0000000019087348 */ /* 0x000fea0003c00000 */
[----:B------:R0:W1:Y:S02]  /*8160*/  SHFL.BFLY P2, R32, R34, R31, R30 ;  /* 0x0c00001f22207389 */ /* 0x000064000004001e */
[----:B01----:R-:W-:Y:S01]  /*8170*/  ENDCOLLECTIVE ;  /* 0x000000000000791b */ /* 0x003fe20003800000 */
.L_x_1757:
[----:B------:R-:W-:Y:S01]  /*8180*/  FADD.FTZ R33, R40, R33 ;  /* 0x0000002128217221 */ /* 0x000fe20000010000 */
[----:B------:R-:W-:Y:S06]  /*8190*/  BRA `(.L_x_1758) ;  /* 0xffffffec00287947 */ /* 0x000fec000383ffff */
.L_x_1737:
        /* <DEDUP_REMOVED lines=8> */
.L_x_1760:
[----:B------:R-:W-:Y:S05]  /*8220*/  BSYNC B1 ;  /* 0x0000000000017941 */ /* 0x000fea0003800000 */
.L_x_1759:
        /* <DEDUP_REMOVED lines=8> */
.L_x_1761:
[----:B------:R-:W-:Y:S01]  /*82b0*/  FADD.FTZ R36, R36, R33 ;  /* 0x0000002124247221 */ /* 0x000fe20000010000 */
[----:B------:R-:W-:-:S04]  /*82c0*/  HFMA2.MMA R31, -RZ, RZ, 0, 2.384185791015625e-07 ;  /* 0x00000004ff1f7435 */ /* 0x000fc800000001ff */
[----:B------:R-:W-:Y:S02]  /*82d0*/  MOV R34, R36 ;  /* 0x0000002400227202 */ /* 0x000fe40000000f00 */
[----:B------:R-:W-:-:S07]  /*82e0*/  MOV R38, R32 ;  /* 0x0000002000267202 */ /* 0x000fce0000000f00 */
[----:B------:R-:W-:Y:S05]  /*82f0*/  WARPSYNC.COLLECTIVE R25, `(.L_x_1762) ;  /* 0x0000000019087348 */ /* 0x000fea0003c00000 */
[----:B------:R0:W1:Y:S02]  /*8300*/  SHFL.BFLY P2, R32, R34, R31, R30 ;  /* 0x0c00001f22207389 */ /* 0x000064000004001e */
[----:B01----:R-:W-:Y:S01]  /*8310*/  ENDCOLLECTIVE ;  /* 0x000000000000791b */ /* 0x003fe20003800000 */
.L_x_1762:
[----:B------:R-:W-:-:S05]  /*8320*/  FADD.FTZ R38, R38, R35 ;  /* 0x0000002326267221 */ /* 0x000fca0000010000 */
[----:B------:R-:W-:Y:S02]  /*8330*/  MOV R34, R38 ;  /* 0x0000002600227202 */ /* 0x000fe40000000f00 */
[----:B------:R-:W-:-:S07]  /*8340*/  MOV R37, R32 ;  /* 0x0000002000257202 */ /* 0x000fce0000000f00 */
[----:B------:R-:W-:Y:S05]  /*8350*/  WARPSYNC.COLLECTIVE R25, `(.L_x_1763) ;  /* 0x0000000019087348 */ /* 0x000fea0003c00000 */
[----:B------:R0:W1:Y:S02]  /*8360*/  SHFL.BFLY P2, R32, R34, R31, R30 ;  /* 0x0c00001f22207389 */ /* 0x000064000004001e */
[----:B01----:R-:W-:Y:S01]  /*8370*/  ENDCOLLECTIVE ;  /* 0x000000000000791b */ /* 0x003fe20003800000 */
.L_x_1763:
[----:B------:R-:W-:Y:S01]  /*8380*/  FADD.FTZ R37, R36, R37 ;  /* 0x0000002524257221 */ /* 0x000fe20000010000 */
[----:B------:R-:W-:-:S04]  /*8390*/  HFMA2.MMA R31, -RZ, RZ, 0, 1.1920928955078125e-07 ;  /* 0x00000002ff1f7435 */ /* 0x000fc800000001ff */
[----:B------:R-:W-:Y:S02]  /*83a0*/  MOV R34, R37 ;  /* 0x0000002500227202 */ /* 0x000fe40000000f00 */
[----:B------:R-:W-:-:S07]  /*83b0*/  MOV R39, R32 ;  /* 0x0000002000277202 */ /* 0x000fce0000000f00 */
[----:B------:R-:W-:Y:S05]  /*83c0*/  WARPSYNC.COLLECTIVE R25, `(.L_x_1764) ;  /* 0x0000000019087348 */ /* 0x000fea0003c00000 */
[----:B------:R0:W1:Y:S02]  /*83d0*/  SHFL.BFLY P2, R32, R34, R31, R30 ;  /* 0x0c00001f22207389 */ /* 0x000064000004001e */
[----:B01----:R-:W-:Y:S01]  /*83e0*/  ENDCOLLECTIVE ;  /* 0x000000000000791b */ /* 0x003fe20003800000 */
.L_x_1764:
[----:B------:R-:W-:-:S05]  /*83f0*/  FADD.FTZ R39, R38, R39 ;  /* 0x0000002726277221 */ /* 0x000fca0000010000 */
[----:B------:R-:W-:Y:S02]  /*8400*/  MOV R34, R39 ;  /* 0x0000002700227202 */ /* 0x000fe40000000f00 */
[----:B------:R-:W-:-:S07]  /*8410*/  MOV R40, R32 ;  /* 0x0000002000287202 */ /* 0x000fce0000000f00 */
[----:B------:R-:W-:Y:S05]  /*8420*/  WARPSYNC.COLLECTIVE R25, `(.L_x_1765) ;  /* 0x0000000019087348 */ /* 0x000fea0003c00000 */
[----:B------:R0:W1:Y:S02]  /*8430*/  SHFL.BFLY P2, R32, R34, R31, R30 ;  /* 0x0c00001f22207389 */ /* 0x000064000004001e */
[----:B01----:R-:W-:Y:S01]  /*8440*/  ENDCOLLECTIVE ;  /* 0x000000000000791b */ /* 0x003fe20003800000 */
.L_x_1765:
[----:B------:R-:W-:Y:S01]  /*8450*/  FADD.FTZ R40, R37, R40 ;  /* 0x0000002825287221 */ /* 0x000fe20000010000 */
[----:B------:R-:W-:-:S04]  /*8460*/  HFMA2.MMA R31, -RZ, RZ, 0, 5.9604644775390625e-08 ;  /* 0x00000001ff1f7435 */ /* 0x000fc800000001ff */
[----:B------:R-:W-:Y:S02]  /*8470*/  MOV R34, R40 ;  /* 0x0000002800227202 */ /* 0x000fe40000000f00 */
[----:B------:R-:W-:-:S07]  /*8480*/  MOV R42, R32 ;  /* 0x00000020002a7202 */ /* 0x000fce0000000f00 */
[----:B------:R-:W-:Y:S05]  /*8490*/  WARPSYNC.COLLECTIVE R25, `(.L_x_1766) ;  /* 0x0000000019087348 */ /* 0x000fea0003c00000 */
[----:B------:R0:W1:Y:S02]  /*84a0*/  SHFL.BFLY P2, R32, R34, R31, R30 ;  /* 0x0c00001f22207389 */ /* 0x000064000004001e */
[----:B01----:R-:W-:Y:S01]  /*84b0*/  ENDCOLLECTIVE ;  /* 0x000000000000791b */ /* 0x003fe20003800000 */
.L_x_1766:
[----:B------:R-:W-:-:S05]  /*84c0*/  FADD.FTZ R42, R39, R42 ;  /* 0x0000002a272a7221 */ /* 0x000fca0000010000 */
[----:B------:R-:W-:Y:S02]  /*84d0*/  MOV R34, R42 ;  /* 0x0000002a00227202 */ /* 0x000fe40000000f00 */
[----:B------:R-:W-:-:S07]  /*84e0*/  MOV R33, R32 ;  /* 0x0000002000217202 */ /* 0x000fce0000000f00 */
[----:B------:R-:W-:Y:S05]  /*84f0*/  WARPSYNC.COLLECTIVE R25, `(.L_x_1767) ;  /* 0x0000000019087348 */ /* 0x000fea0003c00000 */
[----:B------:R0:W1:Y:S02]  /*8500*/  SHFL.BFLY P2, R32, R34, R31, R30 ;  /* 0x0c00001f22207389 */ /* 0x000064000004001e */
[----:B01----:R-:W-:Y:S01]  /*8510*/  ENDCOLLECTIVE ;  /* 0x000000000000791b */ /* 0x003fe20003800000 */
.L_x_1767:
[----:B------:R-:W-:Y:S01]  /*8520*/  FADD.FTZ R33, R40, R33 ;  /* 0x0000002128217221 */ /* 0x000fe20000010000 */
[----:B------:R-:W-:Y:S06]  /*8530*/  BRA `(.L_x_1768) ;  /* 0xffffffe800cc7947 */ /* 0x000fec000383ffff */
.L_x_1738:
        /* <DEDUP_REMOVED lines=8> */
.L_x_1770:
[----:B------:R-:W-:Y:S05]  /*85c0*/  BSYNC B0 ;  /* 0x0000000000007941 */ /* 0x000fea0003800000 */
.L_x_1769:
        /* <DEDUP_REMOVED lines=12> */
.L_x_1771:
        /* <DEDUP_REMOVED lines=13> */
.L_x_1772:
[----:B------:R-:W-:Y:S02]  /*8760*/  MOV R34, R28 ;  /* 0x0000001c00227202 */ /* 0x000fe40000000f00 */
[----:B------:R-:W-:-:S07]  /*8770*/  MOV R26, R32 ;  /* 0x00000020001a7202 */ /* 0x000fce0000000f00 */
[----:B------:R-:W-:Y:S05]  /*8780*/  WARPSYNC.COLLECTIVE R25, `(.L_x_1773) ;  /* 0x0000000019087348 */ /* 0x000fea0003c00000 */
[----:B------:R0:W1:Y:S02]  /*8790*/  SHFL.BFLY P2, R32, R34, R31, R30 ;  /* 0x0c00001f22207389 */ /* 0x000064000004001e */
[----:B01----:R-:W-:Y:S01]  /*87a0*/  ENDCOLLECTIVE ;  /* 0x000000000000791b */ /* 0x003fe20003800000 */
.L_x_1773:
        /* <DEDUP_REMOVED lines=10> */
.L_x_1774:
[----:B------:R-:W-:Y:S02]  /*8850*/  MOV R34, R27 ;  /* 0x0000001b00227202 */ /* 0x000fe40000000f00 */
[----:B------:R-:W-:-:S07]  /*8860*/  MOV R29, R32 ;  /* 0x00000020001d7202 */ /* 0x000fce0000000f00 */
[----:B------:R-:W-:Y:S05]  /*8870*/  WARPSYNC.COLLECTIVE R25, `(.L_x_1775) ;  /* 0x0000000019087348 */ /* 0x000fea0003c00000 */
[----:B------:R0:W1:Y:S02]  /*8880*/  SHFL.BFLY P2, R32, R34, R31, R30 ;  /* 0x0c00001f22207389 */ /* 0x000064000004001e */
[----:B01----:R-:W-:Y:S01]  /*8890*/  ENDCOLLECTIVE ;  /* 0x000000000000791b */ /* 0x003fe20003800000 */
.L_x_1775:
        /* <DEDUP_REMOVED lines=12> */
.L_x_1776:
[----:B------:R-:W0:Y:S01]  /*8960*/  LDC.64 R26, c[0x0][0x218] ;  /* 0x00008600ff1a7b82 */ /* 0x000e220000000a00 */
[----:B------:R-:W-:Y:S02]  /*8970*/  MOV R34, R36 ;  /* 0x0000002400227202 */ /* 0x000fe40000000f00 */
[----:B------:R-:W-:-:S07]  /*8980*/  MOV R38, R32 ;  /* 0x0000002000267202 */ /* 0x000fce0000000f00 */
[----:B0-----:R-:W-:Y:S05]  /*8990*/  WARPSYNC.COLLECTIVE R25, `(.L_x_1777) ;  /* 0x0000000019087348 */ /* 0x001fea0003c00000 */
[----:B------:R1:W2:Y:S02]  /*89a0*/  SHFL.BFLY P2, R32, R34, R31, R30 ;  /* 0x0c00001f22207389 */ /* 0x0002a4000004001e */
[----:B012---:R-:W-:Y:S01]  /*89b0*/  ENDCOLLECTIVE ;  /* 0x000000000000791b */ /* 0x007fe20003800000 */
.L_x_1777:
        /* <DEDUP_REMOVED lines=10> */
.L_x_1778:
        /* <DEDUP_REMOVED lines=8> */
.L_x_1779:
[----:B------:R-:W-:Y:S01]  /*8ae0*/  FADD.FTZ R42, R42, R39 ;  /* 0x000000272a2a7221 */ /* 0x000fe20000010000 */
[----:B------:R-:W-:-:S04]  /*8af0*/  HFMA2.MMA R31, -RZ, RZ, 0, 2.384185791015625e-07 ;  /* 0x00000004ff1f7435 */ /* 0x000fc800000001ff */
[----:B------:R-:W-:Y:S02]  /*8b00*/  MOV R34, R42 ;  /* 0x0000002a00227202 */ /* 0x000fe40000000f00 */
[----:B------:R-:W-:-:S07]  /*8b10*/  MOV R41, R32 ;  /* 0x0000002000297202 */ /* 0x000fce0000000f00 */
[----:B------:R-:W-:Y:S05]  /*8b20*/  WARPSYNC.COLLECTIVE R25, `(.L_x_1780) ;  /* 0x0000000019087348 */ /* 0x000fea0003c00000 */
[----:B------:R0:W1:Y:S02]  /*8b30*/  SHFL.BFLY P2, R32, R34, R31, R30 ;  /* 0x0c00001f22207389 */ /* 0x000064000004001e */
[----:B01----:R-:W-:Y:S01]  /*8b40*/  ENDCOLLECTIVE ;  /* 0x000000000000791b */ /* 0x003fe20003800000 */
.L_x_1780:
[----:B------:R-:W-:-:S05]  /*8b50*/  FADD.FTZ R41, R41, R40 ;  /* 0x0000002829297221 */ /* 0x000fca0000010000 */
[----:B------:R-:W-:Y:S02]  /*8b60*/  MOV R34, R41 ;  /* 0x0000002900227202 */ /* 0x000fe40000000f00 */
[----:B------:R-:W-:-:S07]  /*8b70*/  MOV R39, R32 ;  /* 0x0000002000277202 */ /* 0x000fce0000000f00 */
[----:B------:R-:W-:Y:S05]  /*8b80*/  WARPSYNC.COLLECTIVE R25, `(.L_x_1781) ;  /* 0x0000000019087348 */ /* 0x000fea0003c00000 */
[----:B------:R0:W1:Y:S02]  /*8b90*/  SHFL.BFLY P2, R32, R34, R31, R30 ;  /* 0x0c00001f22207389 */ /* 0x000064000004001e */
[----:B01----:R-:W-:Y:S01]  /*8ba0*/  ENDCOLLECTIVE ;  /* 0x000000000000791b */ /* 0x003fe20003800000 */
.L_x_1781:
[----:B------:R-:W-:Y:S01]  /*8bb0*/  FADD.FTZ R39, R42, R39 ;  /* 0x000000272a277221 */ /* 0x000fe20000010000 */
[----:B------:R-:W-:-:S04]  /*8bc0*/  HFMA2.MMA R31, -RZ, RZ, 0, 1.1920928955078125e-07 ;  /* 0x00000002ff1f7435 */ /* 0x000fc800000001ff */
[----:B------:R-:W-:Y:S02]  /*8bd0*/  MOV R34, R39 ;  /* 0x0000002700227202 */ /* 0x000fe40000000f00 */
[----:B------:R-:W-:-:S07]  /*8be0*/  MOV R40, R32 ;  /* 0x0000002000287202 */ /* 0x000fce0000000f00 */
[----:B------:R-:W-:Y:S05]  /*8bf0*/  WARPSYNC.COLLECTIVE R25, `(.L_x_1782) ;  /* 0x0000000019087348 */ /* 0x000fea0003c00000 */
[----:B------:R0:W1:Y:S02]  /*8c00*/  SHFL.BFLY P2, R32, R34, R31, R30 ;  /* 0x0c00001f22207389 */ /* 0x000064000004001e */
[----:B01----:R-:W-:Y:S01]  /*8c10*/  ENDCOLLECTIVE ;  /* 0x000000000000791b */ /* 0x003fe20003800000 */
.L_x_1782:
[----:B------:R-:W-:-:S05]  /*8c20*/  FADD.FTZ R40, R41, R40 ;  /* 0x0000002829287221 */ /* 0x000fca0000010000 */
[----:B------:R-:W-:Y:S02]  /*8c30*/  MOV R34, R40 ;  /* 0x0000002800227202 */ /* 0x000fe40000000f00 */
[----:B------:R-:W-:-:S07]  /*8c40*/  MOV R28, R32 ;  /* 0x00000020001c7202 */ /* 0x000fce0000000f00 */
[----:B------:R-:W-:Y:S05]  /*8c50*/  WARPSYNC.COLLECTIVE R25, `(.L_x_1783) ;  /* 0x0000000019087348 */ /* 0x000fea0003c00000 */
[----:B------:R0:W1:Y:S02]  /*8c60*/  SHFL.BFLY P2, R32, R34, R31, R30 ;  /* 0x0c00001f22207389 */ /* 0x000064000004001e */
[----:B01----:R-:W-:Y:S01]  /*8c70*/  ENDCOLLECTIVE ;  /* 0x000000000000791b */ /* 0x003fe20003800000 */
.L_x_1783:
        /* <DEDUP_REMOVED lines=13> */
.L_x_1784:
[----:B------:R-:W-:Y:S01]  /*8d50*/  FADD.FTZ R43, R40, R43 ;  /* 0x0000002b282b7221 */ /* 0x000fe20000010000 */
[----:B------:R-:W0:Y:S04]  /*8d60*/  LDC.64 R28, c[0x0][0x220] ;  /* 0x00008800ff1c7b82 */ /* 0x000e280000000a00 */
[----:B------:R-:W-:Y:S02]  /*8d70*/  MOV R34, R43 ;  /* 0x0000002b00227202 */ /* 0x000fe40000000f00 */
[----:B------:R-:W-:-:S07]  /*8d80*/  MOV R40, R32 ;  /* 0x0000002000287202 */ /* 0x000fce0000000f00 */
[----:B0-----:R-:W-:Y:S05]  /*8d90*/  WARPSYNC.COLLECTIVE R25, `(.L_x_1785) ;  /* 0x0000000019087348 */ /* 0x001fea0003c00000 */
[----:B------:R1:W2:Y:S02]  /*8da0*/  SHFL.BFLY P2, R32, R34, R31, R30 ;  /* 0x0c00001f22207389 */ /* 0x0002a4000004001e */
[----:B012---:R-:W-:Y:S01]  /*8db0*/  ENDCOLLECTIVE ;  /* 0x000000000000791b */ /* 0x007fe20003800000 */
.L_x_1785:
        /* <DEDUP_REMOVED lines=11> */
.L_x_1786:
[----:B------:R-:W-:Y:S01]  /*8e70*/  @!P0 F2FP.F16.F32.PACK_AB R33, RZ, R36 ;  /* 0x00000024ff21823e */ /* 0x000fe200000000ff */
[----:B------:R-:W-:Y:S01]  /*8e80*/  FADD.FTZ R42, R43, R42 ;  /* 0x0000002a2b2a7221 */ /* 0x000fe20000010000 */
[----:B------:R-:W-:Y:S02]  /*8e90*/  MOV R34, R45 ;  /* 0x0000002d00227202 */ /* 0x000fe40000000f00 */
[----:B------:R-:W-:-:S07]  /*8ea0*/  MOV R51, R32 ;  /* 0x0000002000337202 */ /* 0x000fce0000000f00 */
[----:B------:R-:W-:Y:S05]  /*8eb0*/  WARPSYNC.COLLECTIVE R25, `(.L_x_1787) ;  /* 0x0000000019087348 */ /* 0x000fea0003c00000 */
[----:B------:R0:W1:Y:S02]  /*8ec0*/  SHFL.BFLY P2, R32, R34, R31, R30 ;  /* 0x0c00001f22207389 */ /* 0x000064000004001e */
[----:B01----:R-:W-:Y:S01]  /*8ed0*/  ENDCOLLECTIVE ;  /* 0x000000000000791b */ /* 0x003fe20003800000 */
.L_x_1787:
[----:B------:R-:W-:Y:S01]  /*8ee0*/  FADD.FTZ R51, R51, R44 ;  /* 0x0000002c33337221 */ /* 0x000fe20000010000 */
[----:B------:R-:W-:-:S04]  /*8ef0*/  HFMA2.MMA R31, -RZ, RZ, 0, 2.384185791015625e-07 ;  /* 0x00000004ff1f7435 */ /* 0x000fc800000001ff */
[----:B------:R-:W-:Y:S02]  /*8f00*/  MOV R34, R51 ;  /* 0x0000003300227202 */ /* 0x000fe40000000f00 */
[----:B------:R-:W-:-:S07]  /*8f10*/  MOV R46, R32 ;  /* 0x00000020002e7202 */ /* 0x000fce0000000f00 */
[----:B------:R-:W-:Y:S05]  /*8f20*/  WARPSYNC.COLLECTIVE R25, `(.L_x_1788) ;  /* 0x0000000019087348 */ /* 0x000fea0003c00000 */
[----:B------:R0:W1:Y:S02]  /*8f30*/  SHFL.BFLY P2, R32, R34, R31, R30 ;  /* 0x0c00001f22207389 */ /* 0x000064000004001e */
[----:B01----:R-:W-:Y:S01]  /*8f40*/  ENDCOLLECTIVE ;  /* 0x000000000000791b */ /* 0x003fe20003800000 */
.L_x_1788:
[----:B------:R-:W-:-:S05]  /*8f50*/  FADD.FTZ R46, R46, R45 ;  /* 0x0000002d2e2e7221 */ /* 0x000fca0000010000 */
[----:B------:R-:W-:Y:S02]  /*8f60*/  MOV R34, R46 ;  /* 0x0000002e00227202 */ /* 0x000fe40000000f00 */
[----:B------:R-:W-:-:S07]  /*8f70*/  MOV R44, R32 ;  /* 0x00000020002c7202 */ /* 0x000fce0000000f00 */
[----:B------:R-:W-:Y:S05]  /*8f80*/  WARPSYNC.COLLECTIVE R25, `(.L_x_1789) ;  /* 0x0000000019087348 */ /* 0x000fea0003c00000 */
[----:B------:R0:W1:Y:S02]  /*8f90*/  SHFL.BFLY P2, R32, R34, R31, R30 ;  /* 0x0c00001f22207389 */ /* 0x000064000004001e */
[----:B01----:R-:W-:Y:S01]  /*8fa0*/  ENDCOLLECTIVE ;  /* 0x000000000000791b */ /* 0x003fe20003800000 */
.L_x_1789:
[----:B------:R-:W-:Y:S01]  /*8fb0*/  FADD.FTZ R44, R51, R44 ;  /* 0x0000002c332c7221 */ /* 0x000fe20000010000 */
[----:B------:R-:W-:-:S04]  /*8fc0*/  HFMA2.MMA R31, -RZ, RZ, 0, 1.1920928955078125e-07 ;  /* 0x00000002ff1f7435 */ /* 0x000fc800000001ff */
[----:B------:R-:W-:Y:S02]  /*8fd0*/  MOV R34, R44 ;  /* 0x0000002c00227202 */ /* 0x000fe40000000f00 */
[----:B------:R-:W-:-:S07]  /*8fe0*/  MOV R45, R32 ;  /* 0x00000020002d7202 */ /* 0x000fce0000000f00 */
[----:B------:R-:W-:Y:S05]  /*8ff0*/  WARPSYNC.COLLECTIVE R25, `(.L_x_1790) ;  /* 0x0000000019087348 */ /* 0x000fea0003c00000 */
[----:B------:R0:W1:Y:S02]  /*9000*/  SHFL.BFLY P2, R32, R34, R31, R30 ;  /* 0x0c00001f22207389 */ /* 0x000064000004001e */
[----:B01----:R-:W-:Y:S01]  /*9010*/  ENDCOLLECTIVE ;  /* 0x000000000000791b */ /* 0x003fe20003800000 */
.L_x_1790:
[----:B------:R-:W-:-:S05]  /*9020*/  FADD.FTZ R45, R46, R45 ;  /* 0x0000002d2e2d7221 */ /* 0x000fca0000010000 */
[----:B------:R-:W-:Y:S02]  /*9030*/  MOV R34, R45 ;  /* 0x0000002d00227202 */ /* 0x000fe40000000f00 */
[----:B------:R-:W-:-:S07]  /*9040*/  MOV R51, R32 ;  /* 0x0000002000337202 */ /* 0x000fce0000000f00 */
[----:B------:R-:W-:Y:S05]  /*9050*/  WARPSYNC.COLLECTIVE R25, `(.L_x_1791) ;  /* 0x0000000019087348 */ /* 0x000fea0003c00000 */
[----:B------:R0:W1:Y:S02]  /*9060*/  SHFL.BFLY P2, R32, R34, R31, R30 ;  /* 0x0c00001f22207389 */ /* 0x000064000004001e */
[----:B01----:R-:W-:Y:S01]  /*9070*/  ENDCOLLECTIVE ;  /* 0x000000000000791b */ /* 0x003fe20003800000 */
.L_x_1791:
[----:B------:R-:W-:Y:S01]  /*9080*/  FADD.FTZ R51, R44, R51 ;  /* 0x000000332c337221 */ /* 0x000fe20000010000 */
[----:B------:R-:W-:-:S04]  /*9090*/  HFMA2.MMA R31, -RZ, RZ, 0, 5.9604644775390625e-08 ;  /* 0x00000001ff1f7435 */ /* 0x000fc800000001ff */
[----:B------:R-:W-:Y:S02]  /*90a0*/  MOV R34, R51 ;  /* 0x0000003300227202 */ /* 0x000fe40000000f00 */
[----:B------:R-:W-:-:S07]  /*90b0*/  MOV R46, R32 ;  /* 0x00000020002e7202 */ /* 0x000fce0000000f00 */
[----:B------:R-:W-:Y:S05]  /*90c0*/  WARPSYNC.COLLECTIVE R25, `(.L_x_1792) ;  /* 0x0000000019087348 */ /* 0x000fea0003c00000 */
[----:B------:R0:W1:Y:S02]  /*90d0*/  SHFL.BFLY P2, R32, R34, R31, R30 ;  /* 0x0c00001f22207389 */ /* 0x000064000004001e */
[----:B01----:R-:W-:Y:S01]  /*90e0*/  ENDCOLLECTIVE ;  /* 0x000000000000791b */ /* 0x003fe20003800000 */
.L_x_1792:
[----:B------:R-:W-:-:S05]  /*90f0*/  FADD.FTZ R45, R45, R46 ;  /* 0x0000002e2d2d7221 */ /* 0x000fca0000010000 */
[----:B------:R-:W-:Y:S02]  /*9100*/  MOV R34, R45 ;  /* 0x0000002d00227202 */ /* 0x000fe40000000f00 */
[----:B------:R-:W-:-:S07]  /*9110*/  MOV R44, R32 ;  /* 0x00000020002c7202 */ /* 0x000fce0000000f00 */
[----:B------:R-:W-:Y:S05]  /*9120*/  WARPSYNC.COLLECTIVE R25, `(.L_x_1793) ;  /* 0x0000000019087348 */ /* 0x000fea0003c00000 */
[----:B------:R0:W1:Y:S02]  /*9130*/  SHFL.BFLY P2, R32, R34, R31, R30 ;  /* 0x0c00001f22207389 */ /* 0x000064000004001e */
[----:B01----:R-:W-:Y:S01]  /*9140*/  ENDCOLLECTIVE ;  /* 0x000000000000791b */ /* 0x003fe20003800000 */
.L_x_1793:
[----:B------:R-:W-:Y:S01]  /*9150*/  HFMA2.MMA R31, -RZ, RZ, 0, 4.76837158203125e-07 ;  /* 0x00000008ff1f7435 */ /* 0x000fe200000001ff */
[----:B------:R-:W-:Y:S02]  /*9160*/  MOV R34, R48 ;  /* 0x0000003000227202 */ /* 0x000fe40000000f00 */
[----:B------:R-:W-:-:S08]  /*9170*/  MOV R46, R32 ;  /* 0x00000020002e7202 */ /* 0x000fd00000000f00 */
[----:B------:R-:W-:Y:S05]  /*9180*/  WARPSYNC.COLLECTIVE R25, `(.L_x_1794) ;  /* 0x0000000019087348 */ /* 0x000fea0003c00000 */
[----:B------:R0:W1:Y:S02]  /*9190*/  SHFL.BFLY P2, R32, R34, R31, R30 ;  /* 0x0c00001f22207389 */ /* 0x000064000004001e */
[----:B01----:R-:W-:Y:S01]  /*91a0*/  ENDCOLLECTIVE ;  /* 0x000000000000791b */ /* 0x003fe20003800000 */
.L_x_1794:
[----:B------:R-:W-:Y:S02]  /*91b0*/  MOV R34, R50 ;  /* 0x0000003200227202 */ /* 0x000fe40000000f00 */
[----:B------:R-:W-:-:S07]  /*91c0*/  MOV R55, R32 ;  /* 0x0000002000377202 */ /* 0x000fce0000000f00 */
[----:B------:R-:W-:Y:S05]  /*91d0*/  WARPSYNC.COLLECTIVE R25, `(.L_x_1795) ;  /* 0x0000000019087348 */ /* 0x000fea0003c00000 */
[----:B------:R0:W1:Y:S02]  /*91e0*/  SHFL.BFLY P2, R32, R34, R31, R30 ;  /* 0x0c00001f22207389 */ /* 0x000064000004001e */
[----:B01----:R-:W-:Y:S01]  /*91f0*/  ENDCOLLECTIVE ;  /* 0x000000000000791b */ /* 0x003fe20003800000 */
.L_x_1795:
[----:B------:R-:W-:Y:S01]  /*9200*/  FADD.FTZ R55, R55, R48 ;  /* 0x0000003037377221 */ /* 0x000fe20000010000 */
[----:B------:R-:W-:-:S04]  /*9210*/  HFMA2.MMA R31, -RZ, RZ, 0, 2.384185791015625e-07 ;  /* 0x00000004ff1f7435 */ /* 0x000fc800000001ff */
[----:B------:R-:W-:Y:S02]  /*9220*/  MOV R34, R55 ;  /* 0x0000003700227202 */ /* 0x000fe40000000f00 */
[----:B------:R-:W-:-:S07]  /*9230*/  MOV R57, R32 ;  /* 0x0000002000397202 */ /* 0x000fce0000000f00 */
[----:B------:R-:W-:Y:S05]  /*9240*/  WARPSYNC.COLLECTIVE R25, `(.L_x_1796) ;  /* 0x0000000019087348 */ /* 0x000fea0003c00000 */
[----:B------:R0:W1:Y:S02]  /*9250*/  SHFL.BFLY P2, R32, R34, R31, R30 ;  /* 0x0c00001f22207389 */ /* 0x000064000004001e */
[----:B01----:R-:W-:Y:S01]  /*9260*/  ENDCOLLECTIVE ;  /* 0x000000000000791b */ /* 0x003fe20003800000 */
.L_x_1796:
[----:B------:R-:W-:-:S05]  /*9270*/  FADD.FTZ R57, R57, R50 ;  /* 0x0000003239397221 */ /* 0x000fca0000010000 */
[----:B------:R-:W-:Y:S02]  /*9280*/  MOV R34, R57 ;  /* 0x0000003900227202 */ /* 0x000fe40000000f00 */
[----:B------:R-:W-:-:S07]  /*9290*/  MOV R48, R32 ;  /* 0x0000002000307202 */ /* 0x000fce0000000f00 */
[----:B------:R-:W-:Y:S05]  /*92a0*/  WARPSYNC.COLLECTIVE R25, `(.L_x_1797) ;  /* 0x0000000019087348 */ /* 0x000fea0003c00000 */
[----:B------:R0:W1:Y:S02]  /*92b0*/  SHFL.BFLY P2, R32, R34, R31, R30 ;  /* 0x0c00001f22207389 */ /* 0x000064000004001e */
[----:B01----:R-:W-:Y:S01]  /*92c0*/  ENDCOLLECTIVE ;  /* 0x000000000000791b */ /* 0x003fe20003800000 */
.L_x_1797:
[----:B------:R-:W-:Y:S01]  /*92d0*/  FADD.FTZ R48, R55, R48 ;  /* 0x0000003037307221 */ /* 0x000fe20000010000 */
[----:B------:R-:W-:-:S04]  /*92e0*/  HFMA2.MMA R31, -RZ, RZ, 0, 1.1920928955078125e-07 ;  /* 0x00000002ff1f7435 */ /* 0x000fc800000001ff */
[----:B------:R-:W-:Y:S02]  /*92f0*/  MOV R34, R48 ;  /* 0x0000003000227202 */ /* 0x000fe40000000f00 */
[----:B------:R-:W-:-:S07]  /*9300*/  MOV R50, R32 ;  /* 0x0000002000327202 */ /* 0x000fce0000000f00 */
[----:B------:R-:W-:Y:S05]  /*9310*/  WARPSYNC.COLLECTIVE R25, `(.L_x_1798) ;  /* 0x0000000019087348 */ /* 0x000fea0003c00000 */
[----:B------:R0:W1:Y:S02]  /*9320*/  SHFL.BFLY P2, R32, R34, R31, R30 ;  /* 0x0c00001f22207389 */ /* 0x000064000004001e */
[----:B01----:R-:W-:Y:S01]  /*9330*/  ENDCOLLECTIVE ;  /* 0x000000000000791b */ /* 0x003fe20003800000 */
.L_x_1798:
[----:B------:R-:W-:-:S05]  /*9340*/  FADD.FTZ R50, R57, R50 ;  /* 0x0000003239327221 */ /* 0x000fca0000010000 */
[----:B------:R-:W-:Y:S02]  /*9350*/  MOV R34, R50 ;  /* 0x0000003200227202 */ /* 0x000fe40000000f00 */
[----:B------:R-:W-:-:S07]  /*9360*/  MOV R39, R32 ;  /* 0x0000002000277202 */ /* 0x000fce0000000f00 */
[----:B------:R-:W-:Y:S05]  /*9370*/  WARPSYNC.COLLECTIVE R25, `(.L_x_1799) ;  /* 0x0000000019087348 */ /* 0x000fea0003c00000 */
[----:B------:R0:W1:Y:S02]  /*9380*/  SHFL.BFLY P2, R32, R34, R31, R30 ;  /* 0x0c00001f22207389 */ /* 0x000064000004001e */
[----:B01----:R-:W-:Y:S01]  /*9390*/  ENDCOLLECTIVE ;  /* 0x000000000000791b */ /* 0x003fe20003800000 */
.L_x_1799:
        /* <DEDUP_REMOVED lines=21> */
.L_x_1800:
        /* <DEDUP_REMOVED lines=11> */
.L_x_1801:
[----:B------:R-:W-:Y:S01]  /*95a0*/  FADD.FTZ R36, R39, R36 ;  /* 0x0000002427247221 */ /* 0x000fe20000010000 */
[----:B------:R-:W-:Y:S06]  /*95b0*/  BRA `(.L_x_1802) ;  /* 0xffffffe400107947 */ /* 0x000fec000383ffff */
.L_x_1803:
        /* <DEDUP_REMOVED lines=12> */
.L_x_2258:


//--------------------- .text._ZN13group_norm_v218gn_bwd_cuda_kernelI6__halfLi480ELi1ELi16ELi120ELi1024ELb1ELb1ELi32ELi960ELi960ELi4ELb1ELi4ELb0ELb0ELNS_15WgradSyncMethodE3ENS_16CompileConditionILi900EEEEEvPT_S6_S6_PKS5_S8_S8_S8_PKfflPfPj --------------------------
	.section	.text._ZN13group_norm_v218gn_bwd_cuda_kernelI6__halfLi480ELi1ELi16ELi120ELi1024ELb1ELb1ELi32ELi960ELi960ELi4ELb1ELi4ELb0ELb0ELNS_15WgradSyncMethodE3ENS_16CompileConditionILi900EEEEEvPT_S6_S6_PKS5_S8_S8_S8_PKfflPfPj,"ax",@progbits
	.align	128
        .global         _ZN13group_norm_v218gn_bwd_cuda_kernelI6__halfLi480ELi1ELi16ELi120ELi1024ELb1ELb1ELi32ELi960ELi960ELi4ELb1ELi4ELb0ELb0ELNS_15WgradSyncMethodE3ENS_16CompileConditionILi900EEEEEvPT_S6_S6_PKS5_S8_S8_S8_PKfflPfPj
        .type           _ZN13group_norm_v218gn_bwd_cuda_kernelI6__halfLi480ELi1ELi16ELi120ELi1024ELb1ELb1ELi32ELi960ELi960ELi4ELb1ELi4ELb0ELb0ELNS_15WgradSyncMethodE3ENS_16CompileConditionILi900EEEEEvPT_S6_S6_PKS5_S8_S8_S8_PKfflPfPj,@function
        .size           _ZN13group_norm_v218gn_bwd_cuda_kernelI6__halfLi480ELi1ELi16ELi120ELi1024ELb1ELb1ELi32ELi960ELi960ELi4ELb1ELi4ELb0ELb0ELNS_15WgradSyncMethodE3ENS_16CompileConditionILi900EEEEEvPT_S6_S6_PKS5_S8_S8_S8_PKfflPfPj,(.L_x_2259 - _ZN13group_norm_v218gn_bwd_cuda_kernelI6__halfLi480ELi1ELi16ELi120ELi1024ELb1ELb1ELi32ELi960ELi960ELi4ELb1ELi4ELb0ELb0ELNS_15WgradSyncMethodE3ENS_16CompileConditionILi900EEEEEvPT_S6_S6_PKS5_S8_S8_S8_PKfflPfPj)
        .other          _ZN13group_norm_v218gn_bwd_cuda_kernelI6__halfLi480ELi1ELi16ELi120ELi1024ELb1ELb1ELi32ELi960ELi960ELi4ELb1ELi4ELb0ELb0ELNS_15WgradSyncMethodE3ENS_16CompileConditionILi900EEEEEvPT_S6_S6_PKS5_S8_S8_S8_PKfflPfPj,@"STO_CUDA_ENTRY STV_DEFAULT"
_ZN13group_norm_v218gn_bwd_cuda_kernelI6__halfLi480ELi1ELi16ELi120ELi1024ELb1ELb1ELi32ELi960ELi960ELi4ELb1ELi4ELb0ELb0ELNS_15WgradSyncMethodE3ENS_16CompileConditionILi900EEEEEvPT_S6_S6_PKS5_S8_S8_S8_PKfflPfPj:
.text._ZN13group_norm_v218gn_bwd_cuda_kernelI6__halfLi480ELi1ELi16ELi120ELi1024ELb1ELb1ELi32ELi960ELi960ELi4ELb1ELi4ELb0ELb0ELNS_15WgradSyncMethodE3ENS_16CompileConditionILi900EEEEEvPT_S6_S6_PKS5_S8_S8_S8_PKfflPfPj:
        /* <DEDUP_REMOVED lines=31> */
.L_x_1806:
[----:B------:R-:W2:Y:S04]  /*01f0*/  LD.E.STRONG.GPU R0, desc[UR18][R2.64] ;  /* 0x0000001202007980 */ /* 0x000ea8000c10f900 */
[----:B--2---:R-:W-:Y:S01]  /*0200*/  CCTL.IVALL ;  /* 0x00000000ff00798f */ /* 0x004fe20002000000 */
[----:B------:R-:W-:Y:S05]  /*0210*/  YIELD ;  /* 0x0000000000007946 */ /* 0x000fea0003800000 */
[----:B-----5:R-:W-:-:S04]  /*0220*/  LOP3.LUT R0, R0, R5, RZ, 0x3c, !PT ;  /* 0x0000000500007212 */ /* 0x020fc800078e3cff */
[----:B------:R-:W-:-:S13]  /*0230*/  ISETP.GT.AND P0, PT, R0, -0x1, PT ;  /* 0xffffffff0000780c */ /* 0x000fda0003f04270 */
[----:B------:R-:W-:Y:S05]  /*0240*/  @P0 BRA `(.L_x_1806) ;  /* 0xfffffffc00e80947 */ /* 0x000fea000383ffff */
.L_x_1805:
[----:B------:R-:W-:Y:S05]  /*0250*/  WARPSYNC.ALL ;  /* 0x0000000000007948 */ /* 0x000fea0003800000 */
[----:B------:R-:W-:Y:S06]  /*0260*/  BAR.SYNC.DEFER_BLOCKING 0x0 ;  /* 0x0000000000007b1d */ /* 0x000fec0000010000 */
[----:B------:R-:W-:Y:S05]  /*0270*/  BRA `(.L_x_1807) ;  /* 0x0000009c00707947 */ /* 0x000fea0003800000 */
.L_x_1804:
        /* <DEDUP_REMOVED lines=71> */
[----:B------:R0:W-:Y:S01]  /*06f0*/  STL [R1+0xf4], R3 ;  /* 0x0000f40301007387 */ /* 0x0001e20000100800 */
[----:B------:R-:W-:-:S07]  /*0700*/  IADD3 R0, R4, R2, RZ ;  /* 0x0000000204007210 */ /* 0x000fce0007ffe0ff */
.L_x_1817:
[----:B-1----:R-:W0:Y:S01]  /*0710*/  S2R R0, SR_TID.X ;  /* 0x0000000000007919 */ /* 0x002e220000002100 */
[----:B------:R-:W-:Y:S01]  /*0720*/  ULOP3.LUT UR15, UR10, 0x1, URZ, 0xc0, !UPT ;  /* 0x000000010a0f7892 */ /* 0x000fe2000f8ec03f */
[----:B------:R-:W1:Y:S01]  /*0730*/  LDC.64 R4, c[0x0][0x238] ;  /* 0x00008e00ff047b82 */ /* 0x000e620000000a00 */
[----:B------:R-:W-:Y:S01]  /*0740*/  USHF.R.U64 UR16, UR10, 0x1, UR5 ;  /* 0x000000010a107899 */ /* 0x000fe20008001205 */
[----:B-----5:R-:W-:Y:S01]  /*0750*/  STL [R1+0x14c], R58 ;  /* 0x00014c3a01007387 */ /* 0x020fe20000100800 */
[----:B------:R-:W-:Y:S02]  /*0760*/  UIMAD UR20, UR15, 0x3c0, URZ ;  /* 0x000003c00f1478a4 */ /* 0x000fe4000f8e023f */
[----:B------:R-:W-:Y:S01]  /*0770*/  USHF.L.U32 UR15, UR23, 0x5, URZ ;  /* 0x00000005170f7899 */ /* 0x000fe2000800063f */
[----:B------:R-:W-:Y:S01]  /*0780*/  STL [R1+0x148], R59 ;  /* 0x0001483b01007387 */ /* 0x000fe20000100800 */
[----:B------:R-:W-:Y:S01]  /*0790*/  USHF.R.U32.HI UR25, URZ, 0x1, UR5 ;  /* 0x000000013f197899 */ /* 0x000fe20008011605 */
[----:B------:R-:W-:Y:S01]  /*07a0*/  MOV R7, UR16 ;  /* 0x0000001000077c02 */ /* 0x000fe20008000f00 */
[----:B------:R-:W-:Y:S01]  /*07b0*/  ULOP3.LUT UR15, UR15, 0x3e0, URZ, 0xc0, !UPT ;  /* 0x000003e00f0f7892 */ /* 0x000fe2000f8ec03f */
[----:B------:R-:W-:Y:S01]  /*07c0*/  STL [R1+0x144], R60 ;  /* 0x0001443c01007387 */ /* 0x000fe20000100800 */
[----:B------:R-:W-:Y:S01]  /*07d0*/  ULDC.64 UR26, c[0x0][0x248] ;  /* 0x00009200001a7ab9 */ /* 0x000fe20000000a00 */
[----:B------:R-:W-:-:S02]  /*07e0*/  UIMAD UR16, UR25, 0x1e0000, URZ ;  /* 0x001e0000191078a4 */ /* 0x000fc4000f8e023f */
[----:B------:R-:W-:Y:S01]  /*07f0*/  STL [R1+0x140], R61 ;  /* 0x0001403d01007387 */ /* 0x000fe20000100800 */
[----:B------:R-:W-:-:S03]  /*0800*/  ULDC.64 UR28, c[0x0][0x228] ;  /* 0x00008a00001c7ab9 */ /* 0x000fc60000000a00 */
[----:B------:R-:W-:Y:S04]  /*0810*/  STL [R1+0x13c], R62 ;  /* 0x00013c3e01007387 */ /* 0x000fe80000100800 */
[----:B------:R-:W-:Y:S04]  /*0820*/  STL [R1+0x138], R63 ;  /* 0x0001383f01007387 */ /* 0x000fe80000100800 */
[----:B------:R-:W-:Y:S01]  /*0830*/  STL [R1+0x134], R64 ;  /* 0x0001344001007387 */ /* 0x000fe20000100800 */
[----:B0-----:R-:W-:-:S03]  /*0840*/  IMAD.WIDE.U32 R2, R0, -0x77777777, RZ ;  /* 0x8888888900027825 */ /* 0x001fc600078e00ff */
[----:B------:R-:W-:Y:S02]  /*0850*/  STL [R1+0x130], R65 ;  /* 0x0001304101007387 */ /* 0x000fe40000100800 */
[----:B------:R-:W-:-:S04]  /*0860*/  SHF.R.U32.HI R55, RZ, 0x7, R3 ;  /* 0x00000007ff377819 */ /* 0x000fc80000011603 */
[C---:B------:R-:W-:Y:S01]  /*0870*/  IADD3 R23, R55.reuse, UR15, RZ ;  /* 0x0000000f37177c10 */ /* 0x040fe2000fffe0ff */
[----:B------:R-:W-:Y:S01]  /*0880*/  IMAD R66, R55, -0xf0, R0 ;  /* 0xffffff1037427824 */ /* 0x000fe200078e0200 */
[----:B------:R-:W-:Y:S01]  /*0890*/  MOV R0, UR25 ;  /* 0x0000001900007c02 */ /* 0x000fe20008000f00 */
[----:B------:R-:W-:Y:S02]  /*08a0*/  ULDC UR15, c[0x0][0x250] ;  /* 0x00009400000f7ab9 */ /* 0x000fe40000000800 */
[----:B------:R-:W-:Y:S01]  /*08b0*/  IMAD R23, R23, 0x780, RZ ;  /* 0x0000078017177824 */ /* 0x000fe200078e02ff */
[----:B------:R-:W-:-:S04]  /*08c0*/  LEA R26, R66, UR20, 0x2 ;  /* 0x00000014421a7c11 */ /* 0x000fc8000f8e10ff */
[----:B------:R-:W-:Y:S01]  /*08d0*/  SHF.R.S32.HI R27, RZ, 0x1f, R26 ;  /* 0x0000001fff1b7819 */ /* 0x000fe2000001141a */
[----:B------:R-:W-:-:S04]  /*08e0*/  IMAD.WIDE.U32 R2, R26, -0x77777777, RZ ;  /* 0x888888891a027825 */ /* 0x000fc800078e00ff */
[----:B------:R-:W-:Y:S01]  /*08f0*/  IMAD.WIDE.U32 R24, R7, 0x1e0000, R26 ;  /* 0x001e000007187825 */ /* 0x000fe200078e001a */
[----:B------:R-:W-:Y:S02]  /*0900*/  SHF.R.U32.HI R6, RZ, 0x6, R3 ;  /* 0x00000006ff067819 */ /* 0x000fe40000011603 */
[----:B------:R-:W0:Y:S02]  /*0910*/  LDC.64 R2, c[0x0][0x240] ;  /* 0x00009000ff027b82 */ /* 0x000e240000000a00 */
[----:B------:R-:W-:Y:S01]  /*0920*/  IADD3 R34, R25, UR16, RZ ;  /* 0x0000001019227c10 */ /* 0x000fe2000fffe0ff */
[----:B------:R2:W-:Y:S02]  /*0930*/  STL [R1+0xdc], R6 ;  /* 0x0000dc0601007387 */ /* 0x0005e40000100800 */
[----:B--2---:R-:W-:-:S04]  /*0940*/  LEA R6, P0, R7, R6, 0x4 ;  /* 0x0000000607067211 */ /* 0x004fc800078020ff */
[----:B------:R-:W-:Y:S02]  /*0950*/  LEA.HI.X R7, R7, RZ, R0, 0x4, P0 ;  /* 0x000000ff07077211 */ /* 0x000fe400000f2400 */
[C---:B------:R-:W-:Y:S02]  /*0960*/  LEA R50, P0, R6.reuse, UR26, 0x3 ;  /* 0x0000001a06327c11 */ /* 0x040fe4000f8018ff */
[----:B------:R-:W-:Y:S02]  /*0970*/  IADD3 R0, P1, R23, R24, RZ ;  /* 0x0000001817007210 */ /* 0x000fe40007f3e0ff */
[----:B------:R-:W-:Y:S01]  /*0980*/  LEA.HI.X R51, R6, UR27, R7, 0x3, P0 ;  /* 0x0000001b06337c11 */ /* 0x000fe200080f1c07 */
[----:B------:R-:W-:Y:S01]  /*0990*/  ULDC.64 UR26, c[0x0][0x230] ;  /* 0x00008c00001a7ab9 */ /* 0x000fe20000000a00 */
[----:B------:R-:W-:Y:S02]  /*09a0*/  IADD3.X R7, RZ, R34, RZ, P1, !PT ;  /* 0x00000022ff077210 */ /* 0x000fe40000ffe4ff */
[----:B------:R-:W-:-:S02]  /*09b0*/  SHF.L.U32 R29, R0, 0x1, RZ ;  /* 0x00000001001d7819 */ /* 0x000fc400000006ff */
[----:B------:R-:W2:Y:S01]  /*09c0*/  LDG.E.64.CONSTANT R50, desc[UR18][R50.64] ;  /* 0x0000001232327981 */ /* 0x000ea2000c1e9b00 */
[----:B------:R-:W-:Y:S01]  /*09d0*/  SHF.L.U64.HI R28, R0, 0x1, R7 ;  /* 0x00000001001c7819 */ /* 0x000fe20000010207 */
[C---:B-1----:R-:W-:Y:S01]  /*09e0*/  IMAD.WIDE R4, R26.reuse, 0x2, R4 ;  /* 0x000000021a047825 */ /* 0x042fe200078e0204 */
[----:B------:R-:W-:Y:S01]  /*09f0*/  IADD3 R14, P0, R29, UR26, RZ ;  /* 0x0000001a1d0e7c10 */ /* 0x000fe2000ff1e0ff */
[----:B------:R-:W-:Y:S02]  /*0a00*/  STL [R1+0xb0], R29 ;  /* 0x0000b01d01007387 */ /* 0x000fe40000100800 */
[----:B0-----:R-:W-:Y:S01]  /*0a10*/  IMAD.WIDE R26, R26, 0x2, R2 ;  /* 0x000000021a1a7825 */ /* 0x001fe200078e0202 */
[----:B------:R-:W-:Y:S01]  /*0a20*/  IADD3.X R15, R28, UR27, RZ, P0, !PT ;  /* 0x0000001b1c0f7c10 */ /* 0x000fe200087fe4ff */
[----:B------:R-:W3:Y:S01]  /*0a30*/  LDG.E.64.CONSTANT R4, desc[UR18][R4.64] ;  /* 0x0000001204047981 */ /* 0x000ee2000c1e9b00 */
[----:B------:R-:W-:-:S03]  /*0a40*/  IADD3 R3, R23, 0xf00, RZ ;  /* 0x00000f0017037810 */ /* 0x000fc60007ffe0ff */
[----:B------:R-:W4:Y:S01]  /*0a50*/  LDG.E.64.CONSTANT R26, desc[UR18][R26.64] ;  /* 0x000000121a1a7981 */ /* 0x000f22000c1e9b00 */
[----:B------:R-:W-:-:S03]  /*0a60*/  IADD3 R3, P0, R3, R24, RZ ;  /* 0x0000001803037210 */ /* 0x000fc60007f1e0ff */
[----:B------:R-:W3:Y:S01]  /*0a70*/  LDG.E.64.CONSTANT R14, desc[UR18][R14.64] ;  /* 0x000000120e0e7981 */ /* 0x000ee2000c1e9b00 */
[----:B------:R-:W-:Y:S02]  /*0a80*/  IADD3.X R0, RZ, R34, RZ, P0, !PT ;  /* 0x00000022ff007210 */ /* 0x000fe400007fe4ff */
[C---:B------:R-:W-:Y:S01]  /*0a90*/  SHF.L.U32 R32, R3.reuse, 0x1, RZ ;  /* 0x0000000103207819 */ /* 0x040fe200000006ff */
[----:B------:R0:W-:Y:S01]  /*0aa0*/  STL [R1+0xd8], R28 ;  /* 0x0000d81c01007387 */ /* 0x0001e20000100800 */
[----:B------:R-:W-:Y:S02]  /*0ab0*/  SHF.L.U64.HI R22, R3, 0x1, R0 ;  /* 0x0000000103167819 */ /* 0x000fe40000010200 */
[----:B------:R-:W-:-:S04]  /*0ac0*/  IADD3 R10, P0, R32, UR26, RZ ;  /* 0x0000001a200a7c10 */ /* 0x000fc8000ff1e0ff */
[----:B------:R-:W-:Y:S02]  /*0ad0*/  IADD3.X R11, R22, UR27, RZ, P0, !PT ;  /* 0x0000001b160b7c10 */ /* 0x000fe400087fe4ff */
[----:B------:R-:W-:-:S04]  /*0ae0*/  IADD3 R3, R23, 0x1e00, RZ ;  /* 0x00001e0017037810 */ /* 0x000fc80007ffe0ff */
[----:B------:R-:W4:Y:S01]  /*0af0*/  LDG.E.64.CONSTANT R10, desc[UR18][R10.64] ;  /* 0x000000120a0a7981 */ /* 0x000f22000c1e9b00 */
[----:B------:R-:W-:-:S04]  /*0b00*/  IADD3 R3, P0, R3, R24, RZ ;  /* 0x0000001803037210 */ /* 0x000fc80007f1e0ff */
[----:B------:R-:W-:Y:S02]  /*0b10*/  IADD3.X R0, RZ, R34, RZ, P0, !PT ;  /* 0x00000022ff007210 */ /* 0x000fe400007fe4ff */
[C---:B------:R-:W-:Y:S02]  /*0b20*/  SHF.L.U32 R43, R3.reuse, 0x1, RZ ;  /* 0x00000001032b7819 */ /* 0x040fe400000006ff */
[----:B------:R-:W-:Y:S02]  /*0b30*/  SHF.L.U64.HI R42, R3, 0x1, R0 ;  /* 0x00000001032a7819 */ /* 0x000fe40000010200 */
[----:B------:R-:W-:-:S04]  /*0b40*/  IADD3 R8, P0, R43, UR26, RZ ;  /* 0x0000001a2b087c10 */ /* 0x000fc8000ff1e0ff */
[----:B------:R-:W-:-:S06]  /*0b50*/  IADD3.X R9, R42, UR27, RZ, P0, !PT ;  /* 0x0000001b2a097c10 */ /* 0x000fcc00087fe4ff */
        /* <DEDUP_REMOVED lines=18> */
[----:B------:R-:W4:Y:S01]  /*0c80*/  LDG.E.64.CONSTANT R12, desc[UR18][R12.64] ;  /* 0x000000120c0c7981 */ /* 0x000f22000c1e9b00 */
        /* <DEDUP_REMOVED lines=11> */
[----:B------:R-:W-:-:S04]  /*0d40*/  IADD3 R20, P0, R98, UR26, RZ ;  /* 0x0000001a62147c10 */ /* 0x000fc8000ff1e0ff */
[----:B------:R-:W-:-:S06]  /*0d50*/  IADD3.X R21, R95, UR27, RZ, P0, !PT ;  /* 0x0000001b5f157c10 */ /* 0x000fcc00087fe4ff */
[----:B------:R-:W4:Y:S01]  /*0d60*/  LDG.E.64.CONSTANT R20, desc[UR18][R20.64] ;  /* 0x0000001214147981 */ /* 0x000f22000c1e9b00 */
        /* <DEDUP_REMOVED lines=8> */
[----:B0-----:R-:W-:Y:S01]  /*0df0*/  IADD3 R28, P0, R109, UR26, RZ ;  /* 0x0000001a6d1c7c10 */ /* 0x001fe2000ff1e0ff */
[----:B------:R0:W-:Y:S03]  /*0e00*/  STL [R1+0xd0], R32 ;  /* 0x0000d02001007387 */ /* 0x0001e60000100800 */
[----:B------:R-:W-:Y:S01]  /*0e10*/  IADD3.X R29, R108, UR27, RZ, P0, !PT ;  /* 0x0000001b6c1d7c10 */ /* 0x000fe200087fe4ff */
[----:B------:R1:W-:Y:S01]  /*0e20*/  STL [R1+0xd4], R22 ;  /* 0x0000d41601007387 */ /* 0x0003e20000100800 */
[----:B0-----:R-:W-:-:S03]  /*0e30*/  IADD3 R32, P0, R32, UR28, RZ ;  /* 0x0000001c20207c10 */ /* 0x001fc6000ff1e0ff */
[----:B------:R-:W-:Y:S01]  /*0e40*/  STL [R1+0xc8], R43 ;  /* 0x0000c82b01007387 */ /* 0x000fe20000100800 */
[----:B------:R-:W-:-:S03]  /*0e50*/  IADD3.X R33, R22, UR29, RZ, P0, !PT ;  /* 0x0000001d16217c10 */ /* 0x000fc600087fe4ff */
[----:B------:R-:W-:Y:S04]  /*0e60*/  STL [R1+0xcc], R42 ;  /* 0x0000cc2a01007387 */ /* 0x000fe80000100800 */
[----:B------:R-:W-:Y:S04]  /*0e70*/  STL [R1+0xc0], R40 ;  /* 0x0000c02801007387 */ /* 0x000fe80000100800 */
[----:B------:R-:W-:Y:S04]  /*0e80*/  STL [R1+0xc4], R39 ;  /* 0x0000c42701007387 */ /* 0x000fe80000100800 */
[----:B------:R-:W-:Y:S04]  /*0e90*/  STL [R1+0xb8], R38 ;  /* 0x0000b82601007387 */ /* 0x000fe80000100800 */
[----:B------:R-:W-:Y:S04]  /*0ea0*/  STL [R1+0xbc], R36 ;  /* 0x0000bc2401007387 */ /* 0x000fe80000100800 */
[----:B------:R-:W-:Y:S04]  /*0eb0*/  STL [R1+0xac], R46 ;  /* 0x0000ac2e01007387 */ /* 0x000fe80000100800 */
[----:B------:R-:W-:Y:S04]  /*0ec0*/  STL [R1+0xb4], R41 ;  /* 0x0000b42901007387 */ /* 0x000fe80000100800 */
[----:B------:R-:W4:Y:S04]  /*0ed0*/  LDG.E.64.CONSTANT R32, desc[UR18][R32.64] ;  /* 0x0000001220207981 */ /* 0x000f28000c1e9b00 */
[----:B------:R-:W-:Y:S04]  /*0ee0*/  STL [R1+0xa4], R98 ;  /* 0x0000a46201007387 */ /* 0x000fe80000100800 */
[----:B------:R-:W-:Y:S04]  /*0ef0*/  STL [R1+0xa8], R95 ;  /* 0x0000a85f01007387 */ /* 0x000fe80000100800 */
[----:B------:R-:W-:Y:S04]  /*0f00*/  STL [R1+0x9c], R109 ;  /* 0x00009c6d01007387 */ /* 0x000fe80000100800 */
[----:B------:R-:W-:Y:S01]  /*0f10*/  STL [R1+0xa0], R108 ;  /* 0x0000a06c01007387 */ /* 0x000fe20000100800 */
[----:B--2---:R-:W-:-:S06]  /*0f20*/  FADD.FTZ R2, R51, UR15 ;  /* 0x0000000f33027e21 */ /* 0x004fcc0008010000 */
[----:B------:R-:W0:Y:S01]  /*0f30*/  MUFU.RSQ R2, R2 ;  /* 0x0000000200027308 */ /* 0x000e220000001400 */
[--C-:B---3--:R-:W-:Y:S02]  /*0f40*/  HADD2.F32 R25, -RZ, R14.reuse.H0_H0 ;  /* 0x2000000eff197230 */ /* 0x108fe40000004100 */
[----:B------:R-:W-:Y:S02]  /*0f50*/  HADD2.F32 R31, -RZ, R14.H1_H1 ;  /* 0x3000000eff1f7230 */ /* 0x000fe40000004100 */
[--C-:B------:R-:W-:Y:S02]  /*0f60*/  HADD2.F32 R35, -RZ, R15.reuse.H0_H0 ;  /* 0x2000000fff237230 */ /* 0x100fe40000004100 */
[----:B------:R-:W-:Y:S02]  /*0f70*/  HADD2.F32 R37, -RZ, R15.H1_H1 ;  /* 0x3000000fff257230 */ /* 0x000fe40000004100 */
[----:B------:R2:W3:Y:S01]  /*0f80*/  LDG.E.64.CONSTANT R14, desc[UR18][R28.64] ;  /* 0x000000121c0e7981 */ /* 0x0004e2000c1e9b00 */
[C---:B------:R-:W-:Y:S01]  /*0f90*/  FADD.FTZ R25, -R50.reuse, R25 ;  /* 0x0000001932197221 */ /* 0x040fe20000010100 */
[----:B------:R-:W-:Y:S01]  /*0fa0*/  FADD.FTZ R31, -R50, R31 ;  /* 0x0000001f321f7221 */ /* 0x000fe20000010100 */
[----:B------:R-:W-:-:S02]  /*0fb0*/  HADD2.F32 R0, -RZ, R4.H0_H0 ;  /* 0x20000004ff007230 */ /* 0x000fc40000004100 */
[----:B0-----:R-:W-:Y:S01]  /*0fc0*/  FMUL.FTZ R64, R2, R25 ;  /* 0x0000001902407220 */ /* 0x001fe20000410000 */
[----:B----4-:R-:W-:Y:S02]  /*0fd0*/  HADD2.F32 R51, -RZ, R26.H0_H0 ;  /* 0x2000001aff337230 */ /* 0x010fe40000004100 */
[----:B------:R-:W-:Y:S01]  /*0fe0*/  FADD.FTZ R35, -R50, R35 ;  /* 0x0000002332237221 */ /* 0x000fe20000010100 */
[----:B------:R-:W-:Y:S01]  /*0ff0*/  FMUL.FTZ R65, R2, R31 ;  /* 0x0000001f02417220 */ /* 0x000fe20000410000 */
[----:B------:R-:W-:Y:S01]  /*1000*/  FADD.FTZ R37, -R50, R37 ;  /* 0x0000002532257221 */ /* 0x000fe20000010100 */
[----:B------:R-:W-:Y:S01]  /*1010*/  HADD2.F32 R3, -RZ, R4.H1_H1 ;  /* 0x30000004ff037230 */ /* 0x000fe20000004100 */
[----:B------:R-:W-:Y:S01]  /*1020*/  STL [R1+0x28], R64 ;  /* 0x0000284001007387 */ /* 0x000fe20000100800 */
[----:B------:R-:W-:Y:S02]  /*1030*/  HADD2.F32 R125, -RZ, R26.H1_H1 ;  /* 0x3000001aff7d7230 */ /* 0x000fe40000004100 */
[----:B------:R-:W-:Y:S01]  /*1040*/  FFMA.FTZ R30, R64, R0, R51 ;  /* 0x00000000401e7223 */ /* 0x000fe20000010033 */
[----:B------:R-:W-:Y:S01]  /*1050*/  HADD2.F32 R4, -RZ, R5.H0_H0 ;  /* 0x20000005ff047230 */ /* 0x000fe20000004100 */
[----:B------:R0:W-:Y:S01]  /*1060*/  STL [R1+0x16c], R64 ;  /* 0x00016c4001007387 */ /* 0x0001e20000100800 */
[----:B-1----:R-:W-:Y:S01]  /*1070*/  FMUL.FTZ R22, R2, R35 ;  /* 0x0000002302167220 */ /* 0x002fe20000410000 */
[----:B------:R-:W-:-:S02]  /*1080*/  HADD2.F32 R25, -RZ, R10.H0_H0 ;  /* 0x2000000aff197230 */ /* 0x000fc40000004100 */
[----:B------:R-:W-:Y:S01]  /*1090*/  FMUL.FTZ R26, R2, R37 ;  /* 0x00000025021a7220 */ /* 0x000fe20000410000 */
[----:B------:R-:W-:Y:S01]  /*10a0*/  HADD2.F32 R5, -RZ, R5.H1_H1 ;  /* 0x30000005ff057230 */ /* 0x000fe20000004100 */
[----:B------:R-:W-:Y:S01]  /*10b0*/  STL [R1+0x2c], R65 ;  /* 0x00002c4101007387 */ /* 0x000fe20000100800 */
[----:B------:R-:W-:Y:S01]  /*10c0*/  FFMA.FTZ R82, R65, R3, R125 ;  /* 0x0000000341527223 */ /* 0x000fe2000001007d */
[----:B0-----:R-:W-:Y:S02]  /*10d0*/  HADD2.F32 R64, -RZ, R27.H1_H1 ;  /* 0x3000001bff407230 */ /* 0x001fe40000004100 */
[----:B------:R0:W-:Y:S01]  /*10e0*/  STL [R1+0x170], R65 ;  /* 0x0001704101007387 */ /* 0x0001e20000100800 */
[----:B------:R-:W-:-:S03]  /*10f0*/  FADD.FTZ R25, -R50, R25 ;  /* 0x0000001932197221 */ /* 0x000fc60000010100 */
[----:B------:R-:W-:Y:S01]  /*1100*/  STL [R1+0x24], R22 ;  /* 0x0000241601007387 */ /* 0x000fe20000100800 */
[----:B------:R-:W-:-:S03]  /*1110*/  FFMA.FTZ R92, R26, R5, R64 ;  /* 0x000000051a5c7223 */ /* 0x000fc60000010040 */
[----:B------:R1:W-:Y:S01]  /*1120*/  STL [R1+0x20], R26 ;  /* 0x0000201a01007387 */ /* 0x0003e20000100800 */
[----:B0-----:R-:W-:Y:S02]  /*1130*/  HADD2.F32 R65, -RZ, R27.H0_H0 ;  /* 0x2000001bff417230 */ /* 0x001fe40000004100 */
[----:B------:R-:W-:Y:S02]  /*1140*/  HADD2.F32 R27, -RZ, R10.H1_H1 ;  /* 0x3000000aff1b7230 */ /* 0x000fe40000004100 */
[----:B--2---:R-:W-:Y:S01]  /*1150*/  FMUL.FTZ R28, R2, R25 ;  /* 0x00000019021c7220 */ /* 0x004fe20000410000 */
[----:B-1----:R-:W-:Y:S02]  /*1160*/  IADD3 R26, P0, R43, UR28, RZ ;  /* 0x0000001c2b1a7c10 */ /* 0x002fe4000ff1e0ff */
[----:B------:R-:W-:Y:S01]  /*1170*/  FADD.FTZ R25, -R50, R27 ;  /* 0x0000001b32197221 */ /* 0x000fe20000010100 */
[----:B------:R-:W-:Y:S01]  /*1180*/  HADD2.F32 R29, -RZ, R11.H0_H0 ;  /* 0x2000000bff1d7230 */ /* 0x000fe20000004100 */
[----:B------:R-:W-:-:S02]  /*1190*/  IADD3.X R27, R42, UR29, RZ, P0, !PT ;  /* 0x0000001d2a1b7c10 */ /* 0x000fc400087fe4ff */
[----:B------:R-:W-:Y:S02]  /*11a0*/  FMUL.FTZ R10, R2, R25 ;  /* 0x00000019020a7220 */ /* 0x000fe40000410000 */
[----:B------:R-:W-:Y:S01]  /*11b0*/  FADD.FTZ R29, -R50, R29 ;  /* 0x0000001d321d7221 */ /* 0x000fe20000010100 */
[----:B------:R-:W-:Y:S01]  /*11c0*/  STL [R1+0x38], R28 ;  /* 0x0000381c01007387 */ /* 0x000fe20000100800 */
[----:B------:R-:W-:-:S03]  /*11d0*/  HADD2.F32 R25, -RZ, R11.H1_H1 ;  /* 0x3000000bff197230 */ /* 0x000fc60000004100 */
[----:B------:R-:W2:Y:S01]  /*11e0*/  LDG.E.64.CONSTANT R26, desc[UR18][R26.64] ;  /* 0x000000121a1a7981 */ /* 0x000ea2000c1e9b00 */
[----:B------:R-:W-:-:S03]  /*11f0*/  FFMA.FTZ R77, R3, R10, R125 ;  /* 0x0000000a034d7223 */ /* 0x000fc6000001007d */
[----:B------:R0:W-:Y:S01]  /*1200*/  STL [R1+0x3c], R10 ;  /* 0x00003c0a01007387 */ /* 0x0001e20000100800 */
[----:B------:R-:W-:Y:S01]  /*1210*/  IADD3 R11, R23, 0x7800, RZ ;  /* 0x00007800170b7810 */ /* 0x000fe20007ffe0ff */
[----:B------:R-:W-:Y:S02]  /*1220*/  HADD2.F32 R31, -RZ, R8.H0_H0 ;  /* 0x20000008ff1f7230 */ /* 0x000fe40000004100 */
[----:B------:R-:W-:Y:S01]  /*1230*/  FFMA.FTZ R79, R0, R28, R51 ;  /* 0x0000001c004f7223 */ /* 0x000fe20000010033 */
[----:B0-----:R-:W-:Y:S01]  /*1240*/  FMUL.FTZ R10, R2, R29 ;  /* 0x0000001d020a7220 */ /* 0x001fe20000410000 */
[----:B------:R-:W-:-:S03]  /*1250*/  FADD.FTZ R29, -R50, R25 ;  /* 0x00000019321d7221 */ /* 0x000fc60000010100 */
[----:B------:R-:W-:Y:S01]  /*1260*/  FFMA.FTZ R25, R4, R10, R65 ;  /* 0x0000000a04197223 */ /* 0x000fe20000010041 */
[----:B------:R0:W-:Y:S01]  /*1270*/  STL [R1+0x40], R10 ;  /* 0x0000400a01007387 */ /* 0x0001e20000100800 */
[----:B------:R-:W-:Y:S01]  /*1280*/  FMUL.FTZ R28, R2, R29 ;  /* 0x0000001d021c7220 */ /* 0x000fe20000410000 */
[----:B------:R-:W-:Y:S01]  /*1290*/  FADD.FTZ R31, -R50, R31 ;  /* 0x0000001f321f7221 */ /* 0x000fe20000010100 */
[--C-:B------:R-:W-:Y:S02]  /*12a0*/  HADD2.F32 R29, -RZ, R9.reuse.H0_H0 ;  /* 0x20000009ff1d7230 */ /* 0x100fe40000004100 */
[----:B------:R-:W-:Y:S01]  /*12b0*/  HADD2.F32 R37, -RZ, R9.H1_H1 ;  /* 0x30000009ff257230 */ /* 0x000fe20000004100 */
[----:B0-----:R-:W-:Y:S01]  /*12c0*/  IADD3 R10, P0, R11, R24, RZ ;  /* 0x000000180b0a7210 */ /* 0x001fe20007f1e0ff */
[----:B------:R-:W-:-:S03]  /*12d0*/  HADD2.F32 R11, -RZ, R8.H1_H1 ;  /* 0x30000008ff0b7230 */ /* 0x000fc60000004100 */
[----:B------:R-:W-:Y:S01]  /*12e0*/  IADD3.X R9, RZ, R34, RZ, P0, !PT ;  /* 0x00000022ff097210 */ /* 0x000fe200007fe4ff */
[----:B------:R-:W-:Y:S01]  /*12f0*/  FMUL.FTZ R8, R2, R31 ;  /* 0x0000001f02087220 */ /* 0x000fe20000410000 */
[----:B------:R-:W-:Y:S01]  /*1300*/  FADD.FTZ R11, -R50, R11 ;  /* 0x0000000b320b7221 */ /* 0x000fe20000010100 */
[C---:B------:R-:W-:Y:S02]  /*1310*/  SHF.L.U32 R107, R10.reuse, 0x1, RZ ;  /* 0x000000010a6b7819 */ /* 0x040fe400000006ff */
[----:B------:R-:W-:Y:S01]  /*1320*/  SHF.L.U64.HI R106, R10, 0x1, R9 ;  /* 0x000000010a6a7819 */ /* 0x000fe20000010209 */
[----:B------:R-:W-:Y:S01]  /*1330*/  FMUL.FTZ R11, R2, R11 ;  /* 0x0000000b020b7220 */ /* 0x000fe20000410000 */
[----:B------:R-:W-:Y:S01]  /*1340*/  STL [R1+0x44], R28 ;  /* 0x0000441c01007387 */ /* 0x000fe20000100800 */
[----:B------:R-:W-:-:S03]  /*1350*/  IADD3 R10, P1, R107, UR26, RZ ;  /* 0x0000001a6b0a7c10 */ /* 0x000fc6000ff3e0ff */
[----:B------:R0:W-:Y:S01]  /*1360*/  STL [R1+0x48], R8 ;  /* 0x0000480801007387 */ /* 0x0001e20000100800 */
[----:B------:R-:W-:-:S03]  /*1370*/  FFMA.FTZ R45, R3, R11, R125 ;  /* 0x0000000b032d7223 */ /* 0x000fc6000001007d */
[----:B------:R-:W-:Y:S04]  /*1380*/  STL [R1+0x98], R106 ;  /* 0x0000986a01007387 */ /* 0x000fe80000100800 */
[----:B------:R-:W-:Y:S01]  /*1390*/  STL [R1+0x94], R107 ;  /* 0x0000946b01007387 */ /* 0x000fe20000100800 */
[----:B------:R-:W-:-:S03]  /*13a0*/  FFMA.FTZ R44, R0, R8, R51 ;  /* 0x00000008002c7223 */ /* 0x000fc60000010033 */
[----:B------:R1:W-:Y:S01]  /*13b0*/  STL [R1+0x4c], R11 ;  /* 0x00004c0b01007387 */ /* 0x0003e20000100800 */
[----:B0-----:R-:W-:Y:S02]  /*13c0*/  IADD3 R8, P0, R40, UR28, RZ ;  /* 0x0000001c28087c10 */ /* 0x001fe4000ff1e0ff */
[----:B-1----:R-:W-:Y:S02]  /*13d0*/  IADD3.X R11, R106, UR27, RZ, P1, !PT ;  /* 0x0000001b6a0b7c10 */ /* 0x002fe40008ffe4ff */
[----:B------:R-:W-:-:S04]  /*13e0*/  IADD3.X R9, R39, UR29, RZ, P0, !PT ;  /* 0x0000001d27097c10 */ /* 0x000fc800087fe4ff */
[----:B------:R-:W4:Y:S04]  /*13f0*/  LDG.E.64.CONSTANT R10, desc[UR18][R10.64] ;  /* 0x000000120a0a7981 */ /* 0x000f28000c1e9b00 */
[----:B------:R-:W4:Y:S01]  /*1400*/  LDG.E.64.CONSTANT R8, desc[UR18][R8.64] ;  /* 0x0000001208087981 */ /* 0x000f22000c1e9b00 */
[C---:B------:R-:W-:Y:S01]  /*1410*/  FADD.FTZ R29, -R50.reuse, R29 ;  /* 0x0000001d321d7221 */ /* 0x040fe20000010100 */
[----:B------:R-:W-:Y:S01]  /*1420*/  FFMA.FTZ R54, R5, R28, R64 ;  /* 0x0000001c05367223 */ /* 0x000fe20000010040 */
[----:B------:R-:W-:Y:S02]  /*1430*/  FADD.FTZ R37, -R50, R37 ;  /* 0x0000002532257221 */ /* 0x000fe40000010100 */
[----:B------:R-:W-:Y:S01]  /*1440*/  FMUL.FTZ R28, R2, R29 ;  /* 0x0000001d021c7220 */ /* 0x000fe20000410000 */
[----:B------:R-:W-:-:S03]  /*1450*/  HADD2.F32 R29, -RZ, R16.H0_H0 ;  /* 0x20000010ff1d7230 */ /* 0x000fc60000004100 */
[----:B------:R-:W-:Y:S01]  /*1460*/  FFMA.FTZ R52, R4, R28, R65 ;  /* 0x0000001c04347223 */ /* 0x000fe20000010041 */
[----:B------:R0:W-:Y:S01]  /*1470*/  STL [R1+0x58], R28 ;  /* 0x0000581c01007387 */ /* 0x0001e20000100800 */
[----:B------:R-:W-:Y:S01]  /*1480*/  FADD.FTZ R29, -R50, R29 ;  /* 0x0000001d321d7221 */ /* 0x000fe20000010100 */
[----:B0-----:R-:W-:Y:S01]  /*1490*/  FMUL.FTZ R28, R2, R37 ;  /* 0x00000025021c7220 */ /* 0x001fe20000410000 */
[----:B------:R-:W-:-:S03]  /*14a0*/  HADD2.F32 R37, -RZ, R16.H1_H1 ;  /* 0x30000010ff257230 */ /* 0x000fc60000004100 */
[----:B------:R-:W-:Y:S01]  /*14b0*/  FFMA.FTZ R72, R5, R28, R64 ;  /* 0x0000001c05487223 */ /* 0x000fe20000010040 */
[----:B------:R0:W-:Y:S01]  /*14c0*/  STL [R1+0x68], R28 ;  /* 0x0000681c01007387 */ /* 0x0001e20000100800 */
[----:B------:R-:W-:Y:S01]  /*14d0*/  FADD.FTZ R37, -R50, R37 ;  /* 0x0000002532257221 */ /* 0x000fe20000010100 */
[----:B0-----:R-:W-:Y:S01]  /*14e0*/  FMUL.FTZ R28, R2, R29 ;  /* 0x0000001d021c7220 */ /* 0x001fe20000410000 */
[--C-:B------:R-:W-:Y:S02]  /*14f0*/  HADD2.F32 R29, -RZ, R17.reuse.H0_H0 ;  /* 0x20000011ff1d7230 */ /* 0x100fe40000004100 */
[----:B------:R-:W-:-:S03]  /*1500*/  HADD2.F32 R17, -RZ, R17.H1_H1 ;  /* 0x30000011ff117230 */ /* 0x000fc60000004100 */
[----:B------:R-:W-:Y:S01]  /*1510*/  FADD.FTZ R29, -R50, R29 ;  /* 0x0000001d321d7221 */ /* 0x000fe20000010100 */
[----:B------:R-:W-:Y:S01]  /*1520*/  FMUL.FTZ R16, R2, R37 ;  /* 0x0000002502107220 */ /* 0x000fe20000410000 */
[----:B------:R-:W-:Y:S02]  /*1530*/  FADD.FTZ R37, -R50, R17 ;  /* 0x0000001132257221 */ /* 0x000fe40000010100 */
[----:B------:R-:W-:Y:S01]  /*1540*/  FMUL.FTZ R58, R2, R29 ;  /* 0x0000001d023a7220 */ /* 0x000fe20000410000 */
[----:B------:R-:W-:Y:S01]  /*1550*/  IADD3 R29, R23, 0x8700, RZ ;  /* 0x00008700171d7810 */ /* 0x000fe20007ffe0ff */
[--C-:B------:R-:W-:Y:S01]  /*1560*/  HADD2.F32 R17, -RZ, R12.reuse.H0_H0 ;  /* 0x2000000cff117230 */ /* 0x100fe20000004100 */
[----:B------:R0:W-:Y:S01]  /*1570*/  STL [R1+0x64], R28 ;  /* 0x0000641c01007387 */ /* 0x0001e20000100800 */
[----:B------:R-:W-:Y:S02]  /*1580*/  HADD2.F32 R12, -RZ, R12.H1_H1 ;  /* 0x3000000cff0c7230 */ /* 0x000fe40000004100 */
[----:B------:R-:W-:Y:S01]  /*1590*/  FFMA.FTZ R70, R3, R16, R125 ;  /* 0x0000001003467223 */ /* 0x000fe2000001007d */
[----:B------:R1:W-:Y:S01]  /*15a0*/  STL [R1+0x50], R16 ;  /* 0x0000501001007387 */ /* 0x0003e20000100800 */
[----:B------:R-:W-:Y:S01]  /*15b0*/  FFMA.FTZ R47, R0, R28, R51 ;  /* 0x0000001c002f7223 */ /* 0x000fe20000010033 */
[----:B------:R-:W-:Y:S01]  /*15c0*/  FADD.FTZ R12, -R50, R12 ;  /* 0x0000000c320c7221 */ /* 0x000fe20000010100 */
[----:B------:R-:W-:Y:S01]  /*15d0*/  FMUL.FTZ R59, R2, R37 ;  /* 0x00000025023b7220 */ /* 0x000fe20000410000 */
[----:B0-----:R-:W-:Y:S01]  /*15e0*/  FADD.FTZ R28, -R50, R17 ;  /* 0x00000011321c7221 */ /* 0x001fe20000010100 */
[--C-:B------:R-:W-:Y:S01]  /*15f0*/  HADD2.F32 R17, -RZ, R13.reuse.H0_H0 ;  /* 0x2000000dff117230 */ /* 0x100fe20000004100 */
[----:B-1----:R-:W-:Y:S01]  /*1600*/  IADD3 R16, P0, R29, R24, RZ ;  /* 0x000000181d107210 */ /* 0x002fe20007f1e0ff */
[----:B------:R-:W-:-:S02]  /*1610*/  HADD2.F32 R29, -RZ, R13.H1_H1 ;  /* 0x3000000dff1d7230 */ /* 0x000fc40000004100 */
[C---:B------:R-:W-:Y:S01]  /*1620*/  FMUL.FTZ R60, R2.reuse, R28 ;  /* 0x0000001c023c7220 */ /* 0x040fe20000410000 */
[----:B------:R-:W-:Y:S01]  /*1630*/  IADD3.X R13, RZ, R34, RZ, P0, !PT ;  /* 0x00000022ff0d7210 */ /* 0x000fe200007fe4ff */
[----:B------:R-:W-:Y:S01]  /*1640*/  STL [R1+0x1c], R58 ;  /* 0x00001c3a01007387 */ /* 0x000fe20000100800 */
[----:B------:R-:W-:Y:S01]  /*1650*/  FMUL.FTZ R61, R2, R12 ;  /* 0x0000000c023d7220 */ /* 0x000fe20000410000 */
[----:B------:R-:W-:Y:S01]  /*1660*/  IADD3 R12, P0, R38, UR28, RZ ;  /* 0x0000001c260c7c10 */ /* 0x000fe2000ff1e0ff */
[----:B------:R-:W-:Y:S01]  /*1670*/  FADD.FTZ R17, -R50, R17 ;  /* 0x0000001132117221 */ /* 0x000fe20000010100 */
[----:B------:R-:W-:Y:S01]  /*1680*/  STL [R1+0x150], R58 ;  /* 0x0001503a01007387 */ /* 0x000fe20000100800 */
[----:B------:R-:W-:Y:S01]  /*1690*/  SHF.L.U64.HI R104, R16, 0x1, R13 ;  /* 0x0000000110687819 */ /* 0x000fe2000001020d */
[----:B------:R-:W-:Y:S01]  /*16a0*/  FADD.FTZ R29, -R50, R29 ;  /* 0x0000001d321d7221 */ /* 0x000fe20000010100 */
[----:B------:R-:W-:Y:S01]  /*16b0*/  SHF.L.U32 R105, R16, 0x1, RZ ;  /* 0x0000000110697819 */ /* 0x000fe200000006ff */
[----:B------:R-:W-:Y:S01]  /*16c0*/  STL [R1+0x60], R59 ;  /* 0x0000603b01007387 */ /* 0x000fe20000100800 */
[----:B------:R-:W-:Y:S01]  /*16d0*/  HADD2.F32 R28, -RZ, R18.H0_H0 ;  /* 0x20000012ff1c7230 */ /* 0x000fe20000004100 */
[----:B------:R-:W-:-:S02]  /*16e0*/  IADD3.X R13, R36, UR29, RZ, P0, !PT ;  /* 0x0000001d240d7c10 */ /* 0x000fc400087fe4ff */
[----:B------:R-:W-:Y:S01]  /*16f0*/  STL [R1+0x154], R59 ;  /* 0x0001543b01007387 */ /* 0x000fe20000100800 */
[C---:B------:R-:W-:Y:S01]  /*1700*/  FMUL.FTZ R62, R2.reuse, R17 ;  /* 0x00000011023e7220 */ /* 0x040fe20000410000 */
[----:B------:R-:W-:Y:S02]  /*1710*/  HADD2.F32 R18, -RZ, R18.H1_H1 ;  /* 0x30000012ff127230 */ /* 0x000fe40000004100 */
[----:B------:R-:W-:Y:S01]  /*1720*/  STL [R1+0x18], R60 ;  /* 0x0000183c01007387 */ /* 0x000fe20000100800 */
[----:B------:R-:W-:-:S03]  /*1730*/  FMUL.FTZ R37, R2, R29 ;  /* 0x0000001d02257220 */ /* 0x000fc60000410000 */
[----:B------:R-:W-:Y:S01]  /*1740*/  STL [R1+0x158], R60 ;  /* 0x0001583c01007387 */ /* 0x000fe20000100800 */
[----:B------:R-:W-:-:S03]  /*1750*/  FADD.FTZ R28, -R50, R28 ;  /* 0x0000001c321c7221 */ /* 0x000fc60000010100 */
[----:B------:R-:W-:Y:S01]  /*1760*/  STL [R1+0x90], R104 ;  /* 0x0000906801007387 */ /* 0x000fe20000100800 */
[----:B------:R-:W-:-:S03]  /*1770*/  FADD.FTZ R29, -R50, R18 ;  /* 0x00000012321d7221 */ /* 0x000fc60000010100 */
[----:B------:R-:W-:Y:S01]  /*1780*/  STL [R1+0x8c], R105 ;  /* 0x00008c6901007387 */ /* 0x000fe20000100800 */
[----:B------:R-:W-:-:S03]  /*1790*/  HADD2.F32 R18, -RZ, R19.H0_H0 ;  /* 0x20000013ff127230 */ /* 0x000fc60000004100 */
[----:B------:R-:W-:Y:S01]  /*17a0*/  STL [R1+0x14], R61 ;  /* 0x0000143d01007387 */ /* 0x000fe20000100800 */
[----:B------:R-:W-:-:S03]  /*17b0*/  FFMA.FTZ R38, R5, R37, R64 ;  /* 0x0000002505267223 */ /* 0x000fc60000010040 */
[----:B------:R-:W-:Y:S04]  /*17c0*/  STL [R1+0x15c], R61 ;  /* 0x00015c3d01007387 */ /* 0x000fe80000100800 */
[----:B------:R-:W-:Y:S01]  /*17d0*/  STL [R1+0x10], R62 ;  /* 0x0000103e01007387 */ /* 0x000fe20000100800 */
[----:B------:R-:W-:-:S03]  /*17e0*/  FMUL.FTZ R29, R2, R29 ;  /* 0x0000001d021d7220 */ /* 0x000fc60000410000 */
[----:B------:R-:W-:Y:S04]  /*17f0*/  STL [R1+0x160], R62 ;  /* 0x0001603e01007387 */ /* 0x000fe80000100800 */
[----:B------:R-:W4:Y:S01]  /*1800*/  LDG.E.64.CONSTANT R12, desc[UR18][R12.64] ;  /* 0x000000120c0c7981 */ /* 0x000f22000c1e9b00 */
[----:B------:R-:W-:-:S03]  /*1810*/  HADD2.F32 R123, -RZ, R19.H1_H1 ;  /* 0x30000013ff7b7230 */ /* 0x000fc60000004100 */
[----:B------:R0:W-:Y:S01]  /*1820*/  STL [R1+0xc], R37 ;  /* 0x00000c2501007387 */ /* 0x0001e20000100800 */
[----:B------:R-:W-:Y:S01]  /*1830*/  FADD.FTZ R19, -R50, R18 ;  /* 0x0000001232137221 */ /* 0x000fe20000010100 */
[----:B------:R-:W-:Y:S01]  /*1840*/  IADD3 R18, P0, R46, UR28, RZ ;  /* 0x0000001c2e127c10 */ /* 0x000fe2000ff1e0ff */
[----:B------:R-:W-:Y:S01]  /*1850*/  FFMA.FTZ R40, R3, R29, R125 ;  /* 0x0000001d03287223 */ /* 0x000fe2000001007d */
[----:B0-----:R-:W-:Y:S01]  /*1860*/  FMUL.FTZ R37, R2, R28 ;  /* 0x0000001c02257220 */ /* 0x001fe20000410000 */
[----:B------:R-:W-:-:S04]  /*1870*/  HADD2.F32 R122, -RZ, R20.H0_H0 ;  /* 0x20000014ff7a7230 */ /* 0x000fc80000004100 */
[----:B------:R-:W-:Y:S01]  /*1880*/  STL [R1+0x8], R37 ;  /* 0x0000082501007387 */ /* 0x000fe20000100800 */
[----:B------:R-:W-:-:S03]  /*1890*/  HADD2.F32 R20, -RZ, R20.H1_H1 ;  /* 0x30000014ff147230 */ /* 0x000fc60000004100 */
[----:B------:R0:W-:Y:S01]  /*18a0*/  STL [R1+0x4], R29 ;  /* 0x0000041d01007387 */ /* 0x0001e20000100800 */
[----:B------:R-:W-:Y:S01]  /*18b0*/  FFMA.FTZ R81, R22, R4, R65 ;  /* 0x0000000416517223 */ /* 0x000fe20000010041 */
[----:B------:R-:W-:Y:S01]  /*18c0*/  IADD3 R16, P1, R105, UR26, RZ ;  /* 0x0000001a69107c10 */ /* 0x000fe2000ff3e0ff */
[----:B------:R-:W-:Y:S01]  /*18d0*/  FADD.FTZ R20, -R50, R20 ;  /* 0x0000001432147221 */ /* 0x000fe20000010100 */
[----:B0-----:R-:W-:Y:S01]  /*18e0*/  FMUL.FTZ R29, R2, R19 ;  /* 0x00000013021d7220 */ /* 0x001fe20000410000 */
[----:B------:R-:W-:Y:S01]  /*18f0*/  IADD3.X R19, R41, UR29, RZ, P0, !PT ;  /* 0x0000001d29137c10 */ /* 0x000fe200087fe4ff */
[----:B------:R-:W-:Y:S01]  /*1900*/  FMUL.FTZ R22, R81, -1.4426950216293334961 ;  /* 0xbfb8aa3b51167820 */ /* 0x000fe20000410000 */
[----:B------:R-:W-:-:S04]  /*1910*/  IADD3.X R17, R104, UR27, RZ, P1, !PT ;  /* 0x0000001b68117c10 */ /* 0x000fc80008ffe4ff */
[----:B------:R-:W4:Y:S01]  /*1920*/  LDG.E.64.CONSTANT R18, desc[UR18][R18.64] ;  /* 0x0000001212127981 */ /* 0x000f22000c1e9b00 */
[----:B------:R-:W-:Y:S01]  /*1930*/  FMUL.FTZ R121, R2, R20 ;  /* 0x0000001402797220 */ /* 0x000fe20000410000 */
[----:B------:R-:W-:Y:S01]  /*1940*/  HFMA2.MMA R20, -RZ, RZ, 0, 1.430511474609375e-06 ;  /* 0x00000018ff147435 */ /* 0x000fe200000001ff */
[----:B------:R-:W-:Y:S01]  /*1950*/  FMUL.FTZ R69, R30, -1.4426950216293334961 ;  /* 0xbfb8aa3b1e457820 */ /* 0x000fe20000410000 */
[----:B------:R-:W0:Y:S01]  /*1960*/  MUFU.EX2 R22, R22 ;  /* 0x0000001600167308 */ /* 0x000e220000000800 */
[----:B------:R-:W4:Y:S07]  /*1970*/  LDG.E.64.CONSTANT R16, desc[UR18][R16.64] ;  /* 0x0000001210107981 */ /* 0x000f2e000c1e9b00 */
[----:B------:R-:W1:Y:S01]  /*1980*/  MUFU.EX2 R69, R69 ;  /* 0x0000004500457308 */ /* 0x000e620000000800 */
[----:B------:R-:W-:Y:S01]  /*1990*/  IMAD R66, R66, R20, UR13 ;  /* 0x0000000d42427e24 */ /* 0x000fe2000f8e0214 */
[----:B------:R-:W-:Y:S01]  /*19a0*/  IADD3 R20, R23, 0x9600, RZ ;  /* 0x0000960017147810 */ /* 0x000fe20007ffe0ff */
[----:B------:R-:W-:-:S03]  /*19b0*/  HADD2.F32 R120, -RZ, R21.H0_H0 ;  /* 0x20000015ff787230 */ /* 0x000fc60000004100 */
[----:B------:R-:W-:Y:S01]  /*19c0*/  IADD3 R20, P0, R20, R24, RZ ;  /* 0x0000001814147210 */ /* 0x000fe20007f1e0ff */
[----:B------:R-:W-:-:S03]  /*19d0*/  HADD2.F32 R119, -RZ, R21.H1_H1 ;  /* 0x30000015ff777230 */ /* 0x000fc60000004100 */
[----:B------:R-:W-:Y:S01]  /*19e0*/  IADD3.X R21, RZ, R34, RZ, P0, !PT ;  /* 0x00000022ff157210 */ /* 0x000fe200007fe4ff */
[----:B0-----:R-:W-:Y:S01]  /*19f0*/  FADD.FTZ R22, R22, 1 ;  /* 0x3f80000016167421 */ /* 0x001fe20000010000 */
[----:B------:R-:W-:Y:S01]  /*1a00*/  FMUL.FTZ R48, R92, -1.4426950216293334961 ;  /* 0xbfb8aa3b5c307820 */ /* 0x000fe20000410000 */
[----:B------:R-:W-:Y:S01]  /*1a10*/  FFMA.FTZ R36, R4, R62, R65 ;  /* 0x0000003e04247223 */ /* 0x000fe20000010041 */
[----:B------:R-:W-:Y:S01]  /*1a20*/  SHF.L.U32 R103, R20, 0x1, RZ ;  /* 0x0000000114677819 */ /* 0x000fe200000006ff */
[----:B------:R-:W-:Y:S01]  /*1a30*/  FMUL.FTZ R68, R82, -1.4426950216293334961 ;  /* 0xbfb8aa3b52447820 */ /* 0x000fe20000410000 */
[----:B------:R-:W-:Y:S01]  /*1a40*/  SHF.L.U64.HI R62, R20, 0x1, R21 ;  /* 0x00000001143e7819 */ /* 0x000fe20000010215 */
[----:B-1----:R-:W-:Y:S01]  /*1a50*/  FADD.FTZ R69, R69, 1 ;  /* 0x3f80000045457421 */ /* 0x002fe20000010000 */
[----:B------:R-:W-:Y:S02]  /*1a60*/  IADD3 R20, P0, R98, UR28, RZ ;  /* 0x0000001c62147c10 */ /* 0x000fe4000ff1e0ff */
[----:B------:R0:W-:Y:S01]  /*1a70*/  MUFU.RCP R98, R22 ;  /* 0x0000001600627308 */ /* 0x0001e20000001000 */
[----:B------:R-:W-:-:S02]  /*1a80*/  LEA R63, R55, R66, 0x3 ;  /* 0x00000042373f7211 */ /* 0x000fc400078e18ff */
[----:B------:R-:W-:Y:S02]  /*1a90*/  IADD3.X R21, R95, UR29, RZ, P0, !PT ;  /* 0x0000001d5f157c10 */ /* 0x000fe400087fe4ff */
[----:B------:R-:W-:Y:S02]  /*1aa0*/  IADD3 R100, R23, 0xa500, RZ ;  /* 0x0000a50017647810 */ /* 0x000fe40007ffe0ff */
[----:B0-----:R-:W-:Y:S01]  /*1ab0*/  IADD3 R22, P1, R103, UR26, RZ ;  /* 0x0000001a67167c10 */ /* 0x001fe2000ff3e0ff */
[----:B------:R-:W0:Y:S01]  /*1ac0*/  MUFU.EX2 R48, R48 ;  /* 0x0000003000307308 */ /* 0x000e220000000800 */
[----:B------:R-:W-:Y:S01]  /*1ad0*/  IADD3 R55, R23, 0xb400, RZ ;  /* 0x0000b40017377810 */ /* 0x000fe20007ffe0ff */
[----:B------:R-:W-:Y:S01]  /*1ae0*/  FMUL.FTZ R35, R79, -1.4426950216293334961 ;  /* 0xbfb8aa3b4f237820 */ /* 0x000fe20000410000 */
[----:B------:R-:W-:Y:S01]  /*1af0*/  IADD3 R66, R23, 0xc300, RZ ;  /* 0x0000c30017427810 */ /* 0x000fe20007ffe0ff */
[----:B------:R-:W-:Y:S01]  /*1b00*/  FMUL.FTZ R93, R77, -1.4426950216293334961 ;  /* 0xbfb8aa3b4d5d7820 */ /* 0x000fe20000410000 */
[----:B------:R-:W-:Y:S01]  /*1b10*/  IADD3 R95, R23, 0xe100, RZ ;  /* 0x0000e100175f7810 */ /* 0x000fe20007ffe0ff */
[----:B------:R-:W-:Y:S01]  /*1b20*/  FADD.FTZ R119, -R50, R119 ;  /* 0x0000007732777221 */ /* 0x000fe20000010100 */
[----:B------:R-:W-:Y:S01]  /*1b30*/  FMUL.FTZ R94, R25, -1.4426950216293334961 ;  /* 0xbfb8aa3b195e7820 */ /* 0x000fe20000410000 */
[----:B------:R1:W-:Y:S01]  /*1b40*/  MUFU.RCP R96, R69 ;  /* 0x0000004500607308 */ /* 0x0003e20000001000 */
[----:B------:R-:W-:Y:S01]  /*1b50*/  FMUL.FTZ R31, R54, -1.4426950216293334961 ;  /* 0xbfb8aa3b361f7820 */ /* 0x000fe20000410000 */
[----:B------:R-:W-:Y:S01]  /*1b60*/  FMUL.FTZ R78, R45, -1.4426950216293334961 ;  /* 0xbfb8aa3b2d4e7820 */ /* 0x000fe20000410000 */
[----:B------:R-:W-:Y:S01]  /*1b70*/  FMUL.FTZ R80, R44, -1.4426950216293334961 ;  /* 0xbfb8aa3b2c507820 */ /* 0x000fe20000410000 */
[----:B------:R-:W4:Y:S04]  /*1b80*/  LDG.E.64.CONSTANT R20, desc[UR18][R20.64] ;  /* 0x0000001214147981 */ /* 0x000f28000c1e9b00 */
[----:B------:R-:W3:Y:S01]  /*1b90*/  MUFU.EX2 R68, R68 ;  /* 0x0000004400447308 */ /* 0x000ee20000000800 */
[----:B-1----:R-:W-:-:S02]  /*1ba0*/  IADD3 R69, R23, 0xd200, RZ ;  /* 0x0000d20017457810 */ /* 0x002fc40007ffe0ff */
[----:B------:R-:W-:-:S06]  /*1bb0*/  IADD3.X R23, R62, UR27, RZ, P1, !PT ;  /* 0x0000001b3e177c10 */ /* 0x000fcc0008ffe4ff */
[----:B------:R-:W4:Y:S01]  /*1bc0*/  LDG.E.64.CONSTANT R22, desc[UR18][R22.64] ;  /* 0x0000001216167981 */ /* 0x000f22000c1e9b00 */
[----:B0-----:R-:W-:Y:S01]  /*1bd0*/  FADD.FTZ R48, R48, 1 ;  /* 0x3f80000030307421 */ /* 0x001fe20000010000 */
[----:B------:R-:W-:Y:S01]  /*1be0*/  FMUL.FTZ R119, R2, R119 ;  /* 0x0000007702777220 */ /* 0x000fe20000410000 */
[----:B------:R-:W0:Y:S01]  /*1bf0*/  MUFU.EX2 R35, R35 ;  /* 0x0000002300237308 */ /* 0x000e220000000800 */
[----:B---3--:R-:W-:-:S07]  /*1c00*/  FADD.FTZ R68, R68, 1 ;  /* 0x3f80000044447421 */ /* 0x008fce0000010000 */
[----:B------:R1:W-:Y:S08]  /*1c10*/  MUFU.RCP R99, R48 ;  /* 0x0000003000637308 */ /* 0x0003f00000001000 */
[----:B------:R-:W3:Y:S08]  /*1c20*/  MUFU.EX2 R93, R93 ;  /* 0x0000005d005d7308 */ /* 0x000ef00000000800 */
[----:B------:R2:W3:Y:S01]  /*1c30*/  MUFU.RCP R97, R68 ;  /* 0x0000004400617308 */ /* 0x0004e20000001000 */
[----:B-1----:R-:W-:Y:S01]  /*1c40*/  IADD3 R48, P3, R55, R24, RZ ;  /* 0x0000001837307210 */ /* 0x002fe20007f7e0ff */
[----:B--2---:R-:W-:-:S06]  /*1c50*/  FFMA.FTZ R68, R5, R119, R64 ;  /* 0x0000007705447223 */ /* 0x004fcc0000010040 */
[----:B------:R-:W1:Y:S01]  /*1c60*/  MUFU.EX2 R94, R94 ;  /* 0x0000005e005e7308 */ /* 0x000e620000000800 */
[----:B------:R-:W-:-:S07]  /*1c70*/  FMUL.FTZ R101, R68, -1.4426950216293334961 ;  /* 0xbfb8aa3b44657820 */ /* 0x000fce0000410000 */
[----:B------:R2:W-:Y:S01]  /*1c80*/  MUFU.EX2 R55, R101 ;  /* 0x0000006500377308 */ /* 0x0005e20000000800 */
[----:B0-----:R-:W-:Y:S01]  /*1c90*/  FADD.FTZ R102, R35, 1 ;  /* 0x3f80000023667421 */ /* 0x001fe20000010000 */
[----:B---3--:R-:W-:Y:S01]  /*1ca0*/  FADD.FTZ R93, R93, 1 ;  /* 0x3f8000005d5d7421 */ /* 0x008fe20000010000 */
[----:B--2---:R-:W-:-:S05]  /*1cb0*/  FADD.FTZ R101, -R96, 1 ;  /* 0x3f80000060657421 */ /* 0x004fca0000010100 */
[----:B------:R-:W0:Y:S01]  /*1cc0*/  MUFU.EX2 R31, R31 ;  /* 0x0000001f001f7308 */ /* 0x000e220000000800 */
[----:B------:R-:W-:Y:S01]  /*1cd0*/  FFMA.FTZ R101, R30, R101, 1 ;  /* 0x3f8000001e657423 */ /* 0x000fe20000010065 */
[----:B------:R-:W-:Y:S01]  /*1ce0*/  FADD.FTZ R30, -R99, 1 ;  /* 0x3f800000631e7421 */ /* 0x000fe20000010100 */
[----:B------:R-:W-:-:S03]  /*1cf0*/  IADD3 R35, P0, R95, R24, RZ ;  /* 0x000000185f237210 */ /* 0x000fc60007f1e0ff */
[----:B------:R-:W-:Y:S02]  /*1d00*/  FFMA.FTZ R30, R92, R30, 1 ;  /* 0x3f8000005c1e7423 */ /* 0x000fe4000001001e */
[----:B------:R2:W-:Y:S01]  /*1d10*/  MUFU.RCP R95, R102 ;  /* 0x00000066005f7308 */ /* 0x0005e20000001000 */
[-C--:B------:R-:W-:Y:S02]  /*1d20*/  IADD3 R100, P4, R100, R24.reuse, RZ ;  /* 0x0000001864647210 */ /* 0x080fe40007f9e0ff */
[-C--:B------:R-:W-:Y:S02]  /*1d30*/  IADD3 R66, P2, R66, R24.reuse, RZ ;  /* 0x0000001842427210 */ /* 0x080fe40007f5e0ff */
[----:B------:R-:W-:-:S03]  /*1d40*/  IADD3 R69, P1, R69, R24, RZ ;  /* 0x0000001845457210 */ /* 0x000fc60007f3e0ff */
[----:B------:R1:W3:Y:S01]  /*1d50*/  MUFU.RCP R92, R93 ;  /* 0x0000005d005c7308 */ /* 0x0002e20000001000 */
[----:B------:R-:W-:Y:S01]  /*1d60*/  FADD.FTZ R24, -R97, 1 ;  /* 0x3f80000061187421 */ /* 0x000fe20000010100 */
[----:B--2---:R-:W-:Y:S01]  /*1d70*/  FADD.FTZ R102, -R98, 1 ;  /* 0x3f80000062667421 */ /* 0x004fe20000010100 */
[----:B-1----:R-:W-:-:S05]  /*1d80*/  FADD.FTZ R93, R94, 1 ;  /* 0x3f8000005e5d7421 */ /* 0x002fca0000010000 */
[----:B------:R-:W-:Y:S01]  /*1d90*/  MUFU.EX2 R78, R78 ;  /* 0x0000004e004e7308 */ /* 0x000fe20000000800 */
[----:B------:R-:W-:Y:S01]  /*1da0*/  FFMA.FTZ R24, R82, R24, 1 ;  /* 0x3f80000052187423 */ /* 0x000fe20000010018 */
[----:B------:R-:W-:Y:S01]  /*1db0*/  IADD3.X R82, RZ, R34, RZ, P4, !PT ;  /* 0x00000022ff527210 */ /* 0x000fe200027fe4ff */
[----:B------:R-:W-:Y:S01]  /*1dc0*/  FFMA.FTZ R102, R81, R102, 1 ;  /* 0x3f80000051667423 */ /* 0x000fe20000010066 */
[----:B------:R-:W-:-:S04]  /*1dd0*/  HADD2.F32 R94, -RZ, R6.H0_H0 ;  /* 0x20000006ff5e7230 */ /* 0x000fc80000004100 */
[----:B------:R-:W1:Y:S01]  /*1de0*/  MUFU.EX2 R80, R80 ;  /* 0x0000005000507308 */ /* 0x000e620000000800 */
[----:B------:R-:W-:Y:S01]  /*1df0*/  FFMA.FTZ R85, R4, R58, R65 ;  /* 0x0000003a04557223 */ /* 0x000fe20000010041 */
[----:B------:R-:W-:Y:S01]  /*1e00*/  FMUL.FTZ R101, R96, R101 ;  /* 0x0000006560657220 */ /* 0x000fe20000410000 */
[----:B------:R-:W-:-:S05]  /*1e10*/  FMUL.FTZ R24, R97, R24 ;  /* 0x0000001861187220 */ /* 0x000fca0000410000 */
[----:B------:R-:W2:Y:S01]  /*1e20*/  MUFU.RCP R93, R93 ;  /* 0x0000005d005d7308 */ /* 0x000ea20000001000 */
[----:B------:R-:W-:Y:S01]  /*1e30*/  SHF.L.U64.HI R58, R100, 0x1, R82 ;  /* 0x00000001643a7819 */ /* 0x000fe20000010252 */
[----:B0-----:R-:W-:Y:S01]  /*1e40*/  FADD.FTZ R97, R31, 1 ;  /* 0x3f8000001f617421 */ /* 0x001fe20000010000 */
[----:B------:R-:W-:Y:S02]  /*1e50*/  HADD2.F32 R82, -RZ, R6.H1_H1 ;  /* 0x30000006ff527230 */ /* 0x000fe40000004100 */
[----:B------:R-:W-:Y:S01]  /*1e60*/  FMUL.FTZ R81, R98, R102 ;  /* 0x0000006662517220 */ /* 0x000fe20000410000 */
[--C-:B------:R-:W-:Y:S02]  /*1e70*/  HADD2.F32 R96, -RZ, R7.reuse.H0_H0 ;  /* 0x20000007ff607230 */ /* 0x100fe40000004100 */
[----:B------:R-:W-:Y:S01]  /*1e80*/  FFMA.FTZ R87, R5, R59, R64 ;  /* 0x0000003b05577223 */ /* 0x000fe20000010040 */
[----:B------:R-:W-:Y:S01]  /*1e90*/  FMUL.FTZ R6, R94, R101 ;  /* 0x000000655e067220 */ /* 0x000fe20000410000 */
[----:B------:R-:W-:Y:S01]  /*1ea0*/  SHF.L.U32 R59, R100, 0x1, RZ ;  /* 0x00000001643b7819 */ /* 0x000fe200000006ff */
[----:B------:R0:W-:Y:S01]  /*1eb0*/  MUFU.RCP R94, R97 ;  /* 0x00000061005e7308 */ /* 0x0001e20000001000 */
[----:B------:R-:W-:Y:S01]  /*1ec0*/  FMUL.FTZ R53, R72, -1.4426950216293334961 ;  /* 0xbfb8aa3b48357820 */ /* 0x000fe20000410000 */
[----:B------:R-:W-:Y:S01]  /*1ed0*/  FMUL.FTZ R82, R82, R24 ;  /* 0x0000001852527220 */ /* 0x000fe20000410000 */
[----:B------:R-:W-:Y:S01]  /*1ee0*/  FMUL.FTZ R81, R96, R81 ;  /* 0x0000005160517220 */ /* 0x000fe20000410000 */
[----:B------:R-:W-:Y:S01]  /*1ef0*/  FMUL.FTZ R76, R52, -1.4426950216293334961 ;  /* 0xbfb8aa3b344c7820 */ /* 0x000fe20000410000 */
[----:B------:R-:W-:Y:S01]  /*1f00*/  FMUL.FTZ R99, R99, R30 ;  /* 0x0000001e63637220 */ /* 0x000fe20000410000 */
[----:B------:R-:W-:-:S02]  /*1f10*/  HADD2.F32 R24, -RZ, R7.H1_H1 ;  /* 0x30000007ff187230 */ /* 0x000fc40000004100 */
[----:B---3--:R-:W-:Y:S01]  /*1f20*/  FADD.FTZ R96, -R92, 1 ;  /* 0x3f8000005c607421 */ /* 0x008fe20000010100 */
[----:B0-----:R-:W-:Y:S01]  /*1f30*/  FADD.FTZ R97, -R95, 1 ;  /* 0x3f8000005f617421 */ /* 0x001fe20000010100 */
[----:B------:R-:W-:Y:S01]  /*1f40*/  IADD3 R30, P4, R59, UR26, RZ ;  /* 0x0000001a3b1e7c10 */ /* 0x000fe2000ff9e0ff */
[----:B-1----:R-:W-:Y:S02]  /*1f50*/  FADD.FTZ R7, R80, 1 ;  /* 0x3f80000050077421 */ /* 0x002fe40000010000 */
[----:B------:R-:W-:Y:S01]  /*1f60*/  FFMA.FTZ R79, R79, R97, 1 ;  /* 0x3f8000004f4f7423 */ /* 0x000fe20000010061 */
[----:B------:R-:W-:Y:S01]  /*1f70*/  FADD.FTZ R97, R78, 1 ;  /* 0x3f8000004e617421 */ /* 0x000fe20000010000 */
[----:B------:R-:W-:Y:S01]  /*1f80*/  FFMA.FTZ R78, R77, R96, 1 ;  /* 0x3f8000004d4e7423 */ /* 0x000fe20000010060 */
[----:B------:R-:W0:Y:S01]  /*1f90*/  MUFU.EX2 R53, R53 ;  /* 0x0000003500357308 */ /* 0x000e220000000800 */
[----:B------:R-:W-:Y:S01]  /*1fa0*/  IADD3.X R31, R58, UR27, RZ, P4, !PT ;  /* 0x0000001b3a1f7c10 */ /* 0x000fe2000a7fe4ff */
[----:B------:R-:W-:Y:S01]  /*1fb0*/  FMUL.FTZ R80, R24, R99 ;  /* 0x0000006318507220 */ /* 0x000fe20000410000 */
[----:B--2---:R-:W-:Y:S01]  /*1fc0*/  FADD.FTZ R77, -R93, 1 ;  /* 0x3f8000005d4d7421 */ /* 0x004fe20000010100 */
[----:B------:R-:W-:-:S04]  /*1fd0*/  IADD3 R24, P4, R109, UR28, RZ ;  /* 0x0000001c6d187c10 */ /* 0x000fc8000ff9e0ff */
[----:B------:R-:W1:Y:S01]  /*1fe0*/  MUFU.EX2 R76, R76 ;  /* 0x0000004c004c7308 */ /* 0x000e620000000800 */
[----:B------:R-:W-:Y:S01]  /*1ff0*/  FFMA.FTZ R77, R25, R77, 1 ;  /* 0x3f800000194d7423 */ /* 0x000fe2000001004d */
[----:B------:R-:W-:Y:S01]  /*2000*/  IADD3.X R25, R108, UR29, RZ, P4, !PT ;  /* 0x0000001d6c197c10 */ /* 0x000fe2000a7fe4ff */
[----:B------:R-:W-:Y:S01]  /*2010*/  FMUL.FTZ R75, R47, -1.4426950216293334961 ;  /* 0xbfb8aa3b2f4b7820 */ /* 0x000fe20000410000 */
[----:B------:R-:W-:-:S04]  /*2020*/  FMUL.FTZ R79, R95, R79 ;  /* 0x0000004f5f4f7220 */ /* 0x000fc80000410000 */
[----:B------:R-:W2:Y:S01]  /*2030*/  MUFU.RCP R7, R7 ;  /* 0x0000000700077308 */ /* 0x000ea20000001000 */
[----:B------:R-:W3:Y:S01]  /*2040*/  LDG.E.64.CONSTANT R24, desc[UR18][R24.64] ;  /* 0x0000001218187981 */ /* 0x000ee2000c1e9b00 */
[----:B0-----:R-:W-:Y:S01]  /*2050*/  FADD.FTZ R95, R53, 1 ;  /* 0x3f800000355f7421 */ /* 0x001fe20000010000 */
[----:B------:R-:W-:-:S05]  /*2060*/  FMUL.FTZ R73, R70, -1.4426950216293334961 ;  /* 0xbfb8aa3b46497820 */ /* 0x000fca0000410000 */
[----:B------:R0:W-:Y:S01]  /*2070*/  MUFU.RCP R96, R97 ;  /* 0x0000006100607308 */ /* 0x0001e20000001000 */
[----:B-1----:R-:W-:Y:S01]  /*2080*/  FADD.FTZ R76, R76, 1 ;  /* 0x3f8000004c4c7421 */ /* 0x002fe20000010000 */
[----:B------:R-:W-:Y:S01]  /*2090*/  FMUL.FTZ R74, R85, -1.4426950216293334961 ;  /* 0xbfb8aa3b554a7820 */ /* 0x000fe20000410000 */
[----:B------:R-:W-:Y:S01]  /*20a0*/  FMUL.FTZ R43, R87, -1.4426950216293334961 ;  /* 0xbfb8aa3b572b7820 */ /* 0x000fe20000410000 */
[----:B------:R-:W-:Y:S01]  /*20b0*/  FADD.FTZ R98, -R94, 1 ;  /* 0x3f8000005e627421 */ /* 0x000fe20000010100 */
[----:B------:R-:W-:Y:S01]  /*20c0*/  FMUL.FTZ R78, R92, R78 ;  /* 0x0000004e5c4e7220 */ /* 0x000fe20000410000 */
[----:B------:R-:W-:Y:S01]  /*20d0*/  FFMA.FTZ R49, R0, R60, R51 ;  /* 0x0000003c00317223 */ /* 0x000fe20000010033 */
[----:B------:R-:W-:Y:S01]  /*20e0*/  FFMA.FTZ R84, R3, R61, R125 ;  /* 0x0000003d03547223 */ /* 0x000fe2000001007d */
[----:B------:R-:W1:Y:S01]  /*20f0*/  MUFU.EX2 R75, R75 ;  /* 0x0000004b004b7308 */ /* 0x000e620000000800 */
[----:B0-----:R-:W-:Y:S01]  /*2100*/  HADD2.F32 R97, -RZ, R14.H0_H0 ;  /* 0x2000000eff617230 */ /* 0x001fe20000004100 */
[----:B------:R-:W3:Y:S04]  /*2110*/  LDG.E.64.CONSTANT R30, desc[UR18][R30.64] ;  /* 0x000000121e1e7981 */ /* 0x000ee8000c1e9b00 */
[----:B------:R-:W-:-:S02]  /*2120*/  FADD.FTZ R118, -R50, R97 ;  /* 0x0000006132767221 */ /* 0x000fc40000010100 */
[----:B------:R0:W-:Y:S08]  /*2130*/  MUFU.RCP R97, R76 ;  /* 0x0000004c00617308 */ /* 0x0001f00000001000 */
[----:B------:R-:W1:Y:S01]  /*2140*/  MUFU.RCP R95, R95 ;  /* 0x0000005f005f7308 */ /* 0x000e620000001000 */
[--C-:B0-----:R-:W-:Y:S02]  /*2150*/  HADD2.F32 R76, -RZ, R32.reuse.H0_H0 ;  /* 0x20000020ff4c7230 */ /* 0x101fe40000004100 */
[----:B------:R-:W-:-:S05]  /*2160*/  HADD2.F32 R32, -RZ, R32.H1_H1 ;  /* 0x30000020ff207230 */ /* 0x000fca0000004100 */
[----:B------:R-:W0:Y:S01]  /*2170*/  MUFU.EX2 R73, R73 ;  /* 0x0000004900497308 */ /* 0x000e220000000800 */
[----:B------:R-:W-:Y:S01]  /*2180*/  FFMA.FTZ R54, R54, R98, 1 ;  /* 0x3f80000036367423 */ /* 0x000fe20000010062 */
[----:B------:R-:W-:-:S06]  /*2190*/  FMUL.FTZ R78, R32, R78 ;  /* 0x0000004e204e7220 */ /* 0x000fcc0000410000 */
[----:B------:R-:W0:Y:S01]  /*21a0*/  MUFU.EX2 R74, R74 ;  /* 0x0000004a004a7308 */ /* 0x000e220000000800 */
[----:B------:R-:W-:Y:S01]  /*21b0*/  FMUL.FTZ R79, R76, R79 ;  /* 0x0000004f4c4f7220 */ /* 0x000fe20000410000 */
[----:B--2---:R-:W-:Y:S01]  /*21c0*/  FADD.FTZ R32, -R7, 1 ;  /* 0x3f80000007207421 */ /* 0x004fe20000010100 */
[----:B------:R-:W-:Y:S02]  /*21d0*/  HADD2.F32 R76, -RZ, R33.H0_H0 ;  /* 0x20000021ff4c7230 */ /* 0x000fe40000004100 */
[----:B------:R-:W-:-:S03]  /*21e0*/  FMUL.FTZ R77, R93, R77 ;  /* 0x0000004d5d4d7220 */ /* 0x000fc60000410000 */
[----:B------:R-:W2:Y:S01]  /*21f0*/  MUFU.EX2 R43, R43 ;  /* 0x0000002b002b7308 */ /* 0x000ea20000000800 */
[----:B------:R-:W-:Y:S02]  /*2200*/  HADD2.F32 R33, -RZ, R33.H1_H1 ;  /* 0x30000021ff217230 */ /* 0x000fe40000004100 */
[----:B-1----:R-:W-:Y:S01]  /*2210*/  FADD.FTZ R75, R75, 1 ;  /* 0x3f8000004b4b7421 */ /* 0x002fe20000010000 */
[----:B------:R-:W-:Y:S01]  /*2220*/  FMUL.FTZ R94, R94, R54 ;  /* 0x000000365e5e7220 */ /* 0x000fe20000410000 */
[----:B------:R-:W-:Y:S01]  /*2230*/  FFMA.FTZ R44, R44, R32, 1 ;  /* 0x3f8000002c2c7423 */ /* 0x000fe20000010020 */
[----:B------:R-:W-:Y:S02]  /*2240*/  FMUL.FTZ R77, R76, R77 ;  /* 0x0000004d4c4d7220 */ /* 0x000fe40000410000 */
[----:B------:R-:W-:Y:S01]  /*2250*/  FMUL.FTZ R76, R33, R94 ;  /* 0x0000005e214c7220 */ /* 0x000fe20000410000 */
[----:B------:R1:W2:Y:S01]  /*2260*/  MUFU.RCP R32, R75 ;  /* 0x0000004b00207308 */ /* 0x0002a20000001000 */
[----:B------:R-:W-:Y:S01]  /*2270*/  FADD.FTZ R33, -R95, 1 ;  /* 0x3f8000005f217421 */ /* 0x000fe20000010100 */
[----:B------:R-:W-:Y:S01]  /*2280*/  FADD.FTZ R92, -R96, 1 ;  /* 0x3f800000605c7421 */ /* 0x000fe20000010100 */
[----:B0-----:R-:W-:Y:S01]  /*2290*/  FADD.FTZ R73, R73, 1 ;  /* 0x3f80000049497421 */ /* 0x001fe20000010000 */
[----:B------:R-:W-:-:S02]  /*22a0*/  HADD2.F32 R14, -RZ, R14.H1_H1 ;  /* 0x3000000eff0e7230 */ /* 0x000fc40000004100 */
[----:B------:R-:W-:Y:S01]  /*22b0*/  FADD.FTZ R74, R74, 1 ;  /* 0x3f8000004a4a7421 */ /* 0x000fe20000010000 */
[----:B-1----:R-:W-:Y:S01]  /*22c0*/  FADD.FTZ R75, -R97, 1 ;  /* 0x3f800000614b7421 */ /* 0x002fe20000010100 */
[----:B------:R-:W-:Y:S01]  /*22d0*/  FMUL.FTZ R44, R7, R44 ;  /* 0x0000002c072c7220 */ /* 0x000fe20000410000 */
[----:B------:R-:W-:Y:S02]  /*22e0*/  FFMA.FTZ R72, R72, R33, 1 ;  /* 0x3f80000048487423 */ /* 0x000fe40000010021 */
[----:B------:R-:W-:Y:S01]  /*22f0*/  FFMA.FTZ R75, R52, R75, 1 ;  /* 0x3f800000344b7423 */ /* 0x000fe2000001004b */
[----:B------:R-:W-:Y:S02]  /*2300*/  HADD2.F32 R7, -RZ, R15.H0_H0 ;  /* 0x2000000fff077230 */ /* 0x000fe40000004100 */
[----:B------:R-:W-:Y:S01]  /*2310*/  FFMA.FTZ R45, R45, R92, 1 ;  /* 0x3f8000002d2d7423 */ /* 0x000fe2000001005c */
[----:B------:R0:W1:Y:S01]  /*2320*/  MUFU.RCP R33, R73 ;  /* 0x0000004900217308 */ /* 0x0000620000001000 */
[C---:B------:R-:W-:Y:S01]  /*2330*/  FADD.FTZ R14, -R50.reuse, R14 ;  /* 0x0000000e320e7221 */ /* 0x040fe20000010100 */
[----:B--2---:R-:W-:Y:S01]  /*2340*/  FADD.FTZ R43, R43, 1 ;  /* 0x3f8000002b2b7421 */ /* 0x004fe20000010000 */
[----:B------:R-:W-:Y:S01]  /*2350*/  FMUL.FTZ R90, R49, -1.4426950216293334961 ;  /* 0xbfb8aa3b315a7820 */ /* 0x000fe20000410000 */
[----:B------:R-:W-:-:S04]  /*2360*/  FADD.FTZ R116, -R50, R7 ;  /* 0x0000000732747221 */ /* 0x000fc80000010100 */
[----:B------:R2:W-:Y:S01]  /*2370*/  MUFU.RCP R92, R74 ;  /* 0x0000004a005c7308 */ /* 0x0005e20000001000 */
[----:B0-----:R-:W-:Y:S01]  /*2380*/  FMUL.FTZ R73, R97, R75 ;  /* 0x0000004b61497220 */ /* 0x001fe20000410000 */
[--C-:B------:R-:W-:Y:S02]  /*2390*/  HADD2.F32 R75, -RZ, R26.reuse.H0_H0 ;  /* 0x2000001aff4b7230 */ /* 0x100fe40000004100 */
[----:B------:R-:W-:Y:S01]  /*23a0*/  FMUL.FTZ R117, R2, R14 ;  /* 0x0000000e02757220 */ /* 0x000fe20000410000 */
[--C-:B------:R-:W-:Y:S02]  /*23b0*/  HADD2.F32 R14, -RZ, R27.reuse.H0_H0 ;  /* 0x2000001bff0e7230 */ /* 0x100fe40000004100 */
[----:B--2---:R-:W-:Y:S01]  /*23c0*/  HADD2.F32 R74, -RZ, R26.H1_H1 ;  /* 0x3000001aff4a7230 */ /* 0x004fe20000004100 */
[----:B------:R-:W-:Y:S01]  /*23d0*/  IADD3 R26, P4, R107, UR28, RZ ;  /* 0x0000001c6b1a7c10 */ /* 0x000fe2000ff9e0ff */
[----:B------:R0:W2:Y:S01]  /*23e0*/  MUFU.RCP R7, R43 ;  /* 0x0000002b00077308 */ /* 0x0000a20000001000 */
[----:B------:R-:W-:Y:S01]  /*23f0*/  FMUL.FTZ R91, R84, -1.4426950216293334961 ;  /* 0xbfb8aa3b545b7820 */ /* 0x000fe20000410000 */
[----:B------:R-:W-:Y:S01]  /*2400*/  FMUL.FTZ R42, R36, -1.4426950216293334961 ;  /* 0xbfb8aa3b242a7820 */ /* 0x000fe20000410000 */
[----:B0-----:R-:W-:Y:S01]  /*2410*/  HADD2.F32 R43, -RZ, R27.H1_H1 ;  /* 0x3000001bff2b7230 */ /* 0x001fe20000004100 */
[----:B------:R-:W-:-:S04]  /*2420*/  IADD3.X R27, R106, UR29, RZ, P4, !PT ;  /* 0x0000001d6a1b7c10 */ /* 0x000fc8000a7fe4ff */
[----:B------:R-:W0:Y:S02]  /*2430*/  MUFU.EX2 R90, R90 ;  /* 0x0000005a005a7308 */ /* 0x000e240000000800 */
[----:B------:R-:W3:Y:S06]  /*2440*/  LDG.E.64.CONSTANT R26, desc[UR18][R26.64] ;  /* 0x000000121a1a7981 */ /* 0x000eec000c1e9b00 */
[----:B------:R-:W4:Y:S01]  /*2450*/  MUFU.EX2 R91, R91 ;  /* 0x0000005b005b7308 */ /* 0x000f220000000800 */
[----:B------:R-:W-:Y:S01]  /*2460*/  FMUL.FTZ R73, R14, R73 ;  /* 0x000000490e497220 */ /* 0x000fe20000410000 */
[----:B------:R-:W-:-:S06]  /*2470*/  FADD.FTZ R14, -R32, 1 ;  /* 0x3f800000200e7421 */ /* 0x000fcc0000010100 */
[----:B------:R-:W4:Y:S01]  /*2480*/  MUFU.EX2 R42, R42 ;  /* 0x0000002a002a7308 */ /* 0x000f220000000800 */
[----:B------:R-:W-:Y:S01]  /*2490*/  FFMA.FTZ R47, R47, R14, 1 ;  /* 0x3f8000002f2f7423 */ /* 0x000fe2000001000e */
[----:B-1----:R-:W-:Y:S01]  /*24a0*/  FADD.FTZ R14, -R33, 1 ;  /* 0x3f800000210e7421 */ /* 0x002fe20000010100 */
[----:B------:R-:W-:Y:S01]  /*24b0*/  FMUL.FTZ R72, R95, R72 ;  /* 0x000000485f487220 */ /* 0x000fe20000410000 */
[----:B--2---:R-:W-:Y:S01]  /*24c0*/  FADD.FTZ R94, -R7, 1 ;  /* 0x3f800000075e7421 */ /* 0x004fe20000010100 */
[----:B0-----:R-:W-:Y:S01]  /*24d0*/  FADD.FTZ R95, R90, 1 ;  /* 0x3f8000005a5f7421 */ /* 0x001fe20000010000 */
[----:B------:R-:W-:Y:S01]  /*24e0*/  FMUL.FTZ R116, R2, R116 ;  /* 0x0000007402747220 */ /* 0x000fe20000410000 */
[----:B------:R-:W-:Y:S01]  /*24f0*/  FFMA.FTZ R90, R70, R14, 1 ;  /* 0x3f800000465a7423 */ /* 0x000fe2000001000e */
[----:B------:R-:W-:Y:S01]  /*2500*/  FFMA.FTZ R87, R87, R94, 1 ;  /* 0x3f80000057577423 */ /* 0x000fe2000001005e */
[----:B------:R-:W-:Y:S01]  /*2510*/  FMUL.FTZ R75, R75, R44 ;  /* 0x0000002c4b4b7220 */ /* 0x000fe20000410000 */
[----:B----4-:R-:W-:Y:S01]  /*2520*/  FADD.FTZ R94, R91, 1 ;  /* 0x3f8000005b5e7421 */ /* 0x010fe20000010000 */
[----:B------:R-:W-:Y:S01]  /*2530*/  FFMA.FTZ R44, R4, R116, R65 ;  /* 0x00000074042c7223 */ /* 0x000fe20000010041 */
[----:B------:R-:W-:Y:S01]  /*2540*/  FMUL.FTZ R91, R33, R90 ;  /* 0x0000005a215b7220 */ /* 0x000fe20000410000 */
[----:B------:R-:W-:-:S02]  /*2550*/  HADD2.F32 R90, -RZ, R15.H1_H1 ;  /* 0x3000000fff5a7230 */ /* 0x000fc40000004100 */
[----:B------:R-:W-:Y:S02]  /*2560*/  HADD2.F32 R114, -RZ, R10.H0_H0 ;  /* 0x2000000aff727230 */ /* 0x000fe40000004100 */
[----:B------:R-:W-:Y:S01]  /*2570*/  FFMA.FTZ R89, R0, R37, R51 ;  /* 0x0000002500597223 */ /* 0x000fe20000010033 */
[----:B------:R-:W-:Y:S01]  /*2580*/  FADD.FTZ R42, R42, 1 ;  /* 0x3f8000002a2a7421 */ /* 0x000fe20000010000 */
[----:B------:R-:W-:Y:S01]  /*2590*/  FMUL.FTZ R93, R44, -1.4426950216293334961 ;  /* 0xbfb8aa3b2c5d7820 */ /* 0x000fe20000410000 */
[----:B------:R-:W0:Y:S01]  /*25a0*/  MUFU.RCP R14, R95 ;  /* 0x0000005f000e7308 */ /* 0x000e220000001000 */
[----:B------:R-:W-:Y:S01]  /*25b0*/  FMUL.FTZ R70, R32, R47 ;  /* 0x0000002f20467220 */ /* 0x000fe20000410000 */
[----:B------:R-:W-:Y:S01]  /*25c0*/  IADD3 R32, P4, R105, UR28, RZ ;  /* 0x0000001c69207c10 */ /* 0x000fe2000ff9e0ff */
[C---:B------:R-:W-:Y:S01]  /*25d0*/  FADD.FTZ R115, -R50.reuse, R90 ;  /* 0x0000005a32737221 */ /* 0x040fe20000010100 */
[----:B------:R-:W-:Y:S01]  /*25e0*/  FMUL.FTZ R72, R43, R72 ;  /* 0x000000482b487220 */ /* 0x000fe20000410000 */
[----:B------:R-:W-:Y:S01]  /*25f0*/  FADD.FTZ R114, -R50, R114 ;  /* 0x0000007232727221 */ /* 0x000fe20000010100 */
[----:B------:R-:W-:-:S02]  /*2600*/  FMUL.FTZ R39, R89, -1.4426950216293334961 ;  /* 0xbfb8aa3b59277820 */ /* 0x000fc40000410000 */
[----:B------:R-:W-:Y:S01]  /*2610*/  MUFU.RCP R90, R42 ;  /* 0x0000002a005a7308 */ /* 0x000fe20000001000 */
[----:B------:R-:W-:Y:S01]  /*2620*/  FMUL.FTZ R28, R38, -1.4426950216293334961 ;  /* 0xbfb8aa3b261c7820 */ /* 0x000fe20000410000 */
[----:B------:R-:W-:Y:S01]  /*2630*/  HADD2.F32 R47, -RZ, R8.H0_H0 ;  /* 0x20000008ff2f7230 */ /* 0x000fe20000004100 */
[----:B------:R-:W-:Y:S01]  /*2640*/  IADD3.X R33, R104, UR29, RZ, P4, !PT ;  /* 0x0000001d68217c10 */ /* 0x000fe2000a7fe4ff */
[----:B------:R-:W-:-:S04]  /*2650*/  FMUL.FTZ R114, R2, R114 ;  /* 0x0000007202727220 */ /* 0x000fc80000410000 */
[----:B------:R1:W-:Y:S01]  /*2660*/  MUFU.EX2 R43, R93 ;  /* 0x0000005d002b7308 */ /* 0x0003e20000000800 */
[----:B------:R-:W-:Y:S01]  /*2670*/  FMUL.FTZ R15, R7, R87 ;  /* 0x00000057070f7220 */ /* 0x000fe20000410000 */
[----:B------:R-:W-:Y:S01]  /*2680*/  FMUL.FTZ R37, R40, -1.4426950216293334961 ;  /* 0xbfb8aa3b28257820 */ /* 0x000fe20000410000 */
[----:B------:R-:W-:Y:S02]  /*2690*/  HADD2.F32 R7, -RZ, R8.H1_H1 ;  /* 0x30000008ff077230 */ /* 0x000fe40000004100 */
[----:B------:R-:W-:Y:S01]  /*26a0*/  FMUL.FTZ R70, R47, R70 ;  /* 0x000000462f467220 */ /* 0x000fe20000410000 */
[----:B------:R-:W2:Y:S02]  /*26b0*/  LDG.E.64.CONSTANT R32, desc[UR18][R32.64] ;  /* 0x0000001220207981 */ /* 0x000ea4000c1e9b00 */
[----:B------:R-:W4:Y:S01]  /*26c0*/  MUFU.RCP R94, R94 ;  /* 0x0000005e005e7308 */ /* 0x000f220000001000 */
[----:B-1----:R-:W-:Y:S01]  /*26d0*/  FADD.FTZ R93, -R92, 1 ;  /* 0x3f8000005c5d7421 */ /* 0x002fe20000010100 */
[----:B------:R-:W-:-:S03]  /*26e0*/  FFMA.FTZ R47, R0, R114, R51 ;  /* 0x00000072002f7223 */ /* 0x000fc60000010033 */
[----:B------:R-:W-:-:S03]  /*26f0*/  FFMA.FTZ R85, R85, R93, 1 ;  /* 0x3f80000055557423 */ /* 0x000fc6000001005d */
[----:B------:R-:W1:Y:S01]  /*2700*/  MUFU.EX2 R39, R39 ;  /* 0x0000002700277308 */ /* 0x000e620000000800 */
[----:B------:R-:W-:Y:S01]  /*2710*/  FMUL.FTZ R85, R92, R85 ;  /* 0x000000555c557220 */ /* 0x000fe20000410000 */
[----:B------:R-:W-:Y:S02]  /*2720*/  HADD2.F32 R8, -RZ, R9.H0_H0 ;  /* 0x20000009ff087230 */ /* 0x000fe40000004100 */
[----:B------:R-:W-:Y:S01]  /*2730*/  FMUL.FTZ R7, R7, R91 ;  /* 0x0000005b07077220 */ /* 0x000fe20000410000 */
[----:B------:R-:W-:-:S03]  /*2740*/  FMUL.FTZ R91, R47, -1.4426950216293334961 ;  /* 0xbfb8aa3b2f5b7820 */ /* 0x000fc60000410000 */
[----:B------:R-:W1:Y:S01]  /*2750*/  MUFU.EX2 R28, R28 ;  /* 0x0000001c001c7308 */ /* 0x000e620000000800 */
[----:B------:R-:W-:Y:S02]  /*2760*/  HADD2.F32 R113, -RZ, R10.H1_H1 ;  /* 0x3000000aff717230 */ /* 0x000fe40000004100 */
[----:B------:R-:W-:Y:S01]  /*2770*/  FMUL.FTZ R8, R8, R85 ;  /* 0x0000005508087220 */ /* 0x000fe20000410000 */
[----:B------:R-:W-:Y:S02]  /*2780*/  HADD2.F32 R9, -RZ, R9.H1_H1 ;  /* 0x30000009ff097230 */ /* 0x000fe40000004100 */
[----:B0-----:R-:W-:Y:S02]  /*2790*/  FADD.FTZ R10, -R14, 1 ;  /* 0x3f8000000e0a7421 */ /* 0x001fe40000010100 */
[----:B------:R-:W0:Y:S01]  /*27a0*/  MUFU.EX2 R37, R37 ;  /* 0x0000002500257308 */ /* 0x000e220000000800 */
[----:B------:R-:W-:Y:S01]  /*27b0*/  FMUL.FTZ R9, R9, R15 ;  /* 0x0000000f09097220 */ /* 0x000fe20000410000 */
[----:B------:R-:W-:Y:S01]  /*27c0*/  FFMA.FTZ R10, R49, R10, 1 ;  /* 0x3f800000310a7423 */ /* 0x000fe2000001000a */
[----:B----4-:R-:W-:-:S05]  /*27d0*/  FADD.FTZ R15, -R94, 1 ;  /* 0x3f8000005e0f7421 */ /* 0x010fca0000010100 */
[----:B------:R4:W-:Y:S01]  /*27e0*/  MUFU.EX2 R85, R91 ;  /* 0x0000005b00557308 */ /* 0x0009e20000000800 */
[----:B------:R-:W-:Y:S01]  /*27f0*/  FMUL.FTZ R10, R14, R10 ;  /* 0x0000000a0e0a7220 */ /* 0x000fe20000410000 */
[----:B------:R-:W-:Y:S01]  /*2800*/  FFMA.FTZ R15, R84, R15, 1 ;  /* 0x3f800000540f7423 */ /* 0x000fe2000001000f */
[----:B----4-:R-:W-:Y:S01]  /*2810*/  FADD.FTZ R91, -R90, 1 ;  /* 0x3f8000005a5b7421 */ /* 0x010fe20000010100 */
[----:B-1----:R-:W-:-:S03]  /*2820*/  FADD.FTZ R14, R39, 1 ;  /* 0x3f800000270e7421 */ /* 0x002fc60000010000 */
[----:B------:R-:W-:Y:S01]  /*2830*/  FFMA.FTZ R36, R36, R91, 1 ;  /* 0x3f80000024247423 */ /* 0x000fe2000001005b */
[----:B------:R-:W-:Y:S01]  /*2840*/  FADD.FTZ R28, R28, 1 ;  /* 0x3f8000001c1c7421 */ /* 0x000fe20000010000 */
[----:B------:R-:W-:Y:S02]  /*2850*/  IADD3.X R39, RZ, R34, RZ, P3, !PT ;  /* 0x00000022ff277210 */ /* 0x000fe40001ffe4ff */
[----:B------:R-:W-:Y:S01]  /*2860*/  FMUL.FTZ R90, R90, R36 ;  /* 0x000000245a5a7220 */ /* 0x000fe20000410000 */
[----:B------:R-:W-:Y:S01]  /*2870*/  IADD3 R36, P3, R103, UR28, RZ ;  /* 0x0000001c67247c10 */ /* 0x000fe2000ff7e0ff */
[----:B------:R-:W-:Y:S01]  /*2880*/  FMUL.FTZ R94, R94, R15 ;  /* 0x0000000f5e5e7220 */ /* 0x000fe20000410000 */
[----:B------:R-:W1:Y:S01]  /*2890*/  MUFU.RCP R92, R28 ;  /* 0x0000001c005c7308 */ /* 0x000e620000001000 */
[----:B0-----:R-:W-:Y:S01]  /*28a0*/  FADD.FTZ R15, R37, 1 ;  /* 0x3f800000250f7421 */ /* 0x001fe20000010000 */
[----:B------:R-:W-:-:S06]  /*28b0*/  IADD3.X R37, R62, UR29, RZ, P3, !PT ;  /* 0x0000001d3e257c10 */ /* 0x000fcc0009ffe4ff */
[----:B------:R-:W4:Y:S01]  /*28c0*/  LDG.E.64.CONSTANT R36, desc[UR18][R36.64] ;  /* 0x0000001224247981 */ /* 0x000f22000c1e9b00 */
[----:B------:R-:W-:Y:S01]  /*28d0*/  SHF.L.U32 R61, R48, 0x1, RZ ;  /* 0x00000001303d7819 */ /* 0x000fe200000006ff */
[----:B------:R-:W-:Y:S01]  /*28e0*/  FADD.FTZ R123, -R50, R123 ;  /* 0x0000007b327b7221 */ /* 0x000fe20000010100 */
[----:B-1----:R-:W-:-:S04]  /*28f0*/  FADD.FTZ R49, -R92, 1 ;  /* 0x3f8000005c317421 */ /* 0x002fc80000010100 */
[----:B------:R-:W-:Y:S01]  /*2900*/  FFMA.FTZ R38, R38, R49, 1 ;  /* 0x3f80000026267423 */ /* 0x000fe20000010031 */
[----:B------:R-:W-:-:S03]  /*2910*/  SHF.L.U64.HI R60, R48, 0x1, R39 ;  /* 0x00000001303c7819 */ /* 0x000fc60000010227 */
[----:B------:R-:W-:Y:S01]  /*2920*/  FMUL.FTZ R92, R92, R38 ;  /* 0x000000265c5c7220 */ /* 0x000fe20000410000 */
[----:B------:R-:W-:Y:S01]  /*2930*/  IADD3 R38, P4, R61, UR26, RZ ;  /* 0x0000001a3d267c10 */ /* 0x000fe2000ff9e0ff */
[----:B------:R-:W-:-:S03]  /*2940*/  FMUL.FTZ R123, R2, R123 ;  /* 0x0000007b027b7220 */ /* 0x000fc60000410000 */
[----:B------:R-:W-:Y:S01]  /*2950*/  IADD3.X R39, R60, UR27, RZ, P4, !PT ;  /* 0x0000001b3c277c10 */ /* 0x000fe2000a7fe4ff */
[----:B------:R-:W-:Y:S01]  /*2960*/  FFMA.FTZ R83, R5, R123, R64 ;  /* 0x0000007b05537223 */ /* 0x000fe20000010040 */
[----:B------:R-:W-:Y:S01]  /*2970*/  FFMA.FTZ R41, R4, R29, R65 ;  /* 0x0000001d04297223 */ /* 0x000fe20000010041 */
[----:B------:R0:W-:Y:S03]  /*2980*/  STL [R1], R29 ;  /* 0x0000001d01007387 */ /* 0x0001e60000100800 */
[----:B------:R-:W-:Y:S01]  /*2990*/  FMUL.FTZ R46, R41, -1.4426950216293334961 ;  /* 0xbfb8aa3b292e7820 */ /* 0x000fe20000410000 */
[----:B------:R-:W4:Y:S01]  /*29a0*/  LDG.E.64.CONSTANT R38, desc[UR18][R38.64] ;  /* 0x0000001226267981 */ /* 0x000f22000c1e9b00 */
[----:B0-----:R-:W-:-:S04]  /*29b0*/  FMUL.FTZ R29, R83, -1.4426950216293334961 ;  /* 0xbfb8aa3b531d7820 */ /* 0x001fc80000410000 */
[----:B------:R-:W0:Y:S01]  /*29c0*/  MUFU.EX2 R46, R46 ;  /* 0x0000002e002e7308 */ /* 0x000e220000000800 */
[----:B------:R-:W-:-:S07]  /*29d0*/  FADD.FTZ R113, -R50, R113 ;  /* 0x0000007132717221 */ /* 0x000fce0000010100 */
[----:B------:R-:W1:Y:S01]  /*29e0*/  MUFU.EX2 R29, R29 ;  /* 0x0000001d001d7308 */ /* 0x000e620000000800 */
[----:B------:R-:W-:Y:S01]  /*29f0*/  FMUL.FTZ R113, R2, R113 ;  /* 0x0000007102717220 */ /* 0x000fe20000410000 */
[----:B------:R-:W-:-:S03]  /*2a00*/  FADD.FTZ R122, -R50, R122 ;  /* 0x0000007a327a7221 */ /* 0x000fc60000010100 */
[C---:B------:R-:W-:Y:S01]  /*2a10*/  FFMA.FTZ R28, R3.reuse, R113, R125 ;  /* 0x00000071031c7223 */ /* 0x040fe2000001007d */
[----:B------:R-:W-:Y:S01]  /*2a20*/  FMUL.FTZ R122, R2, R122 ;  /* 0x0000007a027a7220 */ /* 0x000fe20000410000 */
[----:B------:R-:W-:Y:S01]  /*2a30*/  FADD.FTZ R120, -R50, R120 ;  /* 0x0000007832787221 */ /* 0x000fe20000010100 */
[----:B------:R-:W1:Y:S01]  /*2a40*/  MUFU.RCP R14, R14 ;  /* 0x0000000e000e7308 */ /* 0x000e620000001000 */
[----:B------:R-:W-:Y:S01]  /*2a50*/  FMUL.FTZ R93, R28, -1.4426950216293334961 ;  /* 0xbfb8aa3b1c5d7820 */ /* 0x000fe20000410000 */
[----:B------:R-:W-:Y:S01]  /*2a60*/  FFMA.FTZ R57, R0, R122, R51 ;  /* 0x0000007a00397223 */ /* 0x000fe20000010033 */
[----:B0-----:R-:W-:Y:S01]  /*2a70*/  FADD.FTZ R46, R46, 1 ;  /* 0x3f8000002e2e7421 */ /* 0x001fe20000010000 */
[----:B------:R-:W-:Y:S01]  /*2a80*/  FFMA.FTZ R71, R3, R121, R125 ;  /* 0x0000007903477223 */ /* 0x000fe2000001007d */
[----:B------:R-:W-:Y:S01]  /*2a90*/  FMUL.FTZ R120, R2, R120 ;  /* 0x0000007802787220 */ /* 0x000fe20000410000 */
[----:B-1----:R-:W-:Y:S02]  /*2aa0*/  FADD.FTZ R95, R29, 1 ;  /* 0x3f8000001d5f7421 */ /* 0x002fe40000010000 */
[----:B------:R-:W-:Y:S01]  /*2ab0*/  MUFU.EX2 R84, R93 ;  /* 0x0000005d00547308 */ /* 0x000fe20000000800 */
[----:B------:R-:W-:-:S02]  /*2ac0*/  HADD2.F32 R48, -RZ, R11.H0_H0 ;  /* 0x2000000bff307230 */ /* 0x000fc40000004100 */
[----:B------:R-:W-:Y:S01]  /*2ad0*/  FMUL.FTZ R86, R57, -1.4426950216293334961 ;  /* 0xbfb8aa3b39567820 */ /* 0x000fe20000410000 */
[----:B------:R-:W-:Y:S02]  /*2ae0*/  HADD2.F32 R11, -RZ, R11.H1_H1 ;  /* 0x3000000bff0b7230 */ /* 0x000fe40000004100 */
[----:B------:R-:W-:Y:S01]  /*2af0*/  FMUL.FTZ R88, R71, -1.4426950216293334961 ;  /* 0xbfb8aa3b47587820 */ /* 0x000fe20000410000 */
[----:B------:R-:W-:Y:S01]  /*2b00*/  FFMA.FTZ R67, R4, R120, R65 ;  /* 0x0000007804437223 */ /* 0x000fe20000010041 */
[----:B------:R-:W0:Y:S01]  /*2b10*/  MUFU.RCP R15, R15 ;  /* 0x0000000f000f7308 */ /* 0x000e220000001000 */
[----:B------:R-:W-:Y:S02]  /*2b20*/  FADD.FTZ R111, -R50, R11 ;  /* 0x0000000b326f7221 */ /* 0x000fe40000010100 */
[----:B------:R-:W-:-:S05]  /*2b30*/  FMUL.FTZ R56, R67, -1.4426950216293334961 ;  /* 0xbfb8aa3b43387820 */ /* 0x000fca0000410000 */
[----:B------:R1:W0:Y:S01]  /*2b40*/  MUFU.RCP R93, R46 ;  /* 0x0000002e005d7308 */ /* 0x0002220000001000 */
[----:B------:R-:W-:-:S07]  /*2b50*/  HADD2.F32 R11, -RZ, R12.H1_H1 ;  /* 0x3000000cff0b7230 */ /* 0x000fce0000004100 */
[----:B------:R-:W0:Y:S01]  /*2b60*/  MUFU.RCP R95, R95 ;  /* 0x0000005f005f7308 */ /* 0x000e220000001000 */
[----:B------:R-:W-:Y:S01]  /*2b70*/  FMUL.FTZ R96, R96, R45 ;  /* 0x0000002d60607220 */ /* 0x000fe20000410000 */
[----:B-1----:R-:W-:Y:S02]  /*2b80*/  HADD2.F32 R46, -RZ, R12.H0_H0 ;  /* 0x2000000cff2e7230 */ /* 0x002fe40000004100 */
[----:B------:R-:W-:-:S04]  /*2b90*/  FMUL.FTZ R11, R11, R94 ;  /* 0x0000005e0b0b7220 */ /* 0x000fc80000410000 */
[----:B------:R-:W1:Y:S01]  /*2ba0*/  MUFU.EX2 R86, R86 ;  /* 0x0000005600567308 */ /* 0x000e620000000800 */
[----:B------:R-:W-:Y:S02]  /*2bb0*/  HADD2.F32 R12, -RZ, R13.H0_H0 ;  /* 0x2000000dff0c7230 */ /* 0x000fe40000004100 */
[----:B------:R-:W-:-:S05]  /*2bc0*/  FADD.FTZ R94, -R14, 1 ;  /* 0x3f8000000e5e7421 */ /* 0x000fca0000010100 */
[----:B------:R-:W1:Y:S01]  /*2bd0*/  MUFU.EX2 R88, R88 ;  /* 0x0000005800587308 */ /* 0x000e620000000800 */
[----:B------:R-:W-:Y:S01]  /*2be0*/  FMUL.FTZ R74, R74, R96 ;  /* 0x000000604a4a7220 */ /* 0x000fe20000410000 */
[----:B------:R-:W-:Y:S01]  /*2bf0*/  FFMA.FTZ R89, R89, R94, 1 ;  /* 0x3f80000059597423 */ /* 0x000fe2000001005e */
[----:B0-----:R-:W-:-:S05]  /*2c00*/  FADD.FTZ R96, -R15, 1 ;  /* 0x3f8000000f607421 */ /* 0x001fca0000010100 */
[----:B------:R-:W0:Y:S01]  /*2c10*/  MUFU.EX2 R56, R56 ;  /* 0x0000003800387308 */ /* 0x000e220000000800 */
[----:B------:R-:W-:Y:S01]  /*2c20*/  FMUL.FTZ R12, R12, R90 ;  /* 0x0000005a0c0c7220 */ /* 0x000fe20000410000 */
[----:B------:R-:W-:Y:S01]  /*2c30*/  FADD.FTZ R94, -R93, 1 ;  /* 0x3f8000005d5e7421 */ /* 0x000fe20000010100 */
[----:B------:R-:W-:Y:S01]  /*2c40*/  FADD.FTZ R90, -R95, 1 ;  /* 0x3f8000005f5a7421 */ /* 0x000fe20000010100 */
[----:B------:R-:W-:Y:S02]  /*2c50*/  FFMA.FTZ R40, R40, R96, 1 ;  /* 0x3f80000028287423 */ /* 0x000fe40000010060 */
[----:B------:R-:W-:Y:S01]  /*2c60*/  FFMA.FTZ R94, R41, R94, 1 ;  /* 0x3f800000295e7423 */ /* 0x000fe2000001005e */
[----:B------:R-:W-:Y:S01]  /*2c70*/  FFMA.FTZ R90, R83, R90, 1 ;  /* 0x3f800000535a7423 */ /* 0x000fe2000001005a */
[--C-:B------:R-:W-:Y:S02]  /*2c80*/  HADD2.F32 R41, -RZ, R18.reuse.H0_H0 ;  /* 0x20000012ff297230 */ /* 0x100fe40000004100 */
[----:B-1----:R-:W-:Y:S01]  /*2c90*/  FADD.FTZ R83, R86, 1 ;  /* 0x3f80000056537421 */ /* 0x002fe20000010000 */
[----:B------:R-:W-:-:S02]  /*2ca0*/  HADD2.F32 R18, -RZ, R18.H1_H1 ;  /* 0x30000012ff127230 */ /* 0x000fc40000004100 */
[----:B------:R-:W-:Y:S01]  /*2cb0*/  FMUL.FTZ R15, R15, R40 ;  /* 0x000000280f0f7220 */ /* 0x000fe20000410000 */
[----:B------:R-:W-:Y:S01]  /*2cc0*/  FADD.FTZ R88, R88, 1 ;  /* 0x3f80000058587421 */ /* 0x000fe20000010000 */
[----:B------:R-:W-:Y:S02]  /*2cd0*/  FADD.FTZ R48, -R50, R48 ;  /* 0x0000003032307221 */ /* 0x000fe40000010100 */
[----:B------:R-:W-:Y:S01]  /*2ce0*/  FMUL.FTZ R15, R18, R15 ;  /* 0x0000000f120f7220 */ /* 0x000fe20000410000 */
[----:B------:R-:W1:Y:S01]  /*2cf0*/  MUFU.RCP R83, R83 ;  /* 0x0000005300537308 */ /* 0x000e620000001000 */
[----:B0-----:R-:W-:Y:S01]  /*2d00*/  FADD.FTZ R86, R56, 1 ;  /* 0x3f80000038567421 */ /* 0x001fe20000010000 */
[----:B------:R-:W-:Y:S01]  /*2d10*/  FMUL.FTZ R112, R2, R48 ;  /* 0x0000003002707220 */ /* 0x000fe20000410000 */
[--C-:B------:R-:W-:Y:S02]  /*2d20*/  HADD2.F32 R48, -RZ, R16.reuse.H0_H0 ;  /* 0x20000010ff307230 */ /* 0x100fe40000004100 */
[----:B------:R-:W-:-:S03]  /*2d30*/  HADD2.F32 R109, -RZ, R16.H1_H1 ;  /* 0x30000010ff6d7230 */ /* 0x000fc60000004100 */
[----:B------:R-:W0:Y:S01]  /*2d40*/  MUFU.RCP R18, R88 ;  /* 0x0000005800127308 */ /* 0x000e220000001000 */
[--C-:B------:R-:W-:Y:S02]  /*2d50*/  HADD2.F32 R16, -RZ, R19.reuse.H0_H0 ;  /* 0x20000013ff107230 */ /* 0x100fe40000004100 */
[----:B------:R-:W-:Y:S02]  /*2d60*/  HADD2.F32 R56, -RZ, R19.H1_H1 ;  /* 0x30000013ff387230 */ /* 0x000fe40000004100 */
[----:B------:R-:W-:-:S03]  /*2d70*/  FMUL.FTZ R14, R14, R89 ;  /* 0x000000590e0e7220 */ /* 0x000fc60000410000 */
[----:B------:R1:W0:Y:S01]  /*2d80*/  MUFU.RCP R19, R86 ;  /* 0x0000005600137308 */ /* 0x0002220000001000 */
[----:B------:R-:W-:Y:S01]  /*2d90*/  FMUL.FTZ R118, R2, R118 ;  /* 0x0000007602767220 */ /* 0x000fe20000410000 */
[----:B------:R-:W-:Y:S01]  /*2da0*/  IADD3 R40, P3, R59, UR28, RZ ;  /* 0x0000001c3b287c10 */ /* 0x000fe2000ff7e0ff */
[----:B------:R-:W-:Y:S01]  /*2db0*/  FMUL.FTZ R95, R95, R90 ;  /* 0x0000005a5f5f7220 */ /* 0x000fe20000410000 */
[----:B------:R-:W-:Y:S01]  /*2dc0*/  FMUL.FTZ R14, R41, R14 ;  /* 0x0000000e290e7220 */ /* 0x000fe20000410000 */
[----:B------:R-:W-:Y:S01]  /*2dd0*/  FFMA.FTZ R53, R0, R118, R51 ;  /* 0x0000007600357223 */ /* 0x000fe20000010033 */
[----:B------:R-:W-:Y:S01]  /*2de0*/  FMUL.FTZ R93, R93, R94 ;  /* 0x0000005e5d5d7220 */ /* 0x000fe20000410000 */
[----:B-1----:R-:W-:Y:S01]  /*2df0*/  HADD2.F32 R86, -RZ, R17.H1_H1 ;  /* 0x30000011ff567230 */ /* 0x002fe20000004100 */
[----:B------:R-:W-:Y:S01]  /*2e00*/  IADD3.X R41, R58, UR29, RZ, P3, !PT ;  /* 0x0000001d3a297c10 */ /* 0x000fe20009ffe4ff */
[----:B------:R-:W-:Y:S01]  /*2e10*/  FADD.FTZ R90, R55, 1 ;  /* 0x3f800000375a7421 */ /* 0x000fe20000010000 */
[----:B------:R-:W-:-:S02]  /*2e20*/  FFMA.FTZ R45, R3, R117, R125 ;  /* 0x00000075032d7223 */ /* 0x000fc4000001007d */
[----:B------:R-:W-:Y:S01]  /*2e30*/  FADD.FTZ R86, -R50, R86 ;  /* 0x0000005632567221 */ /* 0x000fe20000010100 */
[----:B------:R-:W-:Y:S01]  /*2e40*/  FMUL.FTZ R54, R53, -1.4426950216293334961 ;  /* 0xbfb8aa3b35367820 */ /* 0x000fe20000410000 */
[----:B------:R-:W-:Y:S01]  /*2e50*/  FMUL.FTZ R16, R16, R93 ;  /* 0x0000005d10107220 */ /* 0x000fe20000410000 */
[----:B------:R-:W-:Y:S01]  /*2e60*/  STL [R1+0x164], R123 ;  /* 0x0001647b01007387 */ /* 0x000fe20000100800 */
[----:B------:R-:W-:Y:S01]  /*2e70*/  FADD.FTZ R94, -R83, 1 ;  /* 0x3f800000535e7421 */ /* 0x000fe20000010100 */
[----:B0-----:R-:W-:Y:S01]  /*2e80*/  FADD.FTZ R93, -R18, 1 ;  /* 0x3f800000125d7421 */ /* 0x001fe20000010100 */
[----:B------:R-:W-:Y:S01]  /*2e90*/  FMUL.FTZ R52, R45, -1.4426950216293334961 ;  /* 0xbfb8aa3b2d347820 */ /* 0x000fe20000410000 */
[----:B------:R-:W-:Y:S01]  /*2ea0*/  STL [R1+0x168], R122 ;  /* 0x0001687a01007387 */ /* 0x000fe20000100800 */
[----:B------:R-:W0:Y:S01]  /*2eb0*/  MUFU.RCP R90, R90 ;  /* 0x0000005a005a7308 */ /* 0x000e220000001000 */
[----:B------:R-:W-:Y:S02]  /*2ec0*/  FMUL.FTZ R107, R2, R86 ;  /* 0x00000056026b7220 */ /* 0x000fe40000410000 */
[----:B------:R-:W4:Y:S01]  /*2ed0*/  LDG.E.64.CONSTANT R40, desc[UR18][R40.64] ;  /* 0x0000001228287981 */ /* 0x000f22000c1e9b00 */
[----:B------:R-:W-:Y:S01]  /*2ee0*/  FFMA.FTZ R94, R57, R94, 1 ;  /* 0x3f800000395e7423 */ /* 0x000fe2000001005e */
[----:B------:R-:W-:-:S02]  /*2ef0*/  FFMA.FTZ R93, R71, R93, 1 ;  /* 0x3f800000475d7423 */ /* 0x000fc4000001005d */
[----:B------:R-:W-:Y:S01]  /*2f00*/  STL [R1+0x88], R62 ;  /* 0x0000883e01007387 */ /* 0x000fe20000100800 */
[----:B------:R-:W-:Y:S01]  /*2f10*/  FADD.FTZ R86, -R19, 1 ;  /* 0x3f80000013567421 */ /* 0x000fe20000010100 */
[----:B------:R-:W1:Y:S02]  /*2f20*/  MUFU.EX2 R54, R54 ;  /* 0x0000003600367308 */ /* 0x000e640000000800 */
[----:B------:R-:W-:Y:S01]  /*2f30*/  STL [R1+0x84], R103 ;  /* 0x0000846701007387 */ /* 0x000fe20000100800 */
[----:B------:R-:W-:Y:S01]  /*2f40*/  FFMA.FTZ R57, R5, R107, R64 ;  /* 0x0000006b05397223 */ /* 0x000fe20000010040 */
[----:B------:R-:W-:Y:S02]  /*2f50*/  IADD3.X R71, RZ, R34, RZ, P2, !PT ;  /* 0x00000022ff477210 */ /* 0x000fe400017fe4ff */
[----:B------:R3:W-:Y:S01]  /*2f60*/  STL [R1+0x80], R58 ;  /* 0x0000803a01007387 */ /* 0x0007e20000100800 */
[----:B------:R-:W-:Y:S01]  /*2f70*/  FFMA.FTZ R86, R67, R86, 1 ;  /* 0x3f80000043567423 */ /* 0x000fe20000010056 */
[----:B------:R-:W1:Y:S02]  /*2f80*/  MUFU.EX2 R52, R52 ;  /* 0x0000003400347308 */ /* 0x000e640000000800 */
[----:B------:R0:W-:Y:S01]  /*2f90*/  STL [R1+0x7c], R59 ;  /* 0x00007c3b01007387 */ /* 0x0001e20000100800 */
[----:B------:R-:W-:Y:S01]  /*2fa0*/  FMUL.FTZ R67, R57, -1.4426950216293334961 ;  /* 0xbfb8aa3b39437820 */ /* 0x000fe20000410000 */
[----:B---3--:R-:W-:-:S02]  /*2fb0*/  SHF.L.U64.HI R58, R66, 0x1, R71 ;  /* 0x00000001423a7819 */ /* 0x008fc40000010247 */
[----:B0-----:R-:W-:Y:S02]  /*2fc0*/  SHF.L.U32 R59, R66, 0x1, RZ ;  /* 0x00000001423b7819 */ /* 0x001fe400000006ff */
[----:B------:R0:W-:Y:S02]  /*2fd0*/  MUFU.EX2 R71, R67 ;  /* 0x0000004300477308 */ /* 0x0001e40000000800 */
[----:B------:R-:W-:Y:S01]  /*2fe0*/  IADD3 R66, P2, R59, UR26, RZ ;  /* 0x0000001a3b427c10 */ /* 0x000fe2000ff5e0ff */
[----:B------:R-:W-:Y:S02]  /*2ff0*/  HADD2.F32 R88, -RZ, R17.H0_H0 ;  /* 0x20000011ff587230 */ /* 0x000fe40000004100 */
[----:B------:R-:W-:Y:S01]  /*3000*/  FMUL.FTZ R86, R19, R86 ;  /* 0x0000005613567220 */ /* 0x000fe20000410000 */
[----:B------:R-:W-:Y:S01]  /*3010*/  FMUL.FTZ R17, R56, R95 ;  /* 0x0000005f38117220 */ /* 0x000fe20000410000 */
[----:B0-----:R-:W-:Y:S01]  /*3020*/  IADD3.X R67, R58, UR27, RZ, P2, !PT ;  /* 0x0000001b3a437c10 */ /* 0x001fe200097fe4ff */
[----:B------:R-:W-:-:S02]  /*3030*/  HADD2.F32 R19, -RZ, R22.H0_H0 ;  /* 0x20000016ff137230 */ /* 0x000fc40000004100 */
[----:B------:R-:W-:Y:S01]  /*3040*/  FADD.FTZ R95, -R90, 1 ;  /* 0x3f8000005a5f7421 */ /* 0x000fe20000010100 */
[----:B------:R-:W-:Y:S02]  /*3050*/  HADD2.F32 R105, -RZ, R22.H1_H1 ;  /* 0x30000016ff697230 */ /* 0x000fe40000004100 */
[----:B------:R-:W-:Y:S01]  /*3060*/  FADD.FTZ R22, R43, 1 ;  /* 0x3f8000002b167421 */ /* 0x000fe20000010000 */
[----:B------:R-:W3:Y:S01]  /*3070*/  LDG.E.64.CONSTANT R66, desc[UR18][R66.64] ;  /* 0x0000001242427981 */ /* 0x000ee2000c1e9b00 */
[----:B------:R-:W-:Y:S01]  /*3080*/  FFMA.FTZ R68, R68, R95, 1 ;  /* 0x3f80000044447423 */ /* 0x000fe2000001005f */
[----:B-1----:R-:W-:Y:S01]  /*3090*/  FADD.FTZ R54, R54, 1 ;  /* 0x3f80000036367421 */ /* 0x002fe20000010000 */
[----:B------:R-:W-:Y:S01]  /*30a0*/  FMUL.FTZ R94, R83, R94 ;  /* 0x0000005e535e7220 */ /* 0x000fe20000410000 */
[----:B------:R-:W-:Y:S01]  /*30b0*/  FADD.FTZ R52, R52, 1 ;  /* 0x3f80000034347421 */ /* 0x000fe20000010000 */
[----:B------:R-:W0:Y:S01]  /*30c0*/  MUFU.RCP R22, R22 ;  /* 0x0000001600167308 */ /* 0x000e220000001000 */
[----:B------:R-:W-:Y:S01]  /*30d0*/  FMUL.FTZ R83, R18, R93 ;  /* 0x0000005d12537220 */ /* 0x000fe20000410000 */
[----:B------:R-:W-:-:S06]  /*30e0*/  FMUL.FTZ R115, R2, R115 ;  /* 0x0000007302737220 */ /* 0x000fcc0000410000 */
[----:B------:R1:W-:Y:S01]  /*30f0*/  MUFU.RCP R93, R54 ;  /* 0x00000036005d7308 */ /* 0x0003e20000001000 */
[----:B------:R-:W-:Y:S01]  /*3100*/  FFMA.FTZ R87, R5, R115, R64 ;  /* 0x0000007305577223 */ /* 0x000fe20000010040 */
[----:B-1----:R-:W-:-:S06]  /*3110*/  FMUL.FTZ R54, R90, R68 ;  /* 0x000000445a367220 */ /* 0x002fcc0000410000 */
[----:B------:R-:W1:Y:S01]  /*3120*/  MUFU.RCP R68, R52 ;  /* 0x0000003400447308 */ /* 0x000e620000001000 */
[----:B------:R-:W-:Y:S01]  /*3130*/  FMUL.FTZ R42, R87, -1.4426950216293334961 ;  /* 0xbfb8aa3b572a7820 */ /* 0x000fe20000410000 */
[----:B0-----:R-:W-:Y:S01]  /*3140*/  FADD.FTZ R95, -R22, 1 ;  /* 0x3f800000165f7421 */ /* 0x001fe20000010100 */
[----:B------:R-:W-:-:S05]  /*3150*/  HADD2.F32 R104, -RZ, R23.H0_H0 ;  /* 0x20000017ff687230 */ /* 0x000fca0000004100 */
[----:B------:R-:W0:Y:S01]  /*3160*/  MUFU.EX2 R42, R42 ;  /* 0x0000002a002a7308 */ /* 0x000e220000000800 */
[----:B------:R-:W-:Y:S02]  /*3170*/  HADD2.F32 R103, -RZ, R23.H1_H1 ;  /* 0x30000017ff677230 */ /* 0x000fe40000004100 */
[----:B------:R-:W-:Y:S01]  /*3180*/  FFMA.FTZ R95, R44, R95, 1 ;  /* 0x3f8000002c5f7423 */ /* 0x000fe2000001005f */
[----:B------:R-:W-:Y:S01]  /*3190*/  IADD3 R44, P2, R61, UR28, RZ ;  /* 0x0000001c3d2c7c10 */ /* 0x000fe2000ff5e0ff */
[----:B-1----:R-:W-:-:S04]  /*31a0*/  FADD.FTZ R23, -R68, 1 ;  /* 0x3f80000044177421 */ /* 0x002fc80000010100 */
[----:B------:R-:W-:Y:S01]  /*31b0*/  FFMA.FTZ R23, R45, R23, 1 ;  /* 0x3f8000002d177423 */ /* 0x000fe20000010017 */
[----:B------:R-:W-:Y:S01]  /*31c0*/  IADD3.X R45, R60, UR29, RZ, P2, !PT ;  /* 0x0000001d3c2d7c10 */ /* 0x000fe200097fe4ff */
[----:B------:R-:W-:Y:S02]  /*31d0*/  HADD2.F32 R18, -RZ, R20.H0_H0 ;  /* 0x20000014ff127230 */ /* 0x000fe40000004100 */
[----:B0-----:R-:W-:-:S03]  /*31e0*/  FADD.FTZ R42, R42, 1 ;  /* 0x3f8000002a2a7421 */ /* 0x001fc60000010000 */
[----:B------:R-:W3:Y:S01]  /*31f0*/  LDG.E.64.CONSTANT R44, desc[UR18][R44.64] ;  /* 0x000000122c2c7981 */ /* 0x000ee2000c1e9b00 */
[----:B------:R-:W-:Y:S02]  /*3200*/  FMUL.FTZ R18, R18, R94 ;  /* 0x0000005e12127220 */ /* 0x000fe40000410000 */
[----:B------:R-:W0:Y:S01]  /*3210*/  MUFU.RCP R94, R42 ;  /* 0x0000002a005e7308 */ /* 0x000e220000001000 */
[----:B------:R-:W-:Y:S01]  /*3220*/  FMUL.FTZ R111, R2, R111 ;  /* 0x0000006f026f7220 */ /* 0x000fe20000410000 */
[----:B------:R-:W-:Y:S01]  /*3230*/  FADD.FTZ R106, -R50, R19 ;  /* 0x00000013326a7221 */ /* 0x000fe20000010100 */
[----:B------:R-:W-:Y:S02]  /*3240*/  HADD2.F32 R19, -RZ, R20.H1_H1 ;  /* 0x30000014ff137230 */ /* 0x000fe40000004100 */
[----:B------:R-:W-:Y:S01]  /*3250*/  FFMA.FTZ R29, R4, R112, R65 ;  /* 0x00000070041d7223 */ /* 0x000fe20000010041 */
[----:B------:R-:W-:Y:S01]  /*3260*/  FFMA.FTZ R49, R5, R111, R64 ;  /* 0x0000006f05317223 */ /* 0x000fe20000010040 */
[----:B------:R-:W-:-:S02]  /*3270*/  HADD2.F32 R20, -RZ, R21.H0_H0 ;  /* 0x20000015ff147230 */ /* 0x000fc40000004100 */
[----:B------:R-:W-:Y:S01]  /*3280*/  FMUL.FTZ R95, R22, R95 ;  /* 0x0000005f165f7220 */ /* 0x000fe20000410000 */
[----:B------:R-:W-:Y:S02]  /*3290*/  HADD2.F32 R21, -RZ, R21.H1_H1 ;  /* 0x30000015ff157230 */ /* 0x000fe40000004100 */
[----:B------:R-:W-:Y:S01]  /*32a0*/  FMUL.FTZ R19, R19, R83 ;  /* 0x0000005313137220 */ /* 0x000fe20000410000 */
[----:B------:R-:W-:Y:S01]  /*32b0*/  FMUL.FTZ R10, R46, R10 ;  /* 0x0000000a2e0a7220 */ /* 0x000fe20000410000 */
[----:B------:R-:W-:Y:S01]  /*32c0*/  FADD.FTZ R83, -R93, 1 ;  /* 0x3f8000005d537421 */ /* 0x000fe20000010100 */
[----:B------:R-:W-:Y:S01]  /*32d0*/  FMUL.FTZ R91, R29, -1.4426950216293334961 ;  /* 0xbfb8aa3b1d5b7820 */ /* 0x000fe20000410000 */
[----:B------:R-:W-:Y:S01]  /*32e0*/  FMUL.FTZ R46, R49, -1.4426950216293334961 ;  /* 0xbfb8aa3b312e7820 */ /* 0x000fe20000410000 */
[----:B------:R-:W-:Y:S01]  /*32f0*/  FADD.FTZ R85, R85, 1 ;  /* 0x3f80000055557421 */ /* 0x000fe20000010000 */
[----:B0-----:R-:W-:Y:S01]  /*3300*/  FADD.FTZ R22, -R94, 1 ;  /* 0x3f8000005e167421 */ /* 0x001fe20000010100 */
[----:B------:R-:W-:Y:S01]  /*3310*/  FADD.FTZ R48, -R50, R48 ;  /* 0x0000003032307221 */ /* 0x000fe20000010100 */
[----:B------:R-:W-:-:S02]  /*3320*/  FMUL.FTZ R21, R21, R54 ;  /* 0x0000003615157220 */ /* 0x000fc40000410000 */
[----:B------:R-:W-:Y:S01]  /*3330*/  FFMA.FTZ R22, R87, R22, 1 ;  /* 0x3f80000057167423 */ /* 0x000fe20000010016 */
[----:B------:R-:W-:Y:S01]  /*3340*/  FFMA.FTZ R54, R53, R83, 1 ;  /* 0x3f80000035367423 */ /* 0x000fe20000010053 */
[----:B------:R-:W0:Y:S01]  /*3350*/  MUFU.EX2 R91, R91 ;  /* 0x0000005b005b7308 */ /* 0x000e220000000800 */
[----:B------:R-:W-:Y:S01]  /*3360*/  FMUL.FTZ R110, R2, R48 ;  /* 0x00000030026e7220 */ /* 0x000fe20000410000 */
[----:B------:R-:W-:Y:S01]  /*3370*/  FMUL.FTZ R94, R94, R22 ;  /* 0x000000165e5e7220 */ /* 0x000fe20000410000 */
[----:B------:R-:W-:Y:S01]  /*3380*/  FADD.FTZ R109, -R50, R109 ;  /* 0x0000006d326d7221 */ /* 0x000fe20000010100 */
[----:B------:R-:W-:Y:S02]  /*3390*/  HADD2.F32 R22, -RZ, R24.H0_H0 ;  /* 0x20000018ff167230 */ /* 0x000fe40000004100 */
[----:B------:R-:W-:Y:S01]  /*33a0*/  FMUL.FTZ R93, R93, R54 ;  /* 0x000000365d5d7220 */ /* 0x000fe20000410000 */
[----:B------:R-:W-:Y:S01]  /*33b0*/  HADD2.F32 R13, -RZ, R13.H1_H1 ;  /* 0x3000000dff0d7230 */ /* 0x000fe20000004100 */
[----:B------:R-:W1:Y:S01]  /*33c0*/  MUFU.EX2 R46, R46 ;  /* 0x0000002e002e7308 */ /* 0x000e620000000800 */
[----:B------:R-:W-:Y:S01]  /*33d0*/  FFMA.FTZ R48, R0, R110, R51 ;  /* 0x0000006e00307223 */ /* 0x000fe20000010033 */
[----:B------:R-:W-:Y:S01]  /*33e0*/  FMUL.FTZ R109, R2, R109 ;  /* 0x0000006d026d7220 */ /* 0x000fe20000410000 */
[----:B------:R-:W-:-:S05]  /*33f0*/  FMUL.FTZ R22, R22, R93 ;  /* 0x0000005d16167220 */ /* 0x000fca0000410000 */
[----:B------:R-:W2:Y:S01]  /*3400*/  MUFU.RCP R85, R85 ;  /* 0x0000005500557308 */ /* 0x000ea20000001000 */
[----:B------:R-:W-:Y:S02]  /*3410*/  HADD2.F32 R93, -RZ, R24.H1_H1 ;  /* 0x30000018ff5d7230 */ /* 0x000fe40000004100 */
[----:B------:R-:W-:Y:S01]  /*3420*/  FMUL.FTZ R13, R13, R92 ;  /* 0x0000005c0d0d7220 */ /* 0x000fe20000410000 */
[----:B------:R-:W-:Y:S01]  /*3430*/  FADD.FTZ R88, -R50, R88 ;  /* 0x0000005832587221 */ /* 0x000fe20000010100 */
[----:B------:R-:W-:Y:S01]  /*3440*/  FMUL.FTZ R23, R68, R23 ;  /* 0x0000001744177220 */ /* 0x000fe20000410000 */
[----:B------:R-:W-:Y:S01]  /*3450*/  FMUL.FTZ R92, R48, -1.4426950216293334961 ;  /* 0xbfb8aa3b305c7820 */ /* 0x000fe20000410000 */
[----:B------:R-:W-:Y:S01]  /*3460*/  FFMA.FTZ R55, R3, R109, R125 ;  /* 0x0000006d03377223 */ /* 0x000fe2000001007d */
[----:B------:R-:W-:Y:S01]  /*3470*/  FMUL.FTZ R108, R2, R88 ;  /* 0x00000058026c7220 */ /* 0x000fe20000410000 */
[----:B------:R-:W-:Y:S01]  /*3480*/  FMUL.FTZ R23, R93, R23 ;  /* 0x000000175d177220 */ /* 0x000fe20000410000 */
[----:B------:R1:W-:Y:S01]  /*3490*/  STL [R1+0x78], R60 ;  /* 0x0000783c01007387 */ /* 0x0003e20000100800 */
[----:B------:R-:W-:Y:S01]  /*34a0*/  FMUL.FTZ R88, R55, -1.4426950216293334961 ;  /* 0xbfb8aa3b37587820 */ /* 0x000fe20000410000 */
[----:B------:R-:W-:Y:S01]  /*34b0*/  FADD.FTZ R84, R84, 1 ;  /* 0x3f80000054547421 */ /* 0x000fe20000010000 */
[----:B------:R-:W-:Y:S01]  /*34c0*/  IADD3.X R93, RZ, R34, RZ, P1, !PT ;  /* 0x00000022ff5d7210 */ /* 0x000fe20000ffe4ff */
[----:B------:R2:W-:Y:S01]  /*34d0*/  STL [R1+0x74], R61 ;  /* 0x0000743d01007387 */ /* 0x0005e20000100800 */
[----:B------:R-:W2:Y:S01]  /*34e0*/  MUFU.EX2 R92, R92 ;  /* 0x0000005c005c7308 */ /* 0x000ea20000000800 */
[----:B------:R-:W-:Y:S01]  /*34f0*/  FFMA.FTZ R56, R4, R108, R65 ;  /* 0x0000006c04387223 */ /* 0x000fe20000010041 */
[----:B0-----:R-:W-:Y:S01]  /*3500*/  FADD.FTZ R91, R91, 1 ;  /* 0x3f8000005b5b7421 */ /* 0x001fe20000010000 */
[C---:B-1----:R-:W-:Y:S01]  /*3510*/  SHF.L.U64.HI R60, R69.reuse, 0x1, R93 ;  /* 0x00000001453c7819 */ /* 0x042fe2000001025d */
[----:B------:R-:W-:Y:S01]  /*3520*/  FADD.FTZ R93, R46, 1 ;  /* 0x3f8000002e5d7421 */ /* 0x000fe20000010000 */
[----:B--2---:R-:W-:Y:S01]  /*3530*/  SHF.L.U32 R61, R69, 0x1, RZ ;  /* 0x00000001453d7819 */ /* 0x004fe200000006ff */
[----:B------:R-:W-:-:S02]  /*3540*/  FADD.FTZ R69, -R85, 1 ;  /* 0x3f80000055457421 */ /* 0x000fc40000010100 */
[----:B------:R-:W-:Y:S01]  /*3550*/  MUFU.EX2 R88, R88 ;  /* 0x0000005800587308 */ /* 0x000fe20000000800 */
[----:B------:R-:W-:Y:S01]  /*3560*/  FMUL.FTZ R89, R56, -1.4426950216293334961 ;  /* 0xbfb8aa3b38597820 */ /* 0x000fe20000410000 */
[----:B------:R-:W-:Y:S01]  /*3570*/  IADD3 R46, P1, R61, UR26, RZ ;  /* 0x0000001a3d2e7c10 */ /* 0x000fe2000ff3e0ff */
[----:B------:R-:W-:-:S05]  /*3580*/  FFMA.FTZ R69, R47, R69, 1 ;  /* 0x3f8000002f457423 */ /* 0x000fca0000010045 */
[----:B------:R-:W0:Y:S01]  /*3590*/  MUFU.RCP R84, R84 ;  /* 0x0000005400547308 */ /* 0x000e220000001000 */
[----:B------:R-:W-:Y:S01]  /*35a0*/  IADD3.X R47, R60, UR27, RZ, P1, !PT ;  /* 0x0000001b3c2f7c10 */ /* 0x000fe20008ffe4ff */
[--C-:B------:R-:W-:Y:S02]  /*35b0*/  HADD2.F32 R24, -RZ, R25.reuse.H0_H0 ;  /* 0x20000019ff187230 */ /* 0x100fe40000004100 */
[----:B------:R-:W-:-:S03]  /*35c0*/  HADD2.F32 R25, -RZ, R25.H1_H1 ;  /* 0x30000019ff197230 */ /* 0x000fc60000004100 */
[----:B------:R-:W2:Y:S01]  /*35d0*/  LDG.E.64.CONSTANT R46, desc[UR18][R46.64] ;  /* 0x000000122e2e7981 */ /* 0x000ea2000c1e9b00 */
[----:B------:R-:W1:Y:S01]  /*35e0*/  MUFU.RCP R91, R91 ;  /* 0x0000005b005b7308 */ /* 0x000e620000001000 */
[----:B------:R-:W-:Y:S01]  /*35f0*/  FMUL.FTZ R25, R25, R94 ;  /* 0x0000005e19197220 */ /* 0x000fe20000410000 */
[----:B------:R-:W-:-:S06]  /*3600*/  FMUL.FTZ R94, R85, R69 ;  /* 0x00000045555e7220 */ /* 0x000fcc0000410000 */
[----:B------:R-:W1:Y:S01]  /*3610*/  MUFU.EX2 R89, R89 ;  /* 0x0000005900597308 */ /* 0x000e620000000800 */
[----:B------:R-:W-:-:S07]  /*3620*/  FADD.FTZ R85, R92, 1 ;  /* 0x3f8000005c557421 */ /* 0x000fce0000010000 */
[----:B------:R-:W1:Y:S01]  /*3630*/  MUFU.RCP R93, R93 ;  /* 0x0000005d005d7308 */ /* 0x000e620000001000 */
[----:B------:R-:W-:Y:S01]  /*3640*/  FADD.FTZ R103, -R50, R103 ;  /* 0x0000006732677221 */ /* 0x000fe20000010100 */
[----:B0-----:R-:W-:Y:S01]  /*3650*/  FADD.FTZ R69, -R84, 1 ;  /* 0x3f80000054457421 */ /* 0x001fe20000010100 */
[----:B------:R-:W-:Y:S01]  /*3660*/  FADD.FTZ R88, R88, 1 ;  /* 0x3f80000058587421 */ /* 0x000fe20000010000 */
[C---:B------:R-:W-:Y:S01]  /*3670*/  FMUL.FTZ R106, R2.reuse, R106 ;  /* 0x0000006a026a7220 */ /* 0x040fe20000410000 */
[----:B------:R-:W-:Y:S01]  /*3680*/  FMUL.FTZ R103, R2, R103 ;  /* 0x0000006702677220 */ /* 0x000fe20000410000 */
[--C-:B------:R-:W-:Y:S02]  /*3690*/  HADD2.F32 R102, -RZ, R30.reuse.H0_H0 ;  /* 0x2000001eff667230 */ /* 0x100fe40000004100 */
[----:B------:R-:W0:Y:S01]  /*36a0*/  MUFU.RCP R85, R85 ;  /* 0x0000005500557308 */ /* 0x000e220000001000 */
[----:B------:R-:W-:Y:S01]  /*36b0*/  FFMA.FTZ R28, R28, R69, 1 ;  /* 0x3f8000001c1c7423 */ /* 0x000fe20000010045 */
[----:B------:R-:W-:Y:S01]  /*36c0*/  FADD.FTZ R105, -R50, R105 ;  /* 0x0000006932697221 */ /* 0x000fe20000010100 */
[----:B-1----:R-:W-:Y:S01]  /*36d0*/  FADD.FTZ R69, -R91, 1 ;  /* 0x3f8000005b457421 */ /* 0x002fe20000010100 */
[----:B------:R-:W-:-:S02]  /*36e0*/  HADD2.F32 R30, -RZ, R30.H1_H1 ;  /* 0x3000001eff1e7230 */ /* 0x000fc40000004100 */
[----:B------:R-:W-:Y:S01]  /*36f0*/  FADD.FTZ R89, R89, 1 ;  /* 0x3f80000059597421 */ /* 0x000fe20000010000 */
[----:B------:R-:W-:Y:S01]  /*3700*/  FFMA.FTZ R43, R0, R106, R51 ;  /* 0x0000006a002b7223 */ /* 0x000fe20000010033 */
[----:B------:R-:W1:Y:S01]  /*3710*/  MUFU.RCP R88, R88 ;  /* 0x0000005800587308 */ /* 0x000e620000001000 */
[----:B------:R-:W-:Y:S01]  /*3720*/  FADD.FTZ R104, -R50, R104 ;  /* 0x0000006832687221 */ /* 0x000fe20000010100 */
[----:B------:R-:W-:Y:S01]  /*3730*/  FFMA.FTZ R54, R5, R103, R64 ;  /* 0x0000006705367223 */ /* 0x000fe20000010040 */
[----:B------:R-:W-:Y:S01]  /*3740*/  FMUL.FTZ R105, R2, R105 ;  /* 0x0000006902697220 */ /* 0x000fe20000410000 */
[----:B------:R-:W-:Y:S01]  /*3750*/  FFMA.FTZ R29, R29, R69, 1 ;  /* 0x3f8000001d1d7423 */ /* 0x000fe20000010045 */
[----:B------:R-:W-:Y:S01]  /*3760*/  FADD.FTZ R69, -R93, 1 ;  /* 0x3f8000005d457421 */ /* 0x000fe20000010100 */
[----:B------:R-:W-:Y:S01]  /*3770*/  FADD.FTZ R101, -R50, R30 ;  /* 0x0000001e32657221 */ /* 0x000fe20000010100 */
[----:B------:R-:W-:Y:S01]  /*3780*/  FMUL.FTZ R90, R43, -1.4426950216293334961 ;  /* 0xbfb8aa3b2b5a7820 */ /* 0x000fe20000410000 */
[----:B------:R0:W1:Y:S01]  /*3790*/  MUFU.RCP R30, R89 ;  /* 0x00000059001e7308 */ /* 0x0000620000001000 */
[----:B------:R-:W-:Y:S01]  /*37a0*/  FMUL.FTZ R104, R2, R104 ;  /* 0x0000006802687220 */ /* 0x000fe20000410000 */
[----:B------:R-:W-:Y:S01]  /*37b0*/  FMUL.FTZ R68, R54, -1.4426950216293334961 ;  /* 0xbfb8aa3b36447820 */ /* 0x000fe20000410000 */
[----:B------:R-:W-:Y:S01]  /*37c0*/  FFMA.FTZ R52, R3, R105, R125 ;  /* 0x0000006903347223 */ /* 0x000fe2000001007d */
[----:B------:R-:W-:Y:S01]  /*37d0*/  FFMA.FTZ R49, R49, R69, 1 ;  /* 0x3f80000031317423 */ /* 0x000fe20000010045 */
[----:B------:R-:W-:Y:S01]  /*37e0*/  FMUL.FTZ R28, R84, R28 ;  /* 0x0000001c541c7220 */ /* 0x000fe20000410000 */
[----:B------:R-:W-:Y:S01]  /*37f0*/  FMUL.FTZ R20, R20, R86 ;  /* 0x0000005614147220 */ /* 0x000fe20000410000 */
[----:B------:R-:W-:Y:S01]  /*3800*/  FMUL.FTZ R29, R91, R29 ;  /* 0x0000001d5b1d7220 */ /* 0x000fe20000410000 */
[----:B0-----:R-:W-:Y:S01]  /*3810*/  HADD2.F32 R89, -RZ, R26.H1_H1 ;  /* 0x3000001aff597230 */ /* 0x001fe20000004100 */
[----:B------:R0:W-:Y:S01]  /*3820*/  MUFU.EX2 R86, R90 ;  /* 0x0000005a00567308 */ /* 0x0001e20000000800 */
[----:B------:R-:W-:Y:S01]  /*3830*/  FFMA.FTZ R53, R4, R104, R65 ;  /* 0x0000006804357223 */ /* 0x000fe20000010041 */
[----:B------:R-:W-:-:S02]  /*3840*/  HADD2.F32 R91, -RZ, R27.H0_H0 ;  /* 0x2000001bff5b7230 */ /* 0x000fc40000004100 */
[----:B------:R-:W-:Y:S01]  /*3850*/  FADD.FTZ R84, R71, 1 ;  /* 0x3f80000047547421 */ /* 0x000fe20000010000 */
[----:B------:R-:W-:Y:S02]  /*3860*/  HADD2.F32 R92, -RZ, R27.H1_H1 ;  /* 0x3000001bff5c7230 */ /* 0x000fe40000004100 */
[----:B------:R-:W-:Y:S01]  /*3870*/  FMUL.FTZ R49, R93, R49 ;  /* 0x000000315d317220 */ /* 0x000fe20000410000 */
[----:B------:R-:W-:Y:S01]  /*3880*/  FMUL.FTZ R27, R89, R28 ;  /* 0x0000001c591b7220 */ /* 0x000fe20000410000 */
[----:B------:R-:W-:Y:S01]  /*3890*/  FADD.FTZ R89, -R85, 1 ;  /* 0x3f80000055597421 */ /* 0x000fe20000010100 */
[----:B------:R-:W1:Y:S01]  /*38a0*/  MUFU.EX2 R68, R68 ;  /* 0x0000004400447308 */ /* 0x000e620000000800 */
[----:B0-----:R-:W-:Y:S01]  /*38b0*/  FMUL.FTZ R90, R52, -1.4426950216293334961 ;  /* 0xbfb8aa3b345a7820 */ /* 0x001fe20000410000 */
[----:B------:R-:W-:Y:S01]  /*38c0*/  FMUL.FTZ R83, R53, -1.4426950216293334961 ;  /* 0xbfb8aa3b35537820 */ /* 0x000fe20000410000 */
[----:B------:R-:W-:Y:S01]  /*38d0*/  FMUL.FTZ R28, R91, R29 ;  /* 0x0000001d5b1c7220 */ /* 0x000fe20000410000 */
[----:B------:R-:W-:Y:S01]  /*38e0*/  FMUL.FTZ R29, R92, R49 ;  /* 0x000000315c1d7220 */ /* 0x000fe20000410000 */
[----:B------:R-:W-:Y:S01]  /*38f0*/  FFMA.FTZ R48, R48, R89, 1 ;  /* 0x3f80000030307423 */ /* 0x000fe20000010059 */
[----:B-1----:R-:W-:-:S02]  /*3900*/  FADD.FTZ R49, -R88, 1 ;  /* 0x3f80000058317421 */ /* 0x002fc40000010100 */
[----:B------:R-:W0:Y:S01]  /*3910*/  MUFU.EX2 R90, R90 ;  /* 0x0000005a005a7308 */ /* 0x000e220000000800 */
[----:B------:R-:W-:Y:S01]  /*3920*/  FMUL.FTZ R85, R85, R48 ;  /* 0x0000003055557220 */ /* 0x000fe20000410000 */
[----:B------:R-:W-:Y:S01]  /*3930*/  FFMA.FTZ R49, R55, R49, 1 ;  /* 0x3f80000037317423 */ /* 0x000fe20000010031 */
[----:B------:R-:W-:Y:S01]  /*3940*/  FADD.FTZ R89, -R30, 1 ;  /* 0x3f8000001e597421 */ /* 0x000fe20000010100 */
[----:B------:R-:W-:-:S04]  /*3950*/  IADD3 R48, P1, R59, UR28, RZ ;  /* 0x0000001c3b307c10 */ /* 0x000fc8000ff3e0ff */
[----:B------:R-:W1:Y:S01]  /*3960*/  MUFU.RCP R84, R84 ;  /* 0x0000005400547308 */ /* 0x000e620000001000 */
[----:B------:R-:W-:Y:S01]  /*3970*/  FADD.FTZ R102, -R50, R102 ;  /* 0x0000006632667221 */ /* 0x000fe20000010100 */
[----:B------:R-:W-:-:S06]  /*3980*/  FMUL.FTZ R88, R88, R49 ;  /* 0x0000003158587220 */ /* 0x000fcc0000410000 */
[----:B------:R-:W1:Y:S01]  /*3990*/  MUFU.EX2 R83, R83 ;  /* 0x0000005300537308 */ /* 0x000e620000000800 */
[----:B------:R-:W-:Y:S01]  /*39a0*/  FFMA.FTZ R89, R56, R89, 1 ;  /* 0x3f80000038597423 */ /* 0x000fe20000010059 */
[----:B------:R-:W-:Y:S01]  /*39b0*/  IADD3.X R49, R58, UR29, RZ, P1, !PT ;  /* 0x0000001d3a317c10 */ /* 0x000fe20008ffe4ff */
[--C-:B------:R-:W-:Y:S02]  /*39c0*/  HADD2.F32 R56, -RZ, R31.reuse.H0_H0 ;  /* 0x2000001fff387230 */ /* 0x100fe40000004100 */
[----:B------:R-:W-:Y:S01]  /*39d0*/  FMUL.FTZ R102, R2, R102 ;  /* 0x0000006602667220 */ /* 0x000fe20000410000 */
[----:B------:R-:W-:Y:S01]  /*39e0*/  FADD.FTZ R68, R68, 1 ;  /* 0x3f80000044447421 */ /* 0x000fe20000010000 */
[----:B------:R-:W-:Y:S01]  /*39f0*/  FADD.FTZ R86, R86, 1 ;  /* 0x3f80000056567421 */ /* 0x000fe20000010000 */
[----:B------:R-:W-:Y:S02]  /*3a00*/  HADD2.F32 R99, -RZ, R31.H1_H1 ;  /* 0x3000001fff637230 */ /* 0x000fe40000004100 */
[----:B------:R-:W-:Y:S01]  /*3a10*/  FFMA.FTZ R42, R0, R102, R51 ;  /* 0x00000066002a7223 */ /* 0x000fe20000010033 */
[----:B------:R-:W-:Y:S01]  /*3a20*/  FADD.FTZ R56, -R50, R56 ;  /* 0x0000003832387221 */ /* 0x000fe20000010100 */
[----:B------:R-:W2:Y:S01]  /*3a30*/  LDG.E.64.CONSTANT R48, desc[UR18][R48.64] ;  /* 0x0000001230307981 */ /* 0x000ea2000c1e9b00 */
[----:B0-----:R-:W-:Y:S01]  /*3a40*/  FADD.FTZ R55, R90, 1 ;  /* 0x3f8000005a377421 */ /* 0x001fe20000010000 */
[----:B-1----:R-:W-:Y:S01]  /*3a50*/  FADD.FTZ R91, -R84, 1 ;  /* 0x3f800000545b7421 */ /* 0x002fe20000010100 */
[----:B------:R-:W0:Y:S01]  /*3a60*/  MUFU.RCP R68, R68 ;  /* 0x0000004400447308 */ /* 0x000e220000001000 */
[----:B------:R-:W-:Y:S01]  /*3a70*/  FMUL.FTZ R87, R42, -1.4426950216293334961 ;  /* 0xbfb8aa3b2a577820 */ /* 0x000fe20000410000 */
[C---:B------:R-:W-:Y:S01]  /*3a80*/  FMUL.FTZ R101, R2.reuse, R101 ;  /* 0x0000006502657220 */ /* 0x040fe20000410000 */
[----:B------:R-:W-:Y:S01]  /*3a90*/  FMUL.FTZ R100, R2, R56 ;  /* 0x0000003802647220 */ /* 0x000fe20000410000 */
[----:B------:R-:W-:Y:S01]  /*3aa0*/  FADD.FTZ R83, R83, 1 ;  /* 0x3f80000053537421 */ /* 0x000fe20000010000 */
[----:B------:R-:W-:Y:S01]  /*3ab0*/  FADD.FTZ R99, -R50, R99 ;  /* 0x0000006332637221 */ /* 0x000fe20000010100 */
[----:B------:R-:W-:-:S02]  /*3ac0*/  HADD2.F32 R71, -RZ, R26.H0_H0 ;  /* 0x2000001aff477230 */ /* 0x000fc40000004100 */
[----:B------:R-:W1:Y:S01]  /*3ad0*/  MUFU.RCP R86, R86 ;  /* 0x0000005600567308 */ /* 0x000e620000001000 */
[----:B------:R-:W-:Y:S01]  /*3ae0*/  FFMA.FTZ R57, R57, R91, 1 ;  /* 0x3f80000039397423 */ /* 0x000fe2000001005b */
[----:B------:R-:W-:Y:S01]  /*3af0*/  FFMA.FTZ R69, R3, R101, R125 ;  /* 0x0000006503457223 */ /* 0x000fe2000001007d */
[----:B------:R-:W-:Y:S01]  /*3b00*/  FFMA.FTZ R56, R4, R100, R65 ;  /* 0x0000006404387223 */ /* 0x000fe20000010041 */
[----:B------:R-:W-:Y:S01]  /*3b10*/  FMUL.FTZ R89, R30, R89 ;  /* 0x000000591e597220 */ /* 0x000fe20000410000 */
[----:B------:R-:W-:Y:S01]  /*3b20*/  FMUL.FTZ R99, R2, R99 ;  /* 0x0000006302637220 */ /* 0x000fe20000410000 */
[--C-:B------:R-:W-:Y:S02]  /*3b30*/  HADD2.F32 R30, -RZ, R32.reuse.H0_H0 ;  /* 0x20000020ff1e7230 */ /* 0x100fe40000004100 */
[----:B------:R-:W4:Y:S01]  /*3b40*/  MUFU.RCP R55, R55 ;  /* 0x0000003700377308 */ /* 0x000f220000001000 */
[----:B------:R-:W-:Y:S01]  /*3b50*/  FMUL.FTZ R26, R71, R94 ;  /* 0x0000005e471a7220 */ /* 0x000fe20000410000 */
[----:B------:R-:W-:Y:S01]  /*3b60*/  FMUL.FTZ R90, R84, R57 ;  /* 0x00000039545a7220 */ /* 0x000fe20000410000 */
[----:B------:R-:W-:Y:S01]  /*3b70*/  FMUL.FTZ R71, R69, -1.4426950216293334961 ;  /* 0xbfb8aa3b45477820 */ /* 0x000fe20000410000 */
[----:B------:R-:W-:Y:S01]  /*3b80*/  FMUL.FTZ R84, R56, -1.4426950216293334961 ;  /* 0xbfb8aa3b38547820 */ /* 0x000fe20000410000 */
[----:B------:R-:W-:-:S03]  /*3b90*/  HADD2.F32 R31, -RZ, R32.H1_H1 ;  /* 0x30000020ff1f7230 */ /* 0x000fc60000004100 */
[----:B------:R-:W4:Y:S01]  /*3ba0*/  MUFU.EX2 R87, R87 ;  /* 0x0000005700577308 */ /* 0x000f220000000800 */
[----:B------:R-:W-:Y:S01]  /*3bb0*/  FFMA.FTZ R57, R5, R99, R64 ;  /* 0x0000006305397223 */ /* 0x000fe20000010040 */
[----:B------:R-:W-:Y:S02]  /*3bc0*/  HADD2.F32 R32, -RZ, R33.H0_H0 ;  /* 0x20000021ff207230 */ /* 0x000fe40000004100 */
[----:B------:R-:W-:-:S04]  /*3bd0*/  FMUL.FTZ R30, R30, R85 ;  /* 0x000000551e1e7220 */ /* 0x000fc80000410000 */
[----:B------:R-:W4:Y:S01]  /*3be0*/  MUFU.RCP R83, R83 ;  /* 0x0000005300537308 */ /* 0x000f220000001000 */
[----:B------:R-:W-:Y:S02]  /*3bf0*/  HADD2.F32 R33, -RZ, R33.H1_H1 ;  /* 0x30000021ff217230 */ /* 0x000fe40000004100 */
[----:B------:R-:W-:Y:S01]  /*3c00*/  FMUL.FTZ R32, R32, R89 ;  /* 0x0000005920207220 */ /* 0x000fe20000410000 */
[----:B0-----:R-:W-:-:S04]  /*3c10*/  FADD.FTZ R89, -R68, 1 ;  /* 0x3f80000044597421 */ /* 0x001fc80000010100 */
[----:B------:R0:W-:Y:S01]  /*3c20*/  MUFU.EX2 R85, R84 ;  /* 0x0000005400557308 */ /* 0x0001e20000000800 */
[----:B------:R-:W-:Y:S01]  /*3c30*/  FMUL.FTZ R31, R31, R88 ;  /* 0x000000581f1f7220 */ /* 0x000fe20000410000 */
[----:B-1----:R-:W-:-:S06]  /*3c40*/  FADD.FTZ R88, -R86, 1 ;  /* 0x3f80000056587421 */ /* 0x002fcc0000010100 */
[----:B------:R-:W1:Y:S01]  /*3c50*/  MUFU.EX2 R71, R71 ;  /* 0x0000004700477308 */ /* 0x000e620000000800 */
[----:B0-----:R-:W-:Y:S01]  /*3c60*/  FMUL.FTZ R84, R57, -1.4426950216293334961 ;  /* 0xbfb8aa3b39547820 */ /* 0x001fe20000410000 */
[----:B------:R-:W-:Y:S01]  /*3c70*/  STL [R1+0x70], R58 ;  /* 0x0000703a01007387 */ /* 0x000fe20000100800 */
[----:B------:R-:W-:Y:S01]  /*3c80*/  FMUL.FTZ R33, R33, R90 ;  /* 0x0000005a21217220 */ /* 0x000fe20000410000 */
[----:B------:R-:W-:Y:S01]  /*3c90*/  FFMA.FTZ R89, R54, R89, 1 ;  /* 0x3f80000036597423 */ /* 0x000fe20000010059 */
[----:B----4-:R-:W-:Y:S01]  /*3ca0*/  FADD.FTZ R90, -R55, 1 ;  /* 0x3f800000375a7421 */ /* 0x010fe20000010100 */
[----:B------:R0:W-:Y:S02]  /*3cb0*/  STL [R1+0x6c], R59 ;  /* 0x00006c3b01007387 */ /* 0x0001e40000100800 */
[----:B------:R-:W4:Y:S01]  /*3cc0*/  MUFU.EX2 R84, R84 ;  /* 0x0000005400547308 */ /* 0x000f220000000800 */
[----:B------:R-:W-:Y:S01]  /*3cd0*/  IADD3.X R54, RZ, R34, RZ, P0, !PT ;  /* 0x00000022ff367210 */ /* 0x000fe200007fe4ff */
[----:B------:R-:W-:Y:S01]  /*3ce0*/  FFMA.FTZ R88, R43, R88, 1 ;  /* 0x3f8000002b587423 */ /* 0x000fe20000010058 */
[----:B------:R-:W-:Y:S01]  /*3cf0*/  FADD.FTZ R43, R87, 1 ;  /* 0x3f800000572b7421 */ /* 0x000fe20000010000 */
[----:B------:R-:W-:Y:S01]  /*3d00*/  FADD.FTZ R87, -R83, 1 ;  /* 0x3f80000053577421 */ /* 0x000fe20000010100 */
[----:B------:R-:W-:Y:S01]  /*3d10*/  FFMA.FTZ R52, R52, R90, 1 ;  /* 0x3f80000034347423 */ /* 0x000fe2000001005a */
[----:B0-----:R-:W-:-:S02]  /*3d20*/  SHF.L.U32 R59, R35, 0x1, RZ ;  /* 0x00000001233b7819 */ /* 0x001fc400000006ff */
[----:B------:R-:W-:Y:S02]  /*3d30*/  SHF.L.U64.HI R58, R35, 0x1, R54 ;  /* 0x00000001233a7819 */ /* 0x000fe40000010236 */
[----:B------:R-:W-:Y:S01]  /*3d40*/  IADD3 R54, P0, R59, UR26, RZ ;  /* 0x0000001a3b367c10 */ /* 0x000fe2000ff1e0ff */
[----:B------:R-:W-:Y:S01]  /*3d50*/  FFMA.FTZ R87, R53, R87, 1 ;  /* 0x3f80000035577423 */ /* 0x000fe20000010057 */
[----:B------:R-:W-:Y:S01]  /*3d60*/  FMUL.FTZ R53, R55, R52 ;  /* 0x0000003437357220 */ /* 0x000fe20000410000 */
[----:B-1----:R-:W-:Y:S01]  /*3d70*/  FADD.FTZ R71, R71, 1 ;  /* 0x3f80000047477421 */ /* 0x002fe20000010000 */
[----:B------:R-:W-:Y:S01]  /*3d80*/  IADD3.X R55, R58, UR27, RZ, P0, !PT ;  /* 0x0000001b3a377c10 */ /* 0x000fe200087fe4ff */
[--C-:B------:R-:W-:Y:S02]  /*3d90*/  HADD2.F32 R35, -RZ, R36.reuse.H0_H0 ;  /* 0x20000024ff237230 */ /* 0x100fe40000004100 */
[----:B------:R-:W-:Y:S01]  /*3da0*/  FMUL.FTZ R34, R86, R88 ;  /* 0x0000005856227220 */ /* 0x000fe20000410000 */
[----:B------:R-:W-:Y:S01]  /*3db0*/  HADD2.F32 R36, -RZ, R36.H1_H1 ;  /* 0x30000024ff247230 */ /* 0x000fe20000004100 */
[----:B------:R-:W0:Y:S01]  /*3dc0*/  MUFU.RCP R52, R71 ;  /* 0x0000004700347308 */ /* 0x000e220000001000 */
[----:B----4-:R-:W-:Y:S01]  /*3dd0*/  FADD.FTZ R84, R84, 1 ;  /* 0x3f80000054547421 */ /* 0x010fe20000010000 */
[----:B------:R-:W4:Y:S01]  /*3de0*/  LDG.E.64.CONSTANT R54, desc[UR18][R54.64] ;  /* 0x0000001236367981 */ /* 0x000f22000c1e9b00 */
[----:B------:R-:W-:Y:S01]  /*3df0*/  FMUL.FTZ R34, R35, R34 ;  /* 0x0000002223227220 */ /* 0x000fe20000410000 */
[----:B------:R-:W-:-:S04]  /*3e00*/  FMUL.FTZ R35, R36, R53 ;  /* 0x0000003524237220 */ /* 0x000fc80000410000 */
[----:B------:R0:W1:Y:S02]  /*3e10*/  MUFU.RCP R53, R84 ;  /* 0x0000005400357308 */ /* 0x0000640000001000 */
[----:B0-----:R-:W-:-:S04]  /*3e20*/  FADD.FTZ R84, -R52, 1 ;  /* 0x3f80000034547421 */ /* 0x001fc80000010100 */
[----:B------:R-:W-:Y:S01]  /*3e30*/  FFMA.FTZ R69, R69, R84, 1 ;  /* 0x3f80000045457423 */ /* 0x000fe20000010054 */
[----:B-1----:R-:W-:Y:S01]  /*3e40*/  FADD.FTZ R84, -R53, 1 ;  /* 0x3f80000035547421 */ /* 0x002fe20000010100 */
[----:B------:R-:W-:-:S03]  /*3e50*/  HADD2.F32 R96, -RZ, R39.H0_H0 ;  /* 0x20000027ff607230 */ /* 0x000fc60000004100 */
[----:B------:R-:W-:Y:S01]  /*3e60*/  FFMA.FTZ R57, R57, R84, 1 ;  /* 0x3f80000039397423 */ /* 0x000fe20000010054 */
[----:B------:R-:W-:Y:S02]  /*3e70*/  HADD2.F32 R84, -RZ, R39.H1_H1 ;  /* 0x30000027ff547230 */ /* 0x000fe40000004100 */
[----:B------:R-:W-:Y:S01]  /*3e80*/  FMUL.FTZ R39, R52, R69 ;  /* 0x0000004534277220 */ /* 0x000fe20000410000 */
[----:B------:R-:W-:Y:S01]  /*3e90*/  IADD3 R52, P0, R61, UR28, RZ ;  /* 0x0000001c3d347c10 */ /* 0x000fe2000ff1e0ff */
[----:B------:R-:W-:-:S03]  /*3ea0*/  FMUL.FTZ R57, R53, R57 ;  /* 0x0000003935397220 */ /* 0x000fc60000410000 */
[----:B------:R-:W-:Y:S01]  /*3eb0*/  IADD3.X R53, R60, UR29, RZ, P0, !PT ;  /* 0x0000001d3c357c10 */ /* 0x000fe200087fe4ff */
[----:B------:R-:W-:-:S05]  /*3ec0*/  FADD.FTZ R71, R85, 1 ;  /* 0x3f80000055477421 */ /* 0x000fca0000010000 */
[----:B------:R-:W4:Y:S01]  /*3ed0*/  LDG.E.64.CONSTANT R52, desc[UR18][R52.64] ;  /* 0x0000001234347981 */ /* 0x000f22000c1e9b00 */
[----:B------:R-:W0:Y:S01]  /*3ee0*/  MUFU.RCP R71, R71 ;  /* 0x0000004700477308 */ /* 0x000e220000001000 */
[----:B------:R-:W-:Y:S01]  /*3ef0*/  FMUL.FTZ R89, R68, R89 ;  /* 0x0000005944597220 */ /* 0x000fe20000410000 */
[----:B------:R-:W-:-:S06]  /*3f00*/  HADD2.F32 R68, -RZ, R38.H0_H0 ;  /* 0x20000026ff447230 */ /* 0x000fcc0000004100 */
[----:B------:R-:W1:Y:S01]  /*3f10*/  MUFU.RCP R43, R43 ;  /* 0x0000002b002b7308 */ /* 0x000e620000001000 */
[----:B------:R-:W-:Y:S02]  /*3f20*/  HADD2.F32 R38, -RZ, R38.H1_H1 ;  /* 0x30000026ff267230 */ /* 0x000fe40000004100 */
[----:B------:R-:W-:-:S03]  /*3f30*/  FADD.FTZ R68, -R50, R68 ;  /* 0x0000004432447221 */ /* 0x000fc60000010100 */
[----:B------:R-:W-:Y:S01]  /*3f40*/  FADD.FTZ R38, -R50, R38 ;  /* 0x0000002632267221 */ /* 0x000fe20000010100 */
[C---:B------:R-:W-:Y:S01]  /*3f50*/  FMUL.FTZ R98, R2.reuse, R68 ;  /* 0x0000004402627220 */ /* 0x040fe20000410000 */
[----:B0-----:R-:W-:Y:S02]  /*3f60*/  FADD.FTZ R68, -R71, 1 ;  /* 0x3f80000047447421 */ /* 0x001fe40000010100 */
[----:B------:R-:W-:Y:S01]  /*3f70*/  FMUL.FTZ R97, R2, R38 ;  /* 0x0000002602617220 */ /* 0x000fe20000410000 */
[----:B------:R-:W-:Y:S01]  /*3f80*/  FMUL.FTZ R87, R83, R87 ;  /* 0x0000005753577220 */ /* 0x000fe20000410000 */
[----:B------:R-:W-:Y:S02]  /*3f90*/  FFMA.FTZ R68, R56, R68, 1 ;  /* 0x3f80000038447423 */ /* 0x000fe40000010044 */
[----:B------:R-:W-:Y:S01]  /*3fa0*/  FFMA.FTZ R56, R3, R97, R125 ;  /* 0x0000006103387223 */ /* 0x000fe2000001007d */
[----:B------:R-:W-:Y:S01]  /*3fb0*/  FADD.FTZ R84, -R50, R84 ;  /* 0x0000005432547221 */ /* 0x000fe20000010100 */
[----:B-1----:R-:W-:Y:S01]  /*3fc0*/  FADD.FTZ R83, -R43, 1 ;  /* 0x3f8000002b537421 */ /* 0x002fe20000010100 */
[----:B------:R-:W-:Y:S01]  /*3fd0*/  FMUL.FTZ R24, R24, R95 ;  /* 0x0000005f18187220 */ /* 0x000fe20000410000 */
[----:B------:R-:W-:-:S02]  /*3fe0*/  FMUL.FTZ R85, R56, -1.4426950216293334961 ;  /* 0xbfb8aa3b38557820 */ /* 0x000fc40000410000 */
[----:B------:R-:W-:Y:S01]  /*3ff0*/  FFMA.FTZ R83, R42, R83, 1 ;  /* 0x3f8000002a537423 */ /* 0x000fe20000010053 */
[----:B------:R-:W-:Y:S01]  /*4000*/  FMUL.FTZ R95, R2, R84 ;  /* 0x00000054025f7220 */ /* 0x000fe20000410000 */
[----:B------:R-:W-:Y:S01]  /*4010*/  FADD.FTZ R96, -R50, R96 ;  /* 0x0000006032607221 */ /* 0x000fe20000010100 */
[----:B------:R-:W-:Y:S01]  /*4020*/  FFMA.FTZ R42, R0, R98, R51 ;  /* 0x00000062002a7223 */ /* 0x000fe20000010033 */
[----:B------:R-:W-:Y:S01]  /*4030*/  FMUL.FTZ R83, R43, R83 ;  /* 0x000000532b537220 */ /* 0x000fe20000410000 */
[----:B------:R-:W-:Y:S01]  /*4040*/  FMUL.FTZ R43, R71, R68 ;  /* 0x00000044472b7220 */ /* 0x000fe20000410000 */
[----:B------:R-:W-:Y:S01]  /*4050*/  FFMA.FTZ R68, R5, R95, R64 ;  /* 0x0000005f05447223 */ /* 0x000fe20000010040 */
[----:B------:R-:W-:Y:S01]  /*4060*/  FMUL.FTZ R96, R2, R96 ;  /* 0x0000006002607220 */ /* 0x000fe20000410000 */
[----:B------:R-:W0:Y:S01]  /*4070*/  MUFU.EX2 R85, R85 ;  /* 0x0000005500557308 */ /* 0x000e220000000800 */
[----:B------:R-:W-:Y:S01]  /*4080*/  FMUL.FTZ R38, R42, -1.4426950216293334961 ;  /* 0xbfb8aa3b2a267820 */ /* 0x000fe20000410000 */
[----:B------:R-:W-:Y:S01]  /*4090*/  FMUL.FTZ R84, R68, -1.4426950216293334961 ;  /* 0xbfb8aa3b44547820 */ /* 0x000fe20000410000 */
[----:B------:R-:W-:-:S04]  /*40a0*/  FFMA.FTZ R69, R4, R96, R65 ;  /* 0x0000006004457223 */ /* 0x000fc80000010041 */
[----:B------:R-:W-:Y:S01]  /*40b0*/  FMUL.FTZ R71, R69, -1.4426950216293334961 ;  /* 0xbfb8aa3b45477820 */ /* 0x000fe20000410000 */
[----:B------:R-:W1:Y:S08]  /*40c0*/  MUFU.EX2 R38, R38 ;  /* 0x0000002600267308 */ /* 0x000e700000000800 */
[----:B------:R-:W3:Y:S01]  /*40d0*/  MUFU.EX2 R84, R84 ;  /* 0x0000005400547308 */ /* 0x000ee20000000800 */
[----:B0-----:R-:W-:Y:S01]  /*40e0*/  FADD.FTZ R85, R85, 1 ;  /* 0x3f80000055557421 */ /* 0x001fe20000010000 */
[----:B------:R-:W-:-:S06]  /*40f0*/  HADD2.F32 R36, -RZ, R37.H0_H0 ;  /* 0x20000025ff247230 */ /* 0x000fcc0000004100 */
[----:B------:R-:W0:Y:S01]  /*4100*/  MUFU.EX2 R71, R71 ;  /* 0x0000004700477308 */ /* 0x000e220000000800 */
[----:B------:R-:W-:Y:S02]  /*4110*/  HADD2.F32 R86, -RZ, R40.H0_H0 ;  /* 0x20000028ff567230 */ /* 0x000fe40000004100 */
[----:B------:R-:W-:Y:S01]  /*4120*/  FMUL.FTZ R36, R36, R87 ;  /* 0x0000005724247220 */ /* 0x000fe20000410000 */
[----:B-1----:R-:W-:-:S04]  /*4130*/  FADD.FTZ R87, R38, 1 ;  /* 0x3f80000026577421 */ /* 0x002fc80000010000 */
[----:B------:R-:W1:Y:S01]  /*4140*/  MUFU.RCP R85, R85 ;  /* 0x0000005500557308 */ /* 0x000e620000001000 */
[----:B---3--:R-:W-:Y:S01]  /*4150*/  FADD.FTZ R84, R84, 1 ;  /* 0x3f80000054547421 */ /* 0x008fe20000010000 */
[----:B------:R-:W-:Y:S01]  /*4160*/  FMUL.FTZ R38, R86, R83 ;  /* 0x0000005356267220 */ /* 0x000fe20000410000 */
[----:B------:R-:W-:-:S05]  /*4170*/  HADD2.F32 R40, -RZ, R40.H1_H1 ;  /* 0x30000028ff287230 */ /* 0x000fca0000004100 */
[----:B------:R-:W3:Y:S01]  /*4180*/  MUFU.RCP R83, R87 ;  /* 0x0000005700537308 */ /* 0x000ee20000001000 */
[----:B0-----:R-:W-:Y:S01]  /*4190*/  FADD.FTZ R71, R71, 1 ;  /* 0x3f80000047477421 */ /* 0x001fe20000010000 */
[----:B------:R-:W-:Y:S01]  /*41a0*/  FMUL.FTZ R39, R40, R39 ;  /* 0x0000002728277220 */ /* 0x000fe20000410000 */
[----:B------:R-:W-:-:S05]  /*41b0*/  HADD2.F32 R40, -RZ, R41.H0_H0 ;  /* 0x20000029ff287230 */ /* 0x000fca0000004100 */
[----:B------:R-:W0:Y:S01]  /*41c0*/  MUFU.RCP R84, R84 ;  /* 0x0000005400547308 */ /* 0x000e220000001000 */
[----:B------:R-:W-:Y:S01]  /*41d0*/  FMUL.FTZ R40, R40, R43 ;  /* 0x0000002b28287220 */ /* 0x000fe20000410000 */
[----:B------:R-:W-:Y:S02]  /*41e0*/  HADD2.F32 R41, -RZ, R41.H1_H1 ;  /* 0x30000029ff297230 */ /* 0x000fe40000004100 */
[----:B-1----:R-:W-:Y:S01]  /*41f0*/  FADD.FTZ R43, -R85, 1 ;  /* 0x3f800000552b7421 */ /* 0x002fe20000010100 */
[----:B------:R-:W-:-:S03]  /*4200*/  HADD2.F32 R94, -RZ, R66.H0_H0 ;  /* 0x20000042ff5e7230 */ /* 0x000fc60000004100 */
[----:B------:R-:W1:Y:S01]  /*4210*/  MUFU.RCP R71, R71 ;  /* 0x0000004700477308 */ /* 0x000e620000001000 */
[----:B------:R-:W-:Y:S01]  /*4220*/  FMUL.FTZ R41, R41, R57 ;  /* 0x0000003929297220 */ /* 0x000fe20000410000 */
[----:B------:R-:W-:Y:S01]  /*4230*/  FFMA.FTZ R43, R56, R43, 1 ;  /* 0x3f800000382b7423 */ /* 0x000fe2000001002b */
[----:B---3--:R-:W-:Y:S01]  /*4240*/  FADD.FTZ R57, -R83, 1 ;  /* 0x3f80000053397421 */ /* 0x008fe20000010100 */
[----:B------:R-:W-:Y:S02]  /*4250*/  FADD.FTZ R94, -R50, R94 ;  /* 0x0000005e325e7221 */ /* 0x000fe40000010100 */
[----:B------:R-:W-:Y:S01]  /*4260*/  FMUL.FTZ R43, R85, R43 ;  /* 0x0000002b552b7220 */ /* 0x000fe20000410000 */
[----:B------:R-:W-:Y:S01]  /*4270*/  FFMA.FTZ R42, R42, R57, 1 ;  /* 0x3f8000002a2a7423 */ /* 0x000fe20000010039 */
[----:B------:R-:W-:Y:S02]  /*4280*/  HADD2.F32 R66, -RZ, R66.H1_H1 ;  /* 0x30000042ff427230 */ /* 0x000fe40000004100 */
[----:B0-----:R-:W-:Y:S01]  /*4290*/  FADD.FTZ R85, -R84, 1 ;  /* 0x3f80000054557421 */ /* 0x001fe20000010100 */
[----:B------:R-:W-:Y:S01]  /*42a0*/  FMUL.FTZ R94, R2, R94 ;  /* 0x0000005e025e7220 */ /* 0x000fe20000410000 */
[----:B------:R-:W-:-:S02]  /*42b0*/  HADD2.F32 R92, -RZ, R67.H0_H0 ;  /* 0x20000043ff5c7230 */ /* 0x000fc40000004100 */
[----:B------:R-:W-:Y:S01]  /*42c0*/  FMUL.FTZ R42, R83, R42 ;  /* 0x0000002a532a7220 */ /* 0x000fe20000410000 */
[----:B------:R-:W-:Y:S01]  /*42d0*/  FFMA.FTZ R85, R68, R85, 1 ;  /* 0x3f80000044557423 */ /* 0x000fe20000010055 */
[----:B------:R-:W-:Y:S01]  /*42e0*/  FFMA.FTZ R68, R0, R94, R51 ;  /* 0x0000005e00447223 */ /* 0x000fe20000010033 */
[C---:B------:R-:W-:Y:S01]  /*42f0*/  FADD.FTZ R66, -R50.reuse, R66 ;  /* 0x0000004232427221 */ /* 0x040fe20000010100 */
[----:B------:R-:W-:Y:S01]  /*4300*/  FADD.FTZ R92, -R50, R92 ;  /* 0x0000005c325c7221 */ /* 0x000fe20000010100 */
[----:B-1----:R-:W-:Y:S01]  /*4310*/  FADD.FTZ R83, -R71, 1 ;  /* 0x3f80000047537421 */ /* 0x002fe20000010100 */
[----:B------:R-:W-:Y:S01]  /*4320*/  FMUL.FTZ R85, R84, R85 ;  /* 0x0000005554557220 */ /* 0x000fe20000410000 */
[----:B------:R-:W-:Y:S01]  /*4330*/  FMUL.FTZ R84, R68, -1.4426950216293334961 ;  /* 0xbfb8aa3b44547820 */ /* 0x000fe20000410000 */
[C---:B------:R-:W-:Y:S01]  /*4340*/  FMUL.FTZ R93, R2.reuse, R66 ;  /* 0x00000042025d7220 */ /* 0x040fe20000410000 */
[----:B------:R-:W-:Y:S01]  /*4350*/  FFMA.FTZ R69, R69, R83, 1 ;  /* 0x3f80000045457423 */ /* 0x000fe20000010053 */
[----:B------:R-:W-:-:S03]  /*4360*/  FMUL.FTZ R92, R2, R92 ;  /* 0x0000005c025c7220 */ /* 0x000fc60000410000 */
[----:B------:R-:W-:Y:S01]  /*4370*/  FMUL.FTZ R69, R71, R69 ;  /* 0x0000004547457220 */ /* 0x000fe20000410000 */
[----:B------:R-:W-:Y:S01]  /*4380*/  FFMA.FTZ R71, R3, R93, R125 ;  /* 0x0000005d03477223 */ /* 0x000fe2000001007d */
[----:B------:R-:W-:Y:S01]  /*4390*/  FFMA.FTZ R66, R4, R92, R65 ;  /* 0x0000005c04427223 */ /* 0x000fe20000010041 */
[----:B------:R-:W0:Y:S02]  /*43a0*/  MUFU.EX2 R84, R84 ;  /* 0x0000005400547308 */ /* 0x000e240000000800 */
[----:B------:R-:W-:Y:S01]  /*43b0*/  FMUL.FTZ R83, R71, -1.4426950216293334961 ;  /* 0xbfb8aa3b47537820 */ /* 0x000fe20000410000 */
[----:B------:R-:W-:Y:S01]  /*43c0*/  FMUL.FTZ R86, R66, -1.4426950216293334961 ;  /* 0xbfb8aa3b42567820 */ /* 0x000fe20000410000 */
[----:B------:R-:W-:-:S04]  /*43d0*/  HADD2.F32 R87, -RZ, R44.H0_H0 ;  /* 0x2000002cff577230 */ /* 0x000fc80000004100 */
[----:B------:R-:W1:Y:S01]  /*43e0*/  MUFU.EX2 R83, R83 ;  /* 0x0000005300537308 */ /* 0x000e620000000800 */
[----:B------:R-:W-:-:S07]  /*43f0*/  HADD2.F32 R44, -RZ, R44.H1_H1 ;  /* 0x3000002cff2c7230 */ /* 0x000fce0000004100 */
[----:B------:R-:W3:Y:S01]  /*4400*/  MUFU.EX2 R86, R86 ;  /* 0x0000005600567308 */ /* 0x000ee20000000800 */
[----:B0-----:R-:W-:Y:S01]  /*4410*/  FADD.FTZ R84, R84, 1 ;  /* 0x3f80000054547421 */ /* 0x001fe20000010000 */
[----:B------:R-:W-:Y:S01]  /*4420*/  FMUL.FTZ R43, R44, R43 ;  /* 0x0000002b2c2b7220 */ /* 0x000fe20000410000 */
[----:B------:R-:W-:-:S05]  /*4430*/  HADD2.F32 R44, -RZ, R45.H0_H0 ;  /* 0x2000002dff2c7230 */ /* 0x000fca0000004100 */
[----:B------:R-:W0:Y:S01]  /*4440*/  MUFU.RCP R84, R84 ;  /* 0x0000005400547308 */ /* 0x000e220000001000 */
[----:B------:R-:W-:Y:S01]  /*4450*/  FMUL.FTZ R44, R44, R69 ;  /* 0x000000452c2c7220 */ /* 0x000fe20000410000 */
[----:B-1----:R-:W-:Y:S01]  /*4460*/  FADD.FTZ R83, R83, 1 ;  /* 0x3f80000053537421 */ /* 0x002fe20000010000 */
[----:B---3--:R-:W-:-:S05]  /*4470*/  FADD.FTZ R69, R86, 1 ;  /* 0x3f80000056457421 */ /* 0x008fca0000010000 */
[----:B------:R-:W1:Y:S01]  /*4480*/  MUFU.RCP R83, R83 ;  /* 0x0000005300537308 */ /* 0x000e620000001000 */
[----:B------:R-:W-:-:S07]  /*4490*/  HADD2.F32 R45, -RZ, R45.H1_H1 ;  /* 0x3000002dff2d7230 */ /* 0x000fce0000004100 */
[----:B------:R-:W3:Y:S01]  /*44a0*/  MUFU.RCP R69, R69 ;  /* 0x0000004500457308 */ /* 0x000ee20000001000 */
[----:B------:R-:W-:Y:S01]  /*44b0*/  FMUL.FTZ R45, R45, R85 ;  /* 0x000000552d2d7220 */ /* 0x000fe20000410000 */
[----:B0-----:R-:W-:Y:S01]  /*44c0*/  FADD.FTZ R85, -R84, 1 ;  /* 0x3f80000054557421 */ /* 0x001fe20000010100 */
[----:B------:R-:W-:-:S03]  /*44d0*/  HADD2.F32 R67, -RZ, R67.H1_H1 ;  /* 0x30000043ff437230 */ /* 0x000fc60000004100 */
[----:B------:R-:W-:Y:S02]  /*44e0*/  FFMA.FTZ R68, R68, R85, 1 ;  /* 0x3f80000044447423 */ /* 0x000fe40000010055 */
[----:B------:R-:W-:Y:S01]  /*44f0*/  FADD.FTZ R67, -R50, R67 ;  /* 0x0000004332437221 */ /* 0x000fe20000010100 */
[----:B-1----:R-:W-:Y:S01]  /*4500*/  FADD.FTZ R85, -R83, 1 ;  /* 0x3f80000053557421 */ /* 0x002fe20000010100 */
[----:B------:R-:W-:Y:S02]  /*4510*/  FMUL.FTZ R84, R84, R68 ;  /* 0x0000004454547220 */ /* 0x000fe40000410000 */
[----:B------:R-:W-:Y:S01]  /*4520*/  FMUL.FTZ R91, R2, R67 ;  /* 0x00000043025b7220 */ /* 0x000fe20000410000 */
[----:B------:R-:W-:Y:S01]  /*4530*/  FFMA.FTZ R71, R71, R85, 1 ;  /* 0x3f80000047477423 */ /* 0x000fe20000010055 */
[----:B---3--:R-:W-:-:S04]  /*4540*/  FADD.FTZ R68, -R69, 1 ;  /* 0x3f80000045447421 */ /* 0x008fc80000010100 */
[----:B------:R-:W-:Y:S01]  /*4550*/  FFMA.FTZ R66, R66, R68, 1 ;  /* 0x3f80000042427423 */ /* 0x000fe20000010044 */
[----:B------:R-:W-:Y:S01]  /*4560*/  FFMA.FTZ R68, R5, R91, R64 ;  /* 0x0000005b05447223 */ /* 0x000fe20000010040 */
[----:B------:R-:W-:-:S03]  /*4570*/  FMUL.FTZ R83, R83, R71 ;  /* 0x0000004753537220 */ /* 0x000fc60000410000 */
[----:B------:R-:W-:-:S06]  /*4580*/  FMUL.FTZ R71, R68, -1.4426950216293334961 ;  /* 0xbfb8aa3b44477820 */ /* 0x000fcc0000410000 */
[----:B------:R-:W0:Y:S01]  /*4590*/  MUFU.EX2 R71, R71 ;  /* 0x0000004700477308 */ /* 0x000e220000000800 */
[----:B--2---:R-:W-:Y:S02]  /*45a0*/  HADD2.F32 R90, -RZ, R46.H0_H0 ;  /* 0x2000002eff5a7230 */ /* 0x004fe40000004100 */
[----:B------:R-:W-:-:S03]  /*45b0*/  HADD2.F32 R37, -RZ, R37.H1_H1 ;  /* 0x30000025ff257230 */ /* 0x000fc60000004100 */
[----:B------:R-:W-:Y:S02]  /*45c0*/  FADD.FTZ R90, -R50, R90 ;  /* 0x0000005a325a7221 */ /* 0x000fe40000010100 */
[----:B------:R-:W-:Y:S01]  /*45d0*/  FMUL.FTZ R37, R37, R89 ;  /* 0x0000005925257220 */ /* 0x000fe20000410000 */
[----:B------:R-:W-:Y:S02]  /*45e0*/  HADD2.F32 R89, -RZ, R46.H1_H1 ;  /* 0x3000002eff597230 */ /* 0x000fe40000004100 */
[----:B------:R-:W-:Y:S01]  /*45f0*/  FMUL.FTZ R90, R2, R90 ;  /* 0x0000005a025a7220 */ /* 0x000fe20000410000 */
[----:B------:R-:W-:Y:S02]  /*4600*/  HADD2.F32 R88, -RZ, R47.H0_H0 ;  /* 0x2000002fff587230 */ /* 0x000fe40000004100 */
[----:B------:R-:W-:Y:S01]  /*4610*/  FMUL.FTZ R42, R87, R42 ;  /* 0x0000002a572a7220 */ /* 0x000fe20000410000 */
[----:B0-----:R-:W-:Y:S01]  /*4620*/  FADD.FTZ R71, R71, 1 ;  /* 0x3f80000047477421 */ /* 0x001fe20000010000 */
[----:B------:R-:W-:Y:S01]  /*4630*/  FFMA.FTZ R87, R0, R90, R51 ;  /* 0x0000005a00577223 */ /* 0x000fe20000010033 */
[C---:B------:R-:W-:Y:S01]  /*4640*/  FADD.FTZ R89, -R50.reuse, R89 ;  /* 0x0000005932597221 */ /* 0x040fe20000010100 */
[----:B------:R-:W-:-:S03]  /*4650*/  FADD.FTZ R88, -R50, R88 ;  /* 0x0000005832587221 */ /* 0x000fc60000010100 */
[----:B------:R-:W0:Y:S01]  /*4660*/  MUFU.RCP R71, R71 ;  /* 0x0000004700477308 */ /* 0x000e220000001000 */
[----:B------:R-:W-:Y:S01]  /*4670*/  FMUL.FTZ R46, R87, -1.4426950216293334961 ;  /* 0xbfb8aa3b572e7820 */ /* 0x000fe20000410000 */
[C---:B------:R-:W-:Y:S01]  /*4680*/  FMUL.FTZ R89, R2.reuse, R89 ;  /* 0x0000005902597220 */ /* 0x040fe20000410000 */
[----:B------:R-:W-:-:S03]  /*4690*/  FMUL.FTZ R88, R2, R88 ;  /* 0x0000005802587220 */ /* 0x000fc60000410000 */
[----:B------:R-:W-:Y:S01]  /*46a0*/  FFMA.FTZ R124, R3, R89, R125 ;  /* 0x00000059037c7223 */ /* 0x000fe2000001007d */
[----:B------:R-:W-:Y:S01]  /*46b0*/  FFMA.FTZ R67, R4, R88, R65 ;  /* 0x0000005804437223 */ /* 0x000fe20000010041 */
[----:B------:R-:W1:Y:S01]  /*46c0*/  MUFU.EX2 R46, R46 ;  /* 0x0000002e002e7308 */ /* 0x000e620000000800 */
[----:B------:R-:W-:Y:S01]  /*46d0*/  FMUL.FTZ R69, R69, R66 ;  /* 0x0000004245457220 */ /* 0x000fe20000410000 */
[----:B------:R-:W-:Y:S01]  /*46e0*/  FMUL.FTZ R85, R124, -1.4426950216293334961 ;  /* 0xbfb8aa3b7c557820 */ /* 0x000fe20000410000 */
[----:B------:R-:W-:-:S05]  /*46f0*/  FMUL.FTZ R66, R67, -1.4426950216293334961 ;  /* 0xbfb8aa3b43427820 */ /* 0x000fca0000410000 */
[----:B------:R-:W2:Y:S01]  /*4700*/  MUFU.EX2 R85, R85 ;  /* 0x0000005500557308 */ /* 0x000ea20000000800 */
[----:B0-----:R-:W-:-:S07]  /*4710*/  FADD.FTZ R86, -R71, 1 ;  /* 0x3f80000047567421 */ /* 0x001fce0000010100 */
[----:B------:R-:W0:Y:S01]  /*4720*/  MUFU.EX2 R66, R66 ;  /* 0x0000004200427308 */ /* 0x000e220000000800 */
[----:B------:R-:W-:Y:S01]  /*4730*/  FFMA.FTZ R86, R68, R86, 1 ;  /* 0x3f80000044567423 */ /* 0x000fe20000010056 */
[----:B-1----:R-:W-:-:S03]  /*4740*/  FADD.FTZ R46, R46, 1 ;  /* 0x3f8000002e2e7421 */ /* 0x002fc60000010000 */
[----:B------:R-:W-:Y:S01]  /*4750*/  FMUL.FTZ R71, R71, R86 ;  /* 0x0000005647477220 */ /* 0x000fe20000410000 */
[----:B------:R-:W-:Y:S02]  /*4760*/  HADD2.F32 R86, -RZ, R47.H1_H1 ;  /* 0x3000002fff567230 */ /* 0x000fe40000004100 */
[----:B------:R1:W3:Y:S01]  /*4770*/  MUFU.RCP R68, R46 ;  /* 0x0000002e00447308 */ /* 0x0002e20000001000 */
[----:B--2---:R-:W-:Y:S02]  /*4780*/  FADD.FTZ R85, R85, 1 ;  /* 0x3f80000055557421 */ /* 0x004fe40000010000 */
[----:B------:R-:W-:Y:S01]  /*4790*/  FADD.FTZ R86, -R50, R86 ;  /* 0x0000005632567221 */ /* 0x000fe20000010100 */
[--C-:B-1----:R-:W-:Y:S02]  /*47a0*/  HADD2.F32 R46, -RZ, R48.reuse.H0_H0 ;  /* 0x20000030ff2e7230 */ /* 0x102fe40000004100 */
[----:B------:R-:W-:Y:S02]  /*47b0*/  HADD2.F32 R48, -RZ, R48.H1_H1 ;  /* 0x30000030ff307230 */ /* 0x000fe40000004100 */
[----:B0-----:R-:W-:Y:S01]  /*47c0*/  FADD.FTZ R66, R66, 1 ;  /* 0x3f80000042427421 */ /* 0x001fe20000010000 */
[----:B------:R-:W-:Y:S01]  /*47d0*/  FMUL.FTZ R86, R2, R86 ;  /* 0x0000005602567220 */ /* 0x000fe20000410000 */
[----:B------:R-:W-:Y:S01]  /*47e0*/  FMUL.FTZ R46, R46, R84 ;  /* 0x000000542e2e7220 */ /* 0x000fe20000410000 */
[----:B------:R-:W-:Y:S01]  /*47f0*/  FMUL.FTZ R47, R48, R83 ;  /* 0x00000053302f7220 */ /* 0x000fe20000410000 */
[----:B------:R0:W-:Y:S08]  /*4800*/  MUFU.RCP R84, R66 ;  /* 0x0000004200547308 */ /* 0x0001f00000001000 */
[----:B------:R1:W2:Y:S01]  /*4810*/  MUFU.RCP R83, R85 ;  /* 0x0000005500537308 */ /* 0x0002a20000001000 */
[----:B0-----:R-:W-:Y:S01]  /*4820*/  FFMA.FTZ R66, R5, R86, R64 ;  /* 0x0000005605427223 */ /* 0x001fe20000010040 */
[----:B------:R-:W-:Y:S01]  /*4830*/  IADD3 R56, P0, R59, UR28, RZ ;  /* 0x0000001c3b387c10 */ /* 0x000fe2000ff1e0ff */
[----:B---3--:R-:W-:-:S02]  /*4840*/  FADD.FTZ R48, -R68, 1 ;  /* 0x3f80000044307421 */ /* 0x008fc40000010100 */
[----:B-1----:R-:W-:Y:S01]  /*4850*/  FMUL.FTZ R85, R66, -1.4426950216293334961 ;  /* 0xbfb8aa3b42557820 */ /* 0x002fe20000410000 */
[----:B------:R-:W-:Y:S01]  /*4860*/  STL [R1+0x5c], R60 ;  /* 0x00005c3c01007387 */ /* 0x000fe20000100800 */
[----:B------:R-:W-:-:S04]  /*4870*/  IADD3.X R57, R58, UR29, RZ, P0, !PT ;  /* 0x0000001d3a397c10 */ /* 0x000fc800087fe4ff */
[----:B------:R-:W0:Y:S01]  /*4880*/  MUFU.EX2 R85, R85 ;  /* 0x0000005500557308 */ /* 0x000e220000000800 */
[----:B------:R-:W-:Y:S01]  /*4890*/  STL [R1+0x54], R61 ;  /* 0x0000543d01007387 */ /* 0x000fe20000100800 */
[----:B------:R-:W-:Y:S01]  /*48a0*/  FFMA.FTZ R87, R87, R48, 1 ;  /* 0x3f80000057577423 */ /* 0x000fe20000010030 */
[----:B--2---:R-:W-:Y:S02]  /*48b0*/  FADD.FTZ R48, -R83, 1 ;  /* 0x3f80000053307421 */ /* 0x004fe40000010100 */
[----:B------:R1:W-:Y:S02]  /*48c0*/  STL [R1+0x34], R58 ;  /* 0x0000343a01007387 */ /* 0x0003e40000100800 */
[----:B------:R-:W-:Y:S02]  /*48d0*/  FFMA.FTZ R124, R124, R48, 1 ;  /* 0x3f8000007c7c7423 */ /* 0x000fe40000010030 */
[----:B------:R-:W2:Y:S01]  /*48e0*/  LDG.E.64.CONSTANT R56, desc[UR18][R56.64] ;  /* 0x0000001238387981 */ /* 0x000ea2000c1e9b00 */
[----:B-1----:R-:W-:-:S05]  /*48f0*/  HADD2.F32 R58, -RZ, R49.H0_H0 ;  /* 0x20000031ff3a7230 */ /* 0x002fca0000004100 */
[----:B------:R-:W-:Y:S01]  /*4900*/  FMUL.FTZ R48, R58, R69 ;  /* 0x000000453a307220 */ /* 0x000fe20000410000 */
[----:B------:R-:W-:Y:S01]  /*4910*/  FADD.FTZ R69, -R84, 1 ;  /* 0x3f80000054457421 */ /* 0x000fe20000010100 */
[----:B0-----:R-:W-:-:S03]  /*4920*/  FADD.FTZ R85, R85, 1 ;  /* 0x3f80000055557421 */ /* 0x001fc60000010000 */
[----:B------:R-:W-:Y:S01]  /*4930*/  FFMA.FTZ R69, R67, R69, 1 ;  /* 0x3f80000043457423 */ /* 0x000fe20000010045 */
[----:B------:R-:W-:Y:S01]  /*4940*/  FMUL.FTZ R68, R68, R87 ;  /* 0x0000005744447220 */ /* 0x000fe20000410000 */
[--C-:B----4-:R-:W-:Y:S02]  /*4950*/  HADD2.F32 R87, -RZ, R54.reuse.H0_H0 ;  /* 0x20000036ff577230 */ /* 0x110fe40000004100 */
[----:B------:R-:W-:Y:S02]  /*4960*/  FMUL.FTZ R58, R84, R69 ;  /* 0x00000045543a7220 */ /* 0x000fe40000410000 */
[----:B------:R0:W1:Y:S01]  /*4970*/  MUFU.RCP R69, R85 ;  /* 0x0000005500457308 */ /* 0x0000620000001000 */
[----:B------:R-:W-:Y:S01]  /*4980*/  FADD.FTZ R87, -R50, R87 ;  /* 0x0000005732577221 */ /* 0x000fe20000010100 */
[----:B------:R3:W-:Y:S01]  /*4990*/  STL [R1+0x30], R59 ;  /* 0x0000303b01007387 */ /* 0x0007e20000100800 */
[----:B------:R-:W-:Y:S02]  /*49a0*/  HADD2.F32 R84, -RZ, R55.H0_H0 ;  /* 0x20000037ff547230 */ /* 0x000fe40000004100 */
[----:B------:R-:W-:Y:S01]  /*49b0*/  FMUL.FTZ R87, R2, R87 ;  /* 0x0000005702577220 */ /* 0x000fe20000410000 */
[----:B0-----:R-:W-:-:S02]  /*49c0*/  HADD2.F32 R85, -RZ, R54.H1_H1 ;  /* 0x30000036ff557230 */ /* 0x001fc40000004100 */
[----:B---3--:R-:W-:Y:S01]  /*49d0*/  FMUL.FTZ R59, R83, R124 ;  /* 0x0000007c533b7220 */ /* 0x008fe20000410000 */
[----:B------:R-:W-:Y:S02]  /*49e0*/  HADD2.F32 R83, -RZ, R55.H1_H1 ;  /* 0x30000037ff537230 */ /* 0x000fe40000004100 */
[----:B------:R-:W-:Y:S01]  /*49f0*/  FADD.FTZ R85, -R50, R85 ;  /* 0x0000005532557221 */ /* 0x000fe20000010100 */
[----:B------:R-:W-:Y:S01]  /*4a00*/  FFMA.FTZ R67, R0, R87, R51 ;  /* 0x0000005700437223 */ /* 0x000fe20000010033 */
[----:B------:R-:W-:Y:S02]  /*4a10*/  FADD.FTZ R84, -R50, R84 ;  /* 0x0000005432547221 */ /* 0x000fe40000010100 */
[----:B------:R-:W-:Y:S01]  /*4a20*/  FMUL.FTZ R85, R2, R85 ;  /* 0x0000005502557220 */ /* 0x000fe20000410000 */
[----:B------:R-:W-:Y:S01]  /*4a30*/  FADD.FTZ R83, -R50, R83 ;  /* 0x0000005332537221 */ /* 0x000fe20000010100 */
[----:B------:R-:W-:Y:S01]  /*4a40*/  FMUL.FTZ R50, R67, -1.4426950216293334961 ;  /* 0xbfb8aa3b43327820 */ /* 0x000fe20000410000 */
[----:B-1----:R-:W-:Y:S01]  /*4a50*/  FADD.FTZ R51, -R69, 1 ;  /* 0x3f80000045337421 */ /* 0x002fe20000010100 */
[----:B------:R-:W-:-:S03]  /*4a60*/  FFMA.FTZ R54, R3, R85, R125 ;  /* 0x0000005503367223 */ /* 0x000fc6000001007d */
[----:B------:R-:W-:Y:S01]  /*4a70*/  FFMA.FTZ R125, R66, R51, 1 ;  /* 0x3f800000427d7423 */ /* 0x000fe20000010033 */
[----:B------:R-:W-:Y:S01]  /*4a80*/  FMUL.FTZ R51, R54, -1.4426950216293334961 ;  /* 0xbfb8aa3b36337820 */ /* 0x000fe20000410000 */
[----:B------:R-:W0:Y:S01]  /*4a90*/  MUFU.EX2 R50, R50 ;  /* 0x0000003200327308 */ /* 0x000e220000000800 */
[----:B------:R-:W-:-:S07]  /*4aa0*/  FMUL.FTZ R84, R2, R84 ;  /* 0x0000005402547220 */ /* 0x000fce0000410000 */
[----:B------:R-:W1:Y:S01]  /*4ab0*/  MUFU.EX2 R51, R51 ;  /* 0x0000003300337308 */ /* 0x000e620000000800 */
[----:B------:R-:W-:Y:S01]  /*4ac0*/  FFMA.FTZ R55, R4, R84, R65 ;  /* 0x0000005404377223 */ /* 0x000fe20000010041 */
[----:B------:R-:W-:Y:S01]  /*4ad0*/  FMUL.FTZ R83, R2, R83 ;  /* 0x0000005302537220 */ /* 0x000fe20000410000 */
[----:B------:R-:W3:Y:S04]  /*4ae0*/  LDL.LU R65, [R1+0x170] ;  /* 0x0001700001417983 */ /* 0x000ee80000300800 */
[----:B------:R4:W-:Y:S01]  /*4af0*/  STL [R1+0xfc], R2 ;  /* 0x0000fc0201007387 */ /* 0x0009e20000100800 */
[----:B0-----:R-:W-:Y:S01]  /*4b00*/  FADD.FTZ R124, R50, 1 ;  /* 0x3f800000327c7421 */ /* 0x001fe20000010000 */
[----:B----4-:R-:W-:-:S05]  /*4b10*/  HADD2.F32 R2, -RZ, R52.H0_H0 ;  /* 0x20000034ff027230 */ /* 0x010fca0000004100 */
[----:B------:R-:W-:Y:S02]  /*4b20*/  FMUL.FTZ R50, R2, R68 ;  /* 0x0000004402327220 */ /* 0x000fe40000410000 */
[----:B------:R1:W0:Y:S01]  /*4b30*/  MUFU.RCP R68, R124 ;  /* 0x0000007c00447308 */ /* 0x0002220000001000 */
[----:B------:R-:W-:Y:S02]  /*4b40*/  HADD2.F32 R52, -RZ, R52.H1_H1 ;  /* 0x30000034ff347230 */ /* 0x000fe40000004100 */
[----:B-1----:R-:W-:-:S03]  /*4b50*/  FADD.FTZ R124, R51, 1 ;  /* 0x3f800000337c7421 */ /* 0x002fc60000010000 */
[----:B------:R-:W-:-:S03]  /*4b60*/  FMUL.FTZ R51, R52, R59 ;  /* 0x0000003b34337220 */ /* 0x000fc60000410000 */
[----:B------:R-:W1:Y:S01]  /*4b70*/  MUFU.RCP R124, R124 ;  /* 0x0000007c007c7308 */ /* 0x000e620000001000 */
[--C-:B------:R-:W-:Y:S02]  /*4b80*/  HADD2.F32 R52, -RZ, R53.reuse.H0_H0 ;  /* 0x20000035ff347230 */ /* 0x100fe40000004100 */
[----:B------:R-:W-:Y:S01]  /*4b90*/  FMUL.FTZ R125, R69, R125 ;  /* 0x0000007d457d7220 */ /* 0x000fe20000410000 */
[----:B------:R-:W-:-:S05]  /*4ba0*/  HADD2.F32 R53, -RZ, R53.H1_H1 ;  /* 0x30000035ff357230 */ /* 0x000fca0000004100 */
[----:B------:R-:W-:Y:S01]  /*4bb0*/  FMUL.FTZ R53, R53, R125 ;  /* 0x0000007d35357220 */ /* 0x000fe20000410000 */
[----:B0-----:R-:W-:Y:S01]  /*4bc0*/  FADD.FTZ R125, -R68, 1 ;  /* 0x3f800000447d7421 */ /* 0x001fe20000010100 */
[----:B------:R-:W-:Y:S02]  /*4bd0*/  FFMA.FTZ R66, R5, R83, R64 ;  /* 0x0000005305427223 */ /* 0x000fe40000010040 */
[----:B------:R-:W4:Y:S01]  /*4be0*/  LDL.LU R64, [R1+0x16c] ;  /* 0x00016c0001407983 */ /* 0x000f220000300800 */
[----:B------:R-:W-:-:S03]  /*4bf0*/  FFMA.FTZ R125, R67, R125, 1 ;  /* 0x3f800000437d7423 */ /* 0x000fc6000001007d */
[----:B------:R-:W3:Y:S01]  /*4c00*/  LDL R122, [R1+0x20] ;  /* 0x00002000017a7983 */ /* 0x000ee20000100800 */
[----:B-1----:R-:W-:-:S03]  /*4c10*/  FADD.FTZ R67, -R124, 1 ;  /* 0x3f8000007c437421 */ /* 0x002fc60000010100 */
[----:B------:R-:W3:Y:S01]  /*4c20*/  LDL R123, [R1+0x38] ;  /* 0x00003800017b7983 */ /* 0x000ee20000100800 */
[----:B------:R-:W-:-:S03]  /*4c30*/  FFMA.FTZ R67, R54, R67, 1 ;  /* 0x3f80000036437423 */ /* 0x000fc60000010043 */
[----:B------:R-:W3:Y:S01]  /*4c40*/  LDL R62, [R1+0x3c] ;  /* 0x00003c00013e7983 */ /* 0x000ee20000100800 */
[----:B------:R-:W-:-:S03]  /*4c50*/  FMUL.FTZ R67, R124, R67 ;  /* 0x000000437c437220 */ /* 0x000fc60000410000 */
[----:B------:R-:W3:Y:S04]  /*4c60*/  LDL R124, [R1+0x24] ;  /* 0x00002400017c7983 */ /* 0x000ee80000100800 */
[----:B------:R-:W3:Y:S04]  /*4c70*/  LDL R61, [R1+0x40] ;  /* 0x00004000013d7983 */ /* 0x000ee80000100800 */
[----:B------:R-:W3:Y:S04]  /*4c80*/  LDL R60, [R1+0x44] ;  /* 0x00004400013c7983 */ /* 0x000ee80000100800 */
[----:B------:R-:W3:Y:S01]  /*4c90*/  LDL R59, [R1+0x48] ;  /* 0x00004800013b7983 */ /* 0x000ee20000100800 */
[----:B------:R-:W-:-:S03]  /*4ca0*/  FMUL.FTZ R52, R52, R58 ;  /* 0x0000003a34347220 */ /* 0x000fc60000410000 */
[----:B------:R-:W3:Y:S01]  /*4cb0*/  LDL R58, [R1+0x4c] ;  /* 0x00004c00013a7983 */ /* 0x000ee20000100800 */
[----:B------:R-:W-:Y:S02]  /*4cc0*/  HADD2.F32 R49, -RZ, R49.H1_H1 ;  /* 0x30000031ff317230 */ /* 0x000fe40000004100 */
[----:B------:R-:W-:Y:S01]  /*4cd0*/  FMUL.FTZ R69, R66, -1.4426950216293334961 ;  /* 0xbfb8aa3b42457820 */ /* 0x000fe20000410000 */
[----:B------:R-:W3:Y:S02]  /*4ce0*/  LDL R2, [R1+0xc] ;  /* 0x00000c0001027983 */ /* 0x000ee40000100800 */
[----:B------:R-:W-:Y:S01]  /*4cf0*/  FMUL.FTZ R49, R49, R71 ;  /* 0x0000004731317220 */ /* 0x000fe20000410000 */
[----:B------:R-:W-:Y:S02]  /*4d00*/  FMUL.FTZ R71, R55, -1.4426950216293334961 ;  /* 0xbfb8aa3b37477820 */ /* 0x000fe40000410000 */
[----:B------:R-:W0:Y:S08]  /*4d10*/  MUFU.EX2 R69, R69 ;  /* 0x0000004500457308 */ /* 0x000e300000000800 */
[----:B------:R-:W1:Y:S01]  /*4d20*/  MUFU.EX2 R71, R71 ;  /* 0x0000004700477308 */ /* 0x000e620000000800 */
[----:B0-----:R-:W-:Y:S01]  /*4d30*/  FADD.FTZ R69, R69, 1 ;  /* 0x3f80000045457421 */ /* 0x001fe20000010000 */
[----:B-1----:R-:W-:-:S06]  /*4d40*/  FADD.FTZ R71, R71, 1 ;  /* 0x3f80000047477421 */ /* 0x002fcc0000010000 */
[----:B------:R-:W-:Y:S08]  /*4d50*/  MUFU.RCP R69, R69 ;  /* 0x0000004500457308 */ /* 0x000ff00000001000 */
[----:B------:R-:W0:Y:S02]  /*4d60*/  MUFU.RCP R71, R71 ;  /* 0x0000004700477308 */ /* 0x000e240000001000 */
[----:B0-----:R-:W-:-:S04]  /*4d70*/  FADD.FTZ R54, -R71, 1 ;  /* 0x3f80000047367421 */ /* 0x001fc80000010100 */
[----:B------:R-:W-:Y:S01]  /*4d80*/  FFMA.FTZ R54, R55, R54, 1 ;  /* 0x3f80000037367423 */ /* 0x000fe20000010036 */
[----:B------:R-:W-:-:S04]  /*4d90*/  FADD.FTZ R55, -R69, 1 ;  /* 0x3f80000045377421 */ /* 0x000fc80000010100 */
[----:B------:R-:W-:-:S04]  /*4da0*/  FFMA.FTZ R55, R66, R55, 1 ;  /* 0x3f80000042377423 */ /* 0x000fc80000010037 */
[----:B------:R-:W-:Y:S01]  /*4db0*/  FMUL.FTZ R69, R69, R55 ;  /* 0x0000003745457220 */ /* 0x000fe20000410000 */
[----:B------:R-:W-:Y:S01]  /*4dc0*/  FMUL.FTZ R66, R3, R82 ;  /* 0x0000005203427220 */ /* 0x000fe20000410000 */
[----:B------:R-:W-:Y:S01]  /*4dd0*/  FMUL.FTZ R125, R68, R125 ;  /* 0x0000007d447d7220 */ /* 0x000fe20000410000 */
[----:B------:R-:W-:Y:S01]  /*4de0*/  FMUL.FTZ R68, R4, R81 ;  /* 0x0000005104447220 */ /* 0x000fe20000410000 */
[----:B------:R-:W-:Y:S01]  /*4df0*/  FMUL.FTZ R71, R71, R54 ;  /* 0x0000003647477220 */ /* 0x000fe20000410000 */
[----:B--2---:R-:W-:-:S05]  /*4e00*/  HADD2.F32 R55, -RZ, R56.H1_H1 ;  /* 0x30000038ff377230 */ /* 0x004fca0000004100 */
[----:B------:R-:W-:Y:S01]  /*4e10*/  FMUL.FTZ R55, R55, R67 ;  /* 0x0000004337377220 */ /* 0x000fe20000410000 */
[----:B------:R-:W-:Y:S01]  /*4e20*/  FMUL.FTZ R67, R0, R6 ;  /* 0x0000000600437220 */ /* 0x000fe20000410000 */
[----:B------:R-:W-:Y:S02]  /*4e30*/  HADD2.F32 R54, -RZ, R56.H0_H0 ;  /* 0x20000038ff367230 */ /* 0x000fe40000004100 */
[--C-:B------:R-:W-:Y:S02]  /*4e40*/  HADD2.F32 R56, -RZ, R57.reuse.H0_H0 ;  /* 0x20000039ff387230 */ /* 0x100fe40000004100 */
[----:B------:R-:W-:Y:S02]  /*4e50*/  HADD2.F32 R57, -RZ, R57.H1_H1 ;  /* 0x30000039ff397230 */ /* 0x000fe40000004100 */
[----:B------:R-:W-:Y:S01]  /*4e60*/  FMUL.FTZ R54, R54, R125 ;  /* 0x0000007d36367220 */ /* 0x000fe20000410000 */
[----:B------:R-:W-:Y:S01]  /*4e70*/  FMUL.FTZ R56, R56, R71 ;  /* 0x0000004738387220 */ /* 0x000fe20000410000 */
[----:B------:R-:W2:Y:S01]  /*4e80*/  LDL R125, [R1] ;  /* 0x00000000017d7983 */ /* 0x000ea20000100800 */
[----:B------:R-:W-:-:S03]  /*4e90*/  FMUL.FTZ R57, R57, R69 ;  /* 0x0000004539397220 */ /* 0x000fc60000410000 */
[----:B------:R-:W2:Y:S04]  /*4ea0*/  LDL R71, [R1+0x4] ;  /* 0x0000040001477983 */ /* 0x000ea80000100800 */
[----:B------:R-:W2:Y:S01]  /*4eb0*/  LDL R69, [R1+0x8] ;  /* 0x0000080001457983 */ /* 0x000ea20000100800 */
[----:B----4-:R-:W-:-:S04]  /*4ec0*/  FFMA.FTZ R67, R64, R67, RZ ;  /* 0x0000004340437223 */ /* 0x010fc800000100ff */
[----:B---3--:R-:W-:Y:S01]  /*4ed0*/  FFMA.FTZ R67, R65, R66, R67 ;  /* 0x0000004241437223 */ /* 0x008fe20000010043 */
[----:B------:R-:W-:-:S04]  /*4ee0*/  FFMA.FTZ R66, R0, R6, RZ ;  /* 0x0000000600427223 */ /* 0x000fc800000100ff */
[----:B------:R-:W-:Y:S01]  /*4ef0*/  FFMA.FTZ R66, R3, R82, R66 ;  /* 0x0000005203427223 */ /* 0x000fe20000010042 */
[----:B------:R-:W-:Y:S01]  /*4f00*/  FFMA.FTZ R67, R124, R68, R67 ;  /* 0x000000447c437223 */ /* 0x000fe20000010043 */
[C---:B------:R-:W-:Y:S02]  /*4f10*/  FMUL.FTZ R68, R5.reuse, R80 ;  /* 0x0000005005447220 */ /* 0x040fe40000410000 */
[----:B------:R-:W-:Y:S02]  /*4f20*/  FFMA.FTZ R66, R4, R81, R66 ;  /* 0x0000005104427223 */ /* 0x000fe40000010042 */
[----:B------:R-:W-:Y:S01]  /*4f30*/  FFMA.FTZ R67, R122, R68, R67 ;  /* 0x000000447a437223 */ /* 0x000fe20000010043 */
[CC--:B------:R-:W-:Y:S01]  /*4f40*/  FMUL.FTZ R68, R0.reuse, R79.reuse ;  /* 0x0000004f00447220 */ /* 0x0c0fe20000410000 */
[----:B------:R-:W-:Y:S01]  /*4f50*/  FFMA.FTZ R66, R5, R80, R66 ;  /* 0x0000005005427223 */ /* 0x000fe20000010042 */
[----:B------:R-:W3:Y:S02]  /*4f60*/  LDL.LU R122, [R1+0x168] ;  /* 0x00016800017a7983 */ /* 0x000ee40000300800 */
[----:B------:R-:W-:Y:S01]  /*4f70*/  FFMA.FTZ R67, R123, R68, R67 ;  /* 0x000000447b437223 */ /* 0x000fe20000010043 */
[C---:B------:R-:W-:Y:S01]  /*4f80*/  FMUL.FTZ R68, R3.reuse, R78 ;  /* 0x0000004e03447220 */ /* 0x040fe20000410000 */
[----:B------:R-:W-:Y:S01]  /*4f90*/  FFMA.FTZ R66, R0, R79, R66 ;  /* 0x0000004f00427223 */ /* 0x000fe20000010042 */
[----:B------:R-:W4:Y:S02]  /*4fa0*/  LDL.LU R123, [R1+0x164] ;  /* 0x00016400017b7983 */ /* 0x000f240000300800 */
[----:B------:R-:W-:Y:S01]  /*4fb0*/  FFMA.FTZ R67, R62, R68, R67 ;  /* 0x000000443e437223 */ /* 0x000fe20000010043 */
[CC--:B------:R-:W-:Y:S01]  /*4fc0*/  FMUL.FTZ R68, R4.reuse, R77.reuse ;  /* 0x0000004d04447220 */ /* 0x0c0fe20000410000 */
[----:B------:R-:W-:Y:S01]  /*4fd0*/  FFMA.FTZ R66, R3, R78, R66 ;  /* 0x0000004e03427223 */ /* 0x000fe20000010042 */
[----:B------:R-:W2:Y:S02]  /*4fe0*/  LDL.LU R62, [R1+0x160] ;  /* 0x00016000013e7983 */ /* 0x000ea40000300800 */
[----:B------:R-:W-:Y:S01]  /*4ff0*/  FFMA.FTZ R67, R61, R68, R67 ;  /* 0x000000443d437223 */ /* 0x000fe20000010043 */
[----:B------:R-:W-:Y:S01]  /*5000*/  FMUL.FTZ R68, R5, R76 ;  /* 0x0000004c05447220 */ /* 0x000fe20000410000 */
[----:B------:R0:W-:Y:S01]  /*5010*/  STL [R1+0x12c], R78 ;  /* 0x00012c4e01007387 */ /* 0x0001e20000100800 */
[----:B------:R-:W-:-:S02]  /*5020*/  FFMA.FTZ R66, R4, R77, R66 ;  /* 0x0000004d04427223 */ /* 0x000fc40000010042 */
[----:B------:R-:W-:Y:S01]  /*5030*/  FFMA.FTZ R67, R60, R68, R67 ;  /* 0x000000443c437223 */ /* 0x000fe20000010043 */
[CC--:B------:R-:W-:Y:S01]  /*5040*/  FMUL.FTZ R68, R0.reuse, R75.reuse ;  /* 0x0000004b00447220 */ /* 0x0c0fe20000410000 */
[----:B------:R-:W-:Y:S01]  /*5050*/  FFMA.FTZ R66, R5, R76, R66 ;  /* 0x0000004c05427223 */ /* 0x000fe20000010042 */
[----:B0-----:R-:W3:Y:S04]  /*5060*/  LDL R78, [R1+0x50] ;  /* 0x00005000014e7983 */ /* 0x001ee80000100800 */
[----:B------:R-:W4:Y:S04]  /*5070*/  LDL.LU R61, [R1+0x15c] ;  /* 0x00015c00013d7983 */ /* 0x000f280000300800 */
[----:B------:R0:W-:Y:S01]  /*5080*/  STL [R1+0x128], R77 ;  /* 0x0001284d01007387 */ /* 0x0001e20000100800 */
[----:B------:R-:W-:Y:S01]  /*5090*/  FFMA.FTZ R67, R59, R68, R67 ;  /* 0x000000443b437223 */ /* 0x000fe20000010043 */
[----:B------:R-:W-:-:S02]  /*50a0*/  FFMA.FTZ R66, R0, R75, R66 ;  /* 0x0000004b00427223 */ /* 0x000fc40000010042 */
[----:B0-----:R-:W2:Y:S04]  /*50b0*/  LDL R77, [R1+0x64] ;  /* 0x00006400014d7983 */ /* 0x001ea80000100800 */
[----:B------:R-:W4:Y:S04]  /*50c0*/  LDL.LU R60, [R1+0x158] ;  /* 0x00015800013c7983 */ /* 0x000f280000300800 */
[----:B------:R0:W-:Y:S04]  /*50d0*/  STL [R1+0x124], R76 ;  /* 0x0001244c01007387 */ /* 0x0001e80000100800 */
[----:B0-----:R-:W3:Y:S04]  /*50e0*/  LDL R76, [R1+0x68] ;  /* 0x00006800014c7983 */ /* 0x001ee80000100800 */
[----:B------:R-:W4:Y:S04]  /*50f0*/  LDL.LU R59, [R1+0x154] ;  /* 0x00015400013b7983 */ /* 0x000f280000300800 */
[----:B------:R0:W-:Y:S04]  /*5100*/  STL [R1+0x120], R75 ;  /* 0x0001204b01007387 */ /* 0x0001e80000100800 */
[----:B0-----:R-:W2:Y:S01]  /*5110*/  LDL R75, [R1+0x58] ;  /* 0x00005800014b7983 */ /* 0x001ea20000100800 */
[----:B------:R-:W-:-:S04]  /*5120*/  FMUL.FTZ R68, R3, R74 ;  /* 0x0000004a03447220 */ /* 0x000fc80000410000 */
[----:B------:R-:W-:Y:S02]  /*5130*/  FFMA.FTZ R67, R58, R68, R67 ;  /* 0x000000443a437223 */ /* 0x000fe40000010043 */
[----:B------:R-:W4:Y:S01]  /*5140*/  LDL.LU R58, [R1+0x150] ;  /* 0x00015000013a7983 */ /* 0x000f220000300800 */
[----:B------:R-:W-:-:S03]  /*5150*/  FMUL.FTZ R68, R4, R73 ;  /* 0x0000004904447220 */ /* 0x000fc60000410000 */
[----:B------:R-:W-:Y:S04]  /*5160*/  STL [R1+0x11c], R74 ;  /* 0x00011c4a01007387 */ /* 0x000fe80000100800 */
[----:B------:R-:W-:Y:S04]  /*5170*/  STL [R1+0x118], R73 ;  /* 0x0001184901007387 */ /* 0x000fe80000100800 */
[----:B------:R-:W-:Y:S04]  /*5180*/  STL [R1+0x114], R72 ;  /* 0x0001144801007387 */ /* 0x000fe80000100800 */
[----:B------:R-:W-:Y:S04]  /*5190*/  STL [R1+0x110], R70 ;  /* 0x0001104601007387 */ /* 0x000fe80000100800 */
[----:B------:R-:W-:Y:S01]  /*51a0*/  STL [R1+0x10c], R7 ;  /* 0x00010c0701007387 */ /* 0x000fe20000100800 */
        /* <DEDUP_REMOVED lines=22> */
[----:B--2---:R-:W-:Y:S01]  /*5310*/  FFMA.FTZ R67, R75, R68, R67 ;  /* 0x000000444b437223 */ /* 0x004fe20000010043 */
[----:B------:R-:W-:-:S04]  /*5320*/  FMUL.FTZ R68, R5, R72 ;  /* 0x0000004805447220 */ /* 0x000fc80000410000 */
[----:B---3--:R-:W-:Y:S01]  /*5330*/  FFMA.FTZ R67, R76, R68, R67 ;  /* 0x000000444c437223 */ /* 0x008fe20000010043 */
[----:B------:R-:W-:-:S04]  /*5340*/  FMUL.FTZ R68, R0, R70 ;  /* 0x0000004600447220 */ /* 0x000fc80000410000 */
[----:B------:R-:W-:Y:S01]  /*5350*/  FFMA.FTZ R67, R77, R68, R67 ;  /* 0x000000444d437223 */ /* 0x000fe20000010043 */
[----:B------:R-:W-:-:S04]  /*5360*/  FMUL.FTZ R68, R3, R7 ;  /* 0x0000000703447220 */ /* 0x000fc80000410000 */
[----:B------:R-:W-:Y:S01]  /*5370*/  FFMA.FTZ R67, R78, R68, R67 ;  /* 0x000000444e437223 */ /* 0x000fe20000010043 */
[----:B------:R-:W-:-:S04]  /*5380*/  FMUL.FTZ R68, R4, R8 ;  /* 0x0000000804447220 */ /* 0x000fc80000410000 */
[----:B----4-:R-:W-:Y:S02]  /*5390*/  FFMA.FTZ R67, R58, R68, R67 ;  /* 0x000000443a437223 */ /* 0x010fe40000010043 */
[----:B------:R-:W2:Y:S01]  /*53a0*/  LDL.LU R58, [R1+0x14c] ;  /* 0x00014c00013a7983 */ /* 0x000ea20000300800 */
        /* <DEDUP_REMOVED lines=79> */
[C---:B------:R-:W-:Y:S02]  /*58a0*/  FMUL.FTZ R68, R0.reuse, R42 ;  /* 0x0000002a00447220 */ /* 0x040fe40000410000 */
        /* <DEDUP_REMOVED lines=9> */
[----:B------:R-:W-:-:S03]  /*5940*/  FMUL.FTZ R68, R5, R45 ;  /* 0x0000002d05447220 */ /* 0x000fc60000410000 */
[C---:B------:R-:W-:Y:S01]  /*5950*/  FFMA.FTZ R66, R0.reuse, R42, R66 ;  /* 0x0000002a00427223 */ /* 0x040fe20000010042 */
[----:B------:R-:W-:Y:S01]  /*5960*/  FFMA.FTZ R67, R95, R68, R67 ;  /* 0x000000445f437223 */ /* 0x000fe20000010043 */
[----:B------:R-:W-:Y:S02]  /*5970*/  FMUL.FTZ R68, R0, R46 ;  /* 0x0000002e00447220 */ /* 0x000fe40000410000 */
[C---:B------:R-:W-:Y:S02]  /*5980*/  FFMA.FTZ R66, R3.reuse, R43, R66 ;  /* 0x0000002b03427223 */ /* 0x040fe40000010042 */
        /* <DEDUP_REMOVED lines=34> */
[CC--:B------:R-:W-:Y:S01]  /*5bb0*/  FMUL.FTZ R68, R5.reuse, R57.reuse ;  /* 0x0000003905447220 */ /* 0x0c0fe20000410000 */
[----:B------:R-:W-:Y:S02]  /*5bc0*/  STL [R1+0x108], R8 ;  /* 0x0001080801007387 */ /* 0x000fe40000100800 */
[----:B------:R-:W-:Y:S01]  /*5bd0*/  FFMA.FTZ R66, R5, R57, R66 ;  /* 0x0000003905427223 */ /* 0x000fe20000010042 */
[----:B------:R-:W-:Y:S01]  /*5be0*/  FFMA.FTZ R67, R83, R68, R67 ;  /* 0x0000004453437223 */ /* 0x000fe20000010043 */
[----:B------:R-:W3:Y:S04]  /*5bf0*/  LDL.LU R59, [R1+0x148] ;  /* 0x00014800013b7983 */ /* 0x000ee80000300800 */
[----:B------:R-:W-:Y:S04]  /*5c00*/  STL [R1+0x104], R9 ;  /* 0x0001040901007387 */ /* 0x000fe80000100800 */
[----:B------:R-:W4:Y:S04]  /*5c10*/  LDL.LU R60, [R1+0x144] ;  /* 0x00014400013c7983 */ /* 0x000f280000300800 */
[----:B------:R-:W-:Y:S04]  /*5c20*/  STL [R1+0x100], R10 ;  /* 0x0001000a01007387 */ /* 0x000fe80000100800 */
[----:B------:R-:W3:Y:S04]  /*5c30*/  LDL.LU R61, [R1+0x140] ;  /* 0x00014000013d7983 */ /* 0x000ee80000300800 */
[----:B------:R-:W3:Y:S04]  /*5c40*/  LDL.LU R62, [R1+0x13c] ;  /* 0x00013c00013e7983 */ /* 0x000ee80000300800 */
[----:B------:R-:W3:Y:S04]  /*5c50*/  LDL R68, [R1+0x20] ;  /* 0x0000200001447983 */ /* 0x000ee80000100800 */
[----:B------:R0:W-:Y:S04]  /*5c60*/  STS.64 [R63], R66 ;  /* 0x000000423f007388 */ /* 0x0001e80000000a00 */
[----:B0-----:R-:W3:Y:S04]  /*5c70*/  LDL.LU R63, [R1+0x138] ;  /* 0x00013800013f7983 */ /* 0x001ee80000300800 */
[----:B------:R-:W3:Y:S04]  /*5c80*/  LDL R78, [R1+0x38] ;  /* 0x00003800014e7983 */ /* 0x000ee80000100800 */
[----:B------:R-:W3:Y:S01]  /*5c90*/  LDL R77, [R1+0x3c] ;  /* 0x00003c00014d7983 */ /* 0x000ee20000100800 */
[----:B--2---:R-:W-:-:S03]  /*5ca0*/  FFMA.FTZ R58, R64, R6, R58 ;  /* 0x00000006403a7223 */ /* 0x004fc6000001003a */
[----:B------:R-:W2:Y:S04]  /*5cb0*/  LDL R76, [R1+0x40] ;  /* 0x00004000014c7983 */ /* 0x000ea80000100800 */
[----:B------:R-:W2:Y:S04]  /*5cc0*/  LDL R75, [R1+0x44] ;  /* 0x00004400014b7983 */ /* 0x000ea80000100800 */
[----:B------:R-:W2:Y:S04]  /*5cd0*/  LDL.LU R64, [R1+0x134] ;  /* 0x0001340001407983 */ /* 0x000ea80000300800 */
[----:B------:R-:W2:Y:S04]  /*5ce0*/  LDL R74, [R1+0x48] ;  /* 0x00004800014a7983 */ /* 0x000ea80000100800 */
[----:B------:R-:W2:Y:S01]  /*5cf0*/  LDL R73, [R1+0x4c] ;  /* 0x00004c0001497983 */ /* 0x000ea20000100800 */
[----:B------:R-:W-:Y:S01]  /*5d00*/  UIADD3 UR15, UP0, UR10, 0x4, URZ ;  /* 0x000000040a0f7890 */ /* 0x000fe2000ff1e03f */
[----:B------:R-:W-:Y:S01]  /*5d10*/  BAR.SYNC.DEFER_BLOCKING 0x0 ;  /* 0x0000000000007b1d */ /* 0x000fe20000010000 */
[----:B----4-:R-:W-:-:S05]  /*5d20*/  FFMA.FTZ R60, R65, R82, R60 ;  /* 0x00000052413c7223 */ /* 0x010fca000001003c */
[----:B------:R-:W4:Y:S04]  /*5d30*/  LDL.LU R65, [R1+0x130] ;  /* 0x0001300001417983 */ /* 0x000f280000300800 */
[----:B------:R-:W4:Y:S04]  /*5d40*/  LDL R72, [R1+0x58] ;  /* 0x0000580001487983 */ /* 0x000f280000100800 */
[----:B------:R-:W4:Y:S04]  /*5d50*/  LDL R70, [R1+0x68] ;  /* 0x0000680001467983 */ /* 0x000f280000100800 */
[----:B------:R-:W4:Y:S04]  /*5d60*/  LDL R7, [R1+0x64] ;  /* 0x0000640001077983 */ /* 0x000f280000100800 */
[----:B------:R-:W4:Y:S04]  /*5d70*/  LDL R8, [R1+0x50] ;  /* 0x0000500001087983 */ /* 0x000f280000100800 */
[----:B------:R-:W4:Y:S04]  /*5d80*/  LDL R9, [R1+0x1c] ;  /* 0x00001c0001097983 */ /* 0x000f280000100800 */
[----:B------:R-:W4:Y:S04]  /*5d90*/  LDL R10, [R1+0x60] ;  /* 0x00006000010a7983 */ /* 0x000f280000100800 */
[----:B------:R-:W4:Y:S04]  /*5da0*/  LDL R66, [R1+0x18] ;  /* 0x0000180001427983 */ /* 0x000f280000100800 */
[----:B------:R-:W4:Y:S01]  /*5db0*/  LDL R67, [R1+0x14] ;  /* 0x0000140001437983 */ /* 0x000f220000100800 */
[----:B---3--:R-:W-:Y:S01]  /*5dc0*/  FFMA.FTZ R58, R78, R79, R58 ;  /* 0x0000004f4e3a7223 */ /* 0x008fe2000001003a */
[----:B--2---:R-:W-:-:S02]  /*5dd0*/  FFMA.FTZ R64, R68, R80, R64 ;  /* 0x0000005044407223 */ /* 0x004fc40000010040 */
[----:B------:R-:W2:Y:S04]  /*5de0*/  LDL R68, [R1+0x10] ;  /* 0x0000100001447983 */ /* 0x000ea80000100800 */
[----:B------:R-:W3:Y:S01]  /*5df0*/  LDL.LU R78, [R1+0x12c] ;  /* 0x00012c00014e7983 */ /* 0x000ee20000300800 */
[----:B------:R-:W-:Y:S01]  /*5e00*/  FFMA.FTZ R62, R124, R81, R62 ;  /* 0x000000517c3e7223 */ /* 0x000fe2000001003e */
[----:B---3--:R-:W-:Y:S02]  /*5e10*/  FFMA.FTZ R60, R77, R78, R60 ;  /* 0x0000004e4d3c7223 */ /* 0x008fe4000001003c */
[----:B------:R-:W3:Y:S02]  /*5e20*/  LDL.LU R77, [R1+0x128] ;  /* 0x00012800014d7983 */ /* 0x000ee40000300800 */
[----:B---3--:R-:W-:-:S02]  /*5e30*/  FFMA.FTZ R62, R76, R77, R62 ;  /* 0x0000004d4c3e7223 */ /* 0x008fc4000001003e */
[----:B------:R-:W3:Y:S02]  /*5e40*/  LDL.LU R76, [R1+0x124] ;  /* 0x00012400014c7983 */ /* 0x000ee40000300800 */
[----:B---3--:R-:W-:Y:S02]  /*5e50*/  FFMA.FTZ R64, R75, R76, R64 ;  /* 0x0000004c4b407223 */ /* 0x008fe40000010040 */
[----:B------:R-:W3:Y:S02]  /*5e60*/  LDL.LU R75, [R1+0x120] ;  /* 0x00012000014b7983 */ /* 0x000ee40000300800 */
[----:B---3--:R-:W-:Y:S02]  /*5e70*/  FFMA.FTZ R58, R74, R75, R58 ;  /* 0x0000004b4a3a7223 */ /* 0x008fe4000001003a */
[----:B------:R-:W3:Y:S02]  /*5e80*/  LDL.LU R74, [R1+0x11c] ;  /* 0x00011c00014a7983 */ /* 0x000ee40000300800 */
[----:B---3--:R-:W-:-:S02]  /*5e90*/  FFMA.FTZ R60, R73, R74, R60 ;  /* 0x0000004a493c7223 */ /* 0x008fc4000001003c */
[----:B------:R-:W4:Y:S02]  /*5ea0*/  LDL.LU R73, [R1+0x118] ;  /* 0x0001180001497983 */ /* 0x000f240000300800 */
[----:B----4-:R-:W-:Y:S02]  /*5eb0*/  FFMA.FTZ R62, R72, R73, R62 ;  /* 0x00000049483e7223 */ /* 0x010fe4000001003e */
[----:B------:R-:W3:Y:S02]  /*5ec0*/  LDL.LU R72, [R1+0x114] ;  /* 0x0001140001487983 */ /* 0x000ee40000300800 */
[----:B---3--:R-:W-:Y:S02]  /*5ed0*/  FFMA.FTZ R64, R70, R72, R64 ;  /* 0x0000004846407223 */ /* 0x008fe40000010040 */
[----:B------:R-:W3:Y:S02]  /*5ee0*/  LDL.LU R70, [R1+0x110] ;  /* 0x0001100001467983 */ /* 0x000ee40000300800 */
[----:B---3--:R-:W-:-:S02]  /*5ef0*/  FFMA.FTZ R58, R7, R70, R58 ;  /* 0x00000046073a7223 */ /* 0x008fc4000001003a */
[----:B------:R-:W3:Y:S02]  /*5f00*/  LDL.LU R7, [R1+0x10c] ;  /* 0x00010c0001077983 */ /* 0x000ee40000300800 */
[----:B---3--:R-:W-:Y:S02]  /*5f10*/  FFMA.FTZ R60, R8, R7, R60 ;  /* 0x00000007083c7223 */ /* 0x008fe4000001003c */
[----:B------:R-:W3:Y:S02]  /*5f20*/  LDL.LU R8, [R1+0x108] ;  /* 0x0001080001087983 */ /* 0x000ee40000300800 */
[----:B---3--:R-:W-:Y:S02]  /*5f30*/  FFMA.FTZ R62, R9, R8, R62 ;  /* 0x00000008093e7223 */ /* 0x008fe4000001003e */
[----:B------:R-:W3:Y:S01]  /*5f40*/  LDL.LU R9, [R1+0x104] ;  /* 0x0001040001097983 */ /* 0x000ee20000300800 */
        /* <DEDUP_REMOVED lines=9> */
[----:B------:R-:W3:Y:S02]  /*5fe0*/  LDL.LU R10, [R1+0x100] ;  /* 0x00010000010a7983 */ /* 0x000ee40000300800 */
[----:B------:R-:W-:Y:S02]  /*5ff0*/  FFMA.FTZ R64, R2, R13, R64 ;  /* 0x0000000d02407223 */ /* 0x000fe40000010040 */
[----:B------:R0:W5:Y:S01]  /*6000*/  LDL.LU R2, [R1+0xfc] ;  /* 0x0000fc0001027983 */ /* 0x0001620000300800 */
        /* <DEDUP_REMOVED lines=10> */
[----:B--2---:R-:W-:Y:S01]  /*60b0*/  FFMA.FTZ R62, R68, R12, R62 ;  /* 0x0000000c443e7223 */ /* 0x004fe2000001003e */
[----:B------:R-:W-:Y:S01]  /*60c0*/  FADD.FTZ R63, R63, R12 ;  /* 0x0000000c3f3f7221 */ /* 0x000fe20000010000 */
[----:B------:R-:W-:Y:S01]  /*60d0*/  FADD.FTZ R65, R65, R13 ;  /* 0x0000000d41417221 */ /* 0x000fe20000010000 */
[----:B------:R-:W-:Y:S01]  /*60e0*/  FFMA.FTZ R60, R71, R15, R60 ;  /* 0x0000000f473c7223 */ /* 0x000fe2000001003c */
        /* <DEDUP_REMOVED lines=11> */
[----:B------:R-:W1:Y:S01]  /*61a0*/  S2R R124, SR_TID.X ;  /* 0x00000000007c7919 */ /* 0x000e620000002100 */
        /* <DEDUP_REMOVED lines=12> */
[----:B------:R-:W-:Y:S01]  /*6270*/  UIADD3.X UR16, URZ, UR5, URZ, UP0, !UPT ;  /* 0x000000053f107290 */ /* 0x000fe200087fe43f */
[----:B------:R-:W-:Y:S01]  /*6280*/  FFMA.FTZ R60, R109, R31, R60 ;  /* 0x0000001f6d3c7223 */ /* 0x000fe2000001003c */
[----:B------:R-:W-:Y:S01]  /*6290*/  UISETP.GE.U32.AND UP0, UPT, UR15, UR22, UPT ;  /* 0x000000160f00728c */ /* 0x000fe2000bf06070 */
[----:B------:R-:W-:Y:S01]  /*62a0*/  FADD.FTZ R61, R61, R31 ;  /* 0x0000001f3d3d7221 */ /* 0x000fe20000010000 */
[----:B------:R-:W-:Y:S01]  /*62b0*/  FFMA.FTZ R62, R108, R32, R62 ;  /* 0x000000206c3e7223 */ /* 0x000fe2000001003e */
[----:B------:R-:W-:Y:S01]  /*62c0*/  FADD.FTZ R63, R63, R32 ;  /* 0x000000203f3f7221 */ /* 0x000fe20000010000 */
[----:B------:R-:W-:Y:S01]  /*62d0*/  FFMA.FTZ R64, R107, R33, R64 ;  /* 0x000000216b407223 */ /* 0x000fe20000010040 */
[----:B------:R-:W-:Y:S01]  /*62e0*/  FADD.FTZ R65, R65, R33 ;  /* 0x0000002141417221 */ /* 0x000fe20000010000 */
[----:B------:R-:W-:Y:S01]  /*62f0*/  UISETP.GE.AND.EX UP0, UPT, UR16, UR11, UPT, UP0 ;  /* 0x0000000b1000728c */ /* 0x000fe2000bf06300 */
        /* <DEDUP_REMOVED lines=12> */
[----:B------:R-:W-:Y:S01]  /*63c0*/  PLOP3.LUT P0, PT, PT, PT, UP0, 0x80, 0x0 ;  /* 0x000000000000781c */ /* 0x000fe20003f0f008 */
        /* <DEDUP_REMOVED lines=18> */
[C---:B-1----:R-:W-:Y:S01]  /*64f0*/  ISETP.GT.U32.AND P2, PT, R124.reuse, 0xf, PT ;  /* 0x0000000f7c00780c */ /* 0x042fe20003f44070 */
[----:B------:R-:W-:Y:S01]  /*6500*/  FFMA.FTZ R60, R85, R55, R60 ;  /* 0x00000037553c7223 */ /* 0x000fe2000001003c */
[----:B------:R-:W-:Y:S01]  /*6510*/  LOP3.LUT P1, RZ, R124, 0xfffffff1, RZ, 0xc0, !PT ;  /* 0xfffffff17cff7812 */ /* 0x000fe2000782c0ff */
[----:B------:R-:W-:Y:S01]  /*6520*/  FADD.FTZ R61, R61, R55 ;  /* 0x000000373d3d7221 */ /* 0x000fe20000010000 */
[----:B------:R-:W-:Y:S01]  /*6530*/  FFMA.FTZ R62, R84, R56, R62 ;  /* 0x00000038543e7223 */ /* 0x000fe2000001003e */
[----:B------:R-:W-:Y:S01]  /*6540*/  FADD.FTZ R63, R63, R56 ;  /* 0x000000383f3f7221 */ /* 0x000fe20000010000 */
[----:B------:R-:W-:Y:S01]  /*6550*/  FFMA.FTZ R64, R83, R57, R64 ;  /* 0x0000003953407223 */ /* 0x000fe20000010040 */
[----:B------:R-:W-:Y:S01]  /*6560*/  FADD.FTZ R65, R65, R57 ;  /* 0x0000003941417221 */ /* 0x000fe20000010000 */
[----:B---3--:R-:W-:Y:S01]  /*6570*/  FFMA.FTZ R58, R66, R10, R58 ;  /* 0x0000000a423a7223 */ /* 0x008fe2000001003a */
[----:B------:R-:W-:-:S03]  /*6580*/  FADD.FTZ R59, R59, R10 ;  /* 0x0000000a3b3b7221 */ /* 0x000fc60000010000 */
[----:B------:R-:W-:Y:S01]  /*6590*/  FFMA.FTZ R58, R69, R14, R58 ;  /* 0x0000000e453a7223 */ /* 0x000fe2000001003a */
        /* <DEDUP_REMOVED lines=20> */
[----:B------:R-:W-:Y:S01]  /*66e0*/  FADD.FTZ R59, R59, R54 ;  /* 0x000000363b3b7221 */ /* 0x000fe20000010000 */
[----:B0-----:R-:W-:Y:S06]  /*66f0*/  @!P0 BRA `(.L_x_1808) ;  /* 0x0000000000dc8947 */ /* 0x001fec0003800000 */
[----:B------:R-:W2:Y:S04]  /*6700*/  LDL R67, [R1+0xf0] ;  /* 0x0000f00001437983 */ /* 0x000ea80000100800 */
[----:B-----5:R0:W-:Y:S01]  /*6710*/  STL.64 [R1+0x100], R2 ;  /* 0x0001000201007387 */ /* 0x0201e20000100a00 */
[----:B------:R-:W1:Y:S03]  /*6720*/  S2R R71, SR_TID.X ;  /* 0x0000000000477919 */ /* 0x000e660000002100 */
[----:B0-----:R-:W3:Y:S04]  /*6730*/  LDL R3, [R1+0xf4] ;  /* 0x0000f40001037983 */ /* 0x001ee80000100800 */
[----:B------:R-:W4:Y:S01]  /*6740*/  LDL R2, [R1+0xec] ;  /* 0x0000ec0001027983 */ /* 0x000f220000100800 */
[----:B-1----:R-:W-:-:S02]  /*6750*/  SHF.R.S32.HI R68, RZ, 0x1f, R71 ;  /* 0x0000001fff447819 */ /* 0x002fc40000011447 */
[----:B------:R-:W-:Y:S02]  /*6760*/  SHF.L.U32 R125, R71, 0x1, RZ ;  /* 0x00000001477d7819 */ /* 0x000fe400000006ff */
[----:B------:R-:W-:Y:S02]  /*6770*/  LEA.HI R68, R68, R71, RZ, 0x2 ;  /* 0x0000004744447211 */ /* 0x000fe400078f10ff */
[----:B------:R-:W-:Y:S02]  /*6780*/  LOP3.LUT R125, R125, 0x18, RZ, 0xc0, !PT ;  /* 0x000000187d7d7812 */ /* 0x000fe400078ec0ff */
[----:B------:R-:W-:Y:S02]  /*6790*/  LEA R66, R71, UR12, 0x5 ;  /* 0x0000000c47427c11 */ /* 0x000fe4000f8e28ff */
[----:B------:R-:W-:Y:S02]  /*67a0*/  SHF.R.S32.HI R68, RZ, 0x2, R68 ;  /* 0x00000002ff447819 */ /* 0x000fe40000011444 */
[----:B------:R-:W-:-:S02]  /*67b0*/  IADD3 R66, R66, R125, RZ ;  /* 0x0000007d42427210 */ /* 0x000fc40007ffe0ff */
[----:B------:R-:W-:Y:S02]  /*67c0*/  LEA R68, R68, UR12, 0x5 ;  /* 0x0000000c44447c11 */ /* 0x000fe4000f8e28ff */
[----:B------:R-:W-:Y:S01]  /*67d0*/  SHF.L.U32 R69, R71, 0x1, RZ ;  /* 0x0000000147457819 */ /* 0x000fe200000006ff */
[----:B------:R2:W-:Y:S01]  /*67e0*/  STS.64 [R66], R58 ;  /* 0x0000003a42007388 */ /* 0x0005e20000000a00 */
[----:B------:R-:W-:Y:S02]  /*67f0*/  LOP3.LUT R125, R125, 0x10, RZ, 0x3c, !PT ;  /* 0x000000107d7d7812 */ /* 0x000fe400078e3cff */
[----:B------:R-:W-:Y:S01]  /*6800*/  LOP3.LUT R69, R69, 0x18, RZ, 0xc, !PT ;  /* 0x0000001845457812 */ /* 0x000fe200078e0cff */
[----:B------:R-:W-:Y:S01]  /*6810*/  UIMAD UR5, UR17, 0x780, UR20 ;  /* 0x00000780110578a4 */ /* 0x000fe2000f8e0214 */
[----:B--2---:R-:W-:Y:S02]  /*6820*/  LEA R66, R67, R68, 0x3 ;  /* 0x0000004443427211 */ /* 0x004fe400078e18ff */
[----:B------:R-:W-:-:S02]  /*6830*/  LEA R67, R71, UR12, 0x5 ;  /* 0x0000000c47437c11 */ /* 0x000fc4000f8e28ff */
[----:B------:R-:W-:Y:S02]  /*6840*/  LEA R71, R71, UR12, 0x5 ;  /* 0x0000000c47477c11 */ /* 0x000fe4000f8e28ff */
[----:B------:R-:W-:Y:S02]  /*6850*/  IADD3 R67, R67, R69, RZ ;  /* 0x0000004543437210 */ /* 0x000fe40007ffe0ff */
[----:B------:R-:W-:Y:S01]  /*6860*/  IADD3 R71, R71, R125, RZ ;  /* 0x0000007d47477210 */ /* 0x000fe20007ffe0ff */
[----:B---3--:R0:W-:Y:S04]  /*6870*/  STS.64 [R3], R60 ;  /* 0x0000003c03007388 */ /* 0x0081e80000000a00 */
[----:B------:R1:W-:Y:S04]  /*6880*/  STS.64 [R71], R62 ;  /* 0x0000003e47007388 */ /* 0x0003e80000000a00 */
[----:B------:R-:W-:Y:S01]  /*6890*/  STS.64 [R67], R64 ;  /* 0x0000004043007388 */ /* 0x000fe20000000a00 */
[----:B------:R-:W-:Y:S01]  /*68a0*/  BAR.SYNC.DEFER_BLOCKING 0x0 ;  /* 0x0000000000007b1d */ /* 0x000fe20000010000 */
[----:B----4-:R-:W-:-:S07]  /*68b0*/  LEA R68, R2, R68, 0x3 ;  /* 0x0000004402447211 */ /* 0x010fce00078e18ff */
        /* <DEDUP_REMOVED lines=15> */
[----:B------:R-:W-:Y:S02]  /*69b0*/  IMAD.WIDE.U32 R124, R124, 0x4, R2 ;  /* 0x000000047c7c7825 */ /* 0x000fe400078e0002 */
[----:B------:R0:W5:Y:S01]  /*69c0*/  LDL.LU.64 R2, [R1+0x100] ;  /* 0x0001000001027983 */ /* 0x0001620000300a00 */
[----:B--2---:R-:W-:-:S04]  /*69d0*/  LEA R68, R69, UR12, 0x5 ;  /* 0x0000000c45447c11 */ /* 0x004fc8000f8e28ff */
[-C--:B---3--:R-:W-:Y:S02]  /*69e0*/  LEA R66, R66, R68.reuse, 0x3 ;  /* 0x0000004442427211 */ /* 0x088fe400078e18ff */
[----:B----4-:R-:W-:-:S04]  /*69f0*/  LEA R68, R67, R68, 0x3 ;  /* 0x0000004443447211 */ /* 0x010fc800078e18ff */
[----:B------:R-:W1:Y:S04]  /*6a00*/  LDS.64 R66, [R66] ;  /* 0x0000000042427984 */ /* 0x000e680000000a00 */
[----:B------:R-:W2:Y:S01]  /*6a10*/  LDS.64 R68, [R68+0x1e00] ;  /* 0x001e000044447984 */ /* 0x000ea20000000a00 */
[----:B-1----:R-:W-:Y:S01]  /*6a20*/  FADD.FTZ R67, RZ, R67 ;  /* 0x00000043ff437221 */ /* 0x002fe20000010000 */
[----:B------:R-:W-:-:S03]  /*6a30*/  FADD.FTZ R66, RZ, R66 ;  /* 0x00000042ff427221 */ /* 0x000fc60000010000 */
[----:B--2---:R-:W-:Y:S01]  /*6a40*/  FADD.FTZ R69, R67, R69 ;  /* 0x0000004543457221 */ /* 0x004fe20000010000 */
[----:B------:R-:W-:-:S05]  /*6a50*/  FADD.FTZ R68, R66, R68 ;  /* 0x0000004442447221 */ /* 0x000fca0000010000 */
[----:B------:R0:W-:Y:S02]  /*6a60*/  STG.E.64 desc[UR18][R124.64+0x4000], R68 ;  /* 0x004000447c007986 */ /* 0x0001e4000c101b12 */
.L_x_1808:
        /* <DEDUP_REMOVED lines=9> */
[----:B------:R-:W-:-:S03]  /*6b00*/  ULOP3.LUT UR5, UR5, 0x8, URZ, 0xc0, !UPT ;  /* 0x0000000805057892 */ /* 0x000fc6000f8ec03f */
        /* <DEDUP_REMOVED lines=302> */
.L_x_1810:
[----:B------:R-:W-:Y:S05]  /*7df0*/  BSYNC B0 ;  /* 0x0000000000007941 */ /* 0x000fea0003800000 */
.L_x_1809:
        /* <DEDUP_REMOVED lines=31> */
.L_x_1813:
        /* <DEDUP_REMOVED lines=8> */
.L_x_1812:
[----:B------:R-:W-:Y:S05]  /*8070*/  WARPSYNC.ALL ;  /* 0x0000000000007948 */ /* 0x000fea0003800000 */
[----:B------:R-:W-:Y:S06]  /*8080*/  BAR.SYNC.DEFER_BLOCKING 0x0 ;  /* 0x0000000000007b1d */ /* 0x000fec0000010000 */
[----:B------:R-:W-:Y:S05]  /*8090*/  BRA `(.L_x_1814) ;  /* 0x0000000000547947 */ /* 0x000fea0003800000 */
.L_x_1811:
        /* <DEDUP_REMOVED lines=11> */
.L_x_1816:
        /* <DEDUP_REMOVED lines=8> */
.L_x_1815:
[----:B------:R-:W-:Y:S05]  /*81d0*/  WARPSYNC.ALL ;  /* 0x0000000000007948 */ /* 0x000fea0003800000 */
[----:B------:R-:W-:Y:S06]  /*81e0*/  BAR.SYNC.DEFER_BLOCKING 0x0 ;  /* 0x0000000000007b1d */ /* 0x000fec0000010000 */
.L_x_1814:
[----:B------:R-:W1:Y:S01]  /*81f0*/  S2R R124, SR_TID.X ;  /* 0x00000000007c7919 */ /* 0x000e620000002100 */
[----:B------:R-:W2:Y:S01]  /*8200*/  LDL.LU R71, [R1+0xdc] ;  /* 0x0000dc0001477983 */ /* 0x000ea20000300800 */
[----:B------:R-:W3:Y:S01]  /*8210*/  S2UR UR20, SR_CgaCtaId ;  /* 0x00000000001479c3 */ /* 0x000ee20000008800 */
[----:B------:R-:W-:Y:S02]  /*8220*/  USHF.L.U32 UR10, UR10, 0x3, URZ ;  /* 0x000000030a0a7899 */ /* 0x000fe4000800063f */
[----:B------:R-:W-:Y:S01]  /*8230*/  STL [R1+0x11c], R83 ;  /* 0x00011c5301007387 */ /* 0x000fe20000100800 */
[----:B------:R-:W-:-:S03]  /*8240*/  ULDC.64 UR26, c[0x0][0x210] ;  /* 0x00008400001a7ab9 */ /* 0x000fc60000000a00 */
[----:B------:R-:W-:Y:S04]  /*8250*/  STL [R1+0x118], R65 ;  /* 0x0001184101007387 */ /* 0x000fe80000100800 */
[----:B------:R-:W-:Y:S04]  /*8260*/  STL [R1+0x114], R64 ;  /* 0x0001144001007387 */ /* 0x000fe80000100800 */
[----:B------:R4:W-:Y:S04]  /*8270*/  STL [R1+0x110], R63 ;  /* 0x0001103f01007387 */ /* 0x0009e80000100800 */
[----:B------:R0:W-:Y:S04]  /*8280*/  STL [R1+0x10c], R62 ;  /* 0x00010c3e01007387 */ /* 0x0001e80000100800 */
[----:B------:R3:W-:Y:S01]  /*8290*/  STL [R1+0x108], R61 ;  /* 0x0001083d01007387 */ /* 0x0007e20000100800 */
[----:B-1----:R-:W-:-:S03]  /*82a0*/  ISETP.GT.U32.AND P1, PT, R124, 0xff, PT ;  /* 0x000000ff7c00780c */ /* 0x002fc60003f24070 */
[----:B------:R1:W-:Y:S04]  /*82b0*/  STL [R1+0x104], R60 ;  /* 0x0001043c01007387 */ /* 0x0003e80000100800 */
[----:B------:R1:W-:Y:S04]  /*82c0*/  STL [R1+0x100], R59 ;  /* 0x0001003b01007387 */ /* 0x0003e80000100800 */
[----:B------:R1:W-:Y:S02]  /*82d0*/  STL [R1+0xfc], R58 ;  /* 0x0000fc3a01007387 */ /* 0x0003e40000100800 */
[----:B------:R-:W-:Y:S01]  /*82e0*/  VOTEU.ALL UP0, P1 ;  /* 0x00000000003f7886 */ /* 0x000fe20000800000 */
[----:B------:R-:W1:Y:S01]  /*82f0*/  @!P1 LDC.64 R68, c[0x0][0x260] ;  /* 0x00009800ff449b82 */ /* 0x000e620000000a00 */
[----:B------:R-:W-:Y:S01]  /*8300*/  @!P1 LOP3.LUT R66, R124, 0x7fffffe0, RZ, 0xc0, !PT ;  /* 0x7fffffe07c429812 */ /* 0x000fe200078ec0ff */
[----:B----4-:R-:W4:Y:S02]  /*8310*/  LDL.LU R63, [R1+0x28] ;  /* 0x00002800013f7983 */ /* 0x010f240000300800 */
[----:B------:R-:W-:-:S02]  /*8320*/  @!UP0 ULDC UR5, c[0x0][0x10] ;  /* 0x0000040000058ab9 */ /* 0x000fc40000000800 */
[----:B------:R-:W-:Y:S01]  /*8330*/  @!UP0 UIMAD UR5, UR5, UR4, UR14 ;  /* 0x00000004050582a4 */ /* 0x000fe2000f8e020e */
[----:B0-----:R-:W4:Y:S04]  /*8340*/  LDL.LU R62, [R1+0x2c] ;  /* 0x00002c00013e7983 */ /* 0x001f280000300800 */
[----:B---3--:R-:W3:Y:S01]  /*8350*/  LDL.LU R61, [R1+0x24] ;  /* 0x00002400013d7983 */ /* 0x008ee20000300800 */
[----:B------:R-:W-:-:S03]  /*8360*/  MOV R67, UR5 ;  /* 0x0000000500437c02 */ /* 0x000fc60008000f00 */
[----:B-1----:R-:W3:Y:S01]  /*8370*/  LDL.LU R60, [R1+0x20] ;  /* 0x00002000013c7983 */ /* 0x002ee20000300800 */
[----:B------:R-:W-:Y:S02]  /*8380*/  @!P1 LEA R66, R67, R66, 0x8 ;  /* 0x0000004243429211 */ /* 0x000fe400078e40ff */
[----:B------:R-:W-:Y:S01]  /*8390*/  @!P1 LOP3.LUT R67, R124, 0x1f, RZ, 0xc0, !PT ;  /* 0x0000001f7c439812 */ /* 0x000fe200078ec0ff */
[----:B------:R-:W3:Y:S03]  /*83a0*/  LDL.LU R59, [R1+0x38] ;  /* 0x00003800013b7983 */ /* 0x000ee60000300800 */
[----:B------:R-:W-:Y:S01]  /*83b0*/  @!P1 IADD3 R66, R66, R67, RZ ;  /* 0x0000004342429210 */ /* 0x000fe20007ffe0ff */
[----:B------:R-:W3:Y:S03]  /*83c0*/  LDL.LU R58, [R1+0x3c] ;  /* 0x00003c00013a7983 */ /* 0x000ee60000300800 */
[----:B------:R-:W-:Y:S01]  /*83d0*/  @!P1 SHF.L.U32 R66, R66, 0x1, RZ ;  /* 0x0000000142429819 */ /* 0x000fe200000006ff */
[----:B------:R-:W-:Y:S01]  /*83e0*/  UMOV UR5, 0x400 ;  /* 0x0000040000057882 */ /* 0x000fe20000000000 */
[----:B------:R-:W-:Y:S01]  /*83f0*/  ULOP3.LUT UR10, UR10, 0x8, URZ, 0xc0, !UPT ;  /* 0x000000080a0a7892 */ /* 0x000fe2000f8ec03f */
[----:B------:R-:W3:Y:S02]  /*8400*/  LDL.LU R83, [R1+0x40] ;  /* 0x0000400001537983 */ /* 0x000ee40000300800 */
[----:B------:R-:W-:Y:S01]  /*8410*/  @!P1 IMAD.WIDE.U32 R66, R66, 0x4, R68 ;  /* 0x0000000442429825 */ /* 0x000fe200078e0044 */
[----:B------:R-:W-:Y:S01]  /*8420*/  UIADD3 UR5, UR5, 0x5280, URZ ;  /* 0x0000528005057890 */ /* 0x000fe2000fffe03f */
[----:B------:R-:W3:Y:S04]  /*8430*/  LDL.LU R65, [R1+0x44] ;  /* 0x0000440001417983 */ /* 0x000ee80000300800 */
[----:B------:R-:W2:Y:S01]  /*8440*/  @!P1 LDG.E.64 R66, desc[UR18][R66.64] ;  /* 0x0000001242429981 */ /* 0x000ea2000c1e1b00 */
[----:B------:R-:W-:Y:S01]  /*8450*/  HFMA2.MMA R68, -RZ, RZ, 0, 0 ;  /* 0x00000000ff447435 */ /* 0x000fe200000001ff */
[----:B------:R-:W-:-:S02]  /*8460*/  ULEA UR5, UR20, UR5, 0x18 ;  /* 0x0000000514057291 */ /* 0x000fc4000f8ec03f */
[----:B------:R-:W3:Y:S03]  /*8470*/  LDL.LU R64, [R1+0x48] ;  /* 0x0000480001407983 */ /* 0x000ee60000300800 */
[----:B--2---:R-:W-:Y:S01]  /*8480*/  @!P1 FADD.FTZ R68, RZ, R66 ;  /* 0x00000042ff449221 */ /* 0x004fe20000010000 */
[----:B------:R-:W-:Y:S01]  /*8490*/  MOV R66, RZ ;  /* 0x000000ff00427202 */ /* 0x000fe20000000f00 */
[----:B------:R-:W-:Y:S01]  /*84a0*/  @!P1 FADD.FTZ R66, RZ, R67 ;  /* 0x00000043ff429221 */ /* 0x000fe20000010000 */
[----:B------:R-:W-:Y:S02]  /*84b0*/  LOP3.LUT P1, RZ, R124, 0xffffff1f, RZ, 0xc0, !PT ;  /* 0xffffff1f7cff7812 */ /* 0x000fe4000782c0ff */
        /* <DEDUP_REMOVED lines=19> */
[----:B------:R-:W-:Y:S01]  /*85f0*/  @!P1 FMUL.FTZ R66, R66, 8.1380212577641941607e-06 ;  /* 0x3708888942429820 */ /* 0x000fe20000410000 */
[----:B0-----:R-:W-:Y:S01]  /*8600*/  FADD.FTZ R67, R67, R68 ;  /* 0x0000004443437221 */ /* 0x001fe20000010000 */
[----:B------:R-:W-:-:S03]  /*8610*/  @!P1 SHF.R.U32.HI R68, RZ, 0x2, R124 ;  /* 0x00000002ff449819 */ /* 0x000fc6000001167c */
[----:B------:R-:W-:Y:S01]  /*8620*/  @!P1 FMUL.FTZ R67, R67, 8.1380212577641941607e-06 ;  /* 0x3708888943439820 */ /* 0x000fe20000410000 */
[----:B------:R-:W-:-:S05]  /*8630*/  @!P1 LOP3.LUT R68, R68, 0x3ffffff8, RZ, 0xc0, !PT ;  /* 0x3ffffff844449812 */ /* 0x000fca00078ec0ff */
[----:B------:R0:W-:Y:S02]  /*8640*/  @!P1 STS.64 [R68+UR5], R66 ;  /* 0x0000004244009988 */ /* 0x0001e40008000a05 */
[----:B0-----:R-:W-:-:S04]  /*8650*/  IADD3 R66, R71, -UR10, RZ ;  /* 0x8000000a47427c10 */ /* 0x001fc8000fffe0ff */
[----:B------:R-:W-:Y:S01]  /*8660*/  LEA R66, R66, UR5, 0x3 ;  /* 0x0000000542427c11 */ /* 0x000fe2000f8e18ff */
[----:B------:R-:W-:Y:S06]  /*8670*/  BAR.SYNC.DEFER_BLOCKING 0x0 ;  /* 0x0000000000007b1d */ /* 0x000fec0000010000 */
[----:B------:R-:W0:Y:S02]  /*8680*/  LDS.64 R68, [R66] ;  /* 0x0000000042447984 */ /* 0x000e240000000a00 */
[--C-:B0-----:R-:W-:Y:S01]  /*8690*/  FFMA.FTZ R6, R0, R6, -R68.reuse ;  /* 0x0000000600067223 */ /* 0x101fe20000010844 */
[--C-:B-----5:R-:W-:Y:S01]  /*86a0*/  FFMA.FTZ R82, R3, R82, -R68.reuse ;  /* 0x0000005203527223 */ /* 0x120fe20000010844 */
[--C-:B------:R-:W-:Y:S01]  /*86b0*/  FFMA.FTZ R81, R4, R81, -R68.reuse ;  /* 0x0000005104517223 */ /* 0x100fe20000010844 */
[--C-:B------:R-:W-:Y:S01]  /*86c0*/  FFMA.FTZ R80, R5, R80, -R68.reuse ;  /* 0x0000005005507223 */ /* 0x100fe20000010844 */
[----:B------:R-:W-:Y:S01]  /*86d0*/  FFMA.FTZ R79, R0, R79, -R68 ;  /* 0x0000004f004f7223 */ /* 0x000fe20000010844 */
[-C--:B----4-:R-:W-:Y:S01]  /*86e0*/  FFMA.FTZ R6, R63, -R69.reuse, R6 ;  /* 0x800000453f067223 */ /* 0x090fe20000010006 */
[----:B------:R-:W-:Y:S01]  /*86f0*/  FFMA.FTZ R78, R3, R78, -R68 ;  /* 0x0000004e034e7223 */ /* 0x000fe20000010844 */
[-C--:B------:R-:W-:Y:S01]  /*8700*/  FFMA.FTZ R82, R62, -R69.reuse, R82 ;  /* 0x800000453e527223 */ /* 0x080fe20000010052 */
[----:B------:R-:W2:Y:S01]  /*8710*/  LDL.LU R63, [R1+0x4c] ;  /* 0x00004c00013f7983 */ /* 0x000ea20000300800 */
[-C--:B---3--:R-:W-:Y:S01]  /*8720*/  FFMA.FTZ R81, R61, -R69.reuse, R81 ;  /* 0x800000453d517223 */ /* 0x088fe20000010051 */
[----:B------:R-:W-:-:S02]  /*8730*/  FFMA.FTZ R80, R60, -R69, R80 ;  /* 0x800000453c507223 */ /* 0x000fc40000010050 */
[----:B------:R-:W3:Y:S01]  /*8740*/  LDL.LU R62, [R1+0x58] ;  /* 0x00005800013e7983 */ /* 0x000ee20000300800 */
[-C--:B------:R-:W-:Y:S01]  /*8750*/  FFMA.FTZ R79, R59, -R69.reuse, R79 ;  /* 0x800000453b4f7223 */ /* 0x080fe2000001004f */
[----:B------:R-:W-:Y:S02]  /*8760*/  FFMA.FTZ R78, R58, -R69, R78 ;  /* 0x800000453a4e7223 */ /* 0x000fe4000001004e */
[----:B------:R-:W4:Y:S04]  /*8770*/  LDL.LU R61, [R1+0x68] ;  /* 0x00006800013d7983 */ /* 0x000f280000300800 */
[----:B------:R-:W4:Y:S01]  /*8780*/  LDL.LU R60, [R1+0x64] ;  /* 0x00006400013c7983 */ /* 0x000f220000300800 */
[----:B------:R-:W-:-:S03]  /*8790*/  FFMA.FTZ R75, R0, R75, -R68 ;  /* 0x0000004b004b7223 */ /* 0x000fc60000010844 */
[----:B------:R-:W4:Y:S01]  /*87a0*/  LDL.LU R59, [R1+0x50] ;  /* 0x00005000013b7983 */ /* 0x000f220000300800 */
[C-C-:B------:R-:W-:Y:S01]  /*87b0*/  FFMA.FTZ R70, R0.reuse, R70, -R68.reuse ;  /* 0x0000004600467223 */ /* 0x140fe20000010844 */
[C-C-:B------:R-:W-:Y:S02]  /*87c0*/  FFMA.FTZ R10, R0.reuse, R10, -R68.reuse ;  /* 0x0000000a000a7223 */ /* 0x140fe40000010844 */
        /* <DEDUP_REMOVED lines=53> */
[----:B------:R-:W4:Y:S01]  /*8b20*/  LDL.LU R124, [R1+0x18] ;  /* 0x00001800017c7983 */ /* 0x000f220000300800 */
[--C-:B------:R-:W-:Y:S01]  /*8b30*/  FFMA.FTZ R0, R0, R54, -R68.reuse ;  /* 0x0000003600007223 */ /* 0x100fe20000010844 */
[--C-:B------:R-:W-:Y:S01]  /*8b40*/  FFMA.FTZ R3, R3, R55, -R68.reuse ;  /* 0x0000003703037223 */ /* 0x100fe20000010844 */
[--C-:B------:R-:W-:Y:S01]  /*8b50*/  FFMA.FTZ R4, R4, R56, -R68.reuse ;  /* 0x0000003804047223 */ /* 0x100fe20000010844 */
[----:B------:R-:W-:Y:S01]  /*8b60*/  FFMA.FTZ R5, R5, R57, -R68 ;  /* 0x0000003905057223 */ /* 0x000fe20000010844 */
[----:B------:R-:W4:Y:S04]  /*8b70*/  LDL.LU R71, [R1+0x14] ;  /* 0x0000140001477983 */ /* 0x000f280000300800 */
[----:B------:R-:W4:Y:S04]  /*8b80*/  LDL.LU R68, [R1+0x10] ;  /* 0x0000100001447983 */ /* 0x000f280000300800 */
[----:B------:R-:W4:Y:S04]  /*8b90*/  LDL.LU R67, [R1+0xc] ;  /* 0x00000c0001437983 */ /* 0x000f280000300800 */
[----:B------:R-:W4:Y:S01]  /*8ba0*/  LDL.LU R66, [R1+0x8] ;  /* 0x0000080001427983 */ /* 0x000f220000300800 */
[-C--:B------:R-:W-:Y:S01]  /*8bb0*/  FFMA.FTZ R77, R83, -R69.reuse, R77 ;  /* 0x80000045534d7223 */ /* 0x080fe2000001004d */
[----:B------:R-:W-:-:S02]  /*8bc0*/  FFMA.FTZ R76, R65, -R69, R76 ;  /* 0x80000045414c7223 */ /* 0x000fc4000001004c */
[----:B------:R-:W4:Y:S01]  /*8bd0*/  LDL.LU R55, [R1+0x4] ;  /* 0x0000040001377983 */ /* 0x000f220000300800 */
[----:B------:R-:W-:-:S03]  /*8be0*/  FFMA.FTZ R75, R64, -R69, R75 ;  /* 0x80000045404b7223 */ /* 0x000fc6000001004b */
[----:B------:R-:W4:Y:S04]  /*8bf0*/  LDL.LU R54, [R1] ;  /* 0x0000000001367983 */ /* 0x000f280000300800 */
[----:B------:R-:W4:Y:S04]  /*8c00*/  LDL.LU R83, [R1+0x11c] ;  /* 0x00011c0001537983 */ /* 0x000f280000300800 */
[----:B------:R1:W5:Y:S04]  /*8c10*/  LDL.LU R65, [R1+0x118] ;  /* 0x0001180001417983 */ /* 0x0003680000300800 */
[----:B------:R1:W5:Y:S01]  /*8c20*/  LDL.LU R64, [R1+0x114] ;  /* 0x0001140001407983 */ /* 0x0003620000300800 */
[----:B--2---:R-:W-:-:S03]  /*8c30*/  FFMA.FTZ R74, R63, -R69, R74 ;  /* 0x800000453f4a7223 */ /* 0x004fc6000001004a */
[----:B------:R1:W5:Y:S01]  /*8c40*/  LDL.LU R63, [R1+0x110] ;  /* 0x00011000013f7983 */ /* 0x0003620000300800 */
[----:B---3--:R-:W-:-:S03]  /*8c50*/  FFMA.FTZ R73, R62, -R69, R73 ;  /* 0x800000453e497223 */ /* 0x008fc60000010049 */
        /* <DEDUP_REMOVED lines=10> */
[----:B------:R-:W2:Y:S01]  /*8d00*/  LDL.LU R66, [R1+0xb0] ;  /* 0x0000b00001427983 */ /* 0x000ea20000300800 */
[-C--:B------:R-:W-:Y:S01]  /*8d10*/  FFMA.FTZ R84, R84, -R69.reuse, R4 ;  /* 0x8000004554547223 */ /* 0x080fe20000010004 */
[-C--:B------:R-:W-:Y:S02]  /*8d20*/  FFMA.FTZ R15, R55, -R69.reuse, R15 ;  /* 0x80000045370f7223 */ /* 0x080fe4000001000f */
[----:B------:R-:W3:Y:S01]  /*8d30*/  LDL.LU R55, [R1+0xd8] ;  /* 0x0000d80001377983 */ /* 0x000ee20000300800 */
[----:B------:R-:W-:Y:S01]  /*8d40*/  FMUL.FTZ R80, R2, R80 ;  /* 0x0000005002507220 */ /* 0x000fe20000410000 */
[----:B------:R-:W-:Y:S01]  /*8d50*/  FFMA.FTZ R16, R54, -R69, R16 ;  /* 0x8000004536107223 */ /* 0x000fe20000010010 */
[----:B------:R-:W-:Y:S01]  /*8d60*/  FMUL.FTZ R54, R2, R81 ;  /* 0x0000005102367220 */ /* 0x000fe20000410000 */
[----:B------:R-:W-:-:S04]  /*8d70*/  FFMA.FTZ R11, R71, -R69, R11 ;  /* 0x80000045470b7223 */ /* 0x000fc8000001000b */
[----:B------:R-:W-:Y:S02]  /*8d80*/  F2FP.F16.F32.PACK_AB R54, R80, R54 ;  /* 0x000000365036723e */ /* 0x000fe400000000ff */
[----:B--2---:R-:W-:Y:S02]  /*8d90*/  IADD3 R4, P1, R66, UR26, RZ ;  /* 0x0000001a42047c10 */ /* 0x004fe4000ff3e0ff */
[----:B------:R-:W2:Y:S04]  /*8da0*/  LDL.LU R66, [R1+0xd0] ;  /* 0x0000d00001427983 */ /* 0x000ea80000300800 */
[----:B------:R-:W4:Y:S04]  /*8db0*/  LDL.LU R80, [R1+0xd4] ;  /* 0x0000d40001507983 */ /* 0x000f280000300800 */
        /* <DEDUP_REMOVED lines=44> */
[C---:B------:R-:W-:Y:S01]  /*9080*/  FMUL.FTZ R6, R2.reuse, R6 ;  /* 0x0000000602067220 */ /* 0x040fe20000410000 */
[C---:B------:R-:W-:Y:S01]  /*9090*/  FMUL.FTZ R82, R2.reuse, R82 ;  /* 0x0000005202527220 */ /* 0x040fe20000410000 */
[----:B------:R-:W-:Y:S01]  /*90a0*/  FFMA.FTZ R69, R83, -R69, R5 ;  /* 0x8000004553457223 */ /* 0x000fe20000010005 */
[----:B------:R-:W4:Y:S01]  /*90b0*/  LDL.LU R68, [R1+0xcc] ;  /* 0x0000cc0001447983 */ /* 0x000f220000300800 */
[----:B---3--:R-:W-:Y:S01]  /*90c0*/  IADD3.X R5, R55, UR27, RZ, P1, !PT ;  /* 0x0000001b37057c10 */ /* 0x008fe20008ffe4ff */
[----:B------:R-:W-:-:S02]  /*90d0*/  FMUL.FTZ R79, R2, R79 ;  /* 0x0000004f024f7220 */ /* 0x000fc40000410000 */
        /* <DEDUP_REMOVED lines=61> */
[----:B------:R-:W-:Y:S02]  /*94b0*/  PRMT R56, R54, 0x7632, R56 ;  /* 0x0000763236387816 */ /* 0x000fe40000000038 */
[----:B------:R-:W-:Y:S02]  /*94c0*/  PRMT R3, R6, 0x7632, R3 ;  /* 0x0000763206037816 */ /* 0x000fe40000000003 */
[----:B------:R-:W-:Y:S01]  /*94d0*/  F2FP.F16.F32.PACK_AB R76, R76, R77 ;  /* 0x0000004d4c4c723e */ /* 0x000fe200000000ff */
[----:B------:R-:W-:Y:S04]  /*94e0*/  STG.E.U16 desc[UR18][R4.64], R6 ;  /* 0x0000000604007986 */ /* 0x000fe8000c101512 */
[----:B------:R4:W-:Y:S04]  /*94f0*/  STG.E.U16 desc[UR18][R4.64+0x2], R3 ;  /* 0x0000020304007986 */ /* 0x0009e8000c101512 */
[----:B------:R-:W-:Y:S04]  /*9500*/  STG.E.U16 desc[UR18][R4.64+0x4], R54 ;  /* 0x0000043604007986 */ /* 0x000fe8000c101512 */
[----:B------:R0:W-:Y:S01]  /*9510*/  STG.E.U16 desc[UR18][R4.64+0x6], R56 ;  /* 0x0000063804007986 */ /* 0x0001e2000c101512 */
[----:B--2---:R-:W-:-:S03]  /*9520*/  IADD3 R2, P1, R66, UR26, RZ ;  /* 0x0000001a42027c10 */ /* 0x004fc6000ff3e0ff */
[----:B------:R-:W2:Y:S01]  /*9530*/  LDL.LU R66, [R1+0xc4] ;  /* 0x0000c40001427983 */ /* 0x000ea20000300800 */
[----:B----4-:R-:W-:-:S03]  /*9540*/  IADD3.X R3, R80, UR27, RZ, P1, !PT ;  /* 0x0000001b50037c10 */ /* 0x010fc60008ffe4ff */
[----:B------:R-:W4:Y:S01]  /*9550*/  LDL.LU R77, [R1+0xb8] ;  /* 0x0000b800014d7983 */ /* 0x000f220000300800 */
[----:B0-----:R-:W-:-:S03]  /*9560*/  IADD3 R4, P1, R71, UR26, RZ ;  /* 0x0000001a47047c10 */ /* 0x001fc6000ff3e0ff */
[----:B------:R-:W4:Y:S01]  /*9570*/  LDL.LU R71, [R1+0xbc] ;  /* 0x0000bc0001477983 */ /* 0x000f220000300800 */
[----:B------:R-:W-:Y:S02]  /*9580*/  F2FP.F16.F32.PACK_AB R78, R78, R79 ;  /* 0x0000004f4e4e723e */ /* 0x000fe400000000ff */
[----:B------:R-:W-:Y:S02]  /*9590*/  PRMT R6, R76, 0x7632, R6 ;  /* 0x000076324c067816 */ /* 0x000fe40000000006 */
[----:B------:R-:W-:Y:S01]  /*95a0*/  PRMT R57, R78, 0x7632, R57 ;  /* 0x000076324e397816 */ /* 0x000fe20000000039 */
[----:B------:R-:W-:Y:S01]  /*95b0*/  STG.E.U16 desc[UR18][R2.64], R78 ;  /* 0x0000004e02007986 */ /* 0x000fe2000c101512 */
[----:B------:R-:W-:Y:S02]  /*95c0*/  F2FP.F16.F32.PACK_AB R74, R74, R75 ;  /* 0x0000004b4a4a723e */ /* 0x000fe400000000ff */
[----:B------:R-:W-:Y:S01]  /*95d0*/  F2FP.F16.F32.PACK_AB R72, R72, R73 ;  /* 0x000000494848723e */ /* 0x000fe200000000ff */
[----:B------:R-:W-:Y:S01]  /*95e0*/  STG.E.U16 desc[UR18][R2.64+0x2], R57 ;  /* 0x0000023902007986 */ /* 0x000fe2000c101512 */
[----:B------:R-:W-:-:S03]  /*95f0*/  F2FP.F16.F32.PACK_AB R7, R7, R70 ;  /* 0x000000460707723e */ /* 0x000fc600000000ff */
[----:B------:R-:W-:Y:S01]  /*9600*/  STG.E.U16 desc[UR18][R2.64+0x4], R76 ;  /* 0x0000044c02007986 */ /* 0x000fe2000c101512 */
[----:B------:R-:W-:-:S03]  /*9610*/  F2FP.F16.F32.PACK_AB R8, R9, R8 ;  /* 0x000000080908723e */ /* 0x000fc600000000ff */
[----:B------:R3:W-:Y:S01]  /*9620*/  STG.E.U16 desc[UR18][R2.64+0x6], R6 ;  /* 0x0000060602007986 */ /* 0x0007e2000c101512 */
[----:B------:R-:W-:Y:S02]  /*9630*/  PRMT R54, R74, 0x7632, R54 ;  /* 0x000076324a367816 */ /* 0x000fe40000000036 */
[----:B------:R-:W-:Y:S02]  /*9640*/  PRMT R9, R72, 0x7632, R9 ;  /* 0x0000763248097816 */ /* 0x000fe40000000009 */
[----:B------:R-:W-:Y:S02]  /*9650*/  PRMT R56, R7, 0x7632, R56 ;  /* 0x0000763207387816 */ /* 0x000fe40000000038 */
[----:B------:R-:W-:Y:S02]  /*9660*/  F2FP.F16.F32.PACK_AB R16, R17, R16 ;  /* 0x000000101110723e */ /* 0x000fe400000000ff */
[----:B------:R-:W-:Y:S02]  /*9670*/  F2FP.F16.F32.PACK_AB R10, R11, R10 ;  /* 0x0000000a0b0a723e */ /* 0x000fe400000000ff */
[----:B------:R-:W-:-:S02]  /*9680*/  F2FP.F16.F32.PACK_AB R12, R13, R12 ;  /* 0x0000000c0d0c723e */ /* 0x000fc400000000ff */
[----:B------:R-:W-:Y:S02]  /*9690*/  IADD3.X R5, R68, UR27, RZ, P1, !PT ;  /* 0x0000001b44057c10 */ /* 0x000fe40008ffe4ff */
[----:B------:R-:W4:Y:S01]  /*96a0*/  LDL.LU R68, [R1+0xac] ;  /* 0x0000ac0001447983 */ /* 0x000f220000300800 */
[----:B---3--:R-:W-:-:S03]  /*96b0*/  IADD3 R2, P1, R67, UR26, RZ ;  /* 0x0000001a43027c10 */ /* 0x008fc6000ff3e0ff */
[----:B------:R-:W3:Y:S04]  /*96c0*/  LDL.LU R67, [R1+0xb4] ;  /* 0x0000b40001437983 */ /* 0x000ee80000300800 */
[----:B------:R-:W-:Y:S04]  /*96d0*/  STG.E.U16 desc[UR18][R4.64], R74 ;  /* 0x0000004a04007986 */ /* 0x000fe8000c101512 */
[----:B------:R-:W-:Y:S04]  /*96e0*/  STG.E.U16 desc[UR18][R4.64+0x2], R54 ;  /* 0x0000023604007986 */ /* 0x000fe8000c101512 */
[----:B------:R-:W-:Y:S04]  /*96f0*/  STG.E.U16 desc[UR18][R4.64+0x4], R72 ;  /* 0x0000044804007986 */ /* 0x000fe8000c101512 */
[----:B------:R4:W-:Y:S01]  /*9700*/  STG.E.U16 desc[UR18][R4.64+0x6], R9 ;  /* 0x0000060904007986 */ /* 0x0009e2000c101512 */
[----:B------:R-:W-:-:S02]  /*9710*/  PRMT R6, R8, 0x7632, R6 ;  /* 0x0000763208067816 */ /* 0x000fc40000000006 */
[----:B------:R-:W-:Y:S02]  /*9720*/  PRMT R11, R10, 0x7632, R11 ;  /* 0x000076320a0b7816 */ /* 0x000fe4000000000b */
[----:B--2---:R-:W-:Y:S02]  /*9730*/  IADD3.X R3, R66, UR27, RZ, P1, !PT ;  /* 0x0000001b42037c10 */ /* 0x004fe40008ffe4ff */
[----:B------:R-:W2:Y:S01]  /*9740*/  LDL.LU R66, [R1+0xa4] ;  /* 0x0000a40001427983 */ /* 0x000ea20000300800 */
[----:B----4-:R-:W-:-:S03]  /*9750*/  IADD3 R4, P1, R77, UR26, RZ ;  /* 0x0000001a4d047c10 */ /* 0x010fc6000ff3e0ff */
[----:B------:R0:W-:Y:S04]  /*9760*/  STG.E.U16 desc[UR18][R2.64+0x2], R56 ;  /* 0x0000023802007986 */ /* 0x0001e8000c101512 */
[----:B------:R-:W4:Y:S01]  /*9770*/  LDL.LU R57, [R1+0xa8] ;  /* 0x0000a80001397983 */ /* 0x000f220000300800 */
[----:B------:R-:W-:-:S03]  /*9780*/  IADD3.X R5, R71, UR27, RZ, P1, !PT ;  /* 0x0000001b47057c10 */ /* 0x000fc60008ffe4ff */
[----:B0-----:R-:W4:Y:S04]  /*9790*/  LDL.LU R56, [R1+0x9c] ;  /* 0x00009c0001387983 */ /* 0x001f280000300800 */
[----:B------:R-:W4:Y:S04]  /*97a0*/  LDL.LU R54, [R1+0xa0] ;  /* 0x0000a00001367983 */ /* 0x000f280000300800 */
[----:B------:R-:W4:Y:S04]  /*97b0*/  LDL.LU R17, [R1+0x94] ;  /* 0x0000940001117983 */ /* 0x000f280000300800 */
[----:B------:R0:W-:Y:S04]  /*97c0*/  STG.E.U16 desc[UR18][R2.64], R7 ;  /* 0x0000000702007986 */ /* 0x0001e8000c101512 */
[----:B------:R-:W-:Y:S04]  /*97d0*/  STG.E.U16 desc[UR18][R2.64+0x4], R8 ;  /* 0x0000040802007986 */ /* 0x000fe8000c101512 */
[----:B------:R-:W-:Y:S04]  /*97e0*/  STG.E.U16 desc[UR18][R2.64+0x6], R6 ;  /* 0x0000060602007986 */ /* 0x000fe8000c101512 */
[----:B------:R-:W4:Y:S01]  /*97f0*/  LDL.LU R13, [R1+0x98] ;  /* 0x00009800010d7983 */ /* 0x000f220000300800 */
[----:B0-----:R-:W-:-:S03]  /*9800*/  PRMT R7, R12, 0x7632, R7 ;  /* 0x000076320c077816 */ /* 0x001fc60000000007 */
[----:B------:R0:W-:Y:S04]  /*9810*/  STG.E.U16 desc[UR18][R4.64+0x4], R12 ;  /* 0x0000040c04007986 */ /* 0x0001e8000c101512 */
[----:B------:R1:W-:Y:S04]  /*9820*/  STG.E.U16 desc[UR18][R4.64+0x2], R11 ;  /* 0x0000020b04007986 */ /* 0x0003e8000c101512 */
[----:B0-----:R-:W4:Y:S04]  /*9830*/  LDL.LU R12, [R1+0x8c] ;  /* 0x00008c00010c7983 */ /* 0x001f280000300800 */
[----:B-1----:R-:W4:Y:S01]  /*9840*/  LDL.LU R11, [R1+0x90] ;  /* 0x00009000010b7983 */ /* 0x002f220000300800 */
[----:B------:R-:W-:-:S02]  /*9850*/  IADD3 R2, P1, R68, UR26, RZ ;  /* 0x0000001a44027c10 */ /* 0x000fc4000ff3e0ff */
[----:B------:R-:W-:Y:S01]  /*9860*/  F2FP.F16.F32.PACK_AB R14, R15, R14 ;  /* 0x0000000e0f0e723e */ /* 0x000fe200000000ff */
[----:B------:R-:W-:Y:S01]  /*9870*/  STG.E.U16 desc[UR18][R4.64], R10 ;  /* 0x0000000a04007986 */ /* 0x000fe2000c101512 */
[----:B---3--:R-:W-:Y:S02]  /*9880*/  IADD3.X R3, R67, UR27, RZ, P1, !PT ;  /* 0x0000001b43037c10 */ /* 0x008fe40008ffe4ff */
[----:B------:R-:W-:Y:S01]  /*9890*/  PRMT R8, R14, 0x7632, R8 ;  /* 0x000076320e087816 */ /* 0x000fe20000000008 */
[----:B------:R0:W-:Y:S01]  /*98a0*/  STG.E.U16 desc[UR18][R4.64+0x6], R7 ;  /* 0x0000060704007986 */ /* 0x0001e2000c101512 */
[----:B------:R-:W-:Y:S02]  /*98b0*/  PRMT R6, R16, 0x7632, R6 ;  /* 0x0000763210067816 */ /* 0x000fe40000000006 */
[----:B------:R-:W-:Y:S02]  /*98c0*/  F2FP.F16.F32.PACK_AB R18, R19, R18 ;  /* 0x000000121312723e */ /* 0x000fe400000000ff */
[----:B------:R-:W-:Y:S01]  /*98d0*/  F2FP.F16.F32.PACK_AB R20, R21, R20 ;  /* 0x000000141514723e */ /* 0x000fe200000000ff */
[----:B------:R1:W-:Y:S01]  /*98e0*/  STG.E.U16 desc[UR18][R2.64], R14 ;  /* 0x0000000e02007986 */ /* 0x0003e2000c101512 */
[----:B------:R-:W-:-:S03]  /*98f0*/  PRMT R9, R18, 0x7632, R9 ;  /* 0x0000763212097816 */ /* 0x000fc60000000009 */
[----:B------:R3:W-:Y:S01]  /*9900*/  STG.E.U16 desc[UR18][R2.64+0x2], R8 ;  /* 0x0000020802007986 */ /* 0x0007e2000c101512 */
[----:B0-----:R-:W-:-:S03]  /*9910*/  PRMT R7, R20, 0x7632, R7 ;  /* 0x0000763214077816 */ /* 0x001fc60000000007 */
[----:B------:R-:W-:Y:S04]  /*9920*/  STG.E.U16 desc[UR18][R2.64+0x4], R16 ;  /* 0x0000041002007986 */ /* 0x000fe8000c101512 */
[----:B------:R0:W-:Y:S04]  /*9930*/  STG.E.U16 desc[UR18][R2.64+0x6], R6 ;  /* 0x0000060602007986 */ /* 0x0001e8000c101512 */
[----:B------:R-:W4:Y:S01]  /*9940*/  LDL.LU R15, [R1+0x84] ;  /* 0x00008400010f7983 */ /* 0x000f220000300800 */
[----:B------:R-:W-:Y:S02]  /*9950*/  F2FP.F16.F32.PACK_AB R22, R23, R22 ;  /* 0x000000161716723e */ /* 0x000fe400000000ff */
[----:B------:R-:W-:Y:S01]  /*9960*/  F2FP.F16.F32.PACK_AB R24, R25, R24 ;  /* 0x000000181918723e */ /* 0x000fe200000000ff */
[----:B-1----:R-:W4:Y:S01]  /*9970*/  LDL.LU R14, [R1+0x88] ;  /* 0x00008800010e7983 */ /* 0x002f220000300800 */
[----:B------:R-:W-:-:S02]  /*9980*/  F2FP.F16.F32.PACK_AB R26, R27, R26 ;  /* 0x0000001a1b1a723e */ /* 0x000fc400000000ff */
[----:B---3--:R-:W-:Y:S02]  /*9990*/  PRMT R8, R22, 0x7632, R8 ;  /* 0x0000763216087816 */ /* 0x008fe40000000008 */
[----:B------:R-:W-:Y:S02]  /*99a0*/  PRMT R10, R26, 0x7632, R10 ;  /* 0x000076321a0a7816 */ /* 0x000fe4000000000a */
[----:B--2---:R-:W-:-:S04]  /*99b0*/  IADD3 R4, P1, R66, UR26, RZ ;  /* 0x0000001a42047c10 */ /* 0x004fc8000ff3e0ff */
[----:B----4-:R-:W-:Y:S02]  /*99c0*/  IADD3.X R5, R57, UR27, RZ, P1, !PT ;  /* 0x0000001b39057c10 */ /* 0x010fe40008ffe4ff */
[----:B0-----:R-:W-:-:S03]  /*99d0*/  IADD3 R2, P1, R56, UR26, RZ ;  /* 0x0000001a38027c10 */ /* 0x001fc6000ff3e0ff */
[----:B------:R-:W-:Y:S01]  /*99e0*/  STG.E.U16 desc[UR18][R4.64], R18 ;  /* 0x0000001204007986 */ /* 0x000fe2000c101512 */
[----:B------:R-:W-:-:S03]  /*99f0*/  IADD3.X R3, R54, UR27, RZ, P1, !PT ;  /* 0x0000001b36037c10 */ /* 0x000fc60008ffe4ff */
[----:B------:R0:W-:Y:S04]  /*9a00*/  STG.E.U16 desc[UR18][R4.64+0x2], R9 ;  /* 0x0000020904007986 */ /* 0x0001e8000c101512 */
[----:B------:R-:W-:Y:S04]  /*9a10*/  STG.E.U16 desc[UR18][R4.64+0x4], R20 ;  /* 0x0000041404007986 */ /* 0x000fe8000c101512 */
[----:B------:R1:W-:Y:S01]  /*9a20*/  STG.E.U16 desc[UR18][R4.64+0x6], R7 ;  /* 0x0000060704007986 */ /* 0x0003e2000c101512 */
[----:B0-----:R-:W-:Y:S02]  /*9a30*/  PRMT R9, R24, 0x7632, R9 ;  /* 0x0000763218097816 */ /* 0x001fe40000000009 */
[----:B-1----:R-:W-:-:S04]  /*9a40*/  IADD3 R4, P1, R17, UR26, RZ ;  /* 0x0000001a11047c10 */ /* 0x002fc8000ff3e0ff */
[----:B------:R-:W-:Y:S02]  /*9a50*/  IADD3.X R5, R13, UR27, RZ, P1, !PT ;  /* 0x0000001b0d057c10 */ /* 0x000fe40008ffe4ff */
[----:B------:R-:W2:Y:S01]  /*9a60*/  LDL.LU R13, [R1+0x7c] ;  /* 0x00007c00010d7983 */ /* 0x000ea20000300800 */
[----:B------:R-:W-:-:S03]  /*9a70*/  IADD3 R6, P1, R12, UR26, RZ ;  /* 0x0000001a0c067c10 */ /* 0x000fc6000ff3e0ff */
[----:B------:R-:W3:Y:S01]  /*9a80*/  LDL.LU R12, [R1+0x80] ;  /* 0x00008000010c7983 */ /* 0x000ee20000300800 */
[----:B------:R-:W-:-:S03]  /*9a90*/  IADD3.X R7, R11, UR27, RZ, P1, !PT ;  /* 0x0000001b0b077c10 */ /* 0x000fc60008ffe4ff */
[----:B------:R-:W4:Y:S04]  /*9aa0*/  LDL.LU R11, [R1+0x74] ;  /* 0x00007400010b7983 */ /* 0x000f280000300800 */
[----:B------:R-:W-:Y:S04]  /*9ab0*/  STG.E.U16 desc[UR18][R2.64], R22 ;  /* 0x0000001602007986 */ /* 0x000fe8000c101512 */
[----:B------:R-:W-:Y:S04]  /*9ac0*/  STG.E.U16 desc[UR18][R2.64+0x2], R8 ;  /* 0x0000020802007986 */ /* 0x000fe8000c101512 */
[----:B------:R-:W-:Y:S04]  /*9ad0*/  STG.E.U16 desc[UR18][R2.64+0x4], R24 ;  /* 0x0000041802007986 */ /* 0x000fe8000c101512 */
[----:B------:R-:W-:Y:S04]  /*9ae0*/  STG.E.U16 desc[UR18][R2.64+0x6], R9 ;  /* 0x0000060902007986 */ /* 0x000fe8000c101512 */
[----:B------:R0:W-:Y:S04]  /*9af0*/  STG.E.U16 desc[UR18][R4.64+0x2], R10 ;  /* 0x0000020a04007986 */ /* 0x0001e8000c101512 */
[----:B0-----:R-:W4:Y:S01]  /*9b00*/  LDL.LU R10, [R1+0x78] ;  /* 0x00007800010a7983 */ /* 0x001f220000300800 */
[----:B------:R-:W-:-:S02]  /*9b10*/  F2FP.F16.F32.PACK_AB R28, R29, R28 ;  /* 0x0000001c1d1c723e */ /* 0x000fc400000000ff */
[----:B------:R-:W-:Y:S02]  /*9b20*/  F2FP.F16.F32.PACK_AB R30, R31, R30 ;  /* 0x0000001e1f1e723e */ /* 0x000fe400000000ff */
[----:B------:R-:W-:Y:S02]  /*9b30*/  PRMT R3, R28, 0x7632, R3 ;  /* 0x000076321c037816 */ /* 0x000fe40000000003 */
[----:B------:R-:W-:Y:S02]  /*9b40*/  F2FP.F16.F32.PACK_AB R32, R33, R32 ;  /* 0x000000202120723e */ /* 0x000fe400000000ff */
[----:B------:R-:W-:Y:S02]  /*9b50*/  IADD3 R2, P1, R15, UR26, RZ ;  /* 0x0000001a0f027c10 */ /* 0x000fe4000ff3e0ff */
[----:B------:R-:W4:Y:S01]  /*9b60*/  LDL.LU R15, [R1+0x6c] ;  /* 0x00006c00010f7983 */ /* 0x000f220000300800 */
[----:B------:R-:W-:-:S03]  /*9b70*/  PRMT R8, R30, 0x7632, R8 ;  /* 0x000076321e087816 */ /* 0x000fc60000000008 */
[----:B------:R-:W-:Y:S01]  /*9b80*/  STG.E.U16 desc[UR18][R4.64], R26 ;  /* 0x0000001a04007986 */ /* 0x000fe2000c101512 */
[----:B------:R-:W-:-:S03]  /*9b90*/  F2FP.F16.F32.PACK_AB R36, R37, R36 ;  /* 0x000000242524723e */ /* 0x000fc600000000ff */
[----:B------:R-:W-:Y:S04]  /*9ba0*/  STG.E.U16 desc[UR18][R4.64+0x4], R28 ;  /* 0x0000041c04007986 */ /* 0x000fe8000c101512 */
[----:B------:R0:W-:Y:S04]  /*9bb0*/  STG.E.U16 desc[UR18][R4.64+0x6], R3 ;  /* 0x0000060304007986 */ /* 0x0001e8000c101512 */
[----:B------:R-:W-:Y:S01]  /*9bc0*/  STG.E.U16 desc[UR18][R6.64], R30 ;  /* 0x0000001e06007986 */ /* 0x000fe2000c101512 */
[----:B0-----:R-:W-:Y:S02]  /*9bd0*/  PRMT R5, R32, 0x7632, R5 ;  /* 0x0000763220057816 */ /* 0x001fe40000000005 */
[----:B------:R-:W-:-:S02]  /*9be0*/  IADD3.X R3, R14, UR27, RZ, P1, !PT ;  /* 0x0000001b0e037c10 */ /* 0x000fc40008ffe4ff */
[----:B------:R-:W4:Y:S04]  /*9bf0*/  LDL.LU R14, [R1+0x70] ;  /* 0x00007000010e7983 */ /* 0x000f280000300800 */
[----:B------:R-:W-:Y:S04]  /*9c00*/  STG.E.U16 desc[UR18][R6.64+0x2], R8 ;  /* 0x0000020806007986 */ /* 0x000fe8000c101512 */
[----:B------:R-:W-:Y:S04]  /*9c10*/  STG.E.U16 desc[UR18][R6.64+0x4], R32 ;  /* 0x0000042006007986 */ /* 0x000fe8000c101512 */
[----:B------:R0:W-:Y:S02]  /*9c20*/  STG.E.U16 desc[UR18][R6.64+0x6], R5 ;  /* 0x0000060506007986 */ /* 0x0001e4000c101512 */
[----:B0-----:R-:W-:-:S05]  /*9c30*/  PRMT R7, R36, 0x7632, R7 ;  /* 0x0000763224077816 */ /* 0x001fca0000000007 */
[----:B------:R0:W-:Y:S01]  /*9c40*/  STG.E.U16 desc[UR18][R2.64+0x6], R7 ;  /* 0x0000060702007986 */ /* 0x0001e2000c101512 */
[----:B--2---:R-:W-:-:S03]  /*9c50*/  IADD3 R4, P1, R13, UR26, RZ ;  /* 0x0000001a0d047c10 */ /* 0x004fc6000ff3e0ff */
[----:B------:R-:W2:Y:S01]  /*9c60*/  LDL.LU R13, [R1+0x54] ;  /* 0x00005400010d7983 */ /* 0x000ea20000300800 */
[----:B---3--:R-:W-:-:S03]  /*9c70*/  IADD3.X R5, R12, UR27, RZ, P1, !PT ;  /* 0x0000001b0c057c10 */ /* 0x008fc60008ffe4ff */
[----:B------:R-:W3:Y:S01]  /*9c80*/  LDL.LU R12, [R1+0x5c] ;  /* 0x00005c00010c7983 */ /* 0x000ee20000300800 */
[----:B----4-:R-:W-:-:S03]  /*9c90*/  IADD3 R6, P1, R11, UR26, RZ ;  /* 0x0000001a0b067c10 */ /* 0x010fc6000ff3e0ff */
[----:B------:R-:W4:Y:S01]  /*9ca0*/  LDL.LU R11, [R1+0x30] ;  /* 0x00003000010b7983 */ /* 0x000f220000300800 */
[----:B0-----:R-:W-:-:S03]  /*9cb0*/  IADD3.X R7, R10, UR27, RZ, P1, !PT ;  /* 0x0000001b0a077c10 */ /* 0x001fc60008ffe4ff */
[----:B------:R-:W4:Y:S01]  /*9cc0*/  LDL.LU R10, [R1+0x34] ;  /* 0x00003400010a7983 */ /* 0x000f220000300800 */
[----:B------:R-:W-:Y:S02]  /*9cd0*/  F2FP.F16.F32.PACK_AB R34, R35, R34 ;  /* 0x000000222322723e */ /* 0x000fe400000000ff */
[----:B------:R-:W-:Y:S02]  /*9ce0*/  F2FP.F16.F32.PACK_AB R38, R39, R38 ;  /* 0x000000262726723e */ /* 0x000fe400000000ff */
[----:B------:R-:W-:Y:S02]  /*9cf0*/  PRMT R9, R34, 0x7632, R9 ;  /* 0x0000763222097816 */ /* 0x000fe40000000009 */
[----:B------:R-:W-:Y:S01]  /*9d00*/  F2FP.F16.F32.PACK_AB R40, R41, R40 ;  /* 0x000000282928723e */ /* 0x000fe200000000ff */
[----:B------:R-:W-:Y:S01]  /*9d10*/  STG.E.U16 desc[UR18][R2.64], R34 ;  /* 0x0000002202007986 */ /* 0x000fe2000c101512 */
[----:B------:R-:W-:-:S03]  /*9d20*/  PRMT R8, R38, 0x7632, R8 ;  /* 0x0000763226087816 */ /* 0x000fc60000000008 */
[----:B------:R-:W-:Y:S01]  /*9d30*/  STG.E.U16 desc[UR18][R2.64+0x2], R9 ;  /* 0x0000020902007986 */ /* 0x000fe2000c101512 */
[----:B------:R-:W-:-:S03]  /*9d40*/  F2FP.F16.F32.PACK_AB R42, R43, R42 ;  /* 0x0000002a2b2a723e */ /* 0x000fc600000000ff */
[----:B------:R0:W-:Y:S01]  /*9d50*/  STG.E.U16 desc[UR18][R2.64+0x4], R36 ;  /* 0x0000042402007986 */ /* 0x0001e2000c101512 */
[----:B------:R-:W-:-:S03]  /*9d60*/  F2FP.F16.F32.PACK_AB R44, R45, R44 ;  /* 0x0000002c2d2c723e */ /* 0x000fc600000000ff */
[----:B------:R-:W-:Y:S01]  /*9d70*/  STG.E.U16 desc[UR18][R4.64], R38 ;  /* 0x0000002604007986 */ /* 0x000fe2000c101512 */
[----:B0-----:R-:W-:-:S03]  /*9d80*/  PRMT R3, R40, 0x7632, R3 ;  /* 0x0000763228037816 */ /* 0x001fc60000000003 */
[----:B------:R0:W-:Y:S01]  /*9d90*/  STG.E.U16 desc[UR18][R4.64+0x2], R8 ;  /* 0x0000020804007986 */ /* 0x0001e2000c101512 */
[----:B------:R-:W-:-:S03]  /*9da0*/  PRMT R9, R42, 0x7632, R9 ;  /* 0x000076322a097816 */ /* 0x000fc60000000009 */
[----:B------:R-:W-:Y:S01]  /*9db0*/  STG.E.U16 desc[UR18][R4.64+0x4], R40 ;  /* 0x0000042804007986 */ /* 0x000fe2000c101512 */
[----:B------:R-:W-:-:S03]  /*9dc0*/  IADD3 R2, P1, R15, UR26, RZ ;  /* 0x0000001a0f027c10 */ /* 0x000fc6000ff3e0ff */
[----:B------:R1:W-:Y:S01]  /*9dd0*/  STG.E.U16 desc[UR18][R4.64+0x6], R3 ;  /* 0x0000060304007986 */ /* 0x0003e2000c101512 */
[----:B------:R-:W-:Y:S02]  /*9de0*/  F2FP.F16.F32.PACK_AB R46, R47, R46 ;  /* 0x0000002e2f2e723e */ /* 0x000fe400000000ff */
[----:B------:R-:W-:Y:S01]  /*9df0*/  F2FP.F16.F32.PACK_AB R48, R49, R48 ;  /* 0x000000303130723e */ /* 0x000fe200000000ff */
[----:B------:R-:W-:Y:S01]  /*9e00*/  STG.E.U16 desc[UR18][R6.64], R42 ;  /* 0x0000002a06007986 */ /* 0x000fe2000c101512 */
[----:B0-----:R-:W-:Y:S02]  /*9e10*/  PRMT R8, R46, 0x7632, R8 ;  /* 0x000076322e087816 */ /* 0x001fe40000000008 */
[----:B-1----:R-:W-:Y:S01]  /*9e20*/  PRMT R5, R44, 0x7632, R5 ;  /* 0x000076322c057816 */ /* 0x002fe20000000005 */
[----:B------:R-:W-:Y:S01]  /*9e30*/  STG.E.U16 desc[UR18][R6.64+0x2], R9 ;  /* 0x0000020906007986 */ /* 0x000fe2000c101512 */
[----:B------:R-:W-:-:S03]  /*9e40*/  IADD3.X R3, R14, UR27, RZ, P1, !PT ;  /* 0x0000001b0e037c10 */ /* 0x000fc60008ffe4ff */
[----:B------:R-:W-:Y:S01]  /*9e50*/  STG.E.U16 desc[UR18][R6.64+0x4], R44 ;  /* 0x0000042c06007986 */ /* 0x000fe2000c101512 */
[----:B------:R-:W-:-:S03]  /*9e60*/  F2FP.F16.F32.PACK_AB R50, R51, R50 ;  /* 0x000000323332723e */ /* 0x000fc600000000ff */
[----:B------:R0:W-:Y:S01]  /*9e70*/  STG.E.U16 desc[UR18][R6.64+0x6], R5 ;  /* 0x0000060506007986 */ /* 0x0001e2000c101512 */
[----:B------:R-:W-:-:S03]  /*9e80*/  F2FP.F16.F32.PACK_AB R52, R53, R52 ;  /* 0x000000343534723e */ /* 0x000fc600000000ff */
[----:B------:R-:W-:Y:S01]  /*9e90*/  STG.E.U16 desc[UR18][R2.64], R46 ;  /* 0x0000002e02007986 */ /* 0x000fe2000c101512 */
[----:B0-----:R-:W-:-:S03]  /*9ea0*/  PRMT R7, R48, 0x7632, R7 ;  /* 0x0000763230077816 */ /* 0x001fc60000000007 */
[----:B------:R0:W-:Y:S01]  /*9eb0*/  STG.E.U16 desc[UR18][R2.64+0x2], R8 ;  /* 0x0000020802007986 */ /* 0x0001e2000c101512 */
[----:B------:R-:W-:-:S03]  /*9ec0*/  F2FP.F16.F32.PACK_AB R0, R55, R0 ;  /* 0x000000003700723e */ /* 0x000fc600000000ff */
[----:B------:R-:W-:Y:S01]  /*9ed0*/  STG.E.U16 desc[UR18][R2.64+0x4], R48 ;  /* 0x0000043002007986 */ /* 0x000fe2000c101512 */
[----:B------:R-:W-:-:S03]  /*9ee0*/  F2FP.F16.F32.PACK_AB R69, R69, R84 ;  /* 0x000000544545723e */ /* 0x000fc600000000ff */
[----:B------:R1:W-:Y:S01]  /*9ef0*/  STG.E.U16 desc[UR18][R2.64+0x6], R7 ;  /* 0x0000060702007986 */ /* 0x0003e2000c101512 */
[----:B0-----:R-:W-:Y:S02]  /*9f00*/  PRMT R8, R52, 0x7632, R8 ;  /* 0x0000763234087816 */ /* 0x001fe40000000008 */
[----:B-1----:R-:W-:Y:S02]  /*9f10*/  PRMT R3, R50, 0x7632, R3 ;  /* 0x0000763232037816 */ /* 0x002fe40000000003 */
[----:B------:R-:W-:Y:S01]  /*9f20*/  PRMT R2, R0, 0x7632, R2 ;  /* 0x0000763200027816 */ /* 0x000fe20000000002 */
[----:B------:R-:W-:Y:S01]  /*9f30*/  ULOP3.LUT UR4, UR4, 0x1, URZ, 0x3c, !UPT ;  /* 0x0000000104047892 */ /* 0x000fe2000f8e3c3f */
[----:B------:R-:W-:Y:S01]  /*9f40*/  UMOV UR5, UR16 ;  /* 0x0000001000057c82 */ /* 0x000fe20008000000 */
[----:B------:R-:W-:Y:S01]  /*9f50*/  UMOV UR10, UR15 ;  /* 0x0000000f000a7c82 */ /* 0x000fe20008000000 */
[----:B--2---:R-:W-:-:S04]  /*9f60*/  IADD3 R4, P1, R13, UR26, RZ ;  /* 0x0000001a0d047c10 */ /* 0x004fc8000ff3e0ff */
[----:B---3--:R-:W-:Y:S02]  /*9f70*/  IADD3.X R5, R12, UR27, RZ, P1, !PT ;  /* 0x0000001b0c057c10 */ /* 0x008fe40008ffe4ff */
[----:B----4-:R-:W-:-:S03]  /*9f80*/  IADD3 R6, P1, R11, UR26, RZ ;  /* 0x0000001a0b067c10 */ /* 0x010fc6000ff3e0ff */
[----:B------:R-:W-:Y:S04]  /*9f90*/  STG.E.U16 desc[UR18][R4.64], R50 ;  /* 0x0000003204007986 */ /* 0x000fe8000c101512 */
[----:B------:R-:W-:Y:S04]  /*9fa0*/  STG.E.U16 desc[UR18][R4.64+0x2], R3 ;  /* 0x0000020304007986 */ /* 0x000fe8000c101512 */
[----:B------:R-:W-:Y:S04]  /*9fb0*/  STG.E.U16 desc[UR18][R4.64+0x4], R52 ;  /* 0x0000043404007986 */ /* 0x000fe8000c101512 */
[----:B------:R0:W-:Y:S02]  /*9fc0*/  STG.E.U16 desc[UR18][R4.64+0x6], R8 ;  /* 0x0000060804007986 */ /* 0x0001e4000c101512 */
[----:B0-----:R-:W-:-:S02]  /*9fd0*/  PRMT R5, R69, 0x7632, R5 ;  /* 0x0000763245057816 */ /* 0x001fc40000000005 */
[----:B------:R-:W-:-:S05]  /*9fe0*/  IADD3.X R7, R10, UR27, RZ, P1, !PT ;  /* 0x0000001b0a077c10 */ /* 0x000fca0008ffe4ff */
[----:B------:R1:W-:Y:S04]  /*9ff0*/  STG.E.U16 desc[UR18][R6.64], R0 ;  /* 0x0000000006007986 */ /* 0x0003e8000c101512 */
[----:B------:R1:W-:Y:S04]  /*a000*/  STG.E.U16 desc[UR18][R6.64+0x2], R2 ;  /* 0x0000020206007986 */ /* 0x0003e8000c101512 */
[----:B------:R1:W-:Y:S04]  /*a010*/  STG.E.U16 desc[UR18][R6.64+0x4], R69 ;  /* 0x0000044506007986 */ /* 0x0003e8000c101512 */
[----:B------:R1:W-:Y:S01]  /*a020*/  STG.E.U16 desc[UR18][R6.64+0x6], R5 ;  /* 0x0000060506007986 */ /* 0x0003e2000c101512 */
[----:B------:R-:W-:Y:S05]  /*a030*/  @!P0 BRA `(.L_x_1817) ;  /* 0xffffff6400b48947 */ /* 0x000fea000383ffff */
.L_x_1807:
        /* <DEDUP_REMOVED lines=11> */
[----:B------:R-:W2:Y:S01]  /*a0f0*/  LDC.64 R20, c[0x0][0x258] ;  /* 0x00009600ff147b82 */ /* 0x000ea20000000a00 */
[----:B-1----:R-:W0:Y:S01]  /*a100*/  S2R R0, SR_TID.X ;  /* 0x0000000000007919 */ /* 0x002e220000002100 */
[----:B------:R-:W-:-:S06]  /*a110*/  UMOV UR4, 0x400 ;  /* 0x0000040000047882 */ /* 0x000fcc0000000000 */
[----:B------:R-:W1:Y:S01]  /*a120*/  S2UR UR5, SR_CgaCtaId ;  /* 0x00000000000579c3 */ /* 0x000e620000008800 */
[----:B--2---:R-:W-:Y:S02]  /*a130*/  LOP3.LUT R4, RZ, R20, RZ, 0x33, !PT ;  /* 0x00000014ff047212 */ /* 0x004fe400078e33ff */
[----:B------:R-:W-:Y:S02]  /*a140*/  LOP3.LUT R5, RZ, R21, RZ, 0x33, !PT ;  /* 0x00000015ff057212 */ /* 0x000fe400078e33ff */
[----:B------:R-:W-:-:S04]  /*a150*/  ISETP.GT.U32.AND P0, PT, R4, -0x3, PT ;  /* 0xfffffffd0400780c */ /* 0x000fc80003f04070 */
[C---:B------:R-:W-:Y:S01]  /*a160*/  ISETP.GT.AND.EX P0, PT, R5.reuse, -0x1, PT, P0 ;  /* 0xffffffff0500780c */ /* 0x040fe20003f04300 */
[----:B-1----:R-:W-:Y:S01]  /*a170*/  ULEA UR6, UR5, UR4, 0x18 ;  /* 0x0000000405067291 */ /* 0x002fe2000f8ec03f */
        /* <DEDUP_REMOVED lines=61> */
.L_x_1834:
        /* <DEDUP_REMOVED lines=42> */
.L_x_1821:
[----:B------:R-:W-:Y:S05]  /*a7f0*/  BSYNC B1 ;  /* 0x0000000000017941 */ /* 0x000fea0003800000 */
.L_x_1820:
        /* <DEDUP_REMOVED lines=18> */
.L_x_1824:
        /* <DEDUP_REMOVED lines=55> */
.L_x_1823:
[----:B------:R-:W-:Y:S05]  /*ac90*/  BSYNC B1 ;  /* 0x0000000000017941 */ /* 0x000fea0003800000 */
.L_x_1822:
        /* <DEDUP_REMOVED lines=35> */
.L_x_1826:
[----:B------:R-:W-:Y:S05]  /*aed0*/  BSYNC B1 ;  /* 0x0000000000017941 */ /* 0x000fea0003800000 */
.L_x_1825:
        /* <DEDUP_REMOVED lines=15> */
.L_x_1819:
[----:B------:R-:W-:Y:S05]  /*afd0*/  BSYNC B0 ;  /* 0x0000000000007941 */ /* 0x000fea0003800000 */
.L_x_1818:
        /* <DEDUP_REMOVED lines=36> */
.L_x_1843:
        /* <DEDUP_REMOVED lines=41> */
.L_x_1853:
        /* <DEDUP_REMOVED lines=35> */
.L_x_1863:
[----:B----4-:R-:W-:Y:S01]  /*b6e0*/  FADD.FTZ R30, R42, R32 ;  /* 0x000000202a1e7221 */ /* 0x010fe20000010000 */
[----:B------:R-:W-:Y:S02]  /*b6f0*/  @!P2 F2FP.F16.F32.PACK_AB R25, RZ, R33 ;  /* 0x00000021ff19a23e */ /* 0x000fe400000000ff */
[----:B------:R-:W-:Y:S02]  /*b700*/  MOV R33, R18 ;  /* 0x0000001200217202 */ /* 0x000fe40000000f00 */
[----:B------:R-:W-:Y:S01]  /*b710*/  @!P2 F2FP.F16.F32.PACK_AB R30, RZ, R30 ;  /* 0x0000001eff1ea23e */ /* 0x000fe200000000ff */
[----:B------:R4:W-:Y:S04]  /*b720*/  @!P2 STG.E.U16 desc[UR18][R26.64+0x78], R25 ;  /* 0x000078191a00a986 */ /* 0x0009e8000c101512 */
[----:B------:R4:W-:Y:S02]  /*b730*/  @!P2 STG.E.U16 desc[UR18][R28.64+0x78], R30 ;  /* 0x0000781e1c00a986 */ /* 0x0009e4000c101512 */
.L_x_1829:
[----:B------:R-:W-:Y:S05]  /*b740*/  BSYNC B0 ;  /* 0x0000000000007941 */ /* 0x000fea0003800000 */
.L_x_1828:
        /* <DEDUP_REMOVED lines=146> */
.L_x_1897:
[----:B01----:R-:W-:Y:S01]  /*c070*/  FADD.FTZ R30, R50, R32 ;  /* 0x00000020321e7221 */ /* 0x003fe20000010000 */
[----:B------:R-:W-:-:S04]  /*c080*/  @!P0 F2FP.F16.F32.PACK_AB R25, RZ, R36 ;  /* 0x00000024ff19823e */ /* 0x000fc800000000ff */
[----:B------:R-:W-:Y:S01]  /*c090*/  @!P0 F2FP.F16.F32.PACK_AB R30, RZ, R30 ;  /* 0x0000001eff1e823e */ /* 0x000fe200000000ff */
[----:B------:R0:W-:Y:S04]  /*c0a0*/  @!P0 STG.E.U16 desc[UR18][R26.64+0xb4], R25 ;  /* 0x0000b4191a008986 */ /* 0x0001e8000c101512 */
[----:B------:R0:W-:Y:S02]  /*c0b0*/  @!P0 STG.E.U16 desc[UR18][R28.64+0xb4], R30 ;  /* 0x0000b41e1c008986 */ /* 0x0001e4000c101512 */
.L_x_1827:
[----:B------:R-:W-:Y:S05]  /*c0c0*/  WARPSYNC.ALL ;  /* 0x0000000000007948 */ /* 0x000fea0003800000 */
[----:B------:R-:W-:Y:S01]  /*c0d0*/  IADD3 R14, R14, 0x800, RZ ;  /* 0x000008000e0e7810 */ /* 0x000fe20007ffe0ff */
[----:B------:R-:W-:Y:S03]  /*c0e0*/  BAR.SYNC.DEFER_BLOCKING 0x0 ;  /* 0x0000000000007b1d */ /* 0x000fe60000010000 */
[----:B------:R-:W-:-:S13]  /*c0f0*/  ISETP.GE.AND P0, PT, R14, UR20, PT ;  /* 0x000000140e007c0c */ /* 0x000fda000bf06270 */
[----:B------:R-:W-:Y:S05]  /*c100*/  @!P0 BRA `(.L_x_1834) ;  /* 0xffffffe400108947 */ /* 0x000fea000383ffff */
[----:B------:R-:W-:Y:S05]  /*c110*/  EXIT ;  /* 0x000000000000794d */ /* 0x000fea0003800000 */
.L_x_1830:
[----:B------:R-:W-:Y:S01]  /*c120*/  HFMA2.MMA R31, -RZ, RZ, 0, 4.76837158203125e-07 ;  /* 0x00000008ff1f7435 */ /* 0x000fe200000001ff */
[----:B--2---:R-:W-:Y:S02]  /*c130*/  MOV R34, R26 ;  /* 0x0000001a00227202 */ /* 0x004fe40000000f00 */
[----:B------:R-:W-:Y:S02]  /*c140*/  MOV R30, 0x101f ;  /* 0x0000101f001e7802 */ /* 0x000fe40000000f00 */
[----:B0-----:R-:W-:-:S07]  /*c150*/  MOV R25, 0xffff ;  /* 0x0000ffff00197802 */ /* 0x001fce0000000f00 */
[----:B-1-3-5:R-:W-:Y:S05]  /*c160*/  WARPSYNC.COLLECTIVE R25, `(.L_x_1835) ;  /* 0x0000000019087348 */ /* 0x02afea0003c00000 */
[----:B------:R0:W2:Y:S02]  /*c170*/  SHFL.BFLY P3, R32, R34, R31, R30 ;  /* 0x0c00001f22207389 */ /* 0x0000a4000006001e */
[----:B0123-5:R-:W-:Y:S01]  /*c180*/  ENDCOLLECTIVE ;  /* 0x000000000000791b */ /* 0x02ffe20003800000 */
.L_x_1835:
[----:B------:R-:W-:Y:S02]  /*c190*/  MOV R34, R27 ;  /* 0x0000001b00227202 */ /* 0x000fe40000000f00 */
[----:B------:R-:W-:-:S07]  /*c1a0*/  MOV R29, R32 ;  /* 0x00000020001d7202 */ /* 0x000fce0000000f00 */
[----:B------:R-:W-:Y:S05]  /*c1b0*/  WARPSYNC.COLLECTIVE R25, `(.L_x_1836) ;  /* 0x0000000019087348 */ /* 0x000fea0003c00000 */
[----:B------:R0:W1:Y:S02]  /*c1c0*/  SHFL.BFLY P3, R32, R34, R31, R30 ;  /* 0x0c00001f22207389 */ /* 0x000064000006001e */
[----:B01----:R-:W-:Y:S01]  /*c1d0*/  ENDCOLLECTIVE ;  /* 0x000000000000791b */ /* 0x003fe20003800000 */
.L_x_1836:
[----:B------:R-:W-:Y:S01]  /*c1e0*/  FADD.FTZ R29, R29, R26 ;  /* 0x0000001a1d1d7221 */ /* 0x000fe20000010000 */
[----:B------:R-:W-:-:S04]  /*c1f0*/  HFMA2.MMA R31, -RZ, RZ, 0, 2.384185791015625e-07 ;  /* 0x00000004ff1f7435 */ /* 0x000fc800000001ff */
[----:B------:R-:W-:Y:S02]  /*c200*/  MOV R34, R29 ;  /* 0x0000001d00227202 */ /* 0x000fe40000000f00 */
[----:B------:R-:W-:-:S07]  /*c210*/  MOV R28, R32 ;  /* 0x00000020001c7202 */ /* 0x000fce0000000f00 */
[----:B------:R-:W-:Y:S05]  /*c220*/  WARPSYNC.COLLECTIVE R25, `(.L_x_1837) ;  /* 0x0000000019087348 */ /* 0x000fea0003c00000 */
[----:B------:R0:W1:Y:S02]  /*c230*/  SHFL.BFLY P3, R32, R34, R31, R30 ;  /* 0x0c00001f22207389 */ /* 0x000064000006001e */
[----:B01----:R-:W-:Y:S01]  /*c240*/  ENDCOLLECTIVE ;  /* 0x000000000000791b */ /* 0x003fe20003800000 */
.L_x_1837:
[----:B------:R-:W-:-:S05]  /*c250*/  FADD.FTZ R28, R28, R27 ;  /* 0x0000001b1c1c7221 */ /* 0x000fca0000010000 */
[----:B------:R-:W-:Y:S02]  /*c260*/  MOV R34, R28 ;  /* 0x0000001c00227202 */ /* 0x000fe40000000f00 */
[----:B------:R-:W-:-:S07]  /*c270*/  MOV R36, R32 ;  /* 0x0000002000247202 */ /* 0x000fce0000000f00 */
[----:B------:R-:W-:Y:S05]  /*c280*/  WARPSYNC.COLLECTIVE R25, `(.L_x_1838) ;  /* 0x0000000019087348 */ /* 0x000fea0003c00000 */
[----:B------:R0:W1:Y:S02]  /*c290*/  SHFL.BFLY P3, R32, R34, R31, R30 ;  /* 0x0c00001f22207389 */ /* 0x000064000006001e */
[----:B01----:R-:W-:Y:S01]  /*c2a0*/  ENDCOLLECTIVE ;  /* 0x000000000000791b */ /* 0x003fe20003800000 */
.L_x_1838:
[----:B------:R-:W-:Y:S01]  /*c2b0*/  FADD.FTZ R36, R29, R36 ;  /* 0x000000241d247221 */ /* 0x000fe20000010000 */
[----:B------:R-:W-:-:S04]  /*c2c0*/  HFMA2.MMA R31, -RZ, RZ, 0, 1.1920928955078125e-07 ;  /* 0x00000002ff1f7435 */ /* 0x000fc800000001ff */
[----:B------:R-:W-:Y:S02]  /*c2d0*/  MOV R34, R36 ;  /* 0x0000002400227202 */ /* 0x000fe40000000f00 */
[----:B------:R-:W-:-:S07]  /*c2e0*/  MOV R33, R32 ;  /* 0x0000002000217202 */ /* 0x000fce0000000f00 */
[----:B------:R-:W-:Y:S05]  /*c2f0*/  WARPSYNC.COLLECTIVE R25, `(.L_x_1839) ;  /* 0x0000000019087348 */ /* 0x000fea0003c00000 */
[----:B------:R0:W1:Y:S02]  /*c300*/  SHFL.BFLY P3, R32, R34, R31, R30 ;  /* 0x0c00001f22207389 */ /* 0x000064000006001e */
[----:B01----:R-:W-:Y:S01]  /*c310*/  ENDCOLLECTIVE ;  /* 0x000000000000791b */ /* 0x003fe20003800000 */
.L_x_1839:
[----:B------:R-:W-:-:S05]  /*c320*/  FADD.FTZ R33, R28, R33 ;  /* 0x000000211c217221 */ /* 0x000fca0000010000 */
[----:B------:R-:W-:Y:S02]  /*c330*/  MOV R34, R33 ;  /* 0x0000002100227202 */ /* 0x000fe40000000f00 */
[----:B------:R-:W-:-:S07]  /*c340*/  MOV R35, R32 ;  /* 0x0000002000237202 */ /* 0x000fce0000000f00 */
[----:B------:R-:W-:Y:S05]  /*c350*/  WARPSYNC.COLLECTIVE R25, `(.L_x_1840) ;  /* 0x0000000019087348 */ /* 0x000fea0003c00000 */
[----:B------:R0:W1:Y:S02]  /*c360*/  SHFL.BFLY P3, R32, R34, R31, R30 ;  /* 0x0c00001f22207389 */ /* 0x000064000006001e */
[----:B01----:R-:W-:Y:S01]  /*c370*/  ENDCOLLECTIVE ;  /* 0x000000000000791b */ /* 0x003fe20003800000 */
.L_x_1840:
[----:B------:R-:W-:Y:S01]  /*c380*/  FADD.FTZ R35, R36, R35 ;  /* 0x0000002324237221 */ /* 0x000fe20000010000 */
[----:B------:R-:W-:-:S04]  /*c390*/  HFMA2.MMA R31, -RZ, RZ, 0, 5.9604644775390625e-08 ;  /* 0x00000001ff1f7435 */ /* 0x000fc800000001ff */
[----:B------:R-:W-:Y:S02]  /*c3a0*/  MOV R34, R35 ;  /* 0x0000002300227202 */ /* 0x000fe40000000f00 */
[----:B------:R-:W-:-:S07]  /*c3b0*/  MOV R26, R32 ;  /* 0x00000020001a7202 */ /* 0x000fce0000000f00 */
[----:B------:R-:W-:Y:S05]  /*c3c0*/  WARPSYNC.COLLECTIVE R25, `(.L_x_1841) ;  /* 0x0000000019087348 */ /* 0x000fea0003c00000 */
[----:B------:R0:W1:Y:S02]  /*c3d0*/  SHFL.BFLY P3, R32, R34, R31, R30 ;  /* 0x0c00001f22207389 */ /* 0x000064000006001e */
[----:B01----:R-:W-:Y:S01]  /*c3e0*/  ENDCOLLECTIVE ;  /* 0x000000000000791b */ /* 0x003fe20003800000 */
.L_x_1841:
[----:B------:R-:W-:-:S05]  /*c3f0*/  FADD.FTZ R37, R33, R26 ;  /* 0x0000001a21257221 */ /* 0x000fca0000010000 */
[----:B------:R-:W-:Y:S02]  /*c400*/  MOV R34, R37 ;  /* 0x0000002500227202 */ /* 0x000fe40000000f00 */
[----:B------:R-:W-:-:S07]  /*c410*/  MOV R38, R32 ;  /* 0x0000002000267202 */ /* 0x000fce0000000f00 */
[----:B------:R-:W-:Y:S05]  /*c420*/  WARPSYNC.COLLECTIVE R25, `(.L_x_1842) ;  /* 0x0000000019087348 */ /* 0x000fea0003c00000 */
[----:B------:R0:W1:Y:S02]  /*c430*/  SHFL.BFLY P3, R32, R34, R31, R30 ;  /* 0x0c00001f22207389 */ /* 0x000064000006001e */
[----:B01----:R-:W-:Y:S01]  /*c440*/  ENDCOLLECTIVE ;  /* 0x000000000000791b */ /* 0x003fe20003800000 */
.L_x_1842:
[----:B------:R-:W-:Y:S01]  /*c450*/  FADD.FTZ R38, R35, R38 ;  /* 0x0000002623267221 */ /* 0x000fe20000010000 */
[----:B------:R-:W-:Y:S06]  /*c460*/  BRA `(.L_x_1843) ;  /* 0xffffffec006c7947 */ /* 0x000fec000383ffff */
.L_x_1831:
        /* <DEDUP_REMOVED lines=8> */
.L_x_1845:
[----:B------:R-:W-:Y:S05]  /*c4f0*/  BSYNC B1 ;  /* 0x0000000000017941 */ /* 0x000fea0003800000 */
.L_x_1844:
        /* <DEDUP_REMOVED lines=8> */
.L_x_1846:
[----:B------:R-:W-:Y:S01]  /*c580*/  FADD.FTZ R36, R36, R33 ;  /* 0x0000002124247221 */ /* 0x000fe20000010000 */
[----:B------:R-:W-:-:S04]  /*c590*/  HFMA2.MMA R31, -RZ, RZ, 0, 2.384185791015625e-07 ;  /* 0x00000004ff1f7435 */ /* 0x000fc800000001ff */
[----:B------:R-:W-:Y:S02]  /*c5a0*/  MOV R34, R36 ;  /* 0x0000002400227202 */ /* 0x000fe40000000f00 */
[----:B------:R-:W-:-:S07]  /*c5b0*/  MOV R38, R32 ;  /* 0x0000002000267202 */ /* 0x000fce0000000f00 */
[----:B------:R-:W-:Y:S05]  /*c5c0*/  WARPSYNC.COLLECTIVE R25, `(.L_x_1847) ;  /* 0x0000000019087348 */ /* 0x000fea0003c00000 */
[----:B------:R0:W1:Y:S02]  /*c5d0*/  SHFL.BFLY P3, R32, R34, R31, R30 ;  /* 0x0c00001f22207389 */ /* 0x000064000006001e */
[----:B01----:R-:W-:Y:S01]  /*c5e0*/  ENDCOLLECTIVE ;  /* 0x000000000000791b */ /* 0x003fe20003800000 */
.L_x_1847:
[----:B------:R-:W-:-:S05]  /*c5f0*/  FADD.FTZ R38, R38, R35 ;  /* 0x0000002326267221 */ /* 0x000fca0000010000 */
[----:B------:R-:W-:Y:S02]  /*c600*/  MOV R34, R38 ;  /* 0x0000002600227202 */ /* 0x000fe40000000f00 */
[----:B------:R-:W-:-:S07]  /*c610*/  MOV R37, R32 ;  /* 0x0000002000257202 */ /* 0x000fce0000000f00 */
[----:B------:R-:W-:Y:S05]  /*c620*/  WARPSYNC.COLLECTIVE R25, `(.L_x_1848) ;  /* 0x0000000019087348 */ /* 0x000fea0003c00000 */
[----:B------:R0:W1:Y:S02]  /*c630*/  SHFL.BFLY P3, R32, R34, R31, R30 ;  /* 0x0c00001f22207389 */ /* 0x000064000006001e */
[----:B01----:R-:W-:Y:S01]  /*c640*/  ENDCOLLECTIVE ;  /* 0x000000000000791b */ /* 0x003fe20003800000 */
.L_x_1848:
[----:B------:R-:W-:Y:S01]  /*c650*/  FADD.FTZ R37, R36, R37 ;  /* 0x0000002524257221 */ /* 0x000fe20000010000 */
[----:B------:R-:W-:-:S04]  /*c660*/  HFMA2.MMA R31, -RZ, RZ, 0, 1.1920928955078125e-07 ;  /* 0x00000002ff1f7435 */ /* 0x000fc800000001ff */
[----:B------:R-:W-:Y:S02]  /*c670*/  MOV R34, R37 ;  /* 0x0000002500227202 */ /* 0x000fe40000000f00 */
[----:B------:R-:W-:-:S07]  /*c680*/  MOV R39, R32 ;  /* 0x0000002000277202 */ /* 0x000fce0000000f00 */
[----:B------:R-:W-:Y:S05]  /*c690*/  WARPSYNC.COLLECTIVE R25, `(.L_x_1849) ;  /* 0x0000000019087348 */ /* 0x000fea0003c00000 */
[----:B------:R0:W1:Y:S02]  /*c6a0*/  SHFL.BFLY P3, R32, R34, R31, R30 ;  /* 0x0c00001f22207389 */ /* 0x000064000006001e */
[----:B01----:R-:W-:Y:S01]  /*c6b0*/  ENDCOLLECTIVE ;  /* 0x000000000000791b */ /* 0x003fe20003800000 */
.L_x_1849:
[----:B------:R-:W-:-:S05]  /*c6c0*/  FADD.FTZ R39, R38, R39 ;  /* 0x0000002726277221 */ /* 0x000fca0000010000 */
[----:B------:R-:W-:Y:S02]  /*c6d0*/  MOV R34, R39 ;  /* 0x0000002700227202 */ /* 0x000fe40000000f00 */
[----:B------:R-:W-:-:S07]  /*c6e0*/  MOV R40, R32 ;  /* 0x0000002000287202 */ /* 0x000fce0000000f00 */
[----:B------:R-:W-:Y:S05]  /*c6f0*/  WARPSYNC.COLLECTIVE R25, `(.L_x_1850) ;  /* 0x0000000019087348 */ /* 0x000fea0003c00000 */
[----:B------:R0:W1:Y:S02]  /*c700*/  SHFL.BFLY P3, R32, R34, R31, R30 ;  /* 0x0c00001f22207389 */ /* 0x000064000006001e */
[----:B01----:R-:W-:Y:S01]  /*c710*/  ENDCOLLECTIVE ;  /* 0x000000000000791b */ /* 0x003fe20003800000 */
.L_x_1850:
[----:B------:R-:W-:Y:S01]  /*c720*/  FADD.FTZ R40, R37, R40 ;  /* 0x0000002825287221 */ /* 0x000fe20000010000 */
[----:B------:R-:W-:-:S04]  /*c730*/  HFMA2.MMA R31, -RZ, RZ, 0, 5.9604644775390625e-08 ;  /* 0x00000001ff1f7435 */ /* 0x000fc800000001ff */
[----:B------:R-:W-:Y:S02]  /*c740*/  MOV R34, R40 ;  /* 0x0000002800227202 */ /* 0x000fe40000000f00 */
[----:B------:R-:W-:-:S07]  /*c750*/  MOV R42, R32 ;  /* 0x00000020002a7202 */ /* 0x000fce0000000f00 */
[----:B------:R-:W-:Y:S05]  /*c760*/  WARPSYNC.COLLECTIVE R25, `(.L_x_1851) ;  /* 0x0000000019087348 */ /* 0x000fea0003c00000 */
[----:B------:R0:W1:Y:S02]  /*c770*/  SHFL.BFLY P3, R32, R34, R31, R30 ;  /* 0x0c00001f22207389 */ /* 0x000064000006001e */
[----:B01----:R-:W-:Y:S01]  /*c780*/  ENDCOLLECTIVE ;  /* 0x000000000000791b */ /* 0x003fe20003800000 */
.L_x_1851:
[----:B------:R-:W-:-:S05]  /*c790*/  FADD.FTZ R42, R39, R42 ;  /* 0x0000002a272a7221 */ /* 0x000fca0000010000 */
[----:B------:R-:W-:Y:S02]  /*c7a0*/  MOV R34, R42 ;  /* 0x0000002a00227202 */ /* 0x000fe40000000f00 */
[----:B------:R-:W-:-:S07]  /*c7b0*/  MOV R33, R32 ;  /* 0x0000002000217202 */ /* 0x000fce0000000f00 */
[----:B------:R-:W-:Y:S05]  /*c7c0*/  WARPSYNC.COLLECTIVE R25, `(.L_x_1852) ;  /* 0x0000000019087348 */ /* 0x000fea0003c00000 */
[----:B------:R0:W1:Y:S02]  /*c7d0*/  SHFL.BFLY P3, R32, R34, R31, R30 ;  /* 0x0c00001f22207389 */ /* 0x000064000006001e */
[----:B01----:R-:W-:Y:S01]  /*c7e0*/  ENDCOLLECTIVE ;  /* 0x000000000000791b */ /* 0x003fe20003800000 */
.L_x_1852:
[----:B------:R-:W-:Y:S01]  /*c7f0*/  FADD.FTZ R33, R40, R33 ;  /* 0x0000002128217221 */ /* 0x000fe20000010000 */
[----:B------:R-:W-:Y:S06]  /*c800*/  BRA `(.L_x_1853) ;  /* 0xffffffec00287947 */ /* 0x000fec000383ffff */
.L_x_1832:
        /* <DEDUP_REMOVED lines=8> */
.L_x_1855:
[----:B------:R-:W-:Y:S05]  /*c890*/  BSYNC B1 ;  /* 0x0000000000017941 */ /* 0x000fea0003800000 */
.L_x_1854:
        /* <DEDUP_REMOVED lines=8> */
.L_x_1856:
[----:B------:R-:W-:Y:S01]  /*c920*/  FADD.FTZ R36, R36, R33 ;  /* 0x0000002124247221 */ /* 0x000fe20000010000 */
[----:B------:R-:W-:-:S04]  /*c930*/  HFMA2.MMA R31, -RZ, RZ, 0, 2.384185791015625e-07 ;  /* 0x00000004ff1f7435 */ /* 0x000fc800000001ff */
[----:B------:R-:W-:Y:S02]  /*c940*/  MOV R34, R36 ;  /* 0x0000002400227202 */ /* 0x000fe40000000f00 */
[----:B------:R-:W-:-:S07]  /*c950*/  MOV R38, R32 ;  /* 0x0000002000267202 */ /* 0x000fce0000000f00 */
[----:B------:R-:W-:Y:S05]  /*c960*/  WARPSYNC.COLLECTIVE R25, `(.L_x_1857) ;  /* 0x0000000019087348 */ /* 0x000fea0003c00000 */
[----:B------:R0:W1:Y:S02]  /*c970*/  SHFL.BFLY P3, R32, R34, R31, R30 ;  /* 0x0c00001f22207389 */ /* 0x000064000006001e */
[----:B01----:R-:W-:Y:S01]  /*c980*/  ENDCOLLECTIVE ;  /* 0x000000000000791b */ /* 0x003fe20003800000 */
.L_x_1857:
[----:B------:R-:W-:-:S05]  /*c990*/  FADD.FTZ R38, R38, R35 ;  /* 0x0000002326267221 */ /* 0x000fca0000010000 */
[----:B------:R-:W-:Y:S02]  /*c9a0*/  MOV R34, R38 ;  /* 0x0000002600227202 */ /* 0x000fe40000000f00 */
[----:B------:R-:W-:-:S07]  /*c9b0*/  MOV R37, R32 ;  /* 0x0000002000257202 */ /* 0x000fce0000000f00 */
[----:B------:R-:W-:Y:S05]  /*c9c0*/  WARPSYNC.COLLECTIVE R25, `(.L_x_1858) ;  /* 0x0000000019087348 */ /* 0x000fea0003c00000 */
[----:B------:R0:W1:Y:S02]  /*c9d0*/  SHFL.BFLY P3, R32, R34, R31, R30 ;  /* 0x0c00001f22207389 */ /* 0x000064000006001e */
[----:B01----:R-:W-:Y:S01]  /*c9e0*/  ENDCOLLECTIVE ;  /* 0x000000000000791b */ /* 0x003fe20003800000 */
.L_x_1858:
[----:B------:R-:W-:Y:S01]  /*c9f0*/  FADD.FTZ R37, R36, R37 ;  /* 0x0000002524257221 */ /* 0x000fe20000010000 */
[----:B------:R-:W-:-:S04]  /*ca00*/  HFMA2.MMA R31, -RZ, RZ, 0, 1.1920928955078125e-07 ;  /* 0x00000002ff1f7435 */ /* 0x000fc800000001ff */
[----:B------:R-:W-:Y:S02]  /*ca10*/  MOV R34, R37 ;  /* 0x0000002500227202 */ /* 0x000fe40000000f00 */
[----:B------:R-:W-:-:S07]  /*ca20*/  MOV R39, R32 ;  /* 0x0000002000277202 */ /* 0x000fce0000000f00 */
[----:B------:R-:W-:Y:S05]  /*ca30*/  WARPSYNC.COLLECTIVE R25, `(.L_x_1859) ;  /* 0x0000000019087348 */ /* 0x000fea0003c00000 */
[----:B------:R0:W1:Y:S02]  /*ca40*/  SHFL.BFLY P3, R32, R34, R31, R30 ;  /* 0x0c00001f22207389 */ /* 0x000064000006001e */
[----:B01----:R-:W-:Y:S01]  /*ca50*/  ENDCOLLECTIVE ;  /* 0x000000000000791b */ /* 0x003fe20003800000 */
.L_x_1859:
[----:B------:R-:W-:-:S05]  /*ca60*/  FADD.FTZ R39, R38, R39 ;  /* 0x0000002726277221 */ /* 0x000fca0000010000 */
[----:B------:R-:W-:Y:S02]  /*ca70*/  MOV R34, R39 ;  /* 0x0000002700227202 */ /* 0x000fe40000000f00 */
[----:B------:R-:W-:-:S07]  /*ca80*/  MOV R40, R32 ;  /* 0x0000002000287202 */ /* 0x000fce0000000f00 */
[----:B------:R-:W-:Y:S05]  /*ca90*/  WARPSYNC.COLLECTIVE R25, `(.L_x_1860) ;  /* 0x0000000019087348 */ /* 0x000fea0003c00000 */
[----:B------:R0:W1:Y:S02]  /*caa0*/  SHFL.BFLY P3, R32, R34, R31, R30 ;  /* 0x0c00001f22207389 */ /* 0x000064000006001e */
[----:B01----:R-:W-:Y:S01]  /*cab0*/  ENDCOLLECTIVE ;  /* 0x000000000000791b */ /* 0x003fe20003800000 */
.L_x_1860:
[----:B------:R-:W-:Y:S01]  /*cac0*/  FADD.FTZ R40, R37, R40 ;  /* 0x0000002825287221 */ /* 0x000fe20000010000 */
[----:B------:R-:W-:-:S04]  /*cad0*/  HFMA2.MMA R31, -RZ, RZ, 0, 5.9604644775390625e-08 ;  /* 0x00000001ff1f7435 */ /* 0x000fc800000001ff */
[----:B------:R-:W-:Y:S02]  /*cae0*/  MOV R34, R40 ;  /* 0x0000002800227202 */ /* 0x000fe40000000f00 */
[----:B------:R-:W-:-:S07]  /*caf0*/  MOV R42, R32 ;  /* 0x00000020002a7202 */ /* 0x000fce0000000f00 */
[----:B------:R-:W-:Y:S05]  /*cb00*/  WARPSYNC.COLLECTIVE R25, `(.L_x_1861) ;  /* 0x0000000019087348 */ /* 0x000fea0003c00000 */
[----:B------:R0:W1:Y:S02]  /*cb10*/  SHFL.BFLY P3, R32, R34, R31, R30 ;  /* 0x0c00001f22207389 */ /* 0x000064000006001e */
[----:B01----:R-:W-:Y:S01]  /*cb20*/  ENDCOLLECTIVE ;  /* 0x000000000000791b */ /* 0x003fe20003800000 */
.L_x_1861:
[----:B------:R-:W-:-:S05]  /*cb30*/  FADD.FTZ R42, R39, R42 ;  /* 0x0000002a272a7221 */ /* 0x000fca0000010000 */
[----:B------:R-:W-:Y:S02]  /*cb40*/  MOV R34, R42 ;  /* 0x0000002a00227202 */ /* 0x000fe40000000f00 */
[----:B------:R-:W-:-:S07]  /*cb50*/  MOV R33, R32 ;  /* 0x0000002000217202 */ /* 0x000fce0000000f00 */
[----:B------:R-:W-:Y:S05]  /*cb60*/  WARPSYNC.COLLECTIVE R25, `(.L_x_1862) ;  /* 0x0000000019087348 */ /* 0x000fea0003c00000 */
[----:B------:R0:W1:Y:S02]  /*cb70*/  SHFL.BFLY P3, R32, R34, R31, R30 ;  /* 0x0c00001f22207389 */ /* 0x000064000006001e */
[----:B01----:R-:W-:Y:S01]  /*cb80*/  ENDCOLLECTIVE ;  /* 0x000000000000791b */ /* 0x003fe20003800000 */
.L_x_1862:
[----:B------:R-:W-:Y:S01]  /*cb90*/  FADD.FTZ R33, R40, R33 ;  /* 0x0000002128217221 */ /* 0x000fe20000010000 */
[----:B------:R-:W-:Y:S06]  /*cba0*/  BRA `(.L_x_1863) ;  /* 0xffffffe800cc7947 */ /* 0x000fec000383ffff */
.L_x_1833:
        /* <DEDUP_REMOVED lines=8> */
.L_x_1865:
[----:B------:R-:W-:Y:S05]  /*cc30*/  BSYNC B0 ;  /* 0x0000000000007941 */ /* 0x000fea0003800000 */
.L_x_1864:
        /* <DEDUP_REMOVED lines=12> */
.L_x_1866:
        /* <DEDUP_REMOVED lines=13> */
.L_x_1867:
[----:B------:R-:W-:Y:S02]  /*cdd0*/  MOV R34, R28 ;  /* 0x0000001c00227202 */ /* 0x000fe40000000f00 */
[----:B------:R-:W-:-:S07]  /*cde0*/  MOV R26, R32 ;  /* 0x00000020001a7202 */ /* 0x000fce0000000f00 */
[----:B------:R-:W-:Y:S05]  /*cdf0*/  WARPSYNC.COLLECTIVE R25, `(.L_x_1868) ;  /* 0x0000000019087348 */ /* 0x000fea0003c00000 */
[----:B------:R0:W1:Y:S02]  /*ce00*/  SHFL.BFLY P3, R32, R34, R31, R30 ;  /* 0x0c00001f22207389 */ /* 0x000064000006001e */
[----:B01----:R-:W-:Y:S01]  /*ce10*/  ENDCOLLECTIVE ;  /* 0x000000000000791b */ /* 0x003fe20003800000 */
.L_x_1868:
        /* <DEDUP_REMOVED lines=10> */
.L_x_1869:
[----:B------:R-:W-:Y:S02]  /*cec0*/  MOV R34, R27 ;  /* 0x0000001b00227202 */ /* 0x000fe40000000f00 */
[----:B------:R-:W-:-:S07]  /*ced0*/  MOV R29, R32 ;  /* 0x00000020001d7202 */ /* 0x000fce0000000f00 */
[----:B------:R-:W-:Y:S05]  /*cee0*/  WARPSYNC.COLLECTIVE R25, `(.L_x_1870) ;  /* 0x0000000019087348 */ /* 0x000fea0003c00000 */
[----:B------:R0:W1:Y:S02]  /*cef0*/  SHFL.BFLY P3, R32, R34, R31, R30 ;  /* 0x0c00001f22207389 */ /* 0x000064000006001e */
[----:B01----:R-:W-:Y:S01]  /*cf00*/  ENDCOLLECTIVE ;  /* 0x000000000000791b */ /* 0x003fe20003800000 */
.L_x_1870:
        /* <DEDUP_REMOVED lines=12> */
.L_x_1871:
[----:B------:R-:W0:Y:S01]  /*cfd0*/  LDC.64 R26, c[0x0][0x218] ;  /* 0x00008600ff1a7b82 */ /* 0x000e220000000a00 */
[----:B------:R-:W-:Y:S02]  /*cfe0*/  MOV R34, R36 ;  /* 0x0000002400227202 */ /* 0x000fe40000000f00 */
[----:B------:R-:W-:-:S07]  /*cff0*/  MOV R38, R32 ;  /* 0x0000002000267202 */ /* 0x000fce0000000f00 */
[----:B0-----:R-:W-:Y:S05]  /*d000*/  WARPSYNC.COLLECTIVE R25, `(.L_x_1872) ;  /* 0x0000000019087348 */ /* 0x001fea0003c00000 */
[----:B------:R1:W2:Y:S02]  /*d010*/  SHFL.BFLY P3, R32, R34, R31, R30 ;  /* 0x0c00001f22207389 */ /* 0x0002a4000006001e */
[----:B012---:R-:W-:Y:S01]  /*d020*/  ENDCOLLECTIVE ;  /* 0x000000000000791b */ /* 0x007fe20003800000 */
.L_x_1872:
        /* <DEDUP_REMOVED lines=10> */
.L_x_1873:
        /* <DEDUP_REMOVED lines=8> */
.L_x_1874:
[----:B------:R-:W-:Y:S01]  /*d150*/  FADD.FTZ R42, R42, R39 ;  /* 0x000000272a2a7221 */ /* 0x000fe20000010000 */
[----:B------:R-:W-:-:S04]  /*d160*/  HFMA2.MMA R31, -RZ, RZ, 0, 2.384185791015625e-07 ;  /* 0x00000004ff1f7435 */ /* 0x000fc800000001ff */
[----:B------:R-:W-:Y:S02]  /*d170*/  MOV R34, R42 ;  /* 0x0000002a00227202 */ /* 0x000fe40000000f00 */
[----:B------:R-:W-:-:S07]  /*d180*/  MOV R41, R32 ;  /* 0x0000002000297202 */ /* 0x000fce0000000f00 */
[----:B------:R-:W-:Y:S05]  /*d190*/  WARPSYNC.COLLECTIVE R25, `(.L_x_1875) ;  /* 0x0000000019087348 */ /* 0x000fea0003c00000 */
[----:B------:R0:W1:Y:S02]  /*d1a0*/  SHFL.BFLY P3, R32, R34, R31, R30 ;  /* 0x0c00001f22207389 */ /* 0x000064000006001e */
[----:B01----:R-:W-:Y:S01]  /*d1b0*/  ENDCOLLECTIVE ;  /* 0x000000000000791b */ /* 0x003fe20003800000 */
.L_x_1875:
[----:B------:R-:W-:-:S05]  /*d1c0*/  FADD.FTZ R41, R41, R40 ;  /* 0x0000002829297221 */ /* 0x000fca0000010000 */
[----:B------:R-:W-:Y:S02]  /*d1d0*/  MOV R34, R41 ;  /* 0x0000002900227202 */ /* 0x000fe40000000f00 */
[----:B------:R-:W-:-:S07]  /*d1e0*/  MOV R39, R32 ;  /* 0x0000002000277202 */ /* 0x000fce0000000f00 */
[----:B------:R-:W-:Y:S05]  /*d1f0*/  WARPSYNC.COLLECTIVE R25, `(.L_x_1876) ;  /* 0x0000000019087348 */ /* 0x000fea0003c00000 */
[----:B------:R0:W1:Y:S02]  /*d200*/  SHFL.BFLY P3, R32, R34, R31, R30 ;  /* 0x0c00001f22207389 */ /* 0x000064000006001e */
[----:B01----:R-:W-:Y:S01]  /*d210*/  ENDCOLLECTIVE ;  /* 0x000000000000791b */ /* 0x003fe20003800000 */
.L_x_1876:
[----:B------:R-:W-:Y:S01]  /*d220*/  FADD.FTZ R39, R42, R39 ;  /* 0x000000272a277221 */ /* 0x000fe20000010000 */
[----:B------:R-:W-:-:S04]  /*d230*/  HFMA2.MMA R31, -RZ, RZ, 0, 1.1920928955078125e-07 ;  /* 0x00000002ff1f7435 */ /* 0x000fc800000001ff */
[----:B------:R-:W-:Y:S02]  /*d240*/  MOV R34, R39 ;  /* 0x0000002700227202 */ /* 0x000fe40000000f00 */
[----:B------:R-:W-:-:S07]  /*d250*/  MOV R40, R32 ;  /* 0x0000002000287202 */ /* 0x000fce0000000f00 */
[----:B------:R-:W-:Y:S05]  /*d260*/  WARPSYNC.COLLECTIVE R25, `(.L_x_1877) ;  /* 0x0000000019087348 */ /* 0x000fea0003c00000 */
[----:B------:R0:W1:Y:S02]  /*d270*/  SHFL.BFLY P3, R32, R34, R31, R30 ;  /* 0x0c00001f22207389 */ /* 0x000064000006001e */
[----:B01----:R-:W-:Y:S01]  /*d280*/  ENDCOLLECTIVE ;  /* 0x000000000000791b */ /* 0x003fe20003800000 */
.L_x_1877:
[----:B------:R-:W-:-:S05]  /*d290*/  FADD.FTZ R40, R41, R40 ;  /* 0x0000002829287221 */ /* 0x000fca0000010000 */
[----:B------:R-:W-:Y:S02]  /*d2a0*/  MOV R34, R40 ;  /* 0x0000002800227202 */ /* 0x000fe40000000f00 */
[----:B------:R-:W-:-:S07]  /*d2b0*/  MOV R28, R32 ;  /* 0x00000020001c7202 */ /* 0x000fce0000000f00 */
[----:B------:R-:W-:Y:S05]  /*d2c0*/  WARPSYNC.COLLECTIVE R25, `(.L_x_1878) ;  /* 0x0000000019087348 */ /* 0x000fea0003c00000 */
[----:B------:R0:W1:Y:S02]  /*d2d0*/  SHFL.BFLY P3, R32, R34, R31, R30 ;  /* 0x0c00001f22207389 */ /* 0x000064000006001e */
[----:B01----:R-:W-:Y:S01]  /*d2e0*/  ENDCOLLECTIVE ;  /* 0x000000000000791b */ /* 0x003fe20003800000 */
.L_x_1878:
        /* <DEDUP_REMOVED lines=13> */
.L_x_1879:
[----:B------:R-:W-:Y:S01]  /*d3c0*/  FADD.FTZ R43, R40, R43 ;  /* 0x0000002b282b7221 */ /* 0x000fe20000010000 */
[----:B------:R-:W0:Y:S04]  /*d3d0*/  LDC.64 R28, c[0x0][0x220] ;  /* 0x00008800ff1c7b82 */ /* 0x000e280000000a00 */
[----:B------:R-:W-:Y:S02]  /*d3e0*/  MOV R34, R43 ;  /* 0x0000002b00227202 */ /* 0x000fe40000000f00 */
[----:B------:R-:W-:-:S07]  /*d3f0*/  MOV R40, R32 ;  /* 0x0000002000287202 */ /* 0x000fce0000000f00 */
[----:B0-----:R-:W-:Y:S05]  /*d400*/  WARPSYNC.COLLECTIVE R25, `(.L_x_1880) ;  /* 0x0000000019087348 */ /* 0x001fea0003c00000 */
[----:B------:R1:W2:Y:S02]  /*d410*/  SHFL.BFLY P3, R32, R34, R31, R30 ;  /* 0x0c00001f22207389 */ /* 0x0002a4000006001e */
[----:B012---:R-:W-:Y:S01]  /*d420*/  ENDCOLLECTIVE ;  /* 0x000000000000791b */ /* 0x007fe20003800000 */
.L_x_1880:
        /* <DEDUP_REMOVED lines=11> */
.L_x_1881:
[----:B------:R-:W-:Y:S01]  /*d4e0*/  @!P0 F2FP.F16.F32.PACK_AB R33, RZ, R36 ;  /* 0x00000024ff21823e */ /* 0x000fe200000000ff */
[----:B------:R-:W-:Y:S01]  /*d4f0*/  FADD.FTZ R42, R43, R42 ;  /* 0x0000002a2b2a7221 */ /* 0x000fe20000010000 */
[----:B------:R-:W-:Y:S02]  /*d500*/  MOV R34, R45 ;  /* 0x0000002d00227202 */ /* 0x000fe40000000f00 */
[----:B------:R-:W-:-:S07]  /*d510*/  MOV R51, R32 ;  /* 0x0000002000337202 */ /* 0x000fce0000000f00 */
[----:B------:R-:W-:Y:S05]  /*d520*/  WARPSYNC.COLLECTIVE R25, `(.L_x_1882) ;  /* 0x0000000019087348 */ /* 0x000fea0003c00000 */
[----:B------:R0:W1:Y:S02]  /*d530*/  SHFL.BFLY P3, R32, R34, R31, R30 ;  /* 0x0c00001f22207389 */ /* 0x000064000006001e */
[----:B01----:R-:W-:Y:S01]  /*d540*/  ENDCOLLECTIVE ;  /* 0x000000000000791b */ /* 0x003fe20003800000 */
.L_x_1882:
[----:B------:R-:W-:Y:S01]  /*d550*/  FADD.FTZ R51, R51, R44 ;  /* 0x0000002c33337221 */ /* 0x000fe20000010000 */
[----:B------:R-:W-:-:S04]  /*d560*/  HFMA2.MMA R31, -RZ, RZ, 0, 2.384185791015625e-07 ;  /* 0x00000004ff1f7435 */ /* 0x000fc800000001ff */
[----:B------:R-:W-:Y:S02]  /*d570*/  MOV R34, R51 ;  /* 0x0000003300227202 */ /* 0x000fe40000000f00 */
[----:B------:R-:W-:-:S07]  /*d580*/  MOV R46, R32 ;  /* 0x00000020002e7202 */ /* 0x000fce0000000f00 */
[----:B------:R-:W-:Y:S05]  /*d590*/  WARPSYNC.COLLECTIVE R25, `(.L_x_1883) ;  /* 0x0000000019087348 */ /* 0x000fea0003c00000 */
[----:B------:R0:W1:Y:S02]  /*d5a0*/  SHFL.BFLY P3, R32, R34, R31, R30 ;  /* 0x0c00001f22207389 */ /* 0x000064000006001e */
[----:B01----:R-:W-:Y:S01]  /*d5b0*/  ENDCOLLECTIVE ;  /* 0x000000000000791b */ /* 0x003fe20003800000 */
.L_x_1883:
[----:B------:R-:W-:-:S05]  /*d5c0*/  FADD.FTZ R46, R46, R45 ;  /* 0x0000002d2e2e7221 */ /* 0x000fca0000010000 */
[----:B------:R-:W-:Y:S02]  /*d5d0*/  MOV R34, R46 ;  /* 0x0000002e00227202 */ /* 0x000fe40000000f00 */
[----:B------:R-:W-:-:S07]  /*d5e0*/  MOV R44, R32 ;  /* 0x00000020002c7202 */ /* 0x000fce0000000f00 */
[----:B------:R-:W-:Y:S05]  /*d5f0*/  WARPSYNC.COLLECTIVE R25, `(.L_x_1884) ;  /* 0x0000000019087348 */ /* 0x000fea0003c00000 */
[----:B------:R0:W1:Y:S02]  /*d600*/  SHFL.BFLY P3, R32, R34, R31, R30 ;  /* 0x0c00001f22207389 */ /* 0x000064000006001e */
[----:B01----:R-:W-:Y:S01]  /*d610*/  ENDCOLLECTIVE ;  /* 0x000000000000791b */ /* 0x003fe20003800000 */
.L_x_1884:
[----:B------:R-:W-:Y:S01]  /*d620*/  FADD.FTZ R44, R51, R44 ;  /* 0x0000002c332c7221 */ /* 0x000fe20000010000 */
[----:B------:R-:W-:-:S04]  /*d630*/  HFMA2.MMA R31, -RZ, RZ, 0, 1.1920928955078125e-07 ;  /* 0x00000002ff1f7435 */ /* 0x000fc800000001ff */
[----:B------:R-:W-:Y:S02]  /*d640*/  MOV R34, R44 ;  /* 0x0000002c00227202 */ /* 0x000fe40000000f00 */
[----:B------:R-:W-:-:S07]  /*d650*/  MOV R45, R32 ;  /* 0x00000020002d7202 */ /* 0x000fce0000000f00 */
[----:B------:R-:W-:Y:S05]  /*d660*/  WARPSYNC.COLLECTIVE R25, `(.L_x_1885) ;  /* 0x0000000019087348 */ /* 0x000fea0003c00000 */
[----:B------:R0:W1:Y:S02]  /*d670*/  SHFL.BFLY P3, R32, R34, R31, R30 ;  /* 0x0c00001f22207389 */ /* 0x000064000006001e */
[----:B01----:R-:W-:Y:S01]  /*d680*/  ENDCOLLECTIVE ;  /* 0x000000000000791b */ /* 0x003fe20003800000 */
.L_x_1885:
[----:B------:R-:W-:-:S05]  /*d690*/  FADD.FTZ R45, R46, R45 ;  /* 0x0000002d2e2d7221 */ /* 0x000fca0000010000 */
[----:B------:R-:W-:Y:S02]  /*d6a0*/  MOV R34, R45 ;  /* 0x0000002d00227202 */ /* 0x000fe40000000f00 */
[----:B------:R-:W-:-:S07]  /*d6b0*/  MOV R51, R32 ;  /* 0x0000002000337202 */ /* 0x000fce0000000f00 */
[----:B------:R-:W-:Y:S05]  /*d6c0*/  WARPSYNC.COLLECTIVE R25, `(.L_x_1886) ;  /* 0x0000000019087348 */ /* 0x000fea0003c00000 */
[----:B------:R0:W1:Y:S02]  /*d6d0*/  SHFL.BFLY P3, R32, R34, R31, R30 ;  /* 0x0c00001f22207389 */ /* 0x000064000006001e */
[----:B01----:R-:W-:Y:S01]  /*d6e0*/  ENDCOLLECTIVE ;  /* 0x000000000000791b */ /* 0x003fe20003800000 */
.L_x_1886:
[----:B------:R-:W-:Y:S01]  /*d6f0*/  FADD.FTZ R51, R44, R51 ;  /* 0x000000332c337221 */ /* 0x000fe20000010000 */
[----:B------:R-:W-:-:S04]  /*d700*/  HFMA2.MMA R31, -RZ, RZ, 0, 5.9604644775390625e-08 ;  /* 0x00000001ff1f7435 */ /* 0x000fc800000001ff */
[----:B------:R-:W-:Y:S02]  /*d710*/  MOV R34, R51 ;  /* 0x0000003300227202 */ /* 0x000fe40000000f00 */
[----:B------:R-:W-:-:S07]  /*d720*/  MOV R46, R32 ;  /* 0x00000020002e7202 */ /* 0x000fce0000000f00 */
[----:B------:R-:W-:Y:S05]  /*d730*/  WARPSYNC.COLLECTIVE R25, `(.L_x_1887) ;  /* 0x0000000019087348 */ /* 0x000fea0003c00000 */
[----:B------:R0:W1:Y:S02]  /*d740*/  SHFL.BFLY P3, R32, R34, R31, R30 ;  /* 0x0c00001f22207389 */ /* 0x000064000006001e */
[----:B01----:R-:W-:Y:S01]  /*d750*/  ENDCOLLECTIVE ;  /* 0x000000000000791b */ /* 0x003fe20003800000 */
.L_x_1887:
[----:B------:R-:W-:-:S05]  /*d760*/  FADD.FTZ R45, R45, R46 ;  /* 0x0000002e2d2d7221 */ /* 0x000fca0000010000 */
[----:B------:R-:W-:Y:S02]  /*d770*/  MOV R34, R45 ;  /* 0x0000002d00227202 */ /* 0x000fe40000000f00 */
[----:B------:R-:W-:-:S07]  /*d780*/  MOV R44, R32 ;  /* 0x00000020002c7202 */ /* 0x000fce0000000f00 */
[----:B------:R-:W-:Y:S05]  /*d790*/  WARPSYNC.COLLECTIVE R25, `(.L_x_1888) ;  /* 0x0000000019087348 */ /* 0x000fea0003c00000 */
[----:B------:R0:W1:Y:S02]  /*d7a0*/  SHFL.BFLY P3, R32, R34, R31, R30 ;  /* 0x0c00001f22207389 */ /* 0x000064000006001e */
[----:B01----:R-:W-:Y:S01]  /*d7b0*/  ENDCOLLECTIVE ;  /* 0x000000000000791b */ /* 0x003fe20003800000 */
.L_x_1888:
[----:B------:R-:W-:Y:S01]  /*d7c0*/  HFMA2.MMA R31, -RZ, RZ, 0, 4.76837158203125e-07 ;  /* 0x00000008ff1f7435 */ /* 0x000fe200000001ff */
[----:B------:R-:W-:Y:S02]  /*d7d0*/  MOV R34, R48 ;  /* 0x0000003000227202 */ /* 0x000fe40000000f00 */
[----:B------:R-:W-:-:S08]  /*d7e0*/  MOV R46, R32 ;  /* 0x00000020002e7202 */ /* 0x000fd00000000f00 */
[----:B------:R-:W-:Y:S05]  /*d7f0*/  WARPSYNC.COLLECTIVE R25, `(.L_x_1889) ;  /* 0x0000000019087348 */ /* 0x000fea0003c00000 */
[----:B------:R0:W1:Y:S02]  /*d800*/  SHFL.BFLY P3, R32, R34, R31, R30 ;  /* 0x0c00001f22207389 */ /* 0x000064000006001e */
[----:B01----:R-:W-:Y:S01]  /*d810*/  ENDCOLLECTIVE ;  /* 0x000000000000791b */ /* 0x003fe20003800000 */
.L_x_1889:
[----:B------:R-:W-:Y:S02]  /*d820*/  MOV R34, R50 ;  /* 0x0000003200227202 */ /* 0x000fe40000000f00 */
[----:B------:R-:W-:-:S07]  /*d830*/  MOV R55, R32 ;  /* 0x0000002000377202 */ /* 0x000fce0000000f00 */
[----:B------:R-:W-:Y:S05]  /*d840*/  WARPSYNC.COLLECTIVE R25, `(.L_x_1890) ;  /* 0x0000000019087348 */ /* 0x000fea0003c00000 */
[----:B------:R0:W1:Y:S02]  /*d850*/  SHFL.BFLY P3, R32, R34, R31, R30 ;  /* 0x0c00001f22207389 */ /* 0x000064000006001e */
[----:B01----:R-:W-:Y:S01]  /*d860*/  ENDCOLLECTIVE ;  /* 0x000000000000791b */ /* 0x003fe20003800000 */
.L_x_1890:
[----:B------:R-:W-:Y:S01]  /*d870*/  FADD.FTZ R55, R55, R48 ;  /* 0x0000003037377221 */ /* 0x000fe20000010000 */
[----:B------:R-:W-:-:S04]  /*d880*/  HFMA2.MMA R31, -RZ, RZ, 0, 2.384185791015625e-07 ;  /* 0x00000004ff1f7435 */ /* 0x000fc800000001ff */
[----:B------:R-:W-:Y:S02]  /*d890*/  MOV R34, R55 ;  /* 0x0000003700227202 */ /* 0x000fe40000000f00 */
[----:B------:R-:W-:-:S07]  /*d8a0*/  MOV R57, R32 ;  /* 0x0000002000397202 */ /* 0x000fce0000000f00 */
[----:B------:R-:W-:Y:S05]  /*d8b0*/  WARPSYNC.COLLECTIVE R25, `(.L_x_1891) ;  /* 0x0000000019087348 */ /* 0x000fea0003c00000 */
[----:B------:R0:W1:Y:S02]  /*d8c0*/  SHFL.BFLY P3, R32, R34, R31, R30 ;  /* 0x0c00001f22207389 */ /* 0x000064000006001e */
[----:B01----:R-:W-:Y:S01]  /*d8d0*/  ENDCOLLECTIVE ;  /* 0x000000000000791b */ /* 0x003fe20003800000 */
.L_x_1891:
[----:B------:R-:W-:-:S05]  /*d8e0*/  FADD.FTZ R57, R57, R50 ;  /* 0x0000003239397221 */ /* 0x000fca0000010000 */
[----:B------:R-:W-:Y:S02]  /*d8f0*/  MOV R34, R57 ;  /* 0x0000003900227202 */ /* 0x000fe40000000f00 */
[----:B------:R-:W-:-:S07]  /*d900*/  MOV R48, R32 ;  /* 0x0000002000307202 */ /* 0x000fce0000000f00 */
[----:B------:R-:W-:Y:S05]  /*d910*/  WARPSYNC.COLLECTIVE R25, `(.L_x_1892) ;  /* 0x0000000019087348 */ /* 0x000fea0003c00000 */
[----:B------:R0:W1:Y:S02]  /*d920*/  SHFL.BFLY P3, R32, R34, R31, R30 ;  /* 0x0c00001f22207389 */ /* 0x000064000006001e */
[----:B01----:R-:W-:Y:S01]  /*d930*/  ENDCOLLECTIVE ;  /* 0x000000000000791b */ /* 0x003fe20003800000 */
.L_x_1892:
[----:B------:R-:W-:Y:S01]  /*d940*/  FADD.FTZ R48, R55, R48 ;  /* 0x0000003037307221 */ /* 0x000fe20000010000 */
[----:B------:R-:W-:-:S04]  /*d950*/  HFMA2.MMA R31, -RZ, RZ, 0, 1.1920928955078125e-07 ;  /* 0x00000002ff1f7435 */ /* 0x000fc800000001ff */
[----:B------:R-:W-:Y:S02]  /*d960*/  MOV R34, R48 ;  /* 0x0000003000227202 */ /* 0x000fe40000000f00 */
[----:B------:R-:W-:-:S07]  /*d970*/  MOV R50, R32 ;  /* 0x0000002000327202 */ /* 0x000fce0000000f00 */
[----:B------:R-:W-:Y:S05]  /*d980*/  WARPSYNC.COLLECTIVE R25, `(.L_x_1893) ;  /* 0x0000000019087348 */ /* 0x000fea0003c00000 */
[----:B------:R0:W1:Y:S02]  /*d990*/  SHFL.BFLY P3, R32, R34, R31, R30 ;  /* 0x0c00001f22207389 */ /* 0x000064000006001e */
[----:B01----:R-:W-:Y:S01]  /*d9a0*/  ENDCOLLECTIVE ;  /* 0x000000000000791b */ /* 0x003fe20003800000 */
.L_x_1893:
[----:B------:R-:W-:-:S05]  /*d9b0*/  FADD.FTZ R50, R57, R50 ;  /* 0x0000003239327221 */ /* 0x000fca0000010000 */
[----:B------:R-:W-:Y:S02]  /*d9c0*/  MOV R34, R50 ;  /* 0x0000003200227202 */ /* 0x000fe40000000f00 */
[----:B------:R-:W-:-:S07]  /*d9d0*/  MOV R39, R32 ;  /* 0x0000002000277202 */ /* 0x000fce0000000f00 */
[----:B------:R-:W-:Y:S05]  /*d9e0*/  WARPSYNC.COLLECTIVE R25, `(.L_x_1894) ;  /* 0x0000000019087348 */ /* 0x000fea0003c00000 */
[----:B------:R0:W1:Y:S02]  /*d9f0*/  SHFL.BFLY P3, R32, R34, R31, R30 ;  /* 0x0c00001f22207389 */ /* 0x000064000006001e */
[----:B01----:R-:W-:Y:S01]  /*da00*/  ENDCOLLECTIVE ;  /* 0x000000000000791b */ /* 0x003fe20003800000 */
.L_x_1894:
        /* <DEDUP_REMOVED lines=21> */
.L_x_1895:
        /* <DEDUP_REMOVED lines=11> */
.L_x_1896:
[----:B------:R-:W-:Y:S01]  /*dc10*/  FADD.FTZ R36, R39, R36 ;  /* 0x0000002427247221 */ /* 0x000fe20000010000 */
[----:B------:R-:W-:Y:S06]  /*dc20*/  BRA `(.L_x_1897) ;  /* 0xffffffe400107947 */ /* 0x000fec000383ffff */
.L_x_1898:
        /* <DEDUP_REMOVED lines=13> */
.L_x_2259:


//--------------------- .text._ZN13group_norm_v218gn_bwd_cuda_kernelI6__halfLi480ELi2ELi16ELi120ELi1024ELb1ELb1ELi16ELi960ELi960ELi4ELb1ELi3ELb0ELb0ELNS_15WgradSyncMethodE2ENS_16CompileConditionILi900EEEEEvPT_S6_S6_PKS5_S8_S8_S8_PKfflPfPj --------------------------
	.section	.text._ZN13group_norm_v218gn_bwd_cuda_kernelI6__halfLi480ELi2ELi16ELi120ELi1024ELb1ELb1ELi16ELi960ELi960ELi4ELb1ELi3ELb0ELb0ELNS_15WgradSyncMethodE2ENS_16CompileConditionILi900EEEEEvPT_S6_S6_PKS5_S8_S8_S8_PKfflPfPj,"ax",@progbits
	.align	128
        .global         _ZN13group_norm_v218gn_bwd_cuda_kernelI6__halfLi480ELi2ELi16ELi120ELi1024ELb1ELb1ELi16ELi960ELi960ELi4ELb1ELi3ELb0ELb0ELNS_15WgradSyncMethodE2ENS_16CompileConditionILi900EEEEEvPT_S6_S6_PKS5_S8_S8_S8_PKfflPfPj
        .type           _ZN13group_norm_v218gn_bwd_cuda_kernelI6__halfLi480ELi2ELi16ELi120ELi1024ELb1ELb1ELi16ELi960ELi960ELi4ELb1ELi3ELb0ELb0ELNS_15WgradSyncMethodE2ENS_16CompileConditionILi900EEEEEvPT_S6_S6_PKS5_S8_S8_S8_PKfflPfPj,@function
        .size           _ZN13group_norm_v218gn_bwd_cuda_kernelI6__halfLi480ELi2ELi16ELi120ELi1024ELb1ELb1ELi16ELi960ELi960ELi4ELb1ELi3ELb0ELb0ELNS_15WgradSyncMethodE2ENS_16CompileConditionILi900EEEEEvPT_S6_S6_PKS5_S8_S8_S8_PKfflPfPj,(.L_x_2260 - _ZN13group_norm_v218gn_bwd_cuda_kernelI6__halfLi480ELi2ELi16ELi120ELi1024ELb1ELb1ELi16ELi960ELi960ELi4ELb1ELi3ELb0ELb0ELNS_15WgradSyncMethodE2ENS_16CompileConditionILi900EEEEEvPT_S6_S6_PKS5_S8_S8_S8_PKfflPfPj)
        .other          _ZN13group_norm_v218gn_bwd_cuda_kernelI6__halfLi480ELi2ELi16ELi120ELi1024ELb1ELb1ELi16ELi960ELi960ELi4ELb1ELi3ELb0ELb0ELNS_15WgradSyncMethodE2ENS_16CompileConditionILi900EEEEEvPT_S6_S6_PKS5_S8_S8_S8_PKfflPfPj,@"STO_CUDA_ENTRY STV_DEFAULT"
_ZN13group_norm_v218gn_bwd_cuda_kernelI6__halfLi480ELi2ELi16ELi120ELi1024ELb1ELb1ELi16ELi960ELi960ELi4ELb1ELi3ELb0ELb0ELNS_15WgradSyncMethodE2ENS_16CompileConditionILi900EEEEEvPT_S6_S6_PKS5_S8_S8_S8_PKfflPfPj:
.text._ZN13group_norm_v218gn_bwd_cuda_kernelI6__halfLi480ELi2ELi16ELi120ELi1024ELb1ELb1ELi16ELi960ELi960ELi4ELb1ELi3ELb0ELb0ELNS_15WgradSyncMethodE2ENS_16CompileConditionILi900EEEEEvPT_S6_S6_PKS5_S8_S8_S8_PKfflPfPj:
        /* <DEDUP_REMOVED lines=31> */
.L_x_1901:
[----:B------:R-:W2:Y:S04]  /*01f0*/  LD.E.STRONG.GPU R0, desc[UR16][R2.64] ;  /* 0x0000001002007980 */ /* 0x000ea8000c10f900 */
[----:B--2---:R-:W-:Y:S01]  /*0200*/  CCTL.IVALL ;  /* 0x00000000ff00798f */ /* 0x004fe20002000000 */
[----:B------:R-:W-:Y:S05]  /*0210*/  YIELD ;  /* 0x0000000000007946 */ /* 0x000fea0003800000 */
[----:B-----5:R-:W-:-:S04]  /*0220*/  LOP3.LUT R0, R0, R5, RZ, 0x3c, !PT ;  /* 0x0000000500007212 */ /* 0x020fc800078e3cff */
[----:B------:R-:W-:-:S13]  /*0230*/  ISETP.GT.AND P0, PT, R0, -0x1, PT ;  /* 0xffffffff0000780c */ /* 0x000fda0003f04270 */
[----:B------:R-:W-:Y:S05]  /*0240*/  @P0 BRA `(.L_x_1901) ;  /* 0xfffffffc00e80947 */ /* 0x000fea000383ffff */
.L_x_1900:
[----:B------:R-:W-:Y:S05]  /*0250*/  WARPSYNC.ALL ;  /* 0x0000000000007948 */ /* 0x000fea0003800000 */
[----:B------:R-:W-:Y:S06]  /*0260*/  BAR.SYNC.DEFER_BLOCKING 0x0 ;  /* 0x0000000000007b1d */ /* 0x000fec0000010000 */
[----:B------:R-:W-:Y:S05]  /*0270*/  BRA `(.L_x_1902) ;  /* 0x0000006000547947 */ /* 0x000fea0003800000 */
.L_x_1899:
[----:B------:R-:W0:Y:S01]  /*0280*/  S2R R3, SR_CgaCtaId ;  /* 0x0000000000037919 */ /* 0x000e220000008800 */
[----:B------:R-:W-:Y:S01]  /*0290*/  MOV R0, 0x400 ;  /* 0x0000040000007802 */ /* 0x000fe20000000f00 */
[----:B------:R-:W-:-:S03]  /*02a0*/  UMOV UR6, URZ ;  /* 0x0000003f00067c82 */ /* 0x000fc60008000000 */
[----:B------:R-:W-:-:S04]  /*02b0*/  IADD3 R0, R0, 0x3c00, RZ ;  /* 0x00003c0000007810 */ /* 0x000fc80007ffe0ff */
[----:B0-----:R-:W-:-:S07]  /*02c0*/  LEA R2, R3, R0, 0x18 ;  /* 0x0000000003027211 */ /* 0x001fce00078ec0ff */
.L_x_1913:
[----:B------:R-:W0:Y:S01]  /*02d0*/  S2R R3, SR_TID.X ;  /* 0x0000000000037919 */ /* 0x000e220000002100 */
[----:B------:R-:W-:Y:S01]  /*02e0*/  ULOP3.LUT UR4, UR12, 0x1, URZ, 0xc0, !UPT ;  /* 0x000000010c047892 */ /* 0x000fe2000f8ec03f */
[----:B------:R-:W1:Y:S01]  /*02f0*/  LDC.64 R6, c[0x0][0x238] ;  /* 0x00008e00ff067b82 */ /* 0x000e620000000a00 */
[----:B------:R-:W-:Y:S01]  /*0300*/  USHF.L.U32 UR10, UR19, 0x4, URZ ;  /* 0x00000004130a7899 */ /* 0x000fe2000800063f */
[----:B------:R2:W-:Y:S01]  /*0310*/  STL [R1+0xb0], R2 ;  /* 0x0000b00201007387 */ /* 0x0005e20000100800 */
[----:B------:R-:W-:Y:S02]  /*0320*/  UIMAD UR4, UR4, 0x3c0, URZ ;  /* 0x000003c0040478a4 */ /* 0x000fe4000f8e023f */
[----:B------:R-:W-:Y:S02]  /*0330*/  USHF.R.U64 UR11, UR12, 0x1, UR7 ;  /* 0x000000010c0b7899 */ /* 0x000fe40008001207 */
[----:B------:R-:W-:Y:S02]  /*0340*/  ULOP3.LUT UR10, UR10, 0x3f0, URZ, 0xc0, !UPT ;  /* 0x000003f00a0a7892 */ /* 0x000fe4000f8ec03f */
[----:B------:R-:W-:Y:S01]  /*0350*/  USHF.R.U32.HI UR5, URZ, 0x1, UR7 ;  /* 0x000000013f057899 */ /* 0x000fe20008011607 */
[----:B------:R-:W-:-:S05]  /*0360*/  ULDC.64 UR14, c[0x0][0x228] ;  /* 0x00008a00000e7ab9 */ /* 0x000fca0000000a00 */
[----:B------:R-:W-:Y:S01]  /*0370*/  MOV R8, UR5 ;  /* 0x0000000500087c02 */ /* 0x000fe20008000f00 */
[----:B------:R-:W-:Y:S01]  /*0380*/  UIMAD UR5, UR5, 0x1e0000, URZ ;  /* 0x001e0000050578a4 */ /* 0x000fe2000f8e023f */
[----:B0-----:R-:W-:-:S05]  /*0390*/  IMAD.WIDE.U32 R4, R3, -0x77777777, RZ ;  /* 0x8888888903047825 */ /* 0x001fca00078e00ff */
[----:B------:R-:W-:-:S04]  /*03a0*/  SHF.R.U32.HI R0, RZ, 0x7, R5 ;  /* 0x00000007ff007819 */ /* 0x000fc80000011605 */
[C---:B------:R-:W-:Y:S01]  /*03b0*/  IADD3 R43, R0.reuse, UR10, RZ ;  /* 0x0000000a002b7c10 */ /* 0x040fe2000fffe0ff */
[----:B--2---:R-:W-:Y:S01]  /*03c0*/  IMAD R2, R0, -0xf0, R3 ;  /* 0xffffff1000027824 */ /* 0x004fe200078e0203 */
[----:B------:R-:W-:Y:S03]  /*03d0*/  STL [R1+0x98], R0 ;  /* 0x0000980001007387 */ /* 0x000fe60000100800 */
[----:B------:R-:W-:Y:S01]  /*03e0*/  IMAD R43, R43, 0x780, RZ ;  /* 0x000007802b2b7824 */ /* 0x000fe200078e02ff */
[----:B------:R-:W-:Y:S01]  /*03f0*/  LEA R18, R2, UR4, 0x2 ;  /* 0x0000000402127c11 */ /* 0x000fe2000f8e10ff */
[----:B------:R0:W-:Y:S03]  /*0400*/  STL [R1+0xa0], R2 ;  /* 0x0000a00201007387 */ /* 0x0001e60000100800 */
[----:B------:R-:W-:Y:S01]  /*0410*/  SHF.R.S32.HI R19, RZ, 0x1f, R18 ;  /* 0x0000001fff137819 */ /* 0x000fe20000011412 */
[----:B------:R-:W-:-:S05]  /*0420*/  IMAD.WIDE.U32 R4, R18, -0x77777777, RZ ;  /* 0x8888888912047825 */ /* 0x000fca00078e00ff */
[----:B0-----:R-:W-:Y:S02]  /*0430*/  SHF.R.U32.HI R2, RZ, 0x6, R5 ;  /* 0x00000006ff027819 */ /* 0x001fe40000011605 */
[----:B------:R-:W-:Y:S01]  /*0440*/  MOV R5, UR11 ;  /* 0x0000000b00057c02 */ /* 0x000fe20008000f00 */
[----:B------:R-:W-:Y:S02]  /*0450*/  ULDC.64 UR10, c[0x0][0x248] ;  /* 0x00009200000a7ab9 */ /* 0x000fe40000000a00 */
[----:B------:R0:W-:Y:S01]  /*0460*/  STL [R1+0x9c], R2 ;  /* 0x00009c0201007387 */ /* 0x0001e20000100800 */
[C---:B------:R-:W-:Y:S01]  /*0470*/  LEA R3, P0, R5.reuse, R2, 0x4 ;  /* 0x0000000205037211 */ /* 0x040fe200078020ff */
[----:B------:R-:W-:-:S03]  /*0480*/  IMAD.WIDE.U32 R22, R5, 0x1e0000, R18 ;  /* 0x001e000005167825 */ /* 0x000fc600078e0012 */
[----:B------:R-:W-:Y:S02]  /*0490*/  LEA.HI.X R8, R5, RZ, R8, 0x4, P0 ;  /* 0x000000ff05087211 */ /* 0x000fe400000f2408 */
[----:B------:R-:W-:Y:S01]  /*04a0*/  LEA R24, P0, R3, UR10, 0x3 ;  /* 0x0000000a03187c11 */ /* 0x000fe2000f8018ff */
[----:B------:R-:W2:Y:S01]  /*04b0*/  LDC.64 R4, c[0x0][0x240] ;  /* 0x00009000ff047b82 */ /* 0x000ea20000000a00 */
[----:B------:R-:W-:Y:S02]  /*04c0*/  IADD3 R0, P1, R43, R22, RZ ;  /* 0x000000162b007210 */ /* 0x000fe40007f3e0ff */
[----:B------:R-:W-:Y:S01]  /*04d0*/  IADD3 R23, R23, UR5, RZ ;  /* 0x0000000517177c10 */ /* 0x000fe2000fffe0ff */
[----:B-1----:R-:W-:Y:S01]  /*04e0*/  IMAD.WIDE R6, R18, 0x2, R6 ;  /* 0x0000000212067825 */ /* 0x002fe200078e0206 */
[----:B------:R-:W-:Y:S01]  /*04f0*/  LEA.HI.X R25, R3, UR11, R8, 0x3, P0 ;  /* 0x0000000b03197c11 */ /* 0x000fe200080f1c08 */
[----:B------:R-:W-:Y:S01]  /*0500*/  ULDC.64 UR10, c[0x0][0x230] ;  /* 0x00008c00000a7ab9 */ /* 0x000fe20000000a00 */
[----:B------:R-:W-:Y:S01]  /*0510*/  IADD3.X R3, RZ, R23, RZ, P1, !PT ;  /* 0x00000017ff037210 */ /* 0x000fe20000ffe4ff */
[----:B------:R-:W-:Y:S01]  /*0520*/  ULDC UR5, c[0x0][0x250] ;  /* 0x0000940000057ab9 */ /* 0x000fe20000000800 */
[C---:B------:R-:W-:Y:S01]  /*0530*/  SHF.L.U32 R9, R0.reuse, 0x1, RZ ;  /* 0x0000000100097819 */ /* 0x040fe200000006ff */
[----:B------:R-:W3:Y:S01]  /*0540*/  LDG.E.64.CONSTANT R6, desc[UR16][R6.64] ;  /* 0x0000001006067981 */ /* 0x000ee2000c1e9b00 */
[----:B------:R-:W-:-:S02]  /*0550*/  SHF.L.U64.HI R26, R0, 0x1, R3 ;  /* 0x00000001001a7819 */ /* 0x000fc40000010203 */
[----:B------:R-:W-:Y:S01]  /*0560*/  IADD3 R28, P0, R9, UR10, RZ ;  /* 0x0000000a091c7c10 */ /* 0x000fe2000ff1e0ff */
[----:B------:R-:W4:Y:S01]  /*0570*/  LDG.E.64.CONSTANT R24, desc[UR16][R24.64] ;  /* 0x0000001018187981 */ /* 0x000f22000c1e9b00 */
[----:B------:R-:W-:Y:S02]  /*0580*/  IADD3 R3, R43, 0xf00, RZ ;  /* 0x00000f002b037810 */ /* 0x000fe40007ffe0ff */
[----:B------:R-:W-:Y:S01]  /*0590*/  IADD3.X R29, R26, UR11, RZ, P0, !PT ;  /* 0x0000000b1a1d7c10 */ /* 0x000fe200087fe4ff */
[----:B------:R1:W-:Y:S01]  /*05a0*/  STL [R1+0x80], R9 ;  /* 0x0000800901007387 */ /* 0x0003e20000100800 */
[----:B------:R-:W-:-:S03]  /*05b0*/  IADD3 R3, P0, R3, R22, RZ ;  /* 0x0000001603037210 */ /* 0x000fc60007f1e0ff */
[----:B------:R1:W-:Y:S01]  /*05c0*/  STL [R1+0x94], R26 ;  /* 0x0000941a01007387 */ /* 0x0003e20000100800 */
[----:B------:R-:W-:Y:S02]  /*05d0*/  IADD3.X R0, RZ, R23, RZ, P0, !PT ;  /* 0x00000017ff007210 */ /* 0x000fe400007fe4ff */
[C---:B------:R-:W-:Y:S01]  /*05e0*/  SHF.L.U32 R30, R3.reuse, 0x1, RZ ;  /* 0x00000001031e7819 */ /* 0x040fe200000006ff */
[----:B------:R-:W3:Y:S01]  /*05f0*/  LDG.E.64.CONSTANT R28, desc[UR16][R28.64] ;  /* 0x000000101c1c7981 */ /* 0x000ee2000c1e9b00 */
[----:B------:R-:W-:Y:S01]  /*0600*/  SHF.L.U64.HI R17, R3, 0x1, R0 ;  /* 0x0000000103117819 */ /* 0x000fe20000010200 */
[----:B--2---:R-:W-:Y:S01]  /*0610*/  IMAD.WIDE R18, R18, 0x2, R4 ;  /* 0x0000000212127825 */ /* 0x004fe200078e0204 */
[----:B------:R-:W-:Y:S02]  /*0620*/  IADD3 R14, P0, R30, UR10, RZ ;  /* 0x0000000a1e0e7c10 */ /* 0x000fe4000ff1e0ff */
[----:B------:R-:W-:Y:S02]  /*0630*/  IADD3 R3, R43, 0x1e00, RZ ;  /* 0x00001e002b037810 */ /* 0x000fe40007ffe0ff */
[----:B------:R-:W-:Y:S01]  /*0640*/  IADD3.X R15, R17, UR11, RZ, P0, !PT ;  /* 0x0000000b110f7c10 */ /* 0x000fe200087fe4ff */
[----:B------:R2:W-:Y:S01]  /*0650*/  STL [R1+0x8c], R30 ;  /* 0x00008c1e01007387 */ /* 0x0005e20000100800 */
[----:B------:R-:W-:-:S03]  /*0660*/  IADD3 R3, P0, R3, R22, RZ ;  /* 0x0000001603037210 */ /* 0x000fc60007f1e0ff */
[----:B------:R-:W3:Y:S01]  /*0670*/  LDG.E.64.CONSTANT R18, desc[UR16][R18.64] ;  /* 0x0000001012127981 */ /* 0x000ee2000c1e9b00 */
[----:B------:R-:W-:Y:S02]  /*0680*/  IADD3.X R0, RZ, R23, RZ, P0, !PT ;  /* 0x00000017ff007210 */ /* 0x000fe400007fe4ff */
[C---:B------:R-:W-:Y:S01]  /*0690*/  SHF.L.U32 R13, R3.reuse, 0x1, RZ ;  /* 0x00000001030d7819 */ /* 0x040fe200000006ff */
[----:B------:R-:W3:Y:S01]  /*06a0*/  LDG.E.64.CONSTANT R14, desc[UR16][R14.64] ;  /* 0x000000100e0e7981 */ /* 0x000ee2000c1e9b00 */
[----:B------:R-:W-:Y:S02]  /*06b0*/  SHF.L.U64.HI R12, R3, 0x1, R0 ;  /* 0x00000001030c7819 */ /* 0x000fe40000010200 */
[----:B------:R-:W-:Y:S02]  /*06c0*/  IADD3 R20, P0, R13, UR10, RZ ;  /* 0x0000000a0d147c10 */ /* 0x000fe4000ff1e0ff */
[----:B------:R-:W-:Y:S02]  /*06d0*/  IADD3 R3, R43, 0x2d00, RZ ;  /* 0x00002d002b037810 */ /* 0x000fe40007ffe0ff */
[----:B------:R-:W-:-:S02]  /*06e0*/  IADD3.X R21, R12, UR11, RZ, P0, !PT ;  /* 0x0000000b0c157c10 */ /* 0x000fc400087fe4ff */
[----:B------:R-:W-:-:S04]  /*06f0*/  IADD3 R3, P0, R3, R22, RZ ;  /* 0x0000001603037210 */ /* 0x000fc80007f1e0ff */
[----:B------:R-:W-:Y:S01]  /*0700*/  IADD3.X R0, RZ, R23, RZ, P0, !PT ;  /* 0x00000017ff007210 */ /* 0x000fe200007fe4ff */
[----:B------:R-:W3:Y:S01]  /*0710*/  LDG.E.64.CONSTANT R20, desc[UR16][R20.64] ;  /* 0x0000001014147981 */ /* 0x000ee2000c1e9b00 */
[C---:B------:R-:W-:Y:S02]  /*0720*/  SHF.L.U32 R16, R3.reuse, 0x1, RZ ;  /* 0x0000000103107819 */ /* 0x040fe400000006ff */
[----:B0-----:R-:W-:Y:S02]  /*0730*/  SHF.L.U64.HI R2, R3, 0x1, R0 ;  /* 0x0000000103027819 */ /* 0x001fe40000010200 */
[----:B------:R-:W-:Y:S02]  /*0740*/  IADD3 R10, P0, R16, UR10, RZ ;  /* 0x0000000a100a7c10 */ /* 0x000fe4000ff1e0ff */
[----:B------:R-:W-:Y:S02]  /*0750*/  IADD3 R3, R43, 0x3c00, RZ ;  /* 0x00003c002b037810 */ /* 0x000fe40007ffe0ff */
[----:B------:R-:W-:-:S02]  /*0760*/  IADD3.X R11, R2, UR11, RZ, P0, !PT ;  /* 0x0000000b020b7c10 */ /* 0x000fc400087fe4ff */
[----:B------:R-:W-:-:S04]  /*0770*/  IADD3 R8, P0, R9, UR14, RZ ;  /* 0x0000000e09087c10 */ /* 0x000fc8000ff1e0ff */
[----:B-1----:R-:W-:Y:S01]  /*0780*/  IADD3.X R9, R26, UR15, RZ, P0, !PT ;  /* 0x0000000f1a097c10 */ /* 0x002fe200087fe4ff */
[----:B------:R-:W-:Y:S01]  /*0790*/  STL [R1+0x90], R17 ;  /* 0x0000901101007387 */ /* 0x000fe20000100800 */
[----:B------:R-:W-:-:S03]  /*07a0*/  IADD3 R3, P0, R3, R22, RZ ;  /* 0x0000001603037210 */ /* 0x000fc60007f1e0ff */
[----:B------:R-:W3:Y:S01]  /*07b0*/  LDG.E.64.CONSTANT R10, desc[UR16][R10.64] ;  /* 0x000000100a0a7981 */ /* 0x000ee2000c1e9b00 */
[----:B------:R-:W-:Y:S02]  /*07c0*/  IADD3.X R0, RZ, R23, RZ, P0, !PT ;  /* 0x00000017ff007210 */ /* 0x000fe400007fe4ff */
[C---:B------:R-:W-:Y:S01]  /*07d0*/  SHF.L.U32 R42, R3.reuse, 0x1, RZ ;  /* 0x00000001032a7819 */ /* 0x040fe200000006ff */
[----:B------:R-:W3:Y:S01]  /*07e0*/  LDG.E.64.CONSTANT R8, desc[UR16][R8.64] ;  /* 0x0000001008087981 */ /* 0x000ee2000c1e9b00 */
[----:B------:R-:W-:Y:S02]  /*07f0*/  IADD3 R38, P0, R30, UR14, RZ ;  /* 0x0000000e1e267c10 */ /* 0x000fe4000ff1e0ff */
[----:B------:R-:W-:Y:S02]  /*0800*/  SHF.L.U64.HI R35, R3, 0x1, R0 ;  /* 0x0000000103237819 */ /* 0x000fe40000010200 */
[----:B------:R-:W-:Y:S02]  /*0810*/  IADD3 R26, P1, R42, UR10, RZ ;  /* 0x0000000a2a1a7c10 */ /* 0x000fe4000ff3e0ff */
[----:B------:R-:W-:-:S02]  /*0820*/  IADD3.X R39, R17, UR15, RZ, P0, !PT ;  /* 0x0000000f11277c10 */ /* 0x000fc400087fe4ff */
[----:B------:R-:W-:Y:S02]  /*0830*/  IADD3.X R27, R35, UR11, RZ, P1, !PT ;  /* 0x0000000b231b7c10 */ /* 0x000fe40008ffe4ff */
[----:B--2---:R-:W-:Y:S02]  /*0840*/  IADD3 R30, P0, R13, UR14, RZ ;  /* 0x0000000e0d1e7c10 */ /* 0x004fe4000ff1e0ff */
[----:B------:R-:W2:Y:S02]  /*0850*/  LDG.E.64.CONSTANT R38, desc[UR16][R38.64] ;  /* 0x0000001026267981 */ /* 0x000ea4000c1e9b00 */
[----:B------:R-:W-:Y:S02]  /*0860*/  IADD3.X R31, R12, UR15, RZ, P0, !PT ;  /* 0x0000000f0c1f7c10 */ /* 0x000fe400087fe4ff */
[----:B------:R-:W2:Y:S04]  /*0870*/  LDG.E.64.CONSTANT R26, desc[UR16][R26.64] ;  /* 0x000000101a1a7981 */ /* 0x000ea8000c1e9b00 */
[----:B------:R-:W2:Y:S01]  /*0880*/  LDG.E.64.CONSTANT R30, desc[UR16][R30.64] ;  /* 0x000000101e1e7981 */ /* 0x000ea2000c1e9b00 */
[----:B------:R-:W-:-:S04]  /*0890*/  IADD3 R3, R43, 0x4b00, RZ ;  /* 0x00004b002b037810 */ /* 0x000fc80007ffe0ff */
[----:B------:R-:W-:-:S04]  /*08a0*/  IADD3 R3, P0, R3, R22, RZ ;  /* 0x0000001603037210 */ /* 0x000fc80007f1e0ff */
[----:B------:R-:W-:Y:S02]  /*08b0*/  IADD3.X R0, RZ, R23, RZ, P0, !PT ;  /* 0x00000017ff007210 */ /* 0x000fe400007fe4ff */
[C---:B------:R-:W-:Y:S02]  /*08c0*/  SHF.L.U32 R41, R3.reuse, 0x1, RZ ;  /* 0x0000000103297819 */ /* 0x040fe400000006ff */
[----:B------:R-:W-:Y:S01]  /*08d0*/  SHF.L.U64.HI R36, R3, 0x1, R0 ;  /* 0x0000000103247819 */ /* 0x000fe20000010200 */
[----:B------:R-:W-:Y:S04]  /*08e0*/  STL [R1+0x84], R13 ;  /* 0x0000840d01007387 */ /* 0x000fe80000100800 */
[----:B------:R-:W-:Y:S04]  /*08f0*/  STL [R1+0x88], R12 ;  /* 0x0000880c01007387 */ /* 0x000fe80000100800 */
[----:B------:R0:W-:Y:S04]  /*0900*/  STL [R1+0x78], R16 ;  /* 0x0000781001007387 */ /* 0x0001e80000100800 */
[----:B------:R1:W-:Y:S04]  /*0910*/  STL [R1+0x7c], R2 ;  /* 0x00007c0201007387 */ /* 0x0003e80000100800 */
[----:B------:R-:W-:Y:S04]  /*0920*/  STL [R1+0x70], R42 ;  /* 0x0000702a01007387 */ /* 0x000fe80000100800 */
[----:B------:R-:W-:Y:S01]  /*0930*/  STL [R1+0x74], R35 ;  /* 0x0000742301007387 */ /* 0x000fe20000100800 */
[----:B0-----:R-:W-:-:S04]  /*0940*/  IADD3 R16, P0, R16, UR14, RZ ;  /* 0x0000000e10107c10 */ /* 0x001fc8000ff1e0ff */
[----:B------:R-:W-:Y:S01]  /*0950*/  IADD3.X R17, R2, UR15, RZ, P0, !PT ;  /* 0x0000000f02117c10 */ /* 0x000fe200087fe4ff */
[----:B----4-:R-:W-:Y:S01]  /*0960*/  FADD.FTZ R3, R25, UR5 ;  /* 0x0000000519037e21 */ /* 0x010fe20008010000 */
[----:B---3--:R-:W-:-:S05]  /*0970*/  HADD2.F32 R5, -RZ, R28.H0_H0 ;  /* 0x2000001cff057230 */ /* 0x008fca0000004100 */
[----:B------:R-:W0:Y:S01]  /*0980*/  MUFU.RSQ R3, R3 ;  /* 0x0000000300037308 */ /* 0x000e220000001400 */
[----:B------:R-:W-:Y:S02]  /*0990*/  HADD2.F32 R25, -RZ, R28.H1_H1 ;  /* 0x3000001cff197230 */ /* 0x000fe40000004100 */
[----:B------:R-:W-:Y:S02]  /*09a0*/  HADD2.F32 R33, -RZ, R29.H1_H1 ;  /* 0x3000001dff217230 */ /* 0x000fe40000004100 */
[----:B------:R-:W-:Y:S01]  /*09b0*/  FADD.FTZ R0, -R24, R5 ;  /* 0x0000000518007221 */ /* 0x000fe20000010100 */
[--C-:B------:R-:W-:Y:S02]  /*09c0*/  HADD2.F32 R60, -RZ, R18.reuse.H0_H0 ;  /* 0x20000012ff3c7230 */ /* 0x100fe40000004100 */
[----:B------:R-:W-:Y:S02]  /*09d0*/  HADD2.F32 R61, -RZ, R18.H1_H1 ;  /* 0x30000012ff3d7230 */ /* 0x000fe40000004100 */
[----:B------:R-:W-:-:S02]  /*09e0*/  HADD2.F32 R40, -RZ, R19.H0_H0 ;  /* 0x20000013ff287230 */ /* 0x000fc40000004100 */
[----:B------:R-:W-:Y:S01]  /*09f0*/  HADD2.F32 R4, -RZ, R6.H0_H0 ;  /* 0x20000006ff047230 */ /* 0x000fe20000004100 */
[----:B------:R-:W-:Y:S01]  /*0a00*/  IADD3 R12, P1, R41, UR10, RZ ;  /* 0x0000000a290c7c10 */ /* 0x000fe2000ff3e0ff */
[----:B------:R-:W-:Y:S01]  /*0a10*/  HADD2.F32 R18, -RZ, R14.H1_H1 ;  /* 0x3000000eff127230 */ /* 0x000fe20000004100 */
[----:B------:R-:W3:Y:S01]  /*0a20*/  LDG.E.64.CONSTANT R16, desc[UR16][R16.64] ;  /* 0x0000001010107981 */ /* 0x000ee2000c1e9b00 */
[----:B-1----:R-:W-:-:S03]  /*0a30*/  HADD2.F32 R2, -RZ, R19.H1_H1 ;  /* 0x30000013ff027230 */ /* 0x002fc60000004100 */
[C---:B------:R-:W-:Y:S01]  /*0a40*/  FADD.FTZ R18, -R24.reuse, R18 ;  /* 0x0000001218127221 */ /* 0x040fe20000010100 */
[----:B------:R-:W-:Y:S02]  /*0a50*/  HADD2.F32 R5, -RZ, R6.H1_H1 ;  /* 0x30000006ff057230 */ /* 0x000fe40000004100 */
[----:B------:R-:W-:Y:S01]  /*0a60*/  HADD2.F32 R6, -RZ, R7.H0_H0 ;  /* 0x20000007ff067230 */ /* 0x000fe20000004100 */
[----:B--2---:R-:W-:Y:S04]  /*0a70*/  STL [R1+0xe4], R26 ;  /* 0x0000e41a01007387 */ /* 0x004fe80000100800 */
[----:B------:R-:W-:Y:S04]  /*0a80*/  STL [R1+0xe0], R27 ;  /* 0x0000e01b01007387 */ /* 0x000fe80000100800 */
[----:B------:R-:W-:Y:S04]  /*0a90*/  STL [R1+0xec], R38 ;  /* 0x0000ec2601007387 */ /* 0x000fe80000100800 */
[----:B------:R-:W-:Y:S04]  /*0aa0*/  STL [R1+0xe8], R39 ;  /* 0x0000e82701007387 */ /* 0x000fe80000100800 */
[----:B------:R0:W-:Y:S04]  /*0ab0*/  STL [R1+0xf4], R30 ;  /* 0x0000f41e01007387 */ /* 0x0001e80000100800 */
[----:B------:R1:W-:Y:S01]  /*0ac0*/  STL [R1+0xf0], R31 ;  /* 0x0000f01f01007387 */ /* 0x0003e20000100800 */
[----:B0-----:R-:W-:Y:S01]  /*0ad0*/  FMUL.FTZ R30, R3, R0 ;  /* 0x00000000031e7220 */ /* 0x001fe20000410000 */
[----:B------:R-:W-:Y:S01]  /*0ae0*/  FADD.FTZ R0, -R24, R25 ;  /* 0x0000001918007221 */ /* 0x000fe20000010100 */
[----:B------:R-:W-:-:S03]  /*0af0*/  HADD2.F32 R25, -RZ, R29.H0_H0 ;  /* 0x2000001dff197230 */ /* 0x000fc60000004100 */
[C---:B-1----:R-:W-:Y:S02]  /*0b00*/  FMUL.FTZ R31, R3.reuse, R0 ;  /* 0x00000000031f7220 */ /* 0x042fe40000410000 */
[C---:B------:R-:W-:Y:S01]  /*0b10*/  FADD.FTZ R0, -R24.reuse, R25 ;  /* 0x0000001918007221 */ /* 0x040fe20000010100 */
[----:B------:R-:W-:Y:S02]  /*0b20*/  HADD2.F32 R25, -RZ, R14.H0_H0 ;  /* 0x2000000eff197230 */ /* 0x000fe40000004100 */
[----:B------:R-:W-:Y:S02]  /*0b30*/  HADD2.F32 R14, -RZ, R15.H0_H0 ;  /* 0x2000000fff0e7230 */ /* 0x000fe40000004100 */
[C---:B------:R-:W-:Y:S01]  /*0b40*/  FMUL.FTZ R39, R3.reuse, R0 ;  /* 0x0000000003277220 */ /* 0x040fe20000410000 */
[C---:B------:R-:W-:Y:S01]  /*0b50*/  FADD.FTZ R0, -R24.reuse, R33 ;  /* 0x0000002118007221 */ /* 0x040fe20000010100 */
[C---:B------:R-:W-:Y:S01]  /*0b60*/  FADD.FTZ R19, -R24.reuse, R25 ;  /* 0x0000001918137221 */ /* 0x040fe20000010100 */
[----:B------:R-:W-:Y:S01]  /*0b70*/  STL [R1+0x68], R41 ;  /* 0x0000682901007387 */ /* 0x000fe20000100800 */
[----:B------:R-:W-:Y:S01]  /*0b80*/  FADD.FTZ R14, -R24, R14 ;  /* 0x0000000e180e7221 */ /* 0x000fe20000010100 */
[----:B------:R-:W-:-:S02]  /*0b90*/  FMUL.FTZ R27, R3, R0 ;  /* 0x00000000031b7220 */ /* 0x000fc40000410000 */
[----:B------:R-:W-:Y:S01]  /*0ba0*/  STL [R1+0x6c], R36 ;  /* 0x00006c2401007387 */ /* 0x000fe20000100800 */
[C---:B------:R-:W-:Y:S01]  /*0bb0*/  FMUL.FTZ R26, R3.reuse, R19 ;  /* 0x00000013031a7220 */ /* 0x040fe20000410000 */
[C---:B------:R-:W-:Y:S02]  /*0bc0*/  FMUL.FTZ R19, R3.reuse, R18 ;  /* 0x0000001203137220 */ /* 0x040fe40000410000 */
[----:B------:R-:W-:Y:S01]  /*0bd0*/  STL [R1+0x2c], R30 ;  /* 0x00002c1e01007387 */ /* 0x000fe20000100800 */
[----:B------:R-:W-:-:S03]  /*0be0*/  FMUL.FTZ R14, R3, R14 ;  /* 0x0000000e030e7220 */ /* 0x000fc60000410000 */
[----:B------:R-:W-:Y:S01]  /*0bf0*/  STL [R1+0x50], R61 ;  /* 0x0000503d01007387 */ /* 0x000fe20000100800 */
[----:B------:R-:W-:-:S03]  /*0c00*/  HADD2.F32 R18, -RZ, R15.H1_H1 ;  /* 0x3000000fff127230 */ /* 0x000fc60000004100 */
[----:B------:R-:W-:Y:S01]  /*0c10*/  STL [R1+0x28], R31 ;  /* 0x0000281f01007387 */ /* 0x000fe20000100800 */
[----:B------:R-:W-:-:S03]  /*0c20*/  IADD3 R15, R43, 0x5a00, RZ ;  /* 0x00005a002b0f7810 */ /* 0x000fc60007ffe0ff */
[----:B------:R-:W-:Y:S04]  /*0c30*/  STL [R1+0x54], R40 ;  /* 0x0000542801007387 */ /* 0x000fe80000100800 */
[----:B------:R-:W-:Y:S01]  /*0c40*/  STL [R1+0x20], R39 ;  /* 0x0000202701007387 */ /* 0x000fe20000100800 */
[----:B------:R-:W-:-:S03]  /*0c50*/  FFMA.FTZ R45, R6, R14, R40 ;  /* 0x0000000e062d7223 */ /* 0x000fc60000010028 */
[----:B------:R-:W-:Y:S01]  /*0c60*/  STL [R1+0x18], R27 ;  /* 0x0000181b01007387 */ /* 0x000fe20000100800 */
[----:B------:R-:W-:-:S03]  /*0c70*/  IADD3 R15, P0, R15, R22, RZ ;  /* 0x000000160f0f7210 */ /* 0x000fc60007f1e0ff */
[----:B------:R-:W-:Y:S04]  /*0c80*/  STL [R1+0x48], R26 ;  /* 0x0000481a01007387 */ /* 0x000fe80000100800 */
[----:B------:R0:W-:Y:S04]  /*0c90*/  STL [R1+0x4c], R19 ;  /* 0x00004c1301007387 */ /* 0x0001e80000100800 */
[----:B------:R1:W-:Y:S01]  /*0ca0*/  STL [R1+0x44], R14 ;  /* 0x0000440e01007387 */ /* 0x0003e20000100800 */
[----:B------:R-:W-:Y:S01]  /*0cb0*/  FFMA.FTZ R48, R5, R19, R61 ;  /* 0x0000001305307223 */ /* 0x000fe2000001003d */
[----:B------:R-:W-:Y:S01]  /*0cc0*/  FADD.FTZ R18, -R24, R18 ;  /* 0x0000001218127221 */ /* 0x000fe20000010100 */
[----:B------:R-:W-:Y:S01]  /*0cd0*/  FFMA.FTZ R49, R4, R26, R60 ;  /* 0x0000001a04317223 */ /* 0x000fe2000001003c */
[----:B0-----:R-:W-:Y:S01]  /*0ce0*/  IADD3.X R19, RZ, R23, RZ, P0, !PT ;  /* 0x00000017ff137210 */ /* 0x001fe200007fe4ff */
[----:B-1----:R-:W-:-:S02]  /*0cf0*/  HADD2.F32 R14, -RZ, R20.H0_H0 ;  /* 0x20000014ff0e7230 */ /* 0x002fc40000004100 */
[----:B------:R-:W-:Y:S01]  /*0d00*/  FMUL.FTZ R18, R3, R18 ;  /* 0x0000001203127220 */ /* 0x000fe20000410000 */
[----:B------:R-:W-:Y:S02]  /*0d10*/  SHF.L.U64.HI R26, R15, 0x1, R19 ;  /* 0x000000010f1a7819 */ /* 0x000fe40000010213 */
[----:B------:R-:W-:Y:S02]  /*0d20*/  FADD.FTZ R14, -R24, R14 ;  /* 0x0000000e180e7221 */ /* 0x000fe40000010100 */
[----:B------:R-:W-:Y:S02]  /*0d30*/  STL [R1+0x40], R18 ;  /* 0x0000401201007387 */ /* 0x000fe40000100800 */
[----:B------:R-:W-:Y:S01]  /*0d40*/  FMUL.FTZ R38, R3, R14 ;  /* 0x0000000e03267220 */ /* 0x000fe20000410000 */
[----:B------:R-:W-:Y:S01]  /*0d50*/  IADD3 R14, P0, R42, UR14, RZ ;  /* 0x0000000e2a0e7c10 */ /* 0x000fe2000ff1e0ff */
[----:B------:R-:W-:Y:S02]  /*0d60*/  STL [R1+0x64], R26 ;  /* 0x0000641a01007387 */ /* 0x000fe40000100800 */
[----:B------:R-:W-:-:S02]  /*0d70*/  FFMA.FTZ R42, R4, R38, R60 ;  /* 0x00000026042a7223 */ /* 0x000fc4000001003c */
[----:B------:R0:W-:Y:S02]  /*0d80*/  STL [R1+0x3c], R38 ;  /* 0x00003c2601007387 */ /* 0x0001e40000100800 */
[----:B0-----:R-:W-:Y:S02]  /*0d90*/  SHF.L.U32 R38, R15, 0x1, RZ ;  /* 0x000000010f267819 */ /* 0x001fe400000006ff */
[----:B------:R-:W-:-:S06]  /*0da0*/  IADD3.X R15, R35, UR15, RZ, P0, !PT ;  /* 0x0000000f230f7c10 */ /* 0x000fcc00087fe4ff */
[----:B------:R-:W2:Y:S01]  /*0db0*/  LDG.E.64.CONSTANT R14, desc[UR16][R14.64] ;  /* 0x000000100e0e7981 */ /* 0x000ea2000c1e9b00 */
[----:B------:R-:W-:Y:S01]  /*0dc0*/  FFMA.FTZ R53, R30, R4, R60 ;  /* 0x000000041e357223 */ /* 0x000fe2000001003c */
[----:B------:R-:W-:-:S03]  /*0dd0*/  HADD2.F32 R7, -RZ, R7.H1_H1 ;  /* 0x30000007ff077230 */ /* 0x000fc60000004100 */
[----:B------:R-:W-:Y:S01]  /*0de0*/  FMUL.FTZ R28, R53, -1.4426950216293334961 ;  /* 0xbfb8aa3b351c7820 */ /* 0x000fe20000410000 */
[----:B------:R-:W-:Y:S01]  /*0df0*/  FFMA.FTZ R52, R31, R5, R61 ;  /* 0x000000051f347223 */ /* 0x000fe2000001003d */
[----:B------:R-:W-:Y:S01]  /*0e00*/  FFMA.FTZ R47, R7, R18, R2 ;  /* 0x00000012072f7223 */ /* 0x000fe20000010002 */
[----:B------:R-:W-:-:S03]  /*0e10*/  HADD2.F32 R18, -RZ, R20.H1_H1 ;  /* 0x30000014ff127230 */ /* 0x000fc60000004100 */
[----:B------:R-:W0:Y:S01]  /*0e20*/  MUFU.EX2 R28, R28 ;  /* 0x0000001c001c7308 */ /* 0x000e220000000800 */
[----:B------:R-:W-:Y:S01]  /*0e30*/  FMUL.FTZ R29, R52, -1.4426950216293334961 ;  /* 0xbfb8aa3b341d7820 */ /* 0x000fe20000410000 */
[----:B------:R-:W-:Y:S01]  /*0e40*/  FADD.FTZ R18, -R24, R18 ;  /* 0x0000001218127221 */ /* 0x000fe20000010100 */
[----:B------:R-:W-:-:S03]  /*0e50*/  HADD2.F32 R19, -RZ, R21.H0_H0 ;  /* 0x20000015ff137230 */ /* 0x000fc60000004100 */
[----:B------:R-:W-:Y:S02]  /*0e60*/  FMUL.FTZ R18, R3, R18 ;  /* 0x0000001203127220 */ /* 0x000fe40000410000 */
[----:B------:R-:W1:Y:S01]  /*0e70*/  MUFU.EX2 R29, R29 ;  /* 0x0000001d001d7308 */ /* 0x000e620000000800 */
[----:B------:R-:W-:Y:S01]  /*0e80*/  STL [R1+0x60], R38 ;  /* 0x0000602601007387 */ /* 0x000fe20000100800 */
[----:B------:R-:W-:Y:S01]  /*0e90*/  FADD.FTZ R19, -R24, R19 ;  /* 0x0000001318137221 */ /* 0x000fe20000010100 */
[----:B------:R-:W-:Y:S02]  /*0ea0*/  FFMA.FTZ R35, R5, R18, R61 ;  /* 0x0000001205237223 */ /* 0x000fe4000001003d */
[----:B------:R4:W-:Y:S01]  /*0eb0*/  STL [R1+0x38], R18 ;  /* 0x0000381201007387 */ /* 0x0009e20000100800 */
[----:B------:R-:W-:Y:S01]  /*0ec0*/  FMUL.FTZ R20, R3, R19 ;  /* 0x0000001303147220 */ /* 0x000fe20000410000 */
[----:B0-----:R-:W-:Y:S01]  /*0ed0*/  FADD.FTZ R28, R28, 1 ;  /* 0x3f8000001c1c7421 */ /* 0x001fe20000010000 */
[----:B----4-:R-:W-:-:S03]  /*0ee0*/  IADD3 R18, P0, R38, UR10, RZ ;  /* 0x0000000a26127c10 */ /* 0x010fc6000ff1e0ff */
[----:B------:R0:W-:Y:S01]  /*0ef0*/  MUFU.RCP R54, R28 ;  /* 0x0000001c00367308 */ /* 0x0001e20000001000 */
[----:B------:R-:W-:Y:S01]  /*0f00*/  IADD3.X R19, R26, UR11, RZ, P0, !PT ;  /* 0x0000000b1a137c10 */ /* 0x000fe200087fe4ff */
[----:B-1----:R-:W-:Y:S01]  /*0f10*/  FADD.FTZ R56, R29, 1 ;  /* 0x3f8000001d387421 */ /* 0x002fe20000010000 */
[----:B0-----:R-:W-:-:S04]  /*0f20*/  IADD3 R28, P0, R41, UR14, RZ ;  /* 0x0000000e291c7c10 */ /* 0x001fc8000ff1e0ff */
[----:B------:R-:W4:Y:S01]  /*0f30*/  LDG.E.64.CONSTANT R18, desc[UR16][R18.64] ;  /* 0x0000001012127981 */ /* 0x000f22000c1e9b00 */
[C---:B------:R-:W-:Y:S01]  /*0f40*/  IADD3.X R29, R36.reuse, UR15, RZ, P0, !PT ;  /* 0x0000000f241d7c10 */ /* 0x040fe200087fe4ff */
[--C-:B------:R-:W-:Y:S01]  /*0f50*/  FFMA.FTZ R44, R39, R6, R40.reuse ;  /* 0x00000006272c7223 */ /* 0x100fe20000010028 */
[----:B------:R-:W-:Y:S01]  /*0f60*/  IADD3.X R13, R36, UR11, RZ, P1, !PT ;  /* 0x0000000b240d7c10 */ /* 0x000fe20008ffe4ff */
[----:B------:R-:W-:Y:S01]  /*0f70*/  FFMA.FTZ R40, R6, R20, R40 ;  /* 0x0000001406287223 */ /* 0x000fe20000010028 */
[----:B------:R-:W-:Y:S02]  /*0f80*/  HADD2.F32 R36, -RZ, R21.H1_H1 ;  /* 0x30000015ff247230 */ /* 0x000fe40000004100 */
[----:B------:R-:W-:Y:S01]  /*0f90*/  FFMA.FTZ R0, R27, R7, R2 ;  /* 0x000000071b007223 */ /* 0x000fe20000010002 */
[----:B------:R-:W-:Y:S01]  /*0fa0*/  FMUL.FTZ R32, R44, -1.4426950216293334961 ;  /* 0xbfb8aa3b2c207820 */ /* 0x000fe20000410000 */
[----:B--2---:R-:W-:Y:S04]  /*0fb0*/  STL [R1+0xd4], R14 ;  /* 0x0000d40e01007387 */ /* 0x004fe80000100800 */
[----:B------:R0:W-:Y:S01]  /*0fc0*/  STL [R1+0x34], R20 ;  /* 0x0000341401007387 */ /* 0x0001e20000100800 */
[----:B------:R-:W-:Y:S01]  /*0fd0*/  MUFU.RCP R56, R56 ;  /* 0x0000003800387308 */ /* 0x000fe20000001000 */
[----:B------:R-:W-:Y:S01]  /*0fe0*/  FMUL.FTZ R37, R48, -1.4426950216293334961 ;  /* 0xbfb8aa3b30257820 */ /* 0x000fe20000410000 */
[----:B------:R-:W-:Y:S01]  /*0ff0*/  FMUL.FTZ R51, R49, -1.4426950216293334961 ;  /* 0xbfb8aa3b31337820 */ /* 0x000fe20000410000 */
[----:B------:R-:W-:Y:S01]  /*1000*/  FMUL.FTZ R34, R47, -1.4426950216293334961 ;  /* 0xbfb8aa3b2f227820 */ /* 0x000fe20000410000 */
[----:B------:R-:W-:Y:S01]  /*1010*/  FMUL.FTZ R33, R45, -1.4426950216293334961 ;  /* 0xbfb8aa3b2d217820 */ /* 0x000fe20000410000 */
[----:B------:R-:W-:Y:S01]  /*1020*/  FMUL.FTZ R55, R42, -1.4426950216293334961 ;  /* 0xbfb8aa3b2a377820 */ /* 0x000fe20000410000 */
[----:B------:R-:W2:Y:S04]  /*1030*/  LDG.E.64.CONSTANT R12, desc[UR16][R12.64] ;  /* 0x000000100c0c7981 */ /* 0x000ea8000c1e9b00 */
[----:B0-----:R0:W3:Y:S01]  /*1040*/  LDG.E.64.CONSTANT R20, desc[UR16][R28.64] ;  /* 0x000000101c147981 */ /* 0x0010e2000c1e9b00 */
[----:B------:R-:W-:Y:S01]  /*1050*/  FMUL.FTZ R25, R0, -1.4426950216293334961 ;  /* 0xbfb8aa3b00197820 */ /* 0x000fe20000410000 */
[----:B------:R-:W1:Y:S08]  /*1060*/  MUFU.EX2 R32, R32 ;  /* 0x0000002000207308 */ /* 0x000e700000000800 */
[----:B------:R-:W0:Y:S01]  /*1070*/  MUFU.EX2 R25, R25 ;  /* 0x0000001900197308 */ /* 0x000e220000000800 */
[----:B-1----:R-:W-:-:S07]  /*1080*/  FADD.FTZ R32, R32, 1 ;  /* 0x3f80000020207421 */ /* 0x002fce0000010000 */
[----:B0-----:R0:W1:Y:S01]  /*1090*/  MUFU.RCP R28, R32 ;  /* 0x00000020001c7308 */ /* 0x0010620000001000 */
[----:B------:R-:W-:Y:S01]  /*10a0*/  FADD.FTZ R29, R25, 1 ;  /* 0x3f800000191d7421 */ /* 0x000fe20000010000 */
[----:B0-----:R-:W-:-:S06]  /*10b0*/  HADD2.F32 R32, -RZ, R10.H0_H0 ;  /* 0x2000000aff207230 */ /* 0x001fcc0000004100 */
[----:B------:R-:W0:Y:S01]  /*10c0*/  MUFU.RCP R29, R29 ;  /* 0x0000001d001d7308 */ /* 0x000e220000001000 */
[----:B------:R-:W-:-:S05]  /*10d0*/  HADD2.F32 R10, -RZ, R10.H1_H1 ;  /* 0x3000000aff0a7230 */ /* 0x000fca0000004100 */
[----:B------:R-:W-:Y:S02]  /*10e0*/  FADD.FTZ R10, -R24, R10 ;  /* 0x0000000a180a7221 */ /* 0x000fe40000010100 */
[----:B------:R-:W4:Y:S02]  /*10f0*/  MUFU.EX2 R37, R37 ;  /* 0x0000002500257308 */ /* 0x000f240000000800 */
[----:B------:R-:W-:Y:S01]  /*1100*/  FMUL.FTZ R14, R3, R10 ;  /* 0x0000000a030e7220 */ /* 0x000fe20000410000 */
[----:B------:R-:W-:Y:S01]  /*1110*/  FADD.FTZ R10, -R54, 1 ;  /* 0x3f800000360a7421 */ /* 0x000fe20000010100 */
[----:B-1----:R-:W-:Y:S01]  /*1120*/  FADD.FTZ R58, -R28, 1 ;  /* 0x3f8000001c3a7421 */ /* 0x002fe20000010100 */
[----:B------:R-:W-:Y:S02]  /*1130*/  FADD.FTZ R59, -R56, 1 ;  /* 0x3f800000383b7421 */ /* 0x000fe40000010100 */
[----:B------:R-:W-:Y:S01]  /*1140*/  FFMA.FTZ R53, R53, R10, 1 ;  /* 0x3f80000035357423 */ /* 0x000fe2000001000a */
[----:B0-----:R-:W-:Y:S01]  /*1150*/  FADD.FTZ R10, -R29, 1 ;  /* 0x3f8000001d0a7421 */ /* 0x001fe20000010100 */
[----:B------:R-:W-:Y:S01]  /*1160*/  FFMA.FTZ R58, R44, R58, 1 ;  /* 0x3f8000002c3a7423 */ /* 0x000fe2000001003a */
[----:B------:R-:W-:Y:S01]  /*1170*/  FFMA.FTZ R59, R52, R59, 1 ;  /* 0x3f800000343b7423 */ /* 0x000fe2000001003b */
[----:B------:R-:W-:Y:S01]  /*1180*/  FADD.FTZ R25, -R24, R32 ;  /* 0x0000002018197221 */ /* 0x000fe20000010100 */
[----:B------:R-:W-:Y:S01]  /*1190*/  FFMA.FTZ R10, R0, R10, 1 ;  /* 0x3f800000000a7423 */ /* 0x000fe2000001000a */
[----:B------:R-:W-:Y:S01]  /*11a0*/  HADD2.F32 R52, -RZ, R8.H0_H0 ;  /* 0x20000008ff347230 */ /* 0x000fe20000004100 */
[----:B------:R-:W-:Y:S01]  /*11b0*/  STL [R1+0xd0], R15 ;  /* 0x0000d00f01007387 */ /* 0x000fe20000100800 */
[----:B------:R-:W-:Y:S01]  /*11c0*/  FADD.FTZ R36, -R24, R36 ;  /* 0x0000002418247221 */ /* 0x000fe20000010100 */
[----:B------:R-:W-:Y:S01]  /*11d0*/  FMUL.FTZ R0, R54, R53 ;  /* 0x0000003536007220 */ /* 0x000fe20000410000 */
[----:B------:R-:W-:Y:S01]  /*11e0*/  FMUL.FTZ R58, R28, R58 ;  /* 0x0000003a1c3a7220 */ /* 0x000fe20000410000 */
[----:B----4-:R0:W-:Y:S01]  /*11f0*/  STL [R1+0xcc], R18 ;  /* 0x0000cc1201007387 */ /* 0x0101e20000100800 */
[----:B------:R-:W-:-:S02]  /*1200*/  HADD2.F32 R28, -RZ, R9.H0_H0 ;  /* 0x20000009ff1c7230 */ /* 0x000fc40000004100 */
[----:B------:R-:W-:Y:S01]  /*1210*/  FMUL.FTZ R59, R56, R59 ;  /* 0x0000003b383b7220 */ /* 0x000fe20000410000 */
[----:B------:R-:W-:Y:S01]  /*1220*/  HADD2.F32 R8, -RZ, R8.H1_H1 ;  /* 0x30000008ff087230 */ /* 0x000fe20000004100 */
[----:B------:R1:W-:Y:S01]  /*1230*/  STL [R1+0xc8], R19 ;  /* 0x0000c81301007387 */ /* 0x0003e20000100800 */
[----:B------:R-:W-:Y:S01]  /*1240*/  FMUL.FTZ R0, R52, R0 ;  /* 0x0000000034007220 */ /* 0x000fe20000410000 */
[----:B------:R-:W-:Y:S01]  /*1250*/  FMUL.FTZ R10, R29, R10 ;  /* 0x0000000a1d0a7220 */ /* 0x000fe20000410000 */
[----:B------:R-:W-:Y:S02]  /*1260*/  HADD2.F32 R52, -RZ, R11.H0_H0 ;  /* 0x2000000bff347230 */ /* 0x000fe40000004100 */
[C---:B0-----:R-:W-:Y:S01]  /*1270*/  FMUL.FTZ R18, R3.reuse, R36 ;  /* 0x0000002403127220 */ /* 0x041fe20000410000 */
[----:B------:R-:W-:Y:S02]  /*1280*/  HADD2.F32 R29, -RZ, R9.H1_H1 ;  /* 0x30000009ff1d7230 */ /* 0x000fe40000004100 */
[----:B-1----:R-:W-:Y:S01]  /*1290*/  FMUL.FTZ R19, R3, R25 ;  /* 0x0000001903137220 */ /* 0x002fe20000410000 */
[----:B------:R-:W-:Y:S01]  /*12a0*/  IADD3 R25, R43, 0x6900, RZ ;  /* 0x000069002b197810 */ /* 0x000fe20007ffe0ff */
[----:B------:R-:W-:Y:S01]  /*12b0*/  FADD.FTZ R37, R37, 1 ;  /* 0x3f80000025257421 */ /* 0x000fe20000010000 */
[----:B------:R-:W-:Y:S01]  /*12c0*/  FMUL.FTZ R9, R28, R58 ;  /* 0x0000003a1c097220 */ /* 0x000fe20000410000 */
[----:B------:R-:W-:Y:S01]  /*12d0*/  FMUL.FTZ R8, R8, R59 ;  /* 0x0000003b08087220 */ /* 0x000fe20000410000 */
[----:B------:R-:W-:Y:S01]  /*12e0*/  IADD3 R22, P0, R25, R22, RZ ;  /* 0x0000001619167210 */ /* 0x000fe20007f1e0ff */
[----:B------:R-:W-:Y:S01]  /*12f0*/  FMUL.FTZ R28, R4, R0 ;  /* 0x00000000041c7220 */ /* 0x000fe20000410000 */
[----:B------:R-:W-:Y:S01]  /*1300*/  FADD.FTZ R52, -R24, R52 ;  /* 0x0000003418347221 */ /* 0x000fe20000010100 */
[----:B------:R0:W-:Y:S01]  /*1310*/  MUFU.RCP R53, R37 ;  /* 0x0000002500357308 */ /* 0x0001e20000001000 */
[----:B------:R-:W-:Y:S01]  /*1320*/  IADD3.X R23, RZ, R23, RZ, P0, !PT ;  /* 0x00000017ff177210 */ /* 0x000fe200007fe4ff */
[----:B------:R-:W-:Y:S01]  /*1330*/  FFMA.FTZ R28, R30, R28, RZ ;  /* 0x0000001c1e1c7223 */ /* 0x000fe200000100ff */
[C---:B------:R-:W-:Y:S01]  /*1340*/  FFMA.FTZ R25, R5.reuse, R14, R61 ;  /* 0x0000000e05197223 */ /* 0x040fe2000001003d */
[----:B0-----:R-:W-:Y:S01]  /*1350*/  FMUL.FTZ R37, R5, R8 ;  /* 0x0000000805257220 */ /* 0x001fe20000410000 */
[----:B------:R-:W-:-:S03]  /*1360*/  SHF.L.U32 R15, R22, 0x1, RZ ;  /* 0x00000001160f7819 */ /* 0x000fc600000006ff */
[----:B------:R-:W-:Y:S01]  /*1370*/  FFMA.FTZ R37, R31, R37, R28 ;  /* 0x000000251f257223 */ /* 0x000fe2000001001c */
[----:B------:R-:W-:Y:S01]  /*1380*/  IADD3 R28, P0, R38, UR14, RZ ;  /* 0x0000000e261c7c10 */ /* 0x000fe2000ff1e0ff */
[----:B------:R-:W-:-:S03]  /*1390*/  FMUL.FTZ R10, R29, R10 ;  /* 0x0000000a1d0a7220 */ /* 0x000fc60000410000 */
[----:B------:R-:W-:-:S06]  /*13a0*/  IADD3.X R29, R26, UR15, RZ, P0, !PT ;  /* 0x0000000f1a1d7c10 */ /* 0x000fcc00087fe4ff */
[----:B------:R-:W4:Y:S01]  /*13b0*/  LDG.E.64.CONSTANT R28, desc[UR16][R28.64] ;  /* 0x000000101c1c7981 */ /* 0x000f22000c1e9b00 */
[----:B------:R-:W-:-:S04]  /*13c0*/  FMUL.FTZ R57, R25, -1.4426950216293334961 ;  /* 0xbfb8aa3b19397820 */ /* 0x000fc80000410000 */
[----:B------:R0:W-:Y:S02]  /*13d0*/  MUFU.EX2 R44, R57 ;  /* 0x00000039002c7308 */ /* 0x0001e40000000800 */
[----:B0-----:R-:W-:Y:S01]  /*13e0*/  FMUL.FTZ R57, R7, R10 ;  /* 0x0000000a07397220 */ /* 0x001fe20000410000 */
[----:B---3--:R0:W-:Y:S04]  /*13f0*/  STL [R1+0xdc], R20 ;  /* 0x0000dc1401007387 */ /* 0x0081e80000100800 */
[----:B------:R-:W-:Y:S04]  /*1400*/  STL [R1+0xd8], R21 ;  /* 0x0000d81501007387 */ /* 0x000fe80000100800 */
[----:B------:R-:W-:Y:S04]  /*1410*/  STL [R1+0x30], R18 ;  /* 0x0000301201007387 */ /* 0x000fe80000100800 */
[----:B------:R-:W-:Y:S04]  /*1420*/  STL [R1+0x24], R19 ;  /* 0x0000241301007387 */ /* 0x000fe80000100800 */
[----:B------:R1:W-:Y:S04]  /*1430*/  STL [R1+0x1c], R14 ;  /* 0x00001c0e01007387 */ /* 0x0003e80000100800 */
[----:B0-----:R-:W3:Y:S04]  /*1440*/  LDL R20, [R1+0x54] ;  /* 0x0000540001147983 */ /* 0x001ee80000100800 */
[----:B------:R0:W-:Y:S01]  /*1450*/  STL [R1+0xb4], R0 ;  /* 0x0000b40001007387 */ /* 0x0001e20000100800 */
[----:B-1----:R-:W-:-:S03]  /*1460*/  SHF.L.U64.HI R14, R22, 0x1, R23 ;  /* 0x00000001160e7819 */ /* 0x002fc60000010217 */
[----:B------:R-:W-:Y:S01]  /*1470*/  STL [R1+0xb8], R8 ;  /* 0x0000b80801007387 */ /* 0x000fe20000100800 */
[----:B------:R-:W-:-:S03]  /*1480*/  FMUL.FTZ R23, R6, R9 ;  /* 0x0000000906177220 */ /* 0x000fc60000410000 */
[----:B------:R-:W2:Y:S01]  /*1490*/  LDL.LU R30, [R1+0xf4] ;  /* 0x0000f400011e7983 */ /* 0x000ea20000300800 */
[----:B0-----:R-:W-:-:S03]  /*14a0*/  FMUL.FTZ R0, R3, R52 ;  /* 0x0000003403007220 */ /* 0x001fc60000410000 */
[----:B------:R-:W2:Y:S01]  /*14b0*/  LDL.LU R31, [R1+0xf0] ;  /* 0x0000f000011f7983 */ /* 0x000ea20000300800 */
[----:B------:R-:W-:-:S03]  /*14c0*/  FFMA.FTZ R37, R39, R23, R37 ;  /* 0x0000001727257223 */ /* 0x000fc60000010025 */
[----:B------:R-:W-:Y:S04]  /*14d0*/  STL [R1+0x14], R0 ;  /* 0x0000140001007387 */ /* 0x000fe80000100800 */
[----:B------:R-:W-:Y:S04]  /*14e0*/  STL [R1+0xbc], R9 ;  /* 0x0000bc0901007387 */ /* 0x000fe80000100800 */
[----:B------:R-:W-:Y:S04]  /*14f0*/  STL [R1+0x5c], R14 ;  /* 0x00005c0e01007387 */ /* 0x000fe80000100800 */
[----:B------:R-:W2:Y:S04]  /*1500*/  LDL.LU R38, [R1+0xec] ;  /* 0x0000ec0001267983 */ /* 0x000ea80000300800 */
[----:B------:R-:W2:Y:S04]  /*1510*/  LDL.LU R39, [R1+0xe8] ;  /* 0x0000e80001277983 */ /* 0x000ea80000300800 */
[----:B------:R-:W-:Y:S04]  /*1520*/  STL [R1+0x58], R15 ;  /* 0x0000580f01007387 */ /* 0x000fe80000100800 */
[----:B------:R-:W2:Y:S01]  /*1530*/  LDL.LU R26, [R1+0xe4] ;  /* 0x0000e400011a7983 */ /* 0x000ea20000300800 */
[----:B------:R-:W-:-:S03]  /*1540*/  FFMA.FTZ R37, R27, R57, R37 ;  /* 0x000000391b257223 */ /* 0x000fc60000010025 */
[----:B------:R-:W-:Y:S04]  /*1550*/  STL [R1+0xc0], R10 ;  /* 0x0000c00a01007387 */ /* 0x000fe80000100800 */
[----:B------:R-:W2:Y:S01]  /*1560*/  LDL.LU R27, [R1+0xe0] ;  /* 0x0000e000011b7983 */ /* 0x000ea20000300800 */
[----:B------:R-:W0:Y:S08]  /*1570*/  MUFU.EX2 R51, R51 ;  /* 0x0000003300337308 */ /* 0x000e300000000800 */
[----:B------:R-:W1:Y:S08]  /*1580*/  MUFU.EX2 R34, R34 ;  /* 0x0000002200227308 */ /* 0x000e700000000800 */
[----:B------:R-:W1:Y:S01]  /*1590*/  MUFU.EX2 R33, R33 ;  /* 0x0000002100217308 */ /* 0x000e620000000800 */
[----:B0-----:R-:W-:Y:S01]  /*15a0*/  FADD.FTZ R51, R51, 1 ;  /* 0x3f80000033337421 */ /* 0x001fe20000010000 */
[----:B------:R-:W-:-:S06]  /*15b0*/  FMUL.FTZ R46, R40, -1.4426950216293334961 ;  /* 0xbfb8aa3b282e7820 */ /* 0x000fcc0000410000 */
[----:B------:R-:W0:Y:S01]  /*15c0*/  MUFU.RCP R51, R51 ;  /* 0x0000003300337308 */ /* 0x000e220000001000 */
[----:B-1----:R-:W-:Y:S01]  /*15d0*/  FADD.FTZ R52, R34, 1 ;  /* 0x3f80000022347421 */ /* 0x002fe20000010000 */
[----:B------:R-:W-:-:S06]  /*15e0*/  FFMA.FTZ R41, R7, R18, R2 ;  /* 0x0000001207297223 */ /* 0x000fcc0000010002 */
[----:B------:R-:W1:Y:S01]  /*15f0*/  MUFU.EX2 R55, R55 ;  /* 0x0000003700377308 */ /* 0x000e620000000800 */
[----:B------:R-:W-:Y:S01]  /*1600*/  FADD.FTZ R33, R33, 1 ;  /* 0x3f80000021217421 */ /* 0x000fe20000010000 */
[----:B------:R-:W-:-:S06]  /*1610*/  FMUL.FTZ R36, R41, -1.4426950216293334961 ;  /* 0xbfb8aa3b29247820 */ /* 0x000fcc0000410000 */
[----:B------:R-:W-:Y:S01]  /*1620*/  MUFU.RCP R54, R33 ;  /* 0x0000002100367308 */ /* 0x000fe20000001000 */
[----:B0-----:R-:W-:-:S07]  /*1630*/  FADD.FTZ R56, -R51, 1 ;  /* 0x3f80000033387421 */ /* 0x001fce0000010100 */
[----:B------:R-:W0:Y:S08]  /*1640*/  MUFU.RCP R52, R52 ;  /* 0x0000003400347308 */ /* 0x000e300000001000 */
[----:B------:R-:W4:Y:S01]  /*1650*/  MUFU.EX2 R46, R46 ;  /* 0x0000002e002e7308 */ /* 0x000f220000000800 */
[----:B-1----:R-:W-:Y:S01]  /*1660*/  FADD.FTZ R57, R55, 1 ;  /* 0x3f80000037397421 */ /* 0x002fe20000010000 */
[----:B------:R-:W-:Y:S01]  /*1670*/  FFMA.FTZ R55, R49, R56, 1 ;  /* 0x3f80000031377423 */ /* 0x000fe20000010038 */
[----:B------:R-:W-:-:S05]  /*1680*/  FADD.FTZ R56, -R53, 1 ;  /* 0x3f80000035387421 */ /* 0x000fca0000010100 */
[----:B------:R-:W1:Y:S01]  /*1690*/  MUFU.EX2 R36, R36 ;  /* 0x0000002400247308 */ /* 0x000e620000000800 */
[----:B------:R-:W-:Y:S01]  /*16a0*/  FFMA.FTZ R56, R48, R56, 1 ;  /* 0x3f80000030387423 */ /* 0x000fe20000010038 */
[----:B0-----:R-:W-:-:S06]  /*16b0*/  FADD.FTZ R48, -R52, 1 ;  /* 0x3f80000034307421 */ /* 0x001fcc0000010100 */
[----:B------:R0:W2:Y:S01]  /*16c0*/  MUFU.RCP R49, R57 ;  /* 0x0000003900317308 */ /* 0x0000a20000001000 */
[----:B----4-:R-:W-:Y:S01]  /*16d0*/  FADD.FTZ R46, R46, 1 ;  /* 0x3f8000002e2e7421 */ /* 0x010fe20000010000 */
[----:B------:R-:W-:Y:S01]  /*16e0*/  FFMA.FTZ R48, R47, R48, 1 ;  /* 0x3f8000002f307423 */ /* 0x000fe20000010030 */
[----:B------:R-:W-:Y:S01]  /*16f0*/  FMUL.FTZ R47, R53, R56 ;  /* 0x00000038352f7220 */ /* 0x000fe20000410000 */
[----:B0-----:R-:W-:-:S04]  /*1700*/  FADD.FTZ R57, -R54, 1 ;  /* 0x3f80000036397421 */ /* 0x001fc80000010100 */
[----:B------:R0:W-:Y:S01]  /*1710*/  MUFU.RCP R53, R46 ;  /* 0x0000002e00357308 */ /* 0x0001e20000001000 */
[----:B------:R-:W-:Y:S01]  /*1720*/  FFMA.FTZ R57, R45, R57, 1 ;  /* 0x3f8000002d397423 */ /* 0x000fe20000010039 */
[----:B------:R-:W-:-:S03]  /*1730*/  HADD2.F32 R11, -RZ, R11.H1_H1 ;  /* 0x3000000bff0b7230 */ /* 0x000fc60000004100 */
[----:B0-----:R-:W-:Y:S01]  /*1740*/  FMUL.FTZ R46, R54, R57 ;  /* 0x00000039362e7220 */ /* 0x001fe20000410000 */
[----:B-1----:R-:W-:Y:S01]  /*1750*/  FADD.FTZ R54, R36, 1 ;  /* 0x3f80000024367421 */ /* 0x002fe20000010000 */
[----:B------:R-:W-:Y:S01]  /*1760*/  FADD.FTZ R45, -R24, R11 ;  /* 0x0000000b182d7221 */ /* 0x000fe20000010100 */
[----:B------:R0:W-:Y:S04]  /*1770*/  STL [R1+0xc4], R29 ;  /* 0x0000c41d01007387 */ /* 0x0001e80000100800 */
[----:B------:R-:W1:Y:S01]  /*1780*/  MUFU.RCP R54, R54 ;  /* 0x0000003600367308 */ /* 0x000e620000001000 */
[----:B0-----:R-:W-:Y:S01]  /*1790*/  FMUL.FTZ R29, R3, R45 ;  /* 0x0000002d031d7220 */ /* 0x001fe20000410000 */
[----:B------:R-:W-:-:S04]  /*17a0*/  FMUL.FTZ R45, R52, R48 ;  /* 0x00000030342d7220 */ /* 0x000fc80000410000 */
[----:B------:R0:W-:Y:S01]  /*17b0*/  STL [R1+0x10], R29 ;  /* 0x0000101d01007387 */ /* 0x0001e20000100800 */
[----:B------:R-:W-:-:S04]  /*17c0*/  IADD3 R22, P1, R15, UR10, RZ ;  /* 0x0000000a0f167c10 */ /* 0x000fc8000ff3e0ff */
[----:B------:R-:W-:Y:S01]  /*17d0*/  IADD3.X R23, R14, UR11, RZ, P1, !PT ;  /* 0x0000000b0e177c10 */ /* 0x000fe20008ffe4ff */
[----:B---3--:R-:W-:Y:S01]  /*17e0*/  FFMA.FTZ R34, R6, R0, R20 ;  /* 0x0000000006227223 */ /* 0x008fe20000010014 */
[----:B--2---:R-:W-:-:S03]  /*17f0*/  HADD2.F32 R11, -RZ, R26.H0_H0 ;  /* 0x2000001aff0b7230 */ /* 0x004fc60000004100 */
[----:B------:R-:W-:Y:S01]  /*1800*/  FMUL.FTZ R33, R34, -1.4426950216293334961 ;  /* 0xbfb8aa3b22217820 */ /* 0x000fe20000410000 */
[----:B------:R-:W-:Y:S02]  /*1810*/  HADD2.F32 R52, -RZ, R38.H1_H1 ;  /* 0x30000026ff347230 */ /* 0x000fe40000004100 */
[----:B------:R-:W-:Y:S01]  /*1820*/  FMUL.FTZ R50, R35, -1.4426950216293334961 ;  /* 0xbfb8aa3b23327820 */ /* 0x000fe20000410000 */
[----:B------:R-:W-:Y:S01]  /*1830*/  FFMA.FTZ R32, R4, R19, R60 ;  /* 0x0000001304207223 */ /* 0x000fe2000001003c */
[----:B------:R-:W-:Y:S01]  /*1840*/  FADD.FTZ R11, -R24, R11 ;  /* 0x0000000b180b7221 */ /* 0x000fe20000010100 */
[----:B------:R-:W-:Y:S01]  /*1850*/  FMUL.FTZ R55, R51, R55 ;  /* 0x0000003733377220 */ /* 0x000fe20000410000 */
[----:B------:R-:W2:Y:S01]  /*1860*/  MUFU.EX2 R33, R33 ;  /* 0x0000002100217308 */ /* 0x000ea20000000800 */
[----:B------:R-:W-:Y:S01]  /*1870*/  FMUL.FTZ R47, R52, R47 ;  /* 0x0000002f342f7220 */ /* 0x000fe20000410000 */
[----:B------:R-:W-:Y:S01]  /*1880*/  FMUL.FTZ R10, R3, R11 ;  /* 0x0000000b030a7220 */ /* 0x000fe20000410000 */
[----:B------:R-:W-:-:S02]  /*1890*/  HADD2.F32 R11, -RZ, R39.H0_H0 ;  /* 0x20000027ff0b7230 */ /* 0x000fc40000004100 */
[----:B------:R-:W-:Y:S01]  /*18a0*/  FADD.FTZ R52, -R49, 1 ;  /* 0x3f80000031347421 */ /* 0x000fe20000010100 */
[----:B------:R-:W-:Y:S02]  /*18b0*/  HADD2.F32 R39, -RZ, R39.H1_H1 ;  /* 0x30000027ff277230 */ /* 0x000fe40000004100 */
[----:B------:R-:W-:Y:S01]  /*18c0*/  FFMA.FTZ R36, R7, R29, R2 ;  /* 0x0000001d07247223 */ /* 0x000fe20000010002 */
[----:B------:R-:W-:Y:S02]  /*18d0*/  HADD2.F32 R57, -RZ, R13.H1_H1 ;  /* 0x3000000dff397230 */ /* 0x000fe40000004100 */
[----:B------:R-:W-:Y:S01]  /*18e0*/  FFMA.FTZ R52, R42, R52, 1 ;  /* 0x3f8000002a347423 */ /* 0x000fe20000010034 */
[----:B-1----:R-:W-:Y:S01]  /*18f0*/  FADD.FTZ R42, -R54, 1 ;  /* 0x3f800000362a7421 */ /* 0x002fe20000010100 */
[----:B------:R-:W-:Y:S01]  /*1900*/  FMUL.FTZ R45, R39, R45 ;  /* 0x0000002d272d7220 */ /* 0x000fe20000410000 */
[----:B------:R-:W-:Y:S01]  /*1910*/  FADD.FTZ R39, -R53, 1 ;  /* 0x3f80000035277421 */ /* 0x000fe20000010100 */
[----:B------:R-:W3:Y:S01]  /*1920*/  LDG.E.64.CONSTANT R22, desc[UR16][R22.64] ;  /* 0x0000001016167981 */ /* 0x000ee2000c1e9b00 */
[----:B------:R-:W-:-:S02]  /*1930*/  FFMA.FTZ R42, R41, R42, 1 ;  /* 0x3f800000292a7423 */ /* 0x000fc4000001002a */
[----:B------:R-:W-:Y:S01]  /*1940*/  FFMA.FTZ R40, R40, R39, 1 ;  /* 0x3f80000028287423 */ /* 0x000fe20000010027 */
[----:B------:R-:W-:Y:S02]  /*1950*/  HADD2.F32 R26, -RZ, R26.H1_H1 ;  /* 0x3000001aff1a7230 */ /* 0x000fe40000004100 */
[----:B------:R-:W-:Y:S01]  /*1960*/  FMUL.FTZ R41, R54, R42 ;  /* 0x0000002a36297220 */ /* 0x000fe20000410000 */
[----:B------:R-:W-:Y:S02]  /*1970*/  HADD2.F32 R42, -RZ, R31.H0_H0 ;  /* 0x2000001fff2a7230 */ /* 0x000fe40000004100 */
[----:B------:R-:W-:Y:S01]  /*1980*/  FMUL.FTZ R40, R53, R40 ;  /* 0x0000002835287220 */ /* 0x000fe20000410000 */
[----:B--2---:R-:W-:Y:S01]  /*1990*/  FADD.FTZ R33, R33, 1 ;  /* 0x3f80000021217421 */ /* 0x004fe20000010000 */
[----:B------:R-:W-:Y:S02]  /*19a0*/  FADD.FTZ R26, -R24, R26 ;  /* 0x0000001a181a7221 */ /* 0x000fe40000010100 */
[----:B------:R-:W-:-:S02]  /*19b0*/  FMUL.FTZ R42, R42, R40 ;  /* 0x000000282a2a7220 */ /* 0x000fc40000410000 */
[----:B------:R1:W-:Y:S01]  /*19c0*/  MUFU.RCP R40, R33 ;  /* 0x0000002100287308 */ /* 0x0003e20000001000 */
[----:B------:R-:W-:Y:S01]  /*19d0*/  FMUL.FTZ R9, R3, R26 ;  /* 0x0000001a03097220 */ /* 0x000fe20000410000 */
[--C-:B------:R-:W-:Y:S02]  /*19e0*/  HADD2.F32 R26, -RZ, R27.reuse.H1_H1 ;  /* 0x3000001bff1a7230 */ /* 0x100fe40000004100 */
[----:B-1----:R-:W-:-:S03]  /*19f0*/  HADD2.F32 R33, -RZ, R27.H0_H0 ;  /* 0x2000001bff217230 */ /* 0x002fc60000004100 */
[C---:B------:R-:W-:Y:S02]  /*1a00*/  FADD.FTZ R26, -R24.reuse, R26 ;  /* 0x0000001a181a7221 */ /* 0x040fe40000010100 */
[----:B------:R-:W-:Y:S02]  /*1a10*/  FADD.FTZ R33, -R24, R33 ;  /* 0x0000002118217221 */ /* 0x000fe40000010100 */
[C---:B------:R-:W-:Y:S02]  /*1a20*/  FMUL.FTZ R0, R3.reuse, R26 ;  /* 0x0000001a03007220 */ /* 0x040fe40000410000 */
[----:B------:R-:W-:Y:S01]  /*1a30*/  FMUL.FTZ R8, R3, R33 ;  /* 0x0000002103087220 */ /* 0x000fe20000410000 */
[----:B------:R1:W-:Y:S01]  /*1a40*/  STL [R1+0xc], R10 ;  /* 0x00000c0a01007387 */ /* 0x0003e20000100800 */
[----:B------:R-:W-:-:S03]  /*1a50*/  IADD3 R26, P0, R15, UR14, RZ ;  /* 0x0000000e0f1a7c10 */ /* 0x000fc6000ff1e0ff */
[----:B------:R2:W-:Y:S04]  /*1a60*/  STL [R1+0x8], R9 ;  /* 0x0000080901007387 */ /* 0x0005e80000100800 */
[----:B------:R4:W-:Y:S04]  /*1a70*/  STL [R1+0x4], R8 ;  /* 0x0000040801007387 */ /* 0x0009e80000100800 */
[----:B------:R4:W-:Y:S01]  /*1a80*/  STL [R1], R0 ;  /* 0x0000000001007387 */ /* 0x0009e20000100800 */
[----:B------:R-:W-:-:S03]  /*1a90*/  IADD3.X R27, R14, UR15, RZ, P0, !PT ;  /* 0x0000000f0e1b7c10 */ /* 0x000fc600087fe4ff */
[----:B------:R-:W2:Y:S04]  /*1aa0*/  LDL R21, [R1+0x48] ;  /* 0x0000480001157983 */ /* 0x000ea80000100800 */
[----:B------:R-:W4:Y:S04]  /*1ab0*/  LDL R14, [R1+0x4c] ;  /* 0x00004c00010e7983 */ /* 0x000f280000100800 */
[----:B------:R-:W3:Y:S01]  /*1ac0*/  LDL R15, [R1+0x44] ;  /* 0x00004400010f7983 */ /* 0x000ee20000100800 */
[----:B------:R-:W0:Y:S01]  /*1ad0*/  MUFU.EX2 R50, R50 ;  /* 0x0000003200327308 */ /* 0x000e220000000800 */
[----:B------:R-:W-:-:S02]  /*1ae0*/  HADD2.F32 R51, -RZ, R38.H0_H0 ;  /* 0x20000026ff337230 */ /* 0x000fc40000004100 */
[----:B------:R-:W-:Y:S01]  /*1af0*/  FMUL.FTZ R43, R32, -1.4426950216293334961 ;  /* 0xbfb8aa3b202b7820 */ /* 0x000fe20000410000 */
[----:B------:R-:W-:Y:S01]  /*1b00*/  FMUL.FTZ R46, R11, R46 ;  /* 0x0000002e0b2e7220 */ /* 0x000fe20000410000 */
[----:B------:R-:W-:Y:S01]  /*1b10*/  FMUL.FTZ R52, R49, R52 ;  /* 0x0000003431347220 */ /* 0x000fe20000410000 */
[----:B------:R-:W-:Y:S02]  /*1b20*/  HADD2.F32 R31, -RZ, R31.H1_H1 ;  /* 0x3000001fff1f7230 */ /* 0x000fe40000004100 */
[----:B------:R-:W-:Y:S01]  /*1b30*/  FMUL.FTZ R48, R51, R55 ;  /* 0x0000003733307220 */ /* 0x000fe20000410000 */
[----:B------:R-:W-:Y:S01]  /*1b40*/  FMUL.FTZ R51, R36, -1.4426950216293334961 ;  /* 0xbfb8aa3b24337820 */ /* 0x000fe20000410000 */
[----:B------:R-:W-:Y:S01]  /*1b50*/  FFMA.FTZ R33, R6, R8, R20 ;  /* 0x0000000806217223 */ /* 0x000fe20000010014 */
[----:B------:R-:W-:Y:S01]  /*1b60*/  FADD.FTZ R57, -R24, R57 ;  /* 0x0000003918397221 */ /* 0x000fe20000010100 */
[----:B------:R-:W3:Y:S01]  /*1b70*/  LDG.E.64.CONSTANT R26, desc[UR16][R26.64] ;  /* 0x000000101a1a7981 */ /* 0x000ee2000c1e9b00 */
[----:B0-----:R-:W-:Y:S01]  /*1b80*/  FADD.FTZ R50, R50, 1 ;  /* 0x3f80000032327421 */ /* 0x001fe20000010000 */
[----:B------:R-:W0:Y:S08]  /*1b90*/  MUFU.EX2 R43, R43 ;  /* 0x0000002b002b7308 */ /* 0x000e300000000800 */
[----:B------:R-:W1:Y:S01]  /*1ba0*/  MUFU.RCP R50, R50 ;  /* 0x0000003200327308 */ /* 0x000e620000001000 */
[----:B------:R-:W-:-:S07]  /*1bb0*/  FFMA.FTZ R38, R4, R10, R60 ;  /* 0x0000000a04267223 */ /* 0x000fce000001003c */
[----:B------:R-:W1:Y:S01]  /*1bc0*/  MUFU.EX2 R51, R51 ;  /* 0x0000003300337308 */ /* 0x000e620000000800 */
[----:B------:R-:W-:Y:S01]  /*1bd0*/  FMUL.FTZ R55, R38, -1.4426950216293334961 ;  /* 0xbfb8aa3b26377820 */ /* 0x000fe20000410000 */
[----:B------:R-:W-:-:S06]  /*1be0*/  FADD.FTZ R49, R44, 1 ;  /* 0x3f8000002c317421 */ /* 0x000fcc0000010000 */
[----:B------:R1:W-:Y:S01]  /*1bf0*/  MUFU.EX2 R11, R55 ;  /* 0x00000037000b7308 */ /* 0x0003e20000000800 */
[----:B0-----:R-:W-:Y:S01]  /*1c00*/  FADD.FTZ R43, R43, 1 ;  /* 0x3f8000002b2b7421 */ /* 0x001fe20000010000 */
[----:B------:R-:W-:Y:S02]  /*1c10*/  HADD2.F32 R44, -RZ, R30.H0_H0 ;  /* 0x2000001eff2c7230 */ /* 0x000fe40000004100 */
[----:B-1----:R-:W-:-:S04]  /*1c20*/  FADD.FTZ R55, -R50, 1 ;  /* 0x3f80000032377421 */ /* 0x002fc80000010100 */
[----:B------:R-:W-:Y:S01]  /*1c30*/  FFMA.FTZ R55, R35, R55, 1 ;  /* 0x3f80000023377423 */ /* 0x000fe20000010037 */
[----:B------:R-:W-:Y:S02]  /*1c40*/  HADD2.F32 R35, -RZ, R30.H1_H1 ;  /* 0x3000001eff237230 */ /* 0x000fe40000004100 */
[----:B------:R0:W1:Y:S08]  /*1c50*/  MUFU.RCP R30, R49 ;  /* 0x00000031001e7308 */ /* 0x0000700000001000 */
[----:B------:R1:W1:Y:S01]  /*1c60*/  MUFU.RCP R39, R43 ;  /* 0x0000002b00277308 */ /* 0x0002620000001000 */
[----:B0-----:R-:W-:-:S07]  /*1c70*/  FADD.FTZ R49, R51, 1 ;  /* 0x3f80000033317421 */ /* 0x001fce0000010000 */
[----:B------:R-:W0:Y:S01]  /*1c80*/  MUFU.RCP R49, R49 ;  /* 0x0000003100317308 */ /* 0x000e220000001000 */
[----:B-1----:R-:W-:Y:S01]  /*1c90*/  FADD.FTZ R51, -R30, 1 ;  /* 0x3f8000001e337421 */ /* 0x002fe20000010100 */
[----:B------:R-:W-:Y:S01]  /*1ca0*/  FMUL.FTZ R43, R50, R55 ;  /* 0x00000037322b7220 */ /* 0x000fe20000410000 */
[----:B------:R-:W-:Y:S02]  /*1cb0*/  FMUL.FTZ R44, R44, R52 ;  /* 0x000000342c2c7220 */ /* 0x000fe40000410000 */
[----:B------:R-:W-:Y:S01]  /*1cc0*/  FFMA.FTZ R51, R25, R51, 1 ;  /* 0x3f80000019337423 */ /* 0x000fe20000010033 */
[----:B------:R-:W-:Y:S01]  /*1cd0*/  FFMA.FTZ R25, R7, R0, R2 ;  /* 0x0000000007197223 */ /* 0x000fe20000010002 */
[----:B------:R-:W-:Y:S01]  /*1ce0*/  FADD.FTZ R50, -R39, 1 ;  /* 0x3f80000027327421 */ /* 0x000fe20000010100 */
[----:B------:R-:W-:Y:S02]  /*1cf0*/  FADD.FTZ R52, -R40, 1 ;  /* 0x3f80000028347421 */ /* 0x000fe40000010100 */
[----:B------:R-:W-:Y:S01]  /*1d00*/  FMUL.FTZ R53, R25, -1.4426950216293334961 ;  /* 0xbfb8aa3b19357820 */ /* 0x000fe20000410000 */
[----:B------:R-:W-:Y:S01]  /*1d10*/  FFMA.FTZ R50, R32, R50, 1 ;  /* 0x3f80000020327423 */ /* 0x000fe20000010032 */
[----:B------:R-:W-:Y:S01]  /*1d20*/  FFMA.FTZ R52, R34, R52, 1 ;  /* 0x3f80000022347423 */ /* 0x000fe20000010034 */
[----:B0-----:R-:W-:-:S02]  /*1d30*/  FADD.FTZ R54, -R49, 1 ;  /* 0x3f80000031367421 */ /* 0x001fc40000010100 */
[----:B------:R-:W-:Y:S01]  /*1d40*/  FMUL.FTZ R50, R39, R50 ;  /* 0x0000003227327220 */ /* 0x000fe20000410000 */
[----:B------:R-:W-:Y:S01]  /*1d50*/  FMUL.FTZ R39, R30, R51 ;  /* 0x000000331e277220 */ /* 0x000fe20000410000 */
[----:B------:R-:W-:Y:S01]  /*1d60*/  FADD.FTZ R30, R11, 1 ;  /* 0x3f8000000b1e7421 */ /* 0x000fe20000010000 */
[----:B------:R-:W-:Y:S02]  /*1d70*/  FFMA.FTZ R34, R36, R54, 1 ;  /* 0x3f80000024227423 */ /* 0x000fe40000010036 */
[----:B------:R0:W-:Y:S01]  /*1d80*/  MUFU.EX2 R36, R53 ;  /* 0x0000003500247308 */ /* 0x0001e20000000800 */
[----:B------:R-:W-:Y:S01]  /*1d90*/  FMUL.FTZ R11, R40, R52 ;  /* 0x00000034280b7220 */ /* 0x000fe20000410000 */
[----:B------:R-:W-:Y:S01]  /*1da0*/  FMUL.FTZ R43, R35, R43 ;  /* 0x0000002b232b7220 */ /* 0x000fe20000410000 */
[----:B------:R-:W-:Y:S01]  /*1db0*/  FFMA.FTZ R35, R5, R9, R61 ;  /* 0x0000000905237223 */ /* 0x000fe2000001003d */
[----:B------:R-:W-:Y:S01]  /*1dc0*/  FMUL.FTZ R41, R31, R41 ;  /* 0x000000291f297220 */ /* 0x000fe20000410000 */
[----:B------:R-:W3:Y:S01]  /*1dd0*/  LDL R54, [R1+0x3c] ;  /* 0x00003c0001367983 */ /* 0x000ee20000100800 */
[----:B0-----:R-:W-:-:S02]  /*1de0*/  HADD2.F32 R53, -RZ, R12.H0_H0 ;  /* 0x2000000cff357230 */ /* 0x001fc40000004100 */
[----:B------:R0:W1:Y:S01]  /*1df0*/  MUFU.RCP R52, R30 ;  /* 0x0000001e00347308 */ /* 0x0000620000001000 */
[----:B------:R-:W-:Y:S02]  /*1e00*/  FMUL.FTZ R31, R35, -1.4426950216293334961 ;  /* 0xbfb8aa3b231f7820 */ /* 0x000fe40000410000 */
[----:B------:R-:W-:-:S04]  /*1e10*/  FADD.FTZ R53, -R24, R53 ;  /* 0x0000003518357221 */ /* 0x000fc80000010100 */
[----:B------:R-:W-:Y:S01]  /*1e20*/  FMUL.FTZ R61, R3, R53 ;  /* 0x00000035033d7220 */ /* 0x000fe20000410000 */
[----:B0-----:R-:W-:Y:S01]  /*1e30*/  HADD2.F32 R30, -RZ, R12.H1_H1 ;  /* 0x3000000cff1e7230 */ /* 0x001fe20000004100 */
[----:B------:R-:W3:Y:S01]  /*1e40*/  LDL R53, [R1+0x50] ;  /* 0x0000500001357983 */ /* 0x000ee20000100800 */
[----:B------:R-:W-:Y:S01]  /*1e50*/  FMUL.FTZ R12, R49, R34 ;  /* 0x00000022310c7220 */ /* 0x000fe20000410000 */
[----:B------:R-:W0:Y:S01]  /*1e60*/  MUFU.EX2 R31, R31 ;  /* 0x0000001f001f7308 */ /* 0x000e220000000800 */
[----:B------:R-:W-:Y:S02]  /*1e70*/  HADD2.F32 R34, -RZ, R13.H0_H0 ;  /* 0x2000000dff227230 */ /* 0x000fe40000004100 */
[----:B-1----:R-:W-:-:S03]  /*1e80*/  FADD.FTZ R13, -R52, 1 ;  /* 0x3f800000340d7421 */ /* 0x002fc60000010100 */
[----:B------:R-:W-:Y:S01]  /*1e90*/  FADD.FTZ R34, -R24, R34 ;  /* 0x0000002218227221 */ /* 0x000fe20000010100 */
[----:B------:R-:W-:-:S03]  /*1ea0*/  FFMA.FTZ R13, R38, R13, 1 ;  /* 0x3f800000260d7423 */ /* 0x000fc6000001000d */
[----:B------:R-:W-:Y:S01]  /*1eb0*/  FMUL.FTZ R58, R3, R34 ;  /* 0x00000022033a7220 */ /* 0x000fe20000410000 */
[----:B------:R-:W-:-:S03]  /*1ec0*/  FMUL.FTZ R13, R52, R13 ;  /* 0x0000000d340d7220 */ /* 0x000fc60000410000 */
[----:B------:R-:W-:Y:S02]  /*1ed0*/  FFMA.FTZ R34, R6, R58, R20 ;  /* 0x0000003a06227223 */ /* 0x000fe40000010014 */
[----:B------:R-:W3:Y:S01]  /*1ee0*/  LDL.LU R20, [R1+0xdc] ;  /* 0x0000dc0001147983 */ /* 0x000ee20000300800 */
[----:B0-----:R-:W-:-:S03]  /*1ef0*/  FADD.FTZ R31, R31, 1 ;  /* 0x3f8000001f1f7421 */ /* 0x001fc60000010000 */
[----:B------:R-:W3:Y:S01]  /*1f00*/  LDL R52, [R1+0x40] ;  /* 0x0000400001347983 */ /* 0x000ee20000100800 */
[----:B------:R-:W0:Y:S01]  /*1f10*/  MUFU.RCP R51, R31 ;  /* 0x0000001f00337308 */ /* 0x000e220000001000 */
[--C-:B------:R-:W-:Y:S02]  /*1f20*/  HADD2.F32 R40, -RZ, R16.reuse.H0_H0 ;  /* 0x20000010ff287230 */ /* 0x100fe40000004100 */
[----:B------:R-:W3:Y:S01]  /*1f30*/  LDL R55, [R1+0x38] ;  /* 0x0000380001377983 */ /* 0x000ee20000100800 */
[----:B------:R-:W-:Y:S02]  /*1f40*/  FMUL.FTZ R32, R33, -1.4426950216293334961 ;  /* 0xbfb8aa3b21207820 */ /* 0x000fe40000410000 */
[----:B------:R-:W-:Y:S01]  /*1f50*/  FMUL.FTZ R40, R40, R50 ;  /* 0x0000003228287220 */ /* 0x000fe20000410000 */
[----:B------:R-:W-:Y:S01]  /*1f60*/  HADD2.F32 R50, -RZ, R16.H1_H1 ;  /* 0x30000010ff327230 */ /* 0x000fe20000004100 */
[----:B------:R-:W3:Y:S01]  /*1f70*/  LDL R56, [R1+0x34] ;  /* 0x0000340001387983 */ /* 0x000ee20000100800 */
[--C-:B------:R-:W-:Y:S01]  /*1f80*/  HADD2.F32 R16, -RZ, R17.reuse.H0_H0 ;  /* 0x20000011ff107230 */ /* 0x100fe20000004100 */
[----:B------:R-:W1:Y:S01]  /*1f90*/  MUFU.EX2 R32, R32 ;  /* 0x0000002000207308 */ /* 0x000e620000000800 */
[----:B------:R-:W-:-:S03]  /*1fa0*/  HADD2.F32 R17, -RZ, R17.H1_H1 ;  /* 0x30000011ff117230 */ /* 0x000fc60000004100 */
[----:B------:R-:W-:Y:S01]  /*1fb0*/  FMUL.FTZ R11, R16, R11 ;  /* 0x0000000b100b7220 */ /* 0x000fe20000410000 */
[----:B0-----:R-:W-:Y:S01]  /*1fc0*/  FADD.FTZ R16, -R51, 1 ;  /* 0x3f80000033107421 */ /* 0x001fe20000010100 */
[----:B------:R-:W-:Y:S01]  /*1fd0*/  FMUL.FTZ R12, R17, R12 ;  /* 0x0000000c110c7220 */ /* 0x000fe20000410000 */
[----:B------:R-:W-:Y:S02]  /*1fe0*/  FMUL.FTZ R17, R4, R48 ;  /* 0x0000003004117220 */ /* 0x000fe40000410000 */
[----:B------:R-:W-:-:S04]  /*1ff0*/  FFMA.FTZ R16, R35, R16, 1 ;  /* 0x3f80000023107423 */ /* 0x000fc80000010010 */
[----:B------:R-:W-:Y:S01]  /*2000*/  FMUL.FTZ R16, R51, R16 ;  /* 0x0000001033107220 */ /* 0x000fe20000410000 */
[----:B------:R-:W-:Y:S01]  /*2010*/  FMUL.FTZ R51, R5, R47 ;  /* 0x0000002f05337220 */ /* 0x000fe20000410000 */
[----:B--2---:R-:W-:Y:S02]  /*2020*/  FFMA.FTZ R37, R21, R17, R37 ;  /* 0x0000001115257223 */ /* 0x004fe40000010025 */
[----:B------:R-:W2:Y:S02]  /*2030*/  LDL.LU R21, [R1+0xd8] ;  /* 0x0000d80001157983 */ /* 0x000ea40000300800 */
[----:B----4-:R-:W-:Y:S01]  /*2040*/  FFMA.FTZ R37, R14, R51, R37 ;  /* 0x000000330e257223 */ /* 0x010fe20000010025 */
[----:B-1----:R-:W-:Y:S01]  /*2050*/  FADD.FTZ R51, R32, 1 ;  /* 0x3f80000020337421 */ /* 0x002fe20000010000 */
[----:B------:R-:W-:Y:S01]  /*2060*/  FMUL.FTZ R32, R6, R46 ;  /* 0x0000002e06207220 */ /* 0x000fe20000410000 */
[----:B------:R-:W4:Y:S03]  /*2070*/  LDL.LU R14, [R1+0xd4] ;  /* 0x0000d400010e7983 */ /* 0x000f260000300800 */
[----:B---3--:R-:W-:-:S02]  /*2080*/  FFMA.FTZ R32, R15, R32, R37 ;  /* 0x000000200f207223 */ /* 0x008fc40000010025 */
[----:B------:R-:W3:Y:S01]  /*2090*/  LDL.LU R15, [R1+0xd0] ;  /* 0x0000d000010f7983 */ /* 0x000ee20000300800 */
[----:B------:R-:W-:Y:S01]  /*20a0*/  FADD.FTZ R59, -R24, R30 ;  /* 0x0000001e183b7221 */ /* 0x000fe20000010100 */
[----:B------:R-:W-:-:S03]  /*20b0*/  FFMA.FTZ R30, R4, R61, R60 ;  /* 0x0000003d041e7223 */ /* 0x000fc6000001003c */
[----:B------:R-:W-:Y:S01]  /*20c0*/  FMUL.FTZ R59, R3, R59 ;  /* 0x0000003b033b7220 */ /* 0x000fe20000410000 */
[----:B------:R-:W-:Y:S01]  /*20d0*/  FMUL.FTZ R49, R30, -1.4426950216293334961 ;  /* 0xbfb8aa3b1e317820 */ /* 0x000fe20000410000 */
[----:B------:R-:W-:-:S05]  /*20e0*/  FMUL.FTZ R39, R50, R39 ;  /* 0x0000002732277220 */ /* 0x000fca0000410000 */
[----:B------:R-:W-:Y:S01]  /*20f0*/  MUFU.EX2 R49, R49 ;  /* 0x0000003100317308 */ /* 0x000fe20000000800 */
[----:B------:R-:W-:Y:S01]  /*2100*/  FADD.FTZ R37, R36, 1 ;  /* 0x3f80000024257421 */ /* 0x000fe20000010000 */
[----:B------:R-:W-:Y:S01]  /*2110*/  FMUL.FTZ R38, R34, -1.4426950216293334961 ;  /* 0xbfb8aa3b22267820 */ /* 0x000fe20000410000 */
[----:B------:R-:W-:Y:S01]  /*2120*/  FMUL.FTZ R57, R3, R57 ;  /* 0x0000003903397220 */ /* 0x000fe20000410000 */
[----:B------:R-:W-:-:S04]  /*2130*/  FMUL.FTZ R36, R7, R45 ;  /* 0x0000002d07247220 */ /* 0x000fc80000410000 */
[----:B------:R-:W-:Y:S01]  /*2140*/  MUFU.RCP R51, R51 ;  /* 0x0000003300337308 */ /* 0x000fe20000001000 */
[----:B------:R-:W-:-:S04]  /*2150*/  FFMA.FTZ R35, R7, R57, R2 ;  /* 0x0000003907237223 */ /* 0x000fc80000010002 */
[----:B------:R-:W-:-:S03]  /*2160*/  FMUL.FTZ R17, R35, -1.4426950216293334961 ;  /* 0xbfb8aa3b23117820 */ /* 0x000fc60000410000 */
[----:B------:R-:W-:Y:S08]  /*2170*/  MUFU.EX2 R38, R38 ;  /* 0x0000002600267308 */ /* 0x000ff00000000800 */
[----:B------:R-:W-:Y:S08]  /*2180*/  MUFU.RCP R37, R37 ;  /* 0x0000002500257308 */ /* 0x000ff00000001000 */
[----:B------:R-:W0:Y:S02]  /*2190*/  MUFU.EX2 R17, R17 ;  /* 0x0000001100117308 */ /* 0x000e240000000800 */
[----:B0-----:R-:W-:Y:S01]  /*21a0*/  FADD.FTZ R17, R17, 1 ;  /* 0x3f80000011117421 */ /* 0x001fe20000010000 */
[----:B------:R-:W-:-:S04]  /*21b0*/  FFMA.FTZ R31, R5, R59, R53 ;  /* 0x0000003b051f7223 */ /* 0x000fc80000010035 */
[----:B------:R-:W-:-:S06]  /*21c0*/  FMUL.FTZ R50, R31, -1.4426950216293334961 ;  /* 0xbfb8aa3b1f327820 */ /* 0x000fcc0000410000 */
[----:B------:R-:W0:Y:S01]  /*21d0*/  MUFU.EX2 R50, R50 ;  /* 0x0000003200327308 */ /* 0x000e220000000800 */
[----:B------:R-:W-:Y:S01]  /*21e0*/  FFMA.FTZ R32, R52, R36, R32 ;  /* 0x0000002434207223 */ /* 0x000fe20000010020 */
[----:B------:R-:W-:Y:S01]  /*21f0*/  FADD.FTZ R36, R49, 1 ;  /* 0x3f80000031247421 */ /* 0x000fe20000010000 */
[----:B------:R-:W-:-:S04]  /*2200*/  FMUL.FTZ R49, R4, R44 ;  /* 0x0000002c04317220 */ /* 0x000fc80000410000 */
[----:B------:R-:W-:Y:S01]  /*2210*/  FFMA.FTZ R49, R54, R49, R32 ;  /* 0x0000003136317223 */ /* 0x000fe20000010020 */
[----:B------:R-:W-:Y:S01]  /*2220*/  FMUL.FTZ R32, R5, R43 ;  /* 0x0000002b05207220 */ /* 0x000fe20000410000 */
[----:B0-----:R-:W-:-:S03]  /*2230*/  FADD.FTZ R50, R50, 1 ;  /* 0x3f80000032327421 */ /* 0x001fc60000010000 */
[----:B------:R-:W-:Y:S02]  /*2240*/  FFMA.FTZ R49, R55, R32, R49 ;  /* 0x0000002037317223 */ /* 0x000fe40000010031 */
[----:B------:R0:W-:Y:S01]  /*2250*/  MUFU.RCP R32, R50 ;  /* 0x0000003200207308 */ /* 0x0001e20000001000 */
[----:B------:R-:W-:Y:S01]  /*2260*/  FMUL.FTZ R52, R6, R42 ;  /* 0x0000002a06347220 */ /* 0x000fe20000410000 */
[----:B0-----:R-:W-:-:S04]  /*2270*/  FADD.FTZ R50, -R51, 1 ;  /* 0x3f80000033327421 */ /* 0x001fc80000010100 */
[----:B------:R-:W-:Y:S01]  /*2280*/  FFMA.FTZ R50, R33, R50, 1 ;  /* 0x3f80000021327423 */ /* 0x000fe20000010032 */
[----:B------:R-:W-:Y:S01]  /*2290*/  FADD.FTZ R33, R38, 1 ;  /* 0x3f80000026217421 */ /* 0x000fe20000010000 */
[----:B------:R-:W-:Y:S01]  /*22a0*/  FADD.FTZ R38, -R37, 1 ;  /* 0x3f80000025267421 */ /* 0x000fe20000010100 */
[----:B------:R-:W-:-:S03]  /*22b0*/  FFMA.FTZ R49, R56, R52, R49 ;  /* 0x0000003438317223 */ /* 0x000fc60000010031 */
[----:B------:R-:W-:Y:S01]  /*22c0*/  FFMA.FTZ R38, R25, R38, 1 ;  /* 0x3f80000019267423 */ /* 0x000fe20000010026 */
[----:B------:R-:W-:Y:S01]  /*22d0*/  FMUL.FTZ R25, R7, R41 ;  /* 0x0000002907197220 */ /* 0x000fe20000410000 */
[----:B------:R-:W0:Y:S03]  /*22e0*/  MUFU.RCP R36, R36 ;  /* 0x0000002400247308 */ /* 0x000e260000001000 */
[----:B------:R-:W-:Y:S02]  /*22f0*/  FFMA.FTZ R25, R18, R25, R49 ;  /* 0x0000001912197223 */ /* 0x000fe40000010031 */
[----:B------:R-:W2:Y:S03]  /*2300*/  LDL.LU R18, [R1+0xcc] ;  /* 0x0000cc0001127983 */ /* 0x000ea60000300800 */
[----:B------:R-:W1:Y:S01]  /*2310*/  MUFU.RCP R33, R33 ;  /* 0x0000002100217308 */ /* 0x000e620000001000 */
[----:B------:R-:W-:-:S07]  /*2320*/  FMUL.FTZ R52, R4, R40 ;  /* 0x0000002804347220 */ /* 0x000fce0000410000 */
[----:B------:R-:W1:Y:S01]  /*2330*/  MUFU.RCP R17, R17 ;  /* 0x0000001100117308 */ /* 0x000e620000001000 */
[----:B------:R-:W-:Y:S01]  /*2340*/  FMUL.FTZ R51, R51, R50 ;  /* 0x0000003233337220 */ /* 0x000fe20000410000 */
[----:B------:R-:W-:Y:S01]  /*2350*/  FFMA.FTZ R25, R19, R52, R25 ;  /* 0x0000003413197223 */ /* 0x000fe20000010019 */
[----:B------:R-:W-:Y:S01]  /*2360*/  FMUL.FTZ R37, R37, R38 ;  /* 0x0000002625257220 */ /* 0x000fe20000410000 */
[----:B------:R-:W2:Y:S04]  /*2370*/  LDL.LU R19, [R1+0xc8] ;  /* 0x0000c80001137983 */ /* 0x000ea80000300800 */
[----:B------:R-:W2:Y:S01]  /*2380*/  LDL R52, [R1+0x14] ;  /* 0x0000140001347983 */ /* 0x000ea20000100800 */
[--C-:B----4-:R-:W-:Y:S02]  /*2390*/  HADD2.F32 R50, -RZ, R14.reuse.H0_H0 ;  /* 0x2000000eff327230 */ /* 0x110fe40000004100 */
[----:B------:R-:W-:-:S02]  /*23a0*/  HADD2.F32 R14, -RZ, R14.H1_H1 ;  /* 0x3000000eff0e7230 */ /* 0x000fc40000004100 */
[----:B---3--:R-:W-:-:S03]  /*23b0*/  HADD2.F32 R49, -RZ, R15.H1_H1 ;  /* 0x3000000fff317230 */ /* 0x008fc60000004100 */
[----:B------:R-:W-:Y:S01]  /*23c0*/  FMUL.FTZ R14, R14, R16 ;  /* 0x000000100e0e7220 */ /* 0x000fe20000410000 */
[----:B------:R-:W-:Y:S01]  /*23d0*/  FMUL.FTZ R13, R50, R13 ;  /* 0x0000000d320d7220 */ /* 0x000fe20000410000 */
[----:B------:R-:W-:Y:S01]  /*23e0*/  FMUL.FTZ R16, R49, R37 ;  /* 0x0000002531107220 */ /* 0x000fe20000410000 */
[----:B0-----:R-:W-:Y:S01]  /*23f0*/  FADD.FTZ R37, -R36, 1 ;  /* 0x3f80000024257421 */ /* 0x001fe20000010100 */
[----:B-1----:R-:W-:Y:S01]  /*2400*/  FADD.FTZ R49, -R33, 1 ;  /* 0x3f80000021317421 */ /* 0x002fe20000010100 */
[----:B------:R-:W-:Y:S01]  /*2410*/  FADD.FTZ R50, -R17, 1 ;  /* 0x3f80000011327421 */ /* 0x000fe20000010100 */
[----:B------:R-:W-:Y:S02]  /*2420*/  HADD2.F32 R38, -RZ, R15.H0_H0 ;  /* 0x2000000fff267230 */ /* 0x000fe40000004100 */
[----:B------:R-:W-:Y:S01]  /*2430*/  FFMA.FTZ R37, R30, R37, 1 ;  /* 0x3f8000001e257423 */ /* 0x000fe20000010025 */
[----:B------:R-:W-:Y:S01]  /*2440*/  FFMA.FTZ R30, R34, R49, 1 ;  /* 0x3f800000221e7423 */ /* 0x000fe20000010031 */
[----:B------:R-:W-:-:S02]  /*2450*/  FFMA.FTZ R34, R35, R50, 1 ;  /* 0x3f80000023227423 */ /* 0x000fc40000010032 */
[----:B------:R-:W3:Y:S01]  /*2460*/  LDL R50, [R1+0x54] ;  /* 0x0000540001327983 */ /* 0x000ee20000100800 */
[----:B------:R-:W-:Y:S01]  /*2470*/  FMUL.FTZ R15, R38, R51 ;  /* 0x00000033260f7220 */ /* 0x000fe20000410000 */
[----:B------:R-:W-:-:S04]  /*2480*/  FADD.FTZ R51, -R32, 1 ;  /* 0x3f80000020337421 */ /* 0x000fc80000010100 */
[----:B------:R-:W-:Y:S02]  /*2490*/  FFMA.FTZ R31, R31, R51, 1 ;  /* 0x3f8000001f1f7423 */ /* 0x000fe40000010033 */
[----:B------:R-:W4:Y:S01]  /*24a0*/  LDL R51, [R1+0x1c] ;  /* 0x00001c0001337983 */ /* 0x000f220000100800 */
[----:B------:R-:W-:Y:S01]  /*24b0*/  FMUL.FTZ R35, R36, R37 ;  /* 0x0000002524237220 */ /* 0x000fe20000410000 */
[----:B------:R-:W-:Y:S01]  /*24c0*/  FMUL.FTZ R36, R33, R30 ;  /* 0x0000001e21247220 */ /* 0x000fe20000410000 */
[--C-:B------:R-:W-:Y:S02]  /*24d0*/  HADD2.F32 R33, -RZ, R20.reuse.H0_H0 ;  /* 0x20000014ff217230 */ /* 0x100fe40000004100 */
[----:B------:R-:W-:Y:S02]  /*24e0*/  HADD2.F32 R20, -RZ, R20.H1_H1 ;  /* 0x30000014ff147230 */ /* 0x000fe40000004100 */
[----:B------:R-:W-:Y:S01]  /*24f0*/  FMUL.FTZ R34, R17, R34 ;  /* 0x0000002211227220 */ /* 0x000fe20000410000 */
[----:B------:R-:W-:Y:S01]  /*2500*/  FMUL.FTZ R17, R33, R35 ;  /* 0x0000002321117220 */ /* 0x000fe20000410000 */
[----:B------:R-:W-:Y:S01]  /*2510*/  FMUL.FTZ R37, R5, R39 ;  /* 0x0000002705257220 */ /* 0x000fe20000410000 */
[----:B--2---:R-:W-:-:S02]  /*2520*/  HADD2.F32 R38, -RZ, R18.H0_H0 ;  /* 0x20000012ff267230 */ /* 0x004fc40000004100 */
[----:B------:R-:W-:-:S03]  /*2530*/  HADD2.F32 R49, -RZ, R18.H1_H1 ;  /* 0x30000012ff317230 */ /* 0x000fc60000004100 */
[C---:B------:R-:W-:Y:S02]  /*2540*/  FADD.FTZ R38, -R24.reuse, R38 ;  /* 0x0000002618267221 */ /* 0x040fe40000010100 */
[----:B------:R-:W-:Y:S02]  /*2550*/  FADD.FTZ R49, -R24, R49 ;  /* 0x0000003118317221 */ /* 0x000fe40000010100 */
[C---:B------:R-:W-:Y:S02]  /*2560*/  FMUL.FTZ R56, R3.reuse, R38 ;  /* 0x0000002603387220 */ /* 0x040fe40000410000 */
[----:B------:R-:W-:Y:S01]  /*2570*/  FMUL.FTZ R55, R3, R49 ;  /* 0x0000003103377220 */ /* 0x000fe20000410000 */
[----:B------:R-:W-:Y:S01]  /*2580*/  FMUL.FTZ R18, R32, R31 ;  /* 0x0000001f20127220 */ /* 0x000fe20000410000 */
[----:B------:R-:W-:Y:S01]  /*2590*/  FFMA.FTZ R30, R4, R56, R60 ;  /* 0x00000038041e7223 */ /* 0x000fe2000001003c */
[--C-:B------:R-:W-:Y:S02]  /*25a0*/  HADD2.F32 R54, -RZ, R19.reuse.H0_H0 ;  /* 0x20000013ff367230 */ /* 0x100fe40000004100 */
[----:B------:R-:W-:Y:S01]  /*25b0*/  FFMA.FTZ R32, R5, R55, R53 ;  /* 0x0000003705207223 */ /* 0x000fe20000010035 */
[----:B------:R-:W-:-:S02]  /*25c0*/  HADD2.F32 R53, -RZ, R19.H1_H1 ;  /* 0x30000013ff357230 */ /* 0x000fc40000004100 */
[----:B------:R-:W-:Y:S01]  /*25d0*/  FMUL.FTZ R31, R30, -1.4426950216293334961 ;  /* 0xbfb8aa3b1e1f7820 */ /* 0x000fe20000410000 */
[C---:B------:R-:W-:Y:S02]  /*25e0*/  FADD.FTZ R54, -R24.reuse, R54 ;  /* 0x0000003618367221 */ /* 0x040fe40000010100 */
[----:B------:R-:W-:Y:S02]  /*25f0*/  FADD.FTZ R53, -R24, R53 ;  /* 0x0000003518357221 */ /* 0x000fe40000010100 */
[C---:B------:R-:W-:Y:S01]  /*2600*/  FMUL.FTZ R54, R3.reuse, R54 ;  /* 0x0000003603367220 */ /* 0x040fe20000410000 */
[----:B------:R-:W-:Y:S01]  /*2610*/  MUFU.EX2 R31, R31 ;  /* 0x0000001f001f7308 */ /* 0x000fe20000000800 */
[--C-:B------:R-:W-:Y:S02]  /*2620*/  HADD2.F32 R19, -RZ, R21.reuse.H0_H0 ;  /* 0x20000015ff137230 */ /* 0x100fe40000004100 */
[----:B------:R-:W-:Y:S01]  /*2630*/  FMUL.FTZ R53, R3, R53 ;  /* 0x0000003503357220 */ /* 0x000fe20000410000 */
[----:B------:R-:W-:Y:S01]  /*2640*/  FMUL.FTZ R35, R32, -1.4426950216293334961 ;  /* 0xbfb8aa3b20237820 */ /* 0x000fe20000410000 */
[----:B------:R-:W-:Y:S01]  /*2650*/  FMUL.FTZ R18, R20, R18 ;  /* 0x0000001214127220 */ /* 0x000fe20000410000 */
[----:B------:R-:W-:-:S02]  /*2660*/  HADD2.F32 R20, -RZ, R21.H1_H1 ;  /* 0x30000015ff147230 */ /* 0x000fc40000004100 */
[----:B------:R-:W-:Y:S01]  /*2670*/  FFMA.FTZ R21, R7, R53, R2 ;  /* 0x0000003507157223 */ /* 0x000fe20000010002 */
[----:B------:R-:W-:Y:S01]  /*2680*/  FMUL.FTZ R19, R19, R36 ;  /* 0x0000002413137220 */ /* 0x000fe20000410000 */
[----:B------:R-:W0:Y:S01]  /*2690*/  MUFU.EX2 R35, R35 ;  /* 0x0000002300237308 */ /* 0x000e220000000800 */
[----:B------:R-:W-:Y:S01]  /*26a0*/  FMUL.FTZ R20, R20, R34 ;  /* 0x0000002214147220 */ /* 0x000fe20000410000 */
[----:B------:R-:W-:-:S06]  /*26b0*/  FMUL.FTZ R34, R21, -1.4426950216293334961 ;  /* 0xbfb8aa3b15227820 */ /* 0x000fcc0000410000 */
[----:B------:R-:W1:Y:S01]  /*26c0*/  MUFU.EX2 R34, R34 ;  /* 0x0000002200227308 */ /* 0x000e620000000800 */
[----:B0-----:R-:W-:-:S07]  /*26d0*/  FADD.FTZ R35, R35, 1 ;  /* 0x3f80000023237421 */ /* 0x001fce0000010000 */
[----:B------:R-:W-:Y:S01]  /*26e0*/  MUFU.RCP R35, R35 ;  /* 0x0000002300237308 */ /* 0x000fe20000001000 */
[----:B-1----:R-:W-:-:S07]  /*26f0*/  FADD.FTZ R34, R34, 1 ;  /* 0x3f80000022227421 */ /* 0x002fce0000010000 */
[----:B------:R-:W-:Y:S01]  /*2700*/  MUFU.RCP R34, R34 ;  /* 0x0000002200227308 */ /* 0x000fe20000001000 */
[----:B---3--:R-:W-:-:S04]  /*2710*/  FFMA.FTZ R33, R6, R54, R50 ;  /* 0x0000003606217223 */ /* 0x008fc80000010032 */
[----:B------:R-:W-:Y:S01]  /*2720*/  FMUL.FTZ R36, R33, -1.4426950216293334961 ;  /* 0xbfb8aa3b21247820 */ /* 0x000fe20000410000 */
[----:B----4-:R-:W-:Y:S01]  /*2730*/  FFMA.FTZ R25, R51, R37, R25 ;  /* 0x0000002533197223 */ /* 0x010fe20000010019 */
[----:B------:R-:W-:-:S04]  /*2740*/  FMUL.FTZ R37, R6, R11 ;  /* 0x0000000b06257220 */ /* 0x000fc80000410000 */
[----:B------:R-:W0:Y:S01]  /*2750*/  MUFU.EX2 R36, R36 ;  /* 0x0000002400247308 */ /* 0x000e220000000800 */
[----:B------:R-:W-:Y:S01]  /*2760*/  FFMA.FTZ R37, R52, R37, R25 ;  /* 0x0000002534257223 */ /* 0x000fe20000010019 */
[----:B------:R-:W-:Y:S01]  /*2770*/  FADD.FTZ R25, R31, 1 ;  /* 0x3f8000001f197421 */ /* 0x000fe20000010000 */
[----:B------:R-:W-:-:S04]  /*2780*/  FMUL.FTZ R31, R7, R12 ;  /* 0x0000000c071f7220 */ /* 0x000fc80000410000 */
[----:B------:R-:W-:Y:S01]  /*2790*/  FFMA.FTZ R37, R29, R31, R37 ;  /* 0x0000001f1d257223 */ /* 0x000fe20000010025 */
[----:B------:R-:W-:Y:S01]  /*27a0*/  FMUL.FTZ R31, R4, R13 ;  /* 0x0000000d041f7220 */ /* 0x000fe20000410000 */
[----:B------:R-:W1:Y:S01]  /*27b0*/  MUFU.RCP R25, R25 ;  /* 0x0000001900197308 */ /* 0x000e620000001000 */
[----:B------:R-:W2:Y:S02]  /*27c0*/  LDL.LU R29, [R1+0xc4] ;  /* 0x0000c400011d7983 */ /* 0x000ea40000300800 */
[----:B------:R-:W-:Y:S01]  /*27d0*/  FFMA.FTZ R37, R10, R31, R37 ;  /* 0x0000001f0a257223 */ /* 0x000fe20000010025 */
[----:B------:R-:W-:Y:S01]  /*27e0*/  FMUL.FTZ R31, R5, R14 ;  /* 0x0000000e051f7220 */ /* 0x000fe20000410000 */
[----:B------:R-:W3:Y:S01]  /*27f0*/  LDL.LU R10, [R1+0xc0] ;  /* 0x0000c000010a7983 */ /* 0x000ee20000300800 */
[----:B0-----:R-:W-:Y:S02]  /*2800*/  FADD.FTZ R36, R36, 1 ;  /* 0x3f80000024247421 */ /* 0x001fe40000010000 */
[----:B------:R-:W-:Y:S01]  /*2810*/  FFMA.FTZ R37, R9, R31, R37 ;  /* 0x0000001f09257223 */ /* 0x000fe20000010025 */
[----:B------:R-:W-:Y:S01]  /*2820*/  FMUL.FTZ R31, R6, R15 ;  /* 0x0000000f061f7220 */ /* 0x000fe20000410000 */
[----:B------:R-:W4:Y:S02]  /*2830*/  LDL.LU R9, [R1+0xbc] ;  /* 0x0000bc0001097983 */ /* 0x000f240000300800 */
[----:B------:R-:W0:Y:S01]  /*2840*/  MUFU.RCP R36, R36 ;  /* 0x0000002400247308 */ /* 0x000e220000001000 */
[----:B------:R-:W-:Y:S01]  /*2850*/  FFMA.FTZ R31, R8, R31, R37 ;  /* 0x0000001f081f7223 */ /* 0x000fe20000010025 */
[----:B------:R-:W-:Y:S01]  /*2860*/  FMUL.FTZ R37, R7, R16 ;  /* 0x0000001007257220 */ /* 0x000fe20000410000 */
[----:B------:R-:W3:Y:S03]  /*2870*/  LDL.LU R8, [R1+0xb8] ;  /* 0x0000b80001087983 */ /* 0x000ee60000300800 */
[----:B------:R-:W-:Y:S01]  /*2880*/  FFMA.FTZ R31, R0, R37, R31 ;  /* 0x00000025001f7223 */ /* 0x000fe2000001001f */
[----:B------:R-:W-:Y:S01]  /*2890*/  FMUL.FTZ R37, R4, R17 ;  /* 0x0000001104257220 */ /* 0x000fe20000410000 */
[----:B------:R-:W4:Y:S03]  /*28a0*/  LDL.LU R0, [R1+0xb4] ;  /* 0x0000b40001007983 */ /* 0x000f260000300800 */
[----:B------:R-:W-:Y:S01]  /*28b0*/  FFMA.FTZ R31, R61, R37, R31 ;  /* 0x000000253d1f7223 */ /* 0x000fe2000001001f */
[----:B------:R-:W-:Y:S01]  /*28c0*/  FADD.FTZ R37, -R35, 1 ;  /* 0x3f80000023257421 */ /* 0x000fe20000010100 */
[----:B-1----:R-:W-:-:S03]  /*28d0*/  FADD.FTZ R38, -R25, 1 ;  /* 0x3f80000019267421 */ /* 0x002fc60000010100 */
[----:B------:R-:W-:Y:S01]  /*28e0*/  FFMA.FTZ R37, R32, R37, 1 ;  /* 0x3f80000020257423 */ /* 0x000fe20000010025 */
[----:B0-----:R-:W-:Y:S01]  /*28f0*/  FADD.FTZ R32, -R36, 1 ;  /* 0x3f80000024207421 */ /* 0x001fe20000010100 */
[----:B------:R-:W-:Y:S01]  /*2900*/  FFMA.FTZ R38, R30, R38, 1 ;  /* 0x3f8000001e267423 */ /* 0x000fe20000010026 */
[----:B------:R-:W-:Y:S02]  /*2910*/  FADD.FTZ R30, -R34, 1 ;  /* 0x3f800000221e7421 */ /* 0x000fe40000010100 */
[----:B------:R-:W-:Y:S02]  /*2920*/  FFMA.FTZ R32, R33, R32, 1 ;  /* 0x3f80000021207423 */ /* 0x000fe40000010020 */
[----:B------:R-:W-:Y:S01]  /*2930*/  FFMA.FTZ R30, R21, R30, 1 ;  /* 0x3f800000151e7423 */ /* 0x000fe2000001001e */
[----:B------:R-:W-:Y:S01]  /*2940*/  FMUL.FTZ R21, R25, R38 ;  /* 0x0000002619157220 */ /* 0x000fe20000410000 */
[----:B------:R-:W-:Y:S01]  /*2950*/  FMUL.FTZ R32, R36, R32 ;  /* 0x0000002024207220 */ /* 0x000fe20000410000 */
[----:B------:R-:W3:Y:S04]  /*2960*/  LDL.LU R38, [R1+0x54] ;  /* 0x0000540001267983 */ /* 0x000ee80000300800 */
[----:B------:R-:W3:Y:S01]  /*2970*/  LDL.LU R36, [R1+0x50] ;  /* 0x0000500001247983 */ /* 0x000ee20000300800 */
[----:B------:R-:W-:Y:S01]  /*2980*/  FMUL.FTZ R37, R35, R37 ;  /* 0x0000002523257220 */ /* 0x000fe20000410000 */
[----:B------:R-:W-:-:S02]  /*2990*/  HADD2.F32 R35, -RZ, R28.H1_H1 ;  /* 0x3000001cff237230 */ /* 0x000fc40000004100 */
[----:B------:R-:W-:Y:S02]  /*29a0*/  HADD2.F32 R33, -RZ, R28.H0_H0 ;  /* 0x2000001cff217230 */ /* 0x000fe40000004100 */
[----:B------:R-:W-:Y:S01]  /*29b0*/  FMUL.FTZ R28, R34, R30 ;  /* 0x0000001e221c7220 */ /* 0x000fe20000410000 */
[--C-:B------:R-:W-:Y:S02]  /*29c0*/  HADD2.F32 R25, -RZ, R22.reuse.H0_H0 ;  /* 0x20000016ff197230 */ /* 0x100fe40000004100 */
[----:B------:R-:W-:Y:S02]  /*29d0*/  HADD2.F32 R30, -RZ, R22.H1_H1 ;  /* 0x30000016ff1e7230 */ /* 0x000fe40000004100 */
[----:B------:R-:W-:Y:S01]  /*29e0*/  FMUL.FTZ R22, R35, R37 ;  /* 0x0000002523167220 */ /* 0x000fe20000410000 */
[C---:B------:R-:W-:Y:S02]  /*29f0*/  FADD.FTZ R25, -R24.reuse, R25 ;  /* 0x0000001918197221 */ /* 0x040fe40000010100 */
[----:B------:R-:W-:Y:S01]  /*2a00*/  FADD.FTZ R51, -R24, R30 ;  /* 0x0000001e18337221 */ /* 0x000fe20000010100 */
[----:B------:R-:W-:-:S02]  /*2a10*/  HADD2.F32 R50, -RZ, R23.H0_H0 ;  /* 0x20000017ff327230 */ /* 0x000fc40000004100 */
[C---:B------:R-:W-:Y:S01]  /*2a20*/  FMUL.FTZ R52, R3.reuse, R25 ;  /* 0x0000001903347220 */ /* 0x040fe20000410000 */
[----:B------:R-:W-:Y:S01]  /*2a30*/  FMUL.FTZ R51, R3, R51 ;  /* 0x0000003303337220 */ /* 0x000fe20000410000 */
[----:B------:R-:W-:Y:S02]  /*2a40*/  HADD2.F32 R49, -RZ, R23.H1_H1 ;  /* 0x30000017ff317230 */ /* 0x000fe40000004100 */
[----:B------:R-:W-:Y:S01]  /*2a50*/  FADD.FTZ R50, -R24, R50 ;  /* 0x0000003218327221 */ /* 0x000fe20000010100 */
[----:B------:R-:W-:Y:S01]  /*2a60*/  FFMA.FTZ R30, R4, R52, R60 ;  /* 0x00000034041e7223 */ /* 0x000fe2000001003c */
[----:B------:R-:W-:Y:S01]  /*2a70*/  FMUL.FTZ R21, R33, R21 ;  /* 0x0000001521157220 */ /* 0x000fe20000410000 */
[----:B------:R-:W-:Y:S01]  /*2a80*/  FADD.FTZ R49, -R24, R49 ;  /* 0x0000003118317221 */ /* 0x000fe20000010100 */
[C---:B------:R-:W-:Y:S01]  /*2a90*/  FMUL.FTZ R50, R3.reuse, R50 ;  /* 0x0000003203327220 */ /* 0x040fe20000410000 */
[----:B------:R-:W-:Y:S02]  /*2aa0*/  FMUL.FTZ R35, R30, -1.4426950216293334961 ;  /* 0xbfb8aa3b1e237820 */ /* 0x000fe40000410000 */
[----:B------:R-:W-:-:S04]  /*2ab0*/  FMUL.FTZ R49, R3, R49 ;  /* 0x0000003103317220 */ /* 0x000fc80000410000 */
[----:B------:R-:W0:Y:S01]  /*2ac0*/  MUFU.EX2 R35, R35 ;  /* 0x0000002300237308 */ /* 0x000e220000000800 */
[----:B------:R-:W-:Y:S01]  /*2ad0*/  FFMA.FTZ R34, R7, R49, R2 ;  /* 0x0000003107227223 */ /* 0x000fe20000010002 */
[----:B0-----:R-:W-:-:S06]  /*2ae0*/  FADD.FTZ R35, R35, 1 ;  /* 0x3f80000023237421 */ /* 0x001fcc0000010000 */
[----:B------:R-:W-:Y:S01]  /*2af0*/  MUFU.RCP R35, R35 ;  /* 0x0000002300237308 */ /* 0x000fe20000001000 */
[----:B--2---:R-:W-:Y:S02]  /*2b00*/  HADD2.F32 R23, -RZ, R29.H0_H0 ;  /* 0x2000001dff177230 */ /* 0x004fe40000004100 */
[----:B----4-:R-:W-:-:S04]  /*2b10*/  FFMA.FTZ R37, R4, R0, RZ ;  /* 0x0000000004257223 */ /* 0x010fc800000100ff */
[----:B---3--:R-:W-:-:S04]  /*2b20*/  FFMA.FTZ R37, R5, R8, R37 ;  /* 0x0000000805257223 */ /* 0x008fc80000010025 */
[----:B------:R-:W-:-:S04]  /*2b30*/  FFMA.FTZ R37, R6, R9, R37 ;  /* 0x0000000906257223 */ /* 0x000fc80000010025 */
[----:B------:R-:W-:-:S04]  /*2b40*/  FFMA.FTZ R37, R7, R10, R37 ;  /* 0x0000000a07257223 */ /* 0x000fc80000010025 */
[----:B------:R-:W-:Y:S01]  /*2b50*/  FFMA.FTZ R37, R4, R48, R37 ;  /* 0x0000003004257223 */ /* 0x000fe20000010025 */
[----:B------:R-:W-:-:S03]  /*2b60*/  FFMA.FTZ R25, R5, R51, R36 ;  /* 0x0000003305197223 */ /* 0x000fc60000010024 */
[----:B------:R-:W-:Y:S01]  /*2b70*/  FFMA.FTZ R37, R5, R47, R37 ;  /* 0x0000002f05257223 */ /* 0x000fe20000010025 */
[----:B------:R-:W-:Y:S01]  /*2b80*/  FMUL.FTZ R33, R25, -1.4426950216293334961 ;  /* 0xbfb8aa3b19217820 */ /* 0x000fe20000410000 */
[----:B------:R-:W-:Y:S01]  /*2b90*/  FMUL.FTZ R23, R23, R32 ;  /* 0x0000002017177220 */ /* 0x000fe20000410000 */
[C---:B------:R-:W-:Y:S01]  /*2ba0*/  FFMA.FTZ R32, R6.reuse, R50, R38 ;  /* 0x0000003206207223 */ /* 0x040fe20000010026 */
[----:B------:R-:W-:Y:S01]  /*2bb0*/  FMUL.FTZ R36, R5, R18 ;  /* 0x0000001205247220 */ /* 0x000fe20000410000 */
[----:B------:R-:W-:Y:S02]  /*2bc0*/  HADD2.F32 R24, -RZ, R29.H1_H1 ;  /* 0x3000001dff187230 */ /* 0x000fe40000004100 */
[----:B------:R-:W-:Y:S01]  /*2bd0*/  FFMA.FTZ R37, R6, R46, R37 ;  /* 0x0000002e06257223 */ /* 0x000fe20000010025 */
[----:B------:R-:W0:Y:S01]  /*2be0*/  MUFU.EX2 R33, R33 ;  /* 0x0000002100217308 */ /* 0x000e220000000800 */
[----:B------:R-:W-:Y:S01]  /*2bf0*/  FMUL.FTZ R29, R32, -1.4426950216293334961 ;  /* 0xbfb8aa3b201d7820 */ /* 0x000fe20000410000 */
[----:B------:R-:W-:Y:S01]  /*2c00*/  FFMA.FTZ R36, R59, R36, R31 ;  /* 0x000000243b247223 */ /* 0x000fe2000001001f */
[----:B------:R-:W-:Y:S01]  /*2c10*/  FFMA.FTZ R31, R7, R45, R37 ;  /* 0x0000002d071f7223 */ /* 0x000fe20000010025 */
[----:B------:R-:W-:Y:S01]  /*2c20*/  FMUL.FTZ R24, R24, R28 ;  /* 0x0000001c18187220 */ /* 0x000fe20000410000 */
[----:B------:R-:W-:Y:S01]  /*2c30*/  FMUL.FTZ R28, R34, -1.4426950216293334961 ;  /* 0xbfb8aa3b221c7820 */ /* 0x000fe20000410000 */
[----:B------:R-:W-:Y:S01]  /*2c40*/  FMUL.FTZ R37, R6, R19 ;  /* 0x0000001306257220 */ /* 0x000fe20000410000 */
[----:B------:R-:W-:Y:S01]  /*2c50*/  FFMA.FTZ R31, R4, R44, R31 ;  /* 0x0000002c041f7223 */ /* 0x000fe2000001001f */
[----:B------:R-:W1:Y:S02]  /*2c60*/  MUFU.EX2 R29, R29 ;  /* 0x0000001d001d7308 */ /* 0x000e640000000800 */
[----:B------:R-:W-:Y:S01]  /*2c70*/  FFMA.FTZ R36, R58, R37, R36 ;  /* 0x000000253a247223 */ /* 0x000fe20000010024 */
[----:B------:R-:W-:Y:S01]  /*2c80*/  FFMA.FTZ R31, R5, R43, R31 ;  /* 0x0000002b051f7223 */ /* 0x000fe2000001001f */
[----:B------:R-:W-:-:S04]  /*2c90*/  FMUL.FTZ R37, R7, R20 ;  /* 0x0000001407257220 */ /* 0x000fc80000410000 */
[----:B------:R-:W2:Y:S01]  /*2ca0*/  MUFU.EX2 R28, R28 ;  /* 0x0000001c001c7308 */ /* 0x000ea20000000800 */
[----:B------:R-:W-:Y:S01]  /*2cb0*/  FFMA.FTZ R31, R6, R42, R31 ;  /* 0x0000002a061f7223 */ /* 0x000fe2000001001f */
[----:B0-----:R-:W-:Y:S01]  /*2cc0*/  FADD.FTZ R33, R33, 1 ;  /* 0x3f80000021217421 */ /* 0x001fe20000010000 */
[----:B------:R-:W-:Y:S01]  /*2cd0*/  FFMA.FTZ R36, R57, R37, R36 ;  /* 0x0000002539247223 */ /* 0x000fe20000010024 */
[----:B------:R-:W-:Y:S01]  /*2ce0*/  FMUL.FTZ R37, R4, R21 ;  /* 0x0000001504257220 */ /* 0x000fe20000410000 */
[----:B------:R-:W-:-:S03]  /*2cf0*/  FFMA.FTZ R31, R7, R41, R31 ;  /* 0x00000029071f7223 */ /* 0x000fc6000001001f */
[----:B------:R-:W0:Y:S01]  /*2d00*/  MUFU.RCP R33, R33 ;  /* 0x0000002100217308 */ /* 0x000e220000001000 */
[----:B------:R-:W-:Y:S01]  /*2d10*/  FFMA.FTZ R36, R56, R37, R36 ;  /* 0x0000002538247223 */ /* 0x000fe20000010024 */
[----:B------:R-:W-:Y:S01]  /*2d20*/  FMUL.FTZ R37, R5, R22 ;  /* 0x0000001605257220 */ /* 0x000fe20000410000 */
[----:B------:R-:W-:Y:S01]  /*2d30*/  FFMA.FTZ R31, R4, R40, R31 ;  /* 0x00000028041f7223 */ /* 0x000fe2000001001f */
[----:B-1----:R-:W-:Y:S02]  /*2d40*/  FADD.FTZ R38, R29, 1 ;  /* 0x3f8000001d267421 */ /* 0x002fe40000010000 */
[----:B------:R-:W-:Y:S01]  /*2d50*/  FFMA.FTZ R29, R55, R37, R36 ;  /* 0x00000025371d7223 */ /* 0x000fe20000010024 */
[----:B------:R-:W-:Y:S01]  /*2d60*/  FFMA.FTZ R36, R5, R39, R31 ;  /* 0x0000002705247223 */ /* 0x000fe2000001001f */
[----:B--2---:R-:W-:Y:S01]  /*2d70*/  FADD.FTZ R28, R28, 1 ;  /* 0x3f8000001c1c7421 */ /* 0x004fe20000010000 */
[----:B------:R0:W1:Y:S01]  /*2d80*/  MUFU.RCP R31, R38 ;  /* 0x00000026001f7308 */ /* 0x0000620000001000 */
[C---:B------:R-:W-:Y:S01]  /*2d90*/  FMUL.FTZ R37, R6.reuse, R23 ;  /* 0x0000001706257220 */ /* 0x040fe20000410000 */
[----:B------:R-:W-:-:S03]  /*2da0*/  FFMA.FTZ R36, R6, R11, R36 ;  /* 0x0000000b06247223 */ /* 0x000fc60000010024 */
[----:B------:R-:W-:Y:S01]  /*2db0*/  FFMA.FTZ R29, R54, R37, R29 ;  /* 0x00000025361d7223 */ /* 0x000fe2000001001d */
[C---:B------:R-:W-:Y:S02]  /*2dc0*/  FMUL.FTZ R37, R7.reuse, R24 ;  /* 0x0000001807257220 */ /* 0x040fe40000410000 */
[----:B------:R-:W2:Y:S01]  /*2dd0*/  MUFU.RCP R28, R28 ;  /* 0x0000001c001c7308 */ /* 0x000ea20000001000 */
[----:B------:R-:W-:Y:S01]  /*2de0*/  FFMA.FTZ R36, R7, R12, R36 ;  /* 0x0000000c07247223 */ /* 0x000fe20000010024 */
[----:B0-----:R-:W-:Y:S01]  /*2df0*/  FADD.FTZ R38, -R33, 1 ;  /* 0x3f80000021267421 */ /* 0x001fe20000010100 */
[----:B------:R-:W-:Y:S01]  /*2e00*/  FFMA.FTZ R29, R53, R37, R29 ;  /* 0x00000025351d7223 */ /* 0x000fe2000001001d */
[----:B------:R-:W-:Y:S01]  /*2e10*/  FADD.FTZ R37, -R35, 1 ;  /* 0x3f80000023257421 */ /* 0x000fe20000010100 */
[----:B------:R-:W-:Y:S01]  /*2e20*/  FFMA.FTZ R36, R4, R13, R36 ;  /* 0x0000000d04247223 */ /* 0x000fe20000010024 */
[----:B------:R-:W-:Y:S02]  /*2e30*/  FFMA.FTZ R38, R25, R38, 1 ;  /* 0x3f80000019267423 */ /* 0x000fe40000010026 */
[----:B------:R-:W-:Y:S01]  /*2e40*/  FFMA.FTZ R37, R30, R37, 1 ;  /* 0x3f8000001e257423 */ /* 0x000fe20000010025 */
[----:B------:R-:W-:Y:S01]  /*2e50*/  FFMA.FTZ R25, R5, R14, R36 ;  /* 0x0000000e05197223 */ /* 0x000fe20000010024 */
[----:B-1----:R-:W-:-:S03]  /*2e60*/  FADD.FTZ R30, -R31, 1 ;  /* 0x3f8000001f1e7421 */ /* 0x002fc60000010100 */
[----:B------:R-:W-:Y:S01]  /*2e70*/  FFMA.FTZ R25, R6, R15, R25 ;  /* 0x0000000f06197223 */ /* 0x000fe20000010019 */
[----:B------:R-:W-:Y:S01]  /*2e80*/  FFMA.FTZ R30, R32, R30, 1 ;  /* 0x3f800000201e7423 */ /* 0x000fe2000001001e */
[----:B------:R-:W-:Y:S01]  /*2e90*/  FMUL.FTZ R37, R35, R37 ;  /* 0x0000002523257220 */ /* 0x000fe20000410000 */
[----:B------:R-:W-:Y:S02]  /*2ea0*/  HADD2.F32 R35, -RZ, R26.H0_H0 ;  /* 0x2000001aff237230 */ /* 0x000fe40000004100 */
[----:B--2---:R-:W-:Y:S01]  /*2eb0*/  FADD.FTZ R32, -R28, 1 ;  /* 0x3f8000001c207421 */ /* 0x004fe20000010100 */
[----:B------:R-:W-:Y:S01]  /*2ec0*/  FFMA.FTZ R25, R7, R16, R25 ;  /* 0x0000001007197223 */ /* 0x000fe20000010019 */
[----:B------:R0:W-:Y:S02]  /*2ed0*/  STL [R1+0xac], R9 ;  /* 0x0000ac0901007387 */ /* 0x0001e40000100800 */
[----:B------:R-:W-:Y:S02]  /*2ee0*/  FFMA.FTZ R34, R34, R32, 1 ;  /* 0x3f80000022227423 */ /* 0x000fe40000010020 */
[----:B------:R1:W-:Y:S01]  /*2ef0*/  STL [R1+0xa4], R10 ;  /* 0x0000a40a01007387 */ /* 0x0003e20000100800 */
[----:B------:R-:W-:Y:S01]  /*2f00*/  FFMA.FTZ R32, R4, R17, R25 ;  /* 0x0000001104207223 */ /* 0x000fe20000010019 */
[----:B------:R-:W-:-:S02]  /*2f10*/  FMUL.FTZ R25, R35, R37 ;  /* 0x0000002523197220 */ /* 0x000fc40000410000 */
[----:B------:R2:W-:Y:S04]  /*2f20*/  STL [R1+0xa8], R3 ;  /* 0x0000a80301007387 */ /* 0x0005e80000100800 */
[----:B------:R-:W3:Y:S04]  /*2f30*/  LDL.LU R2, [R1+0xb0] ;  /* 0x0000b00001027983 */ /* 0x000ee80000300800 */
[----:B------:R-:W4:Y:S04]  /*2f40*/  LDL.LU R60, [R1+0x98] ;  /* 0x00009800013c7983 */ /* 0x000f280000300800 */
[----:B------:R-:W3:Y:S04]  /*2f50*/  LDL R35, [R1+0x2c] ;  /* 0x00002c0001237983 */ /* 0x000ee80000100800 */
[----:B0-----:R-:W4:Y:S01]  /*2f60*/  LDL R9, [R1+0x48] ;  /* 0x0000480001097983 */ /* 0x001f220000100800 */
[----:B------:R-:W-:Y:S01]  /*2f70*/  FMUL.FTZ R36, R33, R38 ;  /* 0x0000002621247220 */ /* 0x000fe20000410000 */
[----:B------:R-:W-:-:S02]  /*2f80*/  FMUL.FTZ R30, R31, R30 ;  /* 0x0000001e1f1e7220 */ /* 0x000fc40000410000 */
[----:B-1----:R-:W4:Y:S01]  /*2f90*/  LDL R10, [R1+0x3c] ;  /* 0x00003c00010a7983 */ /* 0x002f220000100800 */
[----:B------:R-:W-:Y:S02]  /*2fa0*/  HADD2.F32 R38, -RZ, R27.H1_H1 ;  /* 0x3000001bff267230 */ /* 0x000fe40000004100 */
[----:B------:R-:W-:Y:S01]  /*2fb0*/  FMUL.FTZ R34, R28, R34 ;  /* 0x000000221c227220 */ /* 0x000fe20000410000 */
[----:B--2---:R-:W2:Y:S04]  /*2fc0*/  LDL R3, [R1+0x24] ;  /* 0x0000240001037983 */ /* 0x004ea80000100800 */
[----:B------:R-:W2:Y:S01]  /*2fd0*/  LDL.LU R31, [R1+0xa0] ;  /* 0x0000a000011f7983 */ /* 0x000ea20000300800 */
[----:B------:R-:W-:-:S03]  /*2fe0*/  FMUL.FTZ R38, R38, R34 ;  /* 0x0000002226267220 */ /* 0x000fc60000410000 */
[----:B------:R-:W2:Y:S01]  /*2ff0*/  LDL R34, [R1+0xc] ;  /* 0x00000c0001227983 */ /* 0x000ea20000100800 */
[----:B------:R-:W-:Y:S01]  /*3000*/  FFMA.FTZ R32, R5, R18, R32 ;  /* 0x0000001205207223 */ /* 0x000fe20000010020 */
[----:B------:R-:W-:Y:S02]  /*3010*/  HADD2.F32 R33, -RZ, R26.H1_H1 ;  /* 0x3000001aff217230 */ /* 0x000fe40000004100 */
[----:B------:R-:W-:Y:S01]  /*3020*/  FMUL.FTZ R26, R4, R25 ;  /* 0x00000019041a7220 */ /* 0x000fe20000410000 */
[----:B------:R-:W-:Y:S01]  /*3030*/  FFMA.FTZ R32, R6, R19, R32 ;  /* 0x0000001306207223 */ /* 0x000fe20000010020 */
[----:B------:R-:W-:Y:S02]  /*3040*/  HADD2.F32 R37, -RZ, R27.H0_H0 ;  /* 0x2000001bff257230 */ /* 0x000fe40000004100 */
[----:B------:R-:W-:Y:S01]  /*3050*/  FMUL.FTZ R36, R33, R36 ;  /* 0x0000002421247220 */ /* 0x000fe20000410000 */
[----:B------:R-:W-:Y:S01]  /*3060*/  FFMA.FTZ R32, R7, R20, R32 ;  /* 0x0000001407207223 */ /* 0x000fe20000010020 */
[----:B------:R-:W-:Y:S01]  /*3070*/  FFMA.FTZ R26, R52, R26, R29 ;  /* 0x0000001a341a7223 */ /* 0x000fe2000001001d */
[----:B------:R-:W-:Y:S01]  /*3080*/  FMUL.FTZ R37, R37, R30 ;  /* 0x0000001e25257220 */ /* 0x000fe20000410000 */
[----:B------:R-:W-:Y:S01]  /*3090*/  FMUL.FTZ R29, R5, R36 ;  /* 0x00000024051d7220 */ /* 0x000fe20000410000 */
[----:B------:R-:W-:-:S02]  /*30a0*/  FFMA.FTZ R32, R4, R21, R32 ;  /* 0x0000001504207223 */ /* 0x000fc40000010020 */
[----:B------:R-:W-:Y:S01]  /*30b0*/  FMUL.FTZ R27, R6, R37 ;  /* 0x00000025061b7220 */ /* 0x000fe20000410000 */
[----:B------:R-:W-:Y:S01]  /*30c0*/  FFMA.FTZ R26, R51, R29, R26 ;  /* 0x0000001d331a7223 */ /* 0x000fe2000001001a */
[----:B------:R-:W-:-:S03]  /*30d0*/  FFMA.FTZ R32, R5, R22, R32 ;  /* 0x0000001605207223 */ /* 0x000fc60000010020 */
[----:B------:R-:W-:Y:S01]  /*30e0*/  FFMA.FTZ R27, R50, R27, R26 ;  /* 0x0000001b321b7223 */ /* 0x000fe2000001001a */
[----:B------:R-:W-:-:S04]  /*30f0*/  FFMA.FTZ R26, R6, R23, R32 ;  /* 0x00000017061a7223 */ /* 0x000fc80000010020 */
[----:B------:R-:W-:-:S04]  /*3100*/  FFMA.FTZ R26, R7, R24, R26 ;  /* 0x00000018071a7223 */ /* 0x000fc8000001001a */
[----:B------:R-:W-:-:S04]  /*3110*/  FFMA.FTZ R26, R4, R25, R26 ;  /* 0x00000019041a7223 */ /* 0x000fc8000001001a */
[----:B------:R-:W-:Y:S01]  /*3120*/  FFMA.FTZ R26, R5, R36, R26 ;  /* 0x00000024051a7223 */ /* 0x000fe2000001001a */
[----:B------:R-:W-:-:S03]  /*3130*/  FMUL.FTZ R28, R7, R38 ;  /* 0x00000026071c7220 */ /* 0x000fc60000410000 */
[----:B------:R-:W-:Y:S01]  /*3140*/  FFMA.FTZ R26, R6, R37, R26 ;  /* 0x00000025061a7223 */ /* 0x000fe2000001001a */
[----:B------:R-:W-:-:S03]  /*3150*/  FFMA.FTZ R27, R49, R28, R27 ;  /* 0x0000001c311b7223 */ /* 0x000fc6000001001b */
[----:B------:R-:W-:Y:S01]  /*3160*/  FFMA.FTZ R26, R7, R38, R26 ;  /* 0x00000026071a7223 */ /* 0x000fe2000001001a */
[----:B---3--:R-:W-:-:S04]  /*3170*/  FFMA.FTZ R30, R35, R0, RZ ;  /* 0x00000000231e7223 */ /* 0x008fc800000100ff */
[----:B----4-:R-:W-:Y:S02]  /*3180*/  FFMA.FTZ R30, R9, R48, R30 ;  /* 0x00000030091e7223 */ /* 0x010fe4000001001e */
[----:B------:R-:W3:Y:S02]  /*3190*/  LDL R9, [R1+0x38] ;  /* 0x0000380001097983 */ /* 0x000ee40000100800 */
[----:B------:R-:W-:-:S04]  /*31a0*/  FFMA.FTZ R30, R10, R44, R30 ;  /* 0x0000002c0a1e7223 */ /* 0x000fc8000001001e */
[----:B--2---:R-:W-:Y:S01]  /*31b0*/  FFMA.FTZ R30, R3, R40, R30 ;  /* 0x00000028031e7223 */ /* 0x004fe2000001001e */
[----:B------:R-:W-:Y:S01]  /*31c0*/  IMAD R31, R31, 0x18, R2 ;  /* 0x000000181f1f7824 */ /* 0x000fe200078e0202 */
[----:B------:R-:W0:Y:S02]  /*31d0*/  S2R R35, SR_TID.X ;  /* 0x0000000000237919 */ /* 0x000e240000002100 */
[----:B------:R-:W-:Y:S02]  /*31e0*/  FFMA.FTZ R30, R34, R13, R30 ;  /* 0x0000000d221e7223 */ /* 0x000fe4000001001e */
[----:B------:R-:W-:Y:S01]  /*31f0*/  LEA R31, R60, R31, 0x3 ;  /* 0x0000001f3c1f7211 */ /* 0x000fe200078e18ff */
[----:B------:R-:W1:Y:S01]  /*3200*/  S2UR UR15, SR_CgaCtaId ;  /* 0x00000000000f79c3 */ /* 0x000e620000008800 */
[----:B------:R-:W2:Y:S04]  /*3210*/  LDL R60, [R1+0x28] ;  /* 0x00002800013c7983 */ /* 0x000ea80000100800 */
[----:B------:R4:W-:Y:S01]  /*3220*/  STS.64 [R31], R26 ;  /* 0x0000001a1f007388 */ /* 0x0009e20000000a00 */
[----:B------:R-:W-:Y:S01]  /*3230*/  FADD.FTZ R28, RZ, R0 ;  /* 0x00000000ff1c7221 */ /* 0x000fe20000010000 */
[----:B------:R-:W-:-:S02]  /*3240*/  UMOV UR14, 0x400 ;  /* 0x00000400000e7882 */ /* 0x000fc40000000000 */
[----:B------:R-:W3:Y:S04]  /*3250*/  LDL R3, [R1+0x8] ;  /* 0x0000080001037983 */ /* 0x000ee80000100800 */
[----:B------:R-:W3:Y:S01]  /*3260*/  LDL R34, [R1+0x14] ;  /* 0x0000140001227983 */ /* 0x000ee20000100800 */
[----:B----4-:R-:W-:-:S03]  /*3270*/  FFMA.FTZ R26, R61, R17, R30 ;  /* 0x000000113d1a7223 */ /* 0x010fc6000001001e */
[----:B------:R-:W4:Y:S01]  /*3280*/  LDL R30, [R1+0x4c] ;  /* 0x00004c00011e7983 */ /* 0x000f220000100800 */
[----:B------:R-:W-:-:S04]  /*3290*/  FADD.FTZ R28, R28, R48 ;  /* 0x000000301c1c7221 */ /* 0x000fc80000010000 */
[----:B------:R-:W-:-:S04]  /*32a0*/  FADD.FTZ R28, R28, R44 ;  /* 0x0000002c1c1c7221 */ /* 0x000fc80000010000 */
[----:B------:R-:W-:Y:S01]  /*32b0*/  FADD.FTZ R28, R28, R40 ;  /* 0x000000281c1c7221 */ /* 0x000fe20000010000 */
[----:B-1----:R-:W-:-:S03]  /*32c0*/  ULEA UR5, UR15, UR14, 0x18 ;  /* 0x0000000e0f057291 */ /* 0x002fc6000f8ec03f */
[----:B------:R-:W-:Y:S01]  /*32d0*/  FADD.FTZ R28, R28, R13 ;  /* 0x0000000d1c1c7221 */ /* 0x000fe20000010000 */
[----:B0-----:R-:W-:-:S03]  /*32e0*/  SHF.L.U32 R10, R35, 0x1, RZ ;  /* 0x00000001230a7819 */ /* 0x001fc600000006ff */
[----:B------:R-:W-:Y:S01]  /*32f0*/  FADD.FTZ R27, R28, R17 ;  /* 0x000000111c1b7221 */ /* 0x000fe20000010000 */
[----:B------:R-:W-:Y:S01]  /*3300*/  LOP3.LUT R33, R10, 0x18, RZ, 0xc0, !PT ;  /* 0x000000180a217812 */ /* 0x000fe200078ec0ff */
[----:B------:R-:W-:Y:S01]  /*3310*/  FFMA.FTZ R26, R56, R21, R26 ;  /* 0x00000015381a7223 */ /* 0x000fe2000001001a */
[----:B------:R-:W-:Y:S01]  /*3320*/  LEA R29, R35, UR5, 0x5 ;  /* 0x00000005231d7c11 */ /* 0x000fe2000f8e28ff */
[----:B------:R-:W-:Y:S01]  /*3330*/  FADD.FTZ R27, R27, R21 ;  /* 0x000000151b1b7221 */ /* 0x000fe20000010000 */
[----:B------:R-:W3:Y:S01]  /*3340*/  LDL R10, [R1+0x44] ;  /* 0x00004400010a7983 */ /* 0x000ee20000100800 */
[----:B------:R-:W-:Y:S01]  /*3350*/  FFMA.FTZ R26, R52, R25, R26 ;  /* 0x00000019341a7223 */ /* 0x000fe2000001001a */
[----:B------:R-:W-:Y:S01]  /*3360*/  IADD3 R31, R29, R33, RZ ;  /* 0x000000211d1f7210 */ /* 0x000fe20007ffe0ff */
[----:B------:R-:W-:Y:S01]  /*3370*/  FADD.FTZ R27, R27, R25 ;  /* 0x000000191b1b7221 */ /* 0x000fe20000010000 */
[----:B------:R-:W-:Y:S06]  /*3380*/  BAR.SYNC.DEFER_BLOCKING 0x0 ;  /* 0x0000000000007b1d */ /* 0x000fec0000010000 */
[----:B------:R0:W-:Y:S01]  /*3390*/  STS.64 [R31], R26 ;  /* 0x0000001a1f007388 */ /* 0x0001e20000000a00 */
[----:B--2---:R-:W-:-:S03]  /*33a0*/  FFMA.FTZ R28, R60, R8, RZ ;  /* 0x000000083c1c7223 */ /* 0x004fc600000100ff */
[----:B------:R-:W2:Y:S01]  /*33b0*/  LDL R60, [R1+0x4] ;  /* 0x00000400013c7983 */ /* 0x000ea20000100800 */
[----:B----4-:R-:W-:-:S04]  /*33c0*/  FFMA.FTZ R28, R30, R47, R28 ;  /* 0x0000002f1e1c7223 */ /* 0x010fc8000001001c */
[----:B---3--:R-:W-:Y:S02]  /*33d0*/  FFMA.FTZ R28, R9, R43, R28 ;  /* 0x0000002b091c7223 */ /* 0x008fe4000001001c */
[----:B------:R-:W3:Y:S04]  /*33e0*/  LDL.LU R9, [R1+0xac] ;  /* 0x0000ac0001097983 */ /* 0x000ee80000300800 */
[----:B0-----:R-:W4:Y:S01]  /*33f0*/  LDL R27, [R1+0x1c] ;  /* 0x00001c00011b7983 */ /* 0x001f220000100800 */
[----:B------:R-:W-:-:S03]  /*3400*/  FADD.FTZ R32, RZ, R8 ;  /* 0x00000008ff207221 */ /* 0x000fc60000010000 */
[----:B------:R-:W3:Y:S01]  /*3410*/  LDL R31, [R1+0x20] ;  /* 0x00002000011f7983 */ /* 0x000ee20000100800 */
[----:B------:R-:W-:-:S04]  /*3420*/  FADD.FTZ R32, R32, R47 ;  /* 0x0000002f20207221 */ /* 0x000fc80000010000 */
[----:B------:R-:W-:Y:S01]  /*3430*/  FADD.FTZ R32, R32, R43 ;  /* 0x0000002b20207221 */ /* 0x000fe20000010000 */
[----:B----4-:R-:W-:-:S03]  /*3440*/  FFMA.FTZ R26, R27, R39, R28 ;  /* 0x000000271b1a7223 */ /* 0x010fc6000001001c */
[----:B------:R-:W-:Y:S02]  /*3450*/  FADD.FTZ R27, R32, R39 ;  /* 0x00000027201b7221 */ /* 0x000fe40000010000 */
[----:B------:R-:W4:Y:S01]  /*3460*/  LDL R32, [R1+0x34] ;  /* 0x0000340001207983 */ /* 0x000f220000100800 */
[----:B---3--:R-:W-:Y:S01]  /*3470*/  FFMA.FTZ R28, R31, R9, RZ ;  /* 0x000000091f1c7223 */ /* 0x008fe200000100ff */
[----:B------:R-:W-:Y:S01]  /*3480*/  FFMA.FTZ R26, R3, R14, R26 ;  /* 0x0000000e031a7223 */ /* 0x000fe2000001001a */
[----:B------:R-:W-:Y:S01]  /*3490*/  FADD.FTZ R27, R27, R14 ;  /* 0x0000000e1b1b7221 */ /* 0x000fe20000010000 */
[----:B------:R-:W-:Y:S01]  /*34a0*/  LOP3.LUT R30, R33, 0x8, RZ, 0x3c, !PT ;  /* 0x00000008211e7812 */ /* 0x000fe200078e3cff */
[----:B------:R-:W-:Y:S01]  /*34b0*/  FFMA.FTZ R28, R10, R46, R28 ;  /* 0x0000002e0a1c7223 */ /* 0x000fe2000001001c */
[----:B------:R-:W-:Y:S01]  /*34c0*/  FFMA.FTZ R26, R59, R18, R26 ;  /* 0x000000123b1a7223 */ /* 0x000fe2000001001a */
[----:B------:R-:W-:Y:S01]  /*34d0*/  FADD.FTZ R27, R27, R18 ;  /* 0x000000121b1b7221 */ /* 0x000fe20000010000 */
[----:B------:R-:W-:Y:S01]  /*34e0*/  FADD.FTZ R31, RZ, R9 ;  /* 0x00000009ff1f7221 */ /* 0x000fe20000010000 */
[----:B------:R0:W5:Y:S01]  /*34f0*/  LDL.LU R3, [R1+0xa8] ;  /* 0x0000a80001037983 */ /* 0x0001620000300800 */
[----:B------:R-:W-:Y:S01]  /*3500*/  FFMA.FTZ R26, R55, R22, R26 ;  /* 0x00000016371a7223 */ /* 0x000fe2000001001a */
[----:B------:R-:W-:Y:S01]  /*3510*/  FADD.FTZ R27, R27, R22 ;  /* 0x000000161b1b7221 */ /* 0x000fe20000010000 */
[----:B------:R-:W-:Y:S01]  /*3520*/  IADD3 R30, R29, R30, RZ ;  /* 0x0000001e1d1e7210 */ /* 0x000fe20007ffe0ff */
[----:B------:R-:W-:Y:S01]  /*3530*/  FADD.FTZ R31, R31, R46 ;  /* 0x0000002e1f1f7221 */ /* 0x000fe20000010000 */
[----:B------:R-:W-:Y:S01]  /*3540*/  FFMA.FTZ R26, R51, R36, R26 ;  /* 0x00000024331a7223 */ /* 0x000fe2000001001a */
[----:B------:R-:W-:Y:S01]  /*3550*/  FADD.FTZ R27, R27, R36 ;  /* 0x000000241b1b7221 */ /* 0x000fe20000010000 */
[----:B------:R-:W3:Y:S04]  /*3560*/  LDL.LU R10, [R1+0xa4] ;  /* 0x0000a400010a7983 */ /* 0x000ee80000300800 */
[----:B------:R1:W-:Y:S01]  /*3570*/  STS.64 [R30], R26 ;  /* 0x0000001a1e007388 */ /* 0x0003e20000000a00 */
[----:B------:R-:W-:-:S04]  /*3580*/  FADD.FTZ R31, R31, R42 ;  /* 0x0000002a1f1f7221 */ /* 0x000fc80000010000 */
[----:B------:R-:W-:-:S04]  /*3590*/  FADD.FTZ R31, R31, R11 ;  /* 0x0000000b1f1f7221 */ /* 0x000fc80000010000 */
[----:B------:R-:W-:-:S04]  /*35a0*/  FADD.FTZ R31, R31, R15 ;  /* 0x0000000f1f1f7221 */ /* 0x000fc80000010000 */
[----:B-1----:R-:W-:-:S04]  /*35b0*/  FADD.FTZ R27, R31, R19 ;  /* 0x000000131f1b7221 */ /* 0x002fc80000010000 */
[----:B------:R-:W-:-:S04]  /*35c0*/  FADD.FTZ R27, R27, R23 ;  /* 0x000000171b1b7221 */ /* 0x000fc80000010000 */
[----:B------:R-:W-:Y:S01]  /*35d0*/  FADD.FTZ R27, R27, R37 ;  /* 0x000000251b1b7221 */ /* 0x000fe20000010000 */
[----:B----4-:R-:W-:-:S04]  /*35e0*/  FFMA.FTZ R28, R32, R42, R28 ;  /* 0x0000002a201c7223 */ /* 0x010fc8000001001c */
[----:B------:R-:W-:Y:S01]  /*35f0*/  FFMA.FTZ R28, R34, R11, R28 ;  /* 0x0000000b221c7223 */ /* 0x000fe2000001001c */
[----:B------:R-:W-:-:S03]  /*3600*/  SHF.R.S32.HI R34, RZ, 0x1f, R35 ;  /* 0x0000001fff227819 */ /* 0x000fc60000011423 */
[----:B--2---:R-:W-:Y:S01]  /*3610*/  FFMA.FTZ R28, R60, R15, R28 ;  /* 0x0000000f3c1c7223 */ /* 0x004fe2000001001c */
[----:B------:R-:W-:Y:S01]  /*3620*/  LEA.HI R32, R34, R35, RZ, 0x2 ;  /* 0x0000002322207211 */ /* 0x000fe200078f10ff */
[----:B------:R-:W2:Y:S02]  /*3630*/  LDL R60, [R1+0x10] ;  /* 0x00001000013c7983 */ /* 0x000ea40000100800 */
[----:B------:R-:W-:Y:S01]  /*3640*/  FFMA.FTZ R26, R58, R19, R28 ;  /* 0x000000133a1a7223 */ /* 0x000fe2000001001c */
[----:B------:R-:W-:Y:S02]  /*3650*/  LOP3.LUT R28, R33, 0x10, RZ, 0x3c, !PT ;  /* 0x00000010211c7812 */ /* 0x000fe400078e3cff */
[----:B------:R-:W-:Y:S02]  /*3660*/  IADD3 R33, R35, 0x1e0, RZ ;  /* 0x000001e023217810 */ /* 0x000fe40007ffe0ff */
[----:B------:R-:W-:Y:S02]  /*3670*/  LEA.HI R34, R34, R35, RZ, 0x4 ;  /* 0x0000002322227211 */ /* 0x000fe400078f20ff */
[----:B------:R-:W-:-:S02]  /*3680*/  SHF.R.S32.HI R30, RZ, 0x2, R32 ;  /* 0x00000002ff1e7819 */ /* 0x000fc40000011420 */
[----:B------:R-:W-:Y:S02]  /*3690*/  LOP3.LUT R35, R32, 0xfffffffc, RZ, 0xc0, !PT ;  /* 0xfffffffc20237812 */ /* 0x000fe400078ec0ff */
[----:B------:R-:W1:Y:S01]  /*36a0*/  S2R R32, SR_TID.X ;  /* 0x0000000000207919 */ /* 0x000e620000002100 */
[----:B------:R-:W-:Y:S01]  /*36b0*/  FFMA.FTZ R26, R54, R23, R26 ;  /* 0x00000017361a7223 */ /* 0x000fe2000001001a */
[----:B------:R-:W-:-:S03]  /*36c0*/  IADD3 R28, R29, R28, RZ ;  /* 0x0000001c1d1c7210 */ /* 0x000fc60007ffe0ff */
[----:B------:R-:W-:Y:S01]  /*36d0*/  FFMA.FTZ R26, R50, R37, R26 ;  /* 0x00000025321a7223 */ /* 0x000fe2000001001a */
[----:B------:R-:W-:-:S04]  /*36e0*/  IADD3 R31, R30, 0xf0, RZ ;  /* 0x000000f01e1f7810 */ /* 0x000fc80007ffe0ff */
[----:B------:R4:W-:Y:S02]  /*36f0*/  STS.64 [R28], R26 ;  /* 0x0000001a1c007388 */ /* 0x0009e40000000a00 */
[----:B----4-:R-:W-:Y:S02]  /*3700*/  SHF.R.S32.HI R26, RZ, 0x1f, R33 ;  /* 0x0000001fff1a7819 */ /* 0x010fe40000011421 */
[----:B------:R-:W-:Y:S02]  /*3710*/  SHF.R.S32.HI R27, RZ, 0x1f, R31 ;  /* 0x0000001fff1b7819 */ /* 0x000fe4000001141f */
[----:B------:R-:W-:Y:S02]  /*3720*/  LEA.HI R28, R26, R33, RZ, 0x2 ;  /* 0x000000211a1c7211 */ /* 0x000fe400078f10ff */
[----:B------:R-:W-:Y:S02]  /*3730*/  LEA.HI R27, R27, R31, RZ, 0x2 ;  /* 0x0000001f1b1b7211 */ /* 0x000fe400078f10ff */
[----:B------:R-:W-:-:S02]  /*3740*/  LOP3.LUT R31, R28, 0xfffffffc, RZ, 0xc0, !PT ;  /* 0xfffffffc1c1f7812 */ /* 0x000fc400078ec0ff */
[----:B-1----:R-:W-:Y:S02]  /*3750*/  IADD3 R35, -R35, R32, RZ ;  /* 0x0000002023237210 */ /* 0x002fe40007ffe1ff */
[----:B------:R-:W-:Y:S02]  /*3760*/  LEA.HI R32, R26, R33, RZ, 0x4 ;  /* 0x000000211a207211 */ /* 0x000fe400078f20ff */
[----:B------:R-:W3:Y:S01]  /*3770*/  LDL R26, [R1+0x18] ;  /* 0x00001800011a7983 */ /* 0x000ee20000100800 */
[----:B------:R-:W-:-:S03]  /*3780*/  IADD3 R31, R33, -R31, RZ ;  /* 0x8000001f211f7210 */ /* 0x000fc60007ffe0ff */
[----:B------:R-:W4:Y:S01]  /*3790*/  LDL R33, [R1+0x40] ;  /* 0x0000400001217983 */ /* 0x000f220000100800 */
[----:B---3--:R-:W-:-:S04]  /*37a0*/  FFMA.FTZ R26, R26, R10, RZ ;  /* 0x0000000a1a1a7223 */ /* 0x008fc800000100ff */
[----:B----4-:R-:W-:Y:S02]  /*37b0*/  FFMA.FTZ R26, R33, R45, R26 ;  /* 0x0000002d211a7223 */ /* 0x010fe4000001001a */
[----:B------:R-:W1:Y:S02]  /*37c0*/  S2R R33, SR_TID.X ;  /* 0x0000000000217919 */ /* 0x000e640000002100 */
[----:B-1----:R-:W-:-:S04]  /*37d0*/  SHF.L.U32 R33, R33, 0x1, RZ ;  /* 0x0000000121217819 */ /* 0x002fc800000006ff */
[----:B------:R-:W-:-:S04]  /*37e0*/  LOP3.LUT R33, R33, 0x18, RZ, 0xc, !PT ;  /* 0x0000001821217812 */ /* 0x000fc800078e0cff */
[----:B------:R-:W-:Y:S02]  /*37f0*/  IADD3 R29, R29, R33, RZ ;  /* 0x000000211d1d7210 */ /* 0x000fe40007ffe0ff */
[----:B------:R-:W3:Y:S01]  /*3800*/  LDL R33, [R1+0x30] ;  /* 0x0000300001217983 */ /* 0x000ee20000100800 */
[----:B------:R-:W-:Y:S02]  /*3810*/  SHF.R.S32.HI R28, RZ, 0x2, R28 ;  /* 0x00000002ff1c7819 */ /* 0x000fe4000001141c */
[----:B------:R-:W-:Y:S02]  /*3820*/  SHF.R.U32.HI R34, RZ, 0x4, R34 ;  /* 0x00000004ff227819 */ /* 0x000fe40000011622 */
[----:B------:R-:W-:Y:S02]  /*3830*/  SHF.R.U32.HI R27, RZ, 0x2, R27 ;  /* 0x00000002ff1b7819 */ /* 0x000fe4000001161b */
[----:B------:R-:W-:Y:S01]  /*3840*/  LOP3.LUT R34, R35, 0x3, R34, 0x78, !PT ;  /* 0x0000000323227812 */ /* 0x000fe200078e7822 */
[----:B---3--:R-:W-:Y:S01]  /*3850*/  FFMA.FTZ R26, R33, R41, R26 ;  /* 0x00000029211a7223 */ /* 0x008fe2000001001a */
[----:B------:R-:W-:-:S03]  /*3860*/  IADD3 R33, R28, 0xf0, RZ ;  /* 0x000000f01c217810 */ /* 0x000fc60007ffe0ff */
[----:B--2---:R-:W-:Y:S01]  /*3870*/  FFMA.FTZ R26, R60, R12, R26 ;  /* 0x0000000c3c1a7223 */ /* 0x004fe2000001001a */
[----:B------:R-:W-:-:S04]  /*3880*/  SHF.R.S32.HI R60, RZ, 0x1f, R33 ;  /* 0x0000001fff3c7819 */ /* 0x000fc80000011421 */
[----:B------:R-:W-:Y:S02]  /*3890*/  LEA.HI R33, R60, R33, RZ, 0x2 ;  /* 0x000000213c217211 */ /* 0x000fe400078f10ff */
[----:B------:R-:W2:Y:S01]  /*38a0*/  LDL R60, [R1] ;  /* 0x00000000013c7983 */ /* 0x000ea20000100800 */
[----:B------:R-:W-:Y:S01]  /*38b0*/  LOP3.LUT R35, R35, 0x3, R27, 0x78, !PT ;  /* 0x0000000323237812 */ /* 0x000fe200078e781b */
[----:B------:R-:W-:-:S04]  /*38c0*/  FADD.FTZ R27, RZ, R10 ;  /* 0x0000000aff1b7221 */ /* 0x000fc80000010000 */
[----:B------:R-:W-:-:S04]  /*38d0*/  FADD.FTZ R27, R27, R45 ;  /* 0x0000002d1b1b7221 */ /* 0x000fc80000010000 */
[----:B------:R-:W-:-:S04]  /*38e0*/  FADD.FTZ R27, R27, R41 ;  /* 0x000000291b1b7221 */ /* 0x000fc80000010000 */
[----:B------:R-:W-:-:S04]  /*38f0*/  FADD.FTZ R27, R27, R12 ;  /* 0x0000000c1b1b7221 */ /* 0x000fc80000010000 */
[----:B------:R-:W-:-:S04]  /*3900*/  FADD.FTZ R27, R27, R16 ;  /* 0x000000101b1b7221 */ /* 0x000fc80000010000 */
[----:B------:R-:W-:-:S04]  /*3910*/  FADD.FTZ R27, R27, R20 ;  /* 0x000000141b1b7221 */ /* 0x000fc80000010000 */
[----:B------:R-:W-:Y:S01]  /*3920*/  FADD.FTZ R27, R27, R24 ;  /* 0x000000181b1b7221 */ /* 0x000fe20000010000 */
[----:B------:R-:W-:-:S03]  /*3930*/  LEA R30, R30, UR5, 0x5 ;  /* 0x000000051e1e7c11 */ /* 0x000fc6000f8e28ff */
[----:B------:R-:W-:Y:S01]  /*3940*/  FADD.FTZ R27, R27, R38 ;  /* 0x000000261b1b7221 */ /* 0x000fe20000010000 */
[-C--:B------:R-:W-:Y:S02]  /*3950*/  LEA R34, R34, R30.reuse, 0x3 ;  /* 0x0000001e22227211 */ /* 0x080fe400078e18ff */
[----:B------:R-:W-:Y:S02]  /*3960*/  LEA R30, R35, R30, 0x3 ;  /* 0x0000001e231e7211 */ /* 0x000fe400078e18ff */
[----:B------:R-:W1:Y:S01]  /*3970*/  S2R R35, SR_TID.X ;  /* 0x0000000000237919 */ /* 0x000e620000002100 */
[----:B------:R-:W-:Y:S02]  /*3980*/  SHF.R.U32.HI R32, RZ, 0x4, R32 ;  /* 0x00000004ff207819 */ /* 0x000fe40000011620 */
[----:B------:R-:W-:Y:S01]  /*3990*/  LEA R28, R28, UR5, 0x5 ;  /* 0x000000051c1c7c11 */ /* 0x000fe2000f8e28ff */
[----:B------:R-:W-:Y:S01]  /*39a0*/  USHF.R.U64 UR5, UR12, 0x1, UR7 ;  /* 0x000000010c057899 */ /* 0x000fe20008001207 */
[----:B------:R-:W-:Y:S01]  /*39b0*/  SHF.R.U32.HI R33, RZ, 0x2, R33 ;  /* 0x00000002ff217819 */ /* 0x000fe20000011621 */
[----:B------:R-:W-:Y:S01]  /*39c0*/  USHF.R.U32.HI UR11, URZ, 0x1, UR7 ;  /* 0x000000013f0b7899 */ /* 0x000fe20008011607 */
[C---:B------:R-:W-:Y:S01]  /*39d0*/  LOP3.LUT R32, R31.reuse, 0x3, R32, 0x78, !PT ;  /* 0x000000031f207812 */ /* 0x040fe200078e7820 */
[----:B------:R-:W-:Y:S01]  /*39e0*/  USHF.L.U32 UR10, UR5, 0x6, URZ ;  /* 0x00000006050a7899 */ /* 0x000fe2000800063f */
[----:B------:R-:W-:Y:S01]  /*39f0*/  LOP3.LUT R33, R31, 0x3, R33, 0x78, !PT ;  /* 0x000000031f217812 */ /* 0x000fe200078e7821 */
[----:B------:R-:W-:Y:S01]  /*3a00*/  USHF.L.U64.HI UR5, UR5, 0x6, UR11 ;  /* 0x0000000605057899 */ /* 0x000fe2000801020b */
[----:B------:R-:W-:-:S02]  /*3a10*/  LEA R32, R32, R28, 0x3 ;  /* 0x0000001c20207211 */ /* 0x000fc400078e18ff */
[----:B------:R-:W-:Y:S01]  /*3a20*/  LEA R33, R33, R28, 0x3 ;  /* 0x0000001c21217211 */ /* 0x000fe200078e18ff */
[----:B------:R-:W-:Y:S02]  /*3a30*/  ULOP3.LUT UR10, UR10, 0x3f, UR19, 0xf8, !UPT ;  /* 0x0000003f0a0a7892 */ /* 0x000fe4000f8ef813 */
[----:B------:R-:W-:-:S03]  /*3a40*/  UIMAD UR13, UR5, 0x780, URZ ;  /* 0x00000780050d78a4 */ /* 0x000fc6000f8e023f */
[----:B------:R-:W-:Y:S02]  /*3a50*/  UMOV UR5, URZ ;  /* 0x0000003f00057c82 */ /* 0x000fe40008000000 */
[----:B------:R-:W-:Y:S01]  /*3a60*/  UIMAD.WIDE.U32 UR10, UR10, 0x780, UR4 ;  /* 0x000007800a0a78a5 */ /* 0x000fe2000f8e0004 */
[----:B------:R-:W-:Y:S01]  /*3a70*/  BSSY B0, `(.L_x_1903) ;  /* 0x0000134000007945 */ /* 0x000fe20003800000 */
[----:B--2---:R-:W-:-:S04]  /*3a80*/  FFMA.FTZ R26, R60, R16, R26 ;  /* 0x000000103c1a7223 */ /* 0x004fc8000001001a */
[----:B------:R-:W-:-:S04]  /*3a90*/  FFMA.FTZ R26, R57, R20, R26 ;  /* 0x00000014391a7223 */ /* 0x000fc8000001001a */
[----:B------:R-:W-:-:S04]  /*3aa0*/  FFMA.FTZ R26, R53, R24, R26 ;  /* 0x00000018351a7223 */ /* 0x000fc8000001001a */
[----:B------:R-:W-:-:S05]  /*3ab0*/  FFMA.FTZ R26, R49, R38, R26 ;  /* 0x00000026311a7223 */ /* 0x000fca000001001a */
[----:B------:R-:W-:Y:S01]  /*3ac0*/  STS.64 [R29], R26 ;  /* 0x0000001a1d007388 */ /* 0x000fe20000000a00 */
[----:B------:R-:W-:Y:S01]  /*3ad0*/  BAR.SYNC.DEFER_BLOCKING 0x0 ;  /* 0x0000000000007b1d */ /* 0x000fe20000010000 */
[----:B------:R-:W-:-:S05]  /*3ae0*/  MOV R60, UR13 ;  /* 0x0000000d003c7c02 */ /* 0x000fca0008000f00 */
[----:B------:R1:W2:Y:S04]  /*3af0*/  LDS.64 R26, [R34] ;  /* 0x00000000221a7984 */ /* 0x0002a80000000a00 */
[----:B------:R-:W3:Y:S04]  /*3b00*/  LDS.64 R28, [R32] ;  /* 0x00000000201c7984 */ /* 0x000ee80000000a00 */
[----:B------:R-:W4:Y:S04]  /*3b10*/  LDS.64 R30, [R30+0x1e00] ;  /* 0x001e00001e1e7984 */ /* 0x000f280000000a00 */
[----:B------:R-:W0:Y:S01]  /*3b20*/  LDS.64 R32, [R33+0x1e00] ;  /* 0x001e000021207984 */ /* 0x000e220000000a00 */
[----:B-1----:R-:W-:-:S02]  /*3b30*/  SHF.R.S32.HI R34, RZ, 0x1f, R35 ;  /* 0x0000001fff227819 */ /* 0x002fc40000011423 */
[----:B------:R-:W-:-:S04]  /*3b40*/  IADD3 R35, P0, R35, UR10, RZ ;  /* 0x0000000a23237c10 */ /* 0x000fc8000ff1e0ff */
[----:B------:R-:W-:Y:S01]  /*3b50*/  IADD3.X R60, R34, UR11, R60, P0, !PT ;  /* 0x0000000b223c7c10 */ /* 0x000fe200087fe43c */
[----:B------:R-:W-:Y:S02]  /*3b60*/  ULDC.64 UR10, c[0x0][0x260] ;  /* 0x00009800000a7ab9 */ /* 0x000fe40000000a00 */
[----:B------:R-:W-:-:S04]  /*3b70*/  LEA R34, P0, R35, UR10, 0x3 ;  /* 0x0000000a23227c11 */ /* 0x000fc8000f8018ff */
[----:B------:R-:W-:Y:S02]  /*3b80*/  LEA.HI.X R35, R35, UR11, R60, 0x3, P0 ;  /* 0x0000000b23237c11 */ /* 0x000fe400080f1c3c */
[----:B------:R-:W1:Y:S01]  /*3b90*/  S2R R60, SR_TID.X ;  /* 0x00000000003c7919 */ /* 0x000e620000002100 */
[----:B--2---:R-:W-:Y:S01]  /*3ba0*/  FADD.FTZ R27, RZ, R27 ;  /* 0x0000001bff1b7221 */ /* 0x004fe20000010000 */
[----:B------:R-:W-:Y:S01]  /*3bb0*/  FADD.FTZ R26, RZ, R26 ;  /* 0x0000001aff1a7221 */ /* 0x000fe20000010000 */
[----:B---3--:R-:W-:Y:S01]  /*3bc0*/  FADD.FTZ R29, RZ, R29 ;  /* 0x0000001dff1d7221 */ /* 0x008fe20000010000 */
[----:B------:R-:W-:Y:S01]  /*3bd0*/  FADD.FTZ R28, RZ, R28 ;  /* 0x0000001cff1c7221 */ /* 0x000fe20000010000 */
[----:B----4-:R-:W-:Y:S01]  /*3be0*/  FADD.FTZ R31, R27, R31 ;  /* 0x0000001f1b1f7221 */ /* 0x010fe20000010000 */
[----:B------:R-:W-:Y:S01]  /*3bf0*/  FADD.FTZ R30, R26, R30 ;  /* 0x0000001e1a1e7221 */ /* 0x000fe20000010000 */
[----:B0-----:R-:W-:Y:S01]  /*3c00*/  FADD.FTZ R33, R29, R33 ;  /* 0x000000211d217221 */ /* 0x001fe20000010000 */
[----:B------:R-:W-:-:S03]  /*3c10*/  FADD.FTZ R32, R28, R32 ;  /* 0x000000201c207221 */ /* 0x000fc60000010000 */
[----:B------:R0:W-:Y:S04]  /*3c20*/  STG.E.64 desc[UR16][R34.64+0x6000], R30 ;  /* 0x0060001e22007986 */ /* 0x0001e8000c101b10 */
[----:B------:R0:W-:Y:S01]  /*3c30*/  STG.E.64 desc[UR16][R34.64+0x6f00], R32 ;  /* 0x006f002022007986 */ /* 0x0001e2000c101b10 */
[----:B-1----:R-:W-:Y:S02]  /*3c40*/  ISETP.GT.U32.AND P0, PT, R60, 0xf, PT ;  /* 0x0000000f3c00780c */ /* 0x002fe40003f04070 */
[----:B------:R-:W-:-:S11]  /*3c50*/  CS2R R26, SRZ ;  /* 0x00000000001a7805 */ /* 0x000fd6000001ff00 */
[----:B0-----:R-:W-:Y:S05]  /*3c60*/  @P0 BRA `(.L_x_1904) ;  /* 0x0000001000500947 */ /* 0x001fea0003800000 */
        /* <DEDUP_REMOVED lines=13> */
[----:B------:R-:W-:Y:S01]  /*3d40*/  IMAD R28, R28, 0x18, R2 ;  /* 0x000000181c1c7824 */ /* 0x000fe200078e0202 */
        /* <DEDUP_REMOVED lines=262> */
.L_x_1904:
[----:B------:R-:W-:Y:S05]  /*4db0*/  BSYNC B0 ;  /* 0x0000000000007941 */ /* 0x000fea0003800000 */
.L_x_1903:
        /* <DEDUP_REMOVED lines=19> */
.L_x_1906:
[----:B------:R-:W-:Y:S05]  /*4ef0*/  BSYNC B0 ;  /* 0x0000000000007941 */ /* 0x000fea0003800000 */
.L_x_1905:
        /* <DEDUP_REMOVED lines=19> */
.L_x_1909:
[----:B------:R-:W2:Y:S04]  /*5030*/  LD.E.STRONG.GPU R29, desc[UR16][R26.64] ;  /* 0x000000101a1d7980 */ /* 0x000ea8000c10f900 */
[----:B--2---:R-:W-:Y:S01]  /*5040*/  CCTL.IVALL ;  /* 0x00000000ff00798f */ /* 0x004fe20002000000 */
[----:B------:R-:W-:Y:S05]  /*5050*/  YIELD ;  /* 0x0000000000007946 */ /* 0x000fea0003800000 */
[----:B-----5:R-:W-:-:S04]  /*5060*/  LOP3.LUT R29, R29, R28, RZ, 0x3c, !PT ;  /* 0x0000001c1d1d7212 */ /* 0x020fc800078e3cff */
[----:B------:R-:W-:-:S13]  /*5070*/  ISETP.GT.AND P0, PT, R29, -0x1, PT ;  /* 0xffffffff1d00780c */ /* 0x000fda0003f04270 */
[----:B------:R-:W-:Y:S05]  /*5080*/  @P0 BRA `(.L_x_1909) ;  /* 0xfffffffc00e80947 */ /* 0x000fea000383ffff */
.L_x_1908:
[----:B------:R-:W-:Y:S05]  /*5090*/  WARPSYNC.ALL ;  /* 0x0000000000007948 */ /* 0x000fea0003800000 */
[----:B------:R-:W-:Y:S06]  /*50a0*/  BAR.SYNC.DEFER_BLOCKING 0x0 ;  /* 0x0000000000007b1d */ /* 0x000fec0000010000 */
[----:B------:R-:W-:Y:S05]  /*50b0*/  BRA `(.L_x_1910) ;  /* 0x0000000000647947 */ /* 0x000fea0003800000 */
.L_x_1907:
        /* <DEDUP_REMOVED lines=17> */
.L_x_1912:
[----:B------:R-:W2:Y:S04]  /*51d0*/  LD.E.STRONG.GPU R29, desc[UR16][R26.64] ;  /* 0x000000101a1d7980 */ /* 0x000ea8000c10f900 */
[----:B--2---:R-:W-:Y:S01]  /*51e0*/  CCTL.IVALL ;  /* 0x00000000ff00798f */ /* 0x004fe20002000000 */
[----:B------:R-:W-:Y:S05]  /*51f0*/  YIELD ;  /* 0x0000000000007946 */ /* 0x000fea0003800000 */
[----:B-----5:R-:W-:-:S04]  /*5200*/  LOP3.LUT R29, R29, R28, RZ, 0x3c, !PT ;  /* 0x0000001c1d1d7212 */ /* 0x020fc800078e3cff */
[----:B------:R-:W-:-:S13]  /*5210*/  ISETP.GT.AND P0, PT, R29, -0x1, PT ;  /* 0xffffffff1d00780c */ /* 0x000fda0003f04270 */
[----:B------:R-:W-:Y:S05]  /*5220*/  @P0 BRA `(.L_x_1912) ;  /* 0xfffffffc00e80947 */ /* 0x000fea000383ffff */
.L_x_1911:
[----:B------:R-:W-:Y:S05]  /*5230*/  WARPSYNC.ALL ;  /* 0x0000000000007948 */ /* 0x000fea0003800000 */
[----:B------:R-:W-:Y:S06]  /*5240*/  BAR.SYNC.DEFER_BLOCKING 0x0 ;  /* 0x0000000000007b1d */ /* 0x000fec0000010000 */
.L_x_1910:
[----:B------:R-:W1:Y:S01]  /*5250*/  S2R R32, SR_TID.X ;  /* 0x0000000000207919 */ /* 0x000e620000002100 */
[----:B0-----:R-:W0:Y:S01]  /*5260*/  S2R R27, SR_TID.X ;  /* 0x00000000001b7919 */ /* 0x001e220000002100 */
[----:B------:R2:W-:Y:S04]  /*5270*/  STL [R1+0xa4], R2 ;  /* 0x0000a40201007387 */ /* 0x0005e80000100800 */
[----:B--2---:R-:W2:Y:S01]  /*5280*/  LDL.LU R2, [R1+0x9c] ;  /* 0x00009c0001027983 */ /* 0x004ea20000300800 */
        /* <DEDUP_REMOVED lines=14> */
[----:B------:R-:W3:Y:S04]  /*5370*/  @!P0 LDG.E.64 R28, desc[UR16][R28.64] ;  /* 0x000000101c1c8981 */ /* 0x000ee8000c1e1b00 */
[----:B------:R-:W4:Y:S01]  /*5380*/  @!P0 LDG.E.64 R26, desc[UR16][R26.64] ;  /* 0x000000101a1a8981 */ /* 0x000f22000c1e1b00 */
[----:B------:R-:W-:Y:S01]  /*5390*/  HFMA2.MMA R30, -RZ, RZ, 0, 0 ;  /* 0x00000000ff1e7435 */ /* 0x000fe200000001ff */
[----:B------:R-:W-:Y:S02]  /*53a0*/  UIADD3 UR4, UR14, 0x5280, URZ ;  /* 0x000052800e047890 */ /* 0x000fe4000fffe03f */
[----:B------:R-:W-:-:S02]  /*53b0*/  USHF.L.U32 UR10, UR12, 0x3, URZ ;  /* 0x000000030c0a7899 */ /* 0x000fc4000800063f */
[----:B------:R-:W-:Y:S02]  /*53c0*/  ULEA UR4, UR15, UR4, 0x18 ;  /* 0x000000040f047291 */ /* 0x000fe4000f8ec03f */
[----:B------:R-:W-:Y:S01]  /*53d0*/  ULOP3.LUT UR10, UR10, 0x8, URZ, 0xc0, !UPT ;  /* 0x000000080a0a7892 */ /* 0x000fe2000f8ec03f */
[----:B---3--:R-:W-:Y:S01]  /*53e0*/  @!P0 FADD.FTZ R28, RZ, R28 ;  /* 0x0000001cff1c8221 */ /* 0x008fe20000010000 */
[----:B------:R-:W-:-:S03]  /*53f0*/  @!P0 FADD.FTZ R29, RZ, R29 ;  /* 0x0000001dff1d8221 */ /* 0x000fc60000010000 */
[----:B----4-:R-:W-:Y:S01]  /*5400*/  @!P0 FADD.FTZ R30, R26, R28 ;  /* 0x0000001c1a1e8221 */ /* 0x010fe20000010000 */
[----:B------:R-:W-:Y:S01]  /*5410*/  MOV R26, RZ ;  /* 0x000000ff001a7202 */ /* 0x000fe20000000f00 */
[----:B------:R-:W-:-:S03]  /*5420*/  @!P0 FADD.FTZ R26, R27, R29 ;  /* 0x0000001d1b1a8221 */ /* 0x000fc60000010000 */
        /* <DEDUP_REMOVED lines=14> */
[----:B------:R-:W-:Y:S01]  /*5510*/  LOP3.LUT P0, RZ, R32, 0xffffff1f, RZ, 0xc0, !PT ;  /* 0xffffff1f20ff7812 */ /* 0x000fe2000780c0ff */
[----:B0-----:R-:W-:Y:S01]  /*5520*/  FADD.FTZ R30, R30, R28 ;  /* 0x0000001c1e1e7221 */ /* 0x001fe20000010000 */
[----:B-1----:R-:W-:-:S04]  /*5530*/  FADD.FTZ R26, R27, R26 ;  /* 0x0000001a1b1a7221 */ /* 0x002fc80000010000 */
[----:B------:R-:W0:Y:S04]  /*5540*/  SHFL.BFLY PT, R28, R30, 0x1, 0x1f ;  /* 0x0c201f001e1c7f89 */ /* 0x000e2800000e0000 */
[----:B------:R-:W1:Y:S01]  /*5550*/  SHFL.BFLY PT, R27, R26, 0x1, 0x1f ;  /* 0x0c201f001a1b7f89 */ /* 0x000e6200000e0000 */
[----:B0-----:R-:W-:Y:S02]  /*5560*/  FADD.FTZ R30, R30, R28 ;  /* 0x0000001c1e1e7221 */ /* 0x001fe40000010000 */
[----:B------:R-:W-:Y:S02]  /*5570*/  @!P0 SHF.R.U32.HI R28, RZ, 0x2, R32 ;  /* 0x00000002ff1c8819 */ /* 0x000fe40000011620 */
[----:B------:R-:W3:Y:S01]  /*5580*/  LDL.LU R32, [R1+0x2c] ;  /* 0x00002c0001207983 */ /* 0x000ee20000300800 */
[----:B-1----:R-:W-:Y:S01]  /*5590*/  FADD.FTZ R27, R26, R27 ;  /* 0x0000001b1a1b7221 */ /* 0x002fe20000010000 */
[----:B------:R-:W-:Y:S01]  /*55a0*/  @!P0 LOP3.LUT R28, R28, 0x3ffffff8, RZ, 0xc0, !PT ;  /* 0x3ffffff81c1c8812 */ /* 0x000fe200078ec0ff */
[----:B------:R-:W-:-:S02]  /*55b0*/  @!P0 FMUL.FTZ R26, R30, 8.1380212577641941607e-06 ;  /* 0x370888891e1a8820 */ /* 0x000fc40000410000 */
[----:B------:R-:W-:-:S05]  /*55c0*/  @!P0 FMUL.FTZ R27, R27, 8.1380212577641941607e-06 ;  /* 0x370888891b1b8820 */ /* 0x000fca0000410000 */
[----:B------:R2:W-:Y:S02]  /*55d0*/  @!P0 STS.64 [R28+UR4], R26 ;  /* 0x0000001a1c008988 */ /* 0x0005e40008000a04 */
[----:B--2---:R-:W-:Y:S02]  /*55e0*/  IADD3 R26, R2, -UR10, RZ ;  /* 0x8000000a021a7c10 */ /* 0x004fe4000fffe0ff */
[----:B------:R-:W2:Y:S01]  /*55f0*/  LDL.LU R27, [R1+0x28] ;  /* 0x00002800011b7983 */ /* 0x000ea20000300800 */
[----:B------:R-:W-:-:S03]  /*5600*/  ULDC.64 UR10, c[0x0][0x210] ;  /* 0x00008400000a7ab9 */ /* 0x000fc60000000a00 */
[----:B------:R-:W4:Y:S04]  /*5610*/  LDL.LU R2, [R1+0x20] ;  /* 0x0000200001027983 */ /* 0x000f280000300800 */
[----:B------:R-:W4:Y:S04]  /*5620*/  LDL.LU R31, [R1+0x18] ;  /* 0x00001800011f7983 */ /* 0x000f280000300800 */
[----:B------:R-:W4:Y:S01]  /*5630*/  LDL.LU R30, [R1+0x48] ;  /* 0x00004800011e7983 */ /* 0x000f220000300800 */
[----:B------:R-:W-:Y:S01]  /*5640*/  LEA R26, R26, UR4, 0x3 ;  /* 0x000000041a1a7c11 */ /* 0x000fe2000f8e18ff */
[----:B------:R-:W-:Y:S06]  /*5650*/  BAR.SYNC.DEFER_BLOCKING 0x0 ;  /* 0x0000000000007b1d */ /* 0x000fec0000010000 */
[----:B------:R-:W0:Y:S02]  /*5660*/  LDS.64 R28, [R26] ;  /* 0x000000001a1c7984 */ /* 0x000e240000000a00 */
        /* <DEDUP_REMOVED lines=32> */
[-C--:B---3--:R-:W-:Y:S01]  /*5870*/  FFMA.FTZ R0, R32, -R29.reuse, R0 ;  /* 0x8000001d20007223 */ /* 0x088fe20000010000 */
[-C--:B--2---:R-:W-:Y:S01]  /*5880*/  FFMA.FTZ R8, R27, -R29.reuse, R8 ;  /* 0x8000001d1b087223 */ /* 0x084fe20000010008 */
[----:B----4-:R-:W-:-:S02]  /*5890*/  FFMA.FTZ R9, R2, -R29, R9 ;  /* 0x8000001d02097223 */ /* 0x010fc40000010009 */
[----:B------:R-:W2:Y:S04]  /*58a0*/  LDL.LU R2, [R1+0x4c] ;  /* 0x00004c0001027983 */ /* 0x000ea80000300800 */
[----:B------:R-:W3:Y:S04]  /*58b0*/  LDL.LU R60, [R1+0x44] ;  /* 0x00004400013c7983 */ /* 0x000ee80000300800 */
[----:B------:R-:W4:Y:S04]  /*58c0*/  LDL.LU R38, [R1+0x40] ;  /* 0x0000400001267983 */ /* 0x000f280000300800 */
[----:B------:R-:W3:Y:S04]  /*58d0*/  LDL.LU R27, [R1+0x3c] ;  /* 0x00003c00011b7983 */ /* 0x000ee80000300800 */
[----:B------:R-:W4:Y:S04]  /*58e0*/  LDL.LU R25, [R1+0x38] ;  /* 0x0000380001197983 */ /* 0x000f280000300800 */
[----:B------:R-:W4:Y:S04]  /*58f0*/  LDL.LU R37, [R1+0x34] ;  /* 0x0000340001257983 */ /* 0x000f280000300800 */
[----:B------:R-:W4:Y:S01]  /*5900*/  LDL.LU R36, [R1+0x30] ;  /* 0x0000300001247983 */ /* 0x000f220000300800 */
[----:B------:R-:W-:-:S03]  /*5910*/  FFMA.FTZ R10, R31, -R29, R10 ;  /* 0x8000001d1f0a7223 */ /* 0x000fc6000001000a */
[----:B------:R-:W4:Y:S01]  /*5920*/  LDL.LU R35, [R1+0x24] ;  /* 0x0000240001237983 */ /* 0x000f220000300800 */
[----:B------:R-:W-:-:S03]  /*5930*/  FFMA.FTZ R48, R30, -R29, R48 ;  /* 0x8000001d1e307223 */ /* 0x000fc60000010030 */
[----:B------:R-:W4:Y:S04]  /*5940*/  LDL.LU R34, [R1+0x1c] ;  /* 0x00001c0001227983 */ /* 0x000f280000300800 */
[----:B------:R-:W4:Y:S04]  /*5950*/  LDL.LU R33, [R1+0x14] ;  /* 0x0000140001217983 */ /* 0x000f280000300800 */
[----:B------:R-:W4:Y:S04]  /*5960*/  LDL.LU R32, [R1+0x10] ;  /* 0x0000100001207983 */ /* 0x000f280000300800 */
[----:B------:R-:W4:Y:S04]  /*5970*/  LDL.LU R31, [R1+0xc] ;  /* 0x00000c00011f7983 */ /* 0x000f280000300800 */
[----:B------:R-:W4:Y:S04]  /*5980*/  LDL.LU R30, [R1+0x8] ;  /* 0x00000800011e7983 */ /* 0x000f280000300800 */
[----:B------:R-:W4:Y:S04]  /*5990*/  LDL.LU R28, [R1+0x4] ;  /* 0x00000400011c7983 */ /* 0x000f280000300800 */
[----:B------:R-:W4:Y:S01]  /*59a0*/  LDL.LU R26, [R1] ;  /* 0x00000000011a7983 */ /* 0x000f220000300800 */
[----:B--2---:R-:W-:-:S03]  /*59b0*/  FFMA.FTZ R47, R2, -R29, R47 ;  /* 0x8000001d022f7223 */ /* 0x004fc6000001002f */
[----:B------:R1:W5:Y:S01]  /*59c0*/  LDL.LU R2, [R1+0xa4] ;  /* 0x0000a40001027983 */ /* 0x0003620000300800 */
[----:B---3--:R-:W-:-:S03]  /*59d0*/  FFMA.FTZ R44, R27, -R29, R44 ;  /* 0x8000001d1b2c7223 */ /* 0x008fc6000001002c */
[----:B------:R-:W2:Y:S01]  /*59e0*/  LDL.LU R27, [R1+0x80] ;  /* 0x00008000011b7983 */ /* 0x000ea20000300800 */
[----:B----4-:R-:W-:-:S03]  /*59f0*/  FFMA.FTZ R43, R25, -R29, R43 ;  /* 0x8000001d192b7223 */ /* 0x010fc6000001002b */
        /* <DEDUP_REMOVED lines=8> */
[----:B-----5:R-:W-:Y:S01]  /*5a80*/  FMUL.FTZ R5, R3, R8 ;  /* 0x0000000803057220 */ /* 0x020fe20000410000 */
        /* <DEDUP_REMOVED lines=17> */
[----:B------:R-:W-:-:S02]  /*5ba0*/  FFMA.FTZ R8, R49, -R29, R7 ;  /* 0x8000001d31087223 */ /* 0x000fc40000010007 */
[----:B------:R-:W4:Y:S01]  /*5bb0*/  LDL.LU R29, [R1+0x90] ;  /* 0x00009000011d7983 */ /* 0x000f220000300800 */
[----:B------:R-:W-:-:S03]  /*5bc0*/  FMUL.FTZ R0, R3, R0 ;  /* 0x0000000003007220 */ /* 0x000fc60000410000 */
[----:B------:R-:W4:Y:S01]  /*5bd0*/  LDL.LU R28, [R1+0x84] ;  /* 0x00008400011c7983 */ /* 0x000f220000300800 */
[C---:B------:R-:W-:Y:S01]  /*5be0*/  FMUL.FTZ R9, R3.reuse, R9 ;  /* 0x0000000903097220 */ /* 0x040fe20000410000 */
[----:B------:R-:W-:Y:S01]  /*5bf0*/  FMUL.FTZ R10, R3, R10 ;  /* 0x0000000a030a7220 */ /* 0x000fe20000410000 */
[----:B------:R-:W-:-:S04]  /*5c00*/  F2FP.F16.F32.PACK_AB R7, R5, R0 ;  /* 0x000000000507723e */ /* 0x000fc800000000ff */
[----:B------:R-:W-:Y:S01]  /*5c10*/  F2FP.F16.F32.PACK_AB R0, R10, R9 ;  /* 0x000000090a00723e */ /* 0x000fe200000000ff */
[----:B------:R-:W-:Y:S01]  /*5c20*/  FMUL.FTZ R10, R3, R6 ;  /* 0x00000006030a7220 */ /* 0x000fe20000410000 */
[----:B--2---:R-:W-:Y:S02]  /*5c30*/  IADD3 R4, P0, R27, UR10, RZ ;  /* 0x0000000a1b047c10 */ /* 0x004fe4000ff1e0ff */
[----:B------:R-:W2:Y:S02]  /*5c40*/  LDL.LU R27, [R1+0x88] ;  /* 0x00008800011b7983 */ /* 0x000ea40000300800 */
[----:B---3--:R-:W-:Y:S02]  /*5c50*/  IADD3.X R5, R25, UR11, RZ, P0, !PT ;  /* 0x0000000b19057c10 */ /* 0x008fe400087fe4ff */
[----:B------:R-:W3:Y:S01]  /*5c60*/  LDL.LU R31, [R1+0x78] ;  /* 0x00007800011f7983 */ /* 0x000ee20000300800 */
[----:B----4-:R-:W-:-:S03]  /*5c70*/  IADD3 R6, P0, R30, UR10, RZ ;  /* 0x0000000a1e067c10 */ /* 0x010fc6000ff1e0ff */
[----:B------:R-:W4:Y:S01]  /*5c80*/  LDL.LU R30, [R1+0x7c] ;  /* 0x00007c00011e7983 */ /* 0x000f220000300800 */
[C---:B------:R-:W-:Y:S01]  /*5c90*/  FMUL.FTZ R48, R3.reuse, R48 ;  /* 0x0000003003307220 */ /* 0x040fe20000410000 */
[C---:B------:R-:W-:Y:S01]  /*5ca0*/  FMUL.FTZ R47, R3.reuse, R47 ;  /* 0x0000002f032f7220 */ /* 0x040fe20000410000 */
[C---:B------:R-:W-:Y:S01]  /*5cb0*/  FMUL.FTZ R46, R3.reuse, R46 ;  /* 0x0000002e032e7220 */ /* 0x040fe20000410000 */
[C---:B------:R-:W-:Y:S01]  /*5cc0*/  FMUL.FTZ R45, R3.reuse, R45 ;  /* 0x0000002d032d7220 */ /* 0x040fe20000410000 */
[C---:B------:R-:W-:Y:S01]  /*5cd0*/  FMUL.FTZ R44, R3.reuse, R44 ;  /* 0x0000002c032c7220 */ /* 0x040fe20000410000 */
[----:B------:R-:W-:Y:S01]  /*5ce0*/  FMUL.FTZ R43, R3, R43 ;  /* 0x0000002b032b7220 */ /* 0x000fe20000410000 */
[----:B------:R-:W-:Y:S01]  /*5cf0*/  PRMT R9, R7, 0x7632, R9 ;  /* 0x0000763207097816 */ /* 0x000fe20000000009 */
        /* <DEDUP_REMOVED lines=21> */
[----:B0-----:R-:W-:Y:S01]  /*5e50*/  IADD3.X R7, R29, UR11, RZ, P0, !PT ;  /* 0x0000000b1d077c10 */ /* 0x001fe200087fe4ff */
[----:B------:R-:W-:Y:S01]  /*5e60*/  FMUL.FTZ R3, R3, R8 ;  /* 0x0000000803037220 */ /* 0x000fe20000410000 */
[----:B------:R-:W-:Y:S01]  /*5e70*/  PRMT R22, R0, 0x7632, R22 ;  /* 0x0000763200167816 */ /* 0x000fe20000000016 */
[----:B------:R-:W4:Y:S01]  /*5e80*/  LDL.LU R29, [R1+0x70] ;  /* 0x00007000011d7983 */ /* 0x000f220000300800 */
[----:B------:R-:W-:-:S02]  /*5e90*/  F2FP.F16.F32.PACK_AB R47, R47, R48 ;  /* 0x000000302f2f723e */ /* 0x000fc400000000ff */
[----:B------:R-:W-:Y:S02]  /*5ea0*/  F2FP.F16.F32.PACK_AB R45, R45, R46 ;  /* 0x0000002e2d2d723e */ /* 0x000fe400000000ff */
[----:B------:R-:W-:Y:S02]  /*5eb0*/  IADD3 R8, P0, R28, UR10, RZ ;  /* 0x0000000a1c087c10 */ /* 0x000fe4000ff1e0ff */
[----:B------:R-:W-:Y:S01]  /*5ec0*/  F2FP.F16.F32.PACK_AB R43, R43, R44 ;  /* 0x0000002c2b2b723e */ /* 0x000fe200000000ff */
[----:B------:R-:W-:Y:S01]  /*5ed0*/  STG.E.U16 desc[UR16][R4.64+0x2], R9 ;  /* 0x0000020904007986 */ /* 0x000fe2000c101510 */
[----:B------:R-:W-:-:S03]  /*5ee0*/  PRMT R24, R47, 0x7632, R24 ;  /* 0x000076322f187816 */ /* 0x000fc60000000018 */
[----:B------:R0:W-:Y:S01]  /*5ef0*/  STG.E.U16 desc[UR16][R4.64+0x4], R0 ;  /* 0x0000040004007986 */ /* 0x0001e2000c101510 */
[----:B------:R-:W-:-:S03]  /*5f00*/  F2FP.F16.F32.PACK_AB R41, R41, R42 ;  /* 0x0000002a2929723e */ /* 0x000fc600000000ff */
[----:B------:R-:W4:Y:S01]  /*5f10*/  LDL.LU R28, [R1+0x74] ;  /* 0x00007400011c7983 */ /* 0x000f220000300800 */
[----:B------:R-:W-:-:S03]  /*5f20*/  F2FP.F16.F32.PACK_AB R39, R39, R40 ;  /* 0x000000282727723e */ /* 0x000fc600000000ff */
[----:B------:R1:W-:Y:S01]  /*5f30*/  STG.E.U16 desc[UR16][R4.64+0x6], R22 ;  /* 0x0000061604007986 */ /* 0x0003e2000c101510 */
[----:B0-----:R-:W-:-:S03]  /*5f40*/  PRMT R0, R45, 0x7632, R0 ;  /* 0x000076322d007816 */ /* 0x001fc60000000000 */
[----:B------:R-:W-:Y:S01]  /*5f50*/  STG.E.U16 desc[UR16][R6.64], R47 ;  /* 0x0000002f06007986 */ /* 0x000fe2000c101510 */
[----:B------:R-:W-:Y:S02]  /*5f60*/  F2FP.F16.F32.PACK_AB R11, R12, R11 ;  /* 0x0000000b0c0b723e */ /* 0x000fe400000000ff */
[----:B-1----:R-:W-:Y:S01]  /*5f70*/  PRMT R5, R43, 0x7632, R5 ;  /* 0x000076322b057816 */ /* 0x002fe20000000005 */
[----:B------:R-:W-:Y:S01]  /*5f80*/  STG.E.U16 desc[UR16][R6.64+0x2], R24 ;  /* 0x0000021806007986 */ /* 0x000fe2000c101510 */
[----:B------:R-:W-:-:S03]  /*5f90*/  PRMT R12, R39, 0x7632, R12 ;  /* 0x00007632270c7816 */ /* 0x000fc6000000000c */
[----:B------:R-:W-:Y:S04]  /*5fa0*/  STG.E.U16 desc[UR16][R6.64+0x4], R45 ;  /* 0x0000042d06007986 */ /* 0x000fe8000c101510 */
[----:B------:R0:W-:Y:S02]  /*5fb0*/  STG.E.U16 desc[UR16][R6.64+0x6], R0 ;  /* 0x0000060006007986 */ /* 0x0001e4000c101510 */
[----:B0-----:R-:W-:Y:S02]  /*5fc0*/  PRMT R7, R41, 0x7632, R7 ;  /* 0x0000763229077816 */ /* 0x001fe40000000007 */
[----:B------:R-:W-:Y:S02]  /*5fd0*/  PRMT R0, R11, 0x7632, R0 ;  /* 0x000076320b007816 */ /* 0x000fe40000000000 */
[----:B--2---:R-:W-:-:S02]  /*5fe0*/  IADD3.X R9, R27, UR11, RZ, P0, !PT ;  /* 0x0000000b1b097c10 */ /* 0x004fc400087fe4ff */
[----:B------:R-:W2:Y:S01]  /*5ff0*/  LDL.LU R27, [R1+0x68] ;  /* 0x00006800011b7983 */ /* 0x000ea20000300800 */
[----:B---3--:R-:W-:-:S03]  /*6000*/  IADD3 R4, P0, R31, UR10, RZ ;  /* 0x0000000a1f047c10 */ /* 0x008fc6000ff1e0ff */
[----:B------:R-:W3:Y:S04]  /*6010*/  LDL.LU R26, [R1+0x6c] ;  /* 0x00006c00011a7983 */ /* 0x000ee80000300800 */
[----:B------:R4:W-:Y:S04]  /*6020*/  STG.E.U16 desc[UR16][R8.64+0x2], R5 ;  /* 0x0000020508007986 */ /* 0x0009e8000c101510 */
[----:B------:R-:W3:Y:S04]  /*6030*/  LDL.LU R24, [R1+0x60] ;  /* 0x0000600001187983 */ /* 0x000ee80000300800 */
[----:B------:R-:W-:Y:S04]  /*6040*/  STG.E.U16 desc[UR16][R8.64], R43 ;  /* 0x0000002b08007986 */ /* 0x000fe8000c101510 */
[----:B------:R-:W-:Y:S04]  /*6050*/  STG.E.U16 desc[UR16][R8.64+0x4], R41 ;  /* 0x0000042908007986 */ /* 0x000fe8000c101510 */
[----:B------:R-:W-:Y:S04]  /*6060*/  STG.E.U16 desc[UR16][R8.64+0x6], R7 ;  /* 0x0000060708007986 */ /* 0x000fe8000c101510 */
[----:B------:R-:W3:Y:S01]  /*6070*/  LDL.LU R22, [R1+0x64] ;  /* 0x0000640001167983 */ /* 0x000ee20000300800 */
[----:B----4-:R-:W-:-:S05]  /*6080*/  IADD3.X R5, R30, UR11, RZ, P0, !PT ;  /* 0x0000000b1e057c10 */ /* 0x010fca00087fe4ff */
[----:B------:R0:W-:Y:S04]  /*6090*/  STG.E.U16 desc[UR16][R4.64+0x2], R12 ;  /* 0x0000020c04007986 */ /* 0x0001e8000c101510 */
[----:B------:R1:W-:Y:S04]  /*60a0*/  STG.E.U16 desc[UR16][R4.64+0x4], R11 ;  /* 0x0000040b04007986 */ /* 0x0003e8000c101510 */
[----:B0-----:R-:W4:Y:S04]  /*60b0*/  LDL.LU R12, [R1+0x58] ;  /* 0x00005800010c7983 */ /* 0x001f280000300800 */
[----:B-1----:R-:W4:Y:S01]  /*60c0*/  LDL.LU R11, [R1+0x5c] ;  /* 0x00005c00010b7983 */ /* 0x002f220000300800 */
[----:B------:R-:W-:-:S02]  /*60d0*/  F2FP.F16.F32.PACK_AB R13, R14, R13 ;  /* 0x0000000d0e0d723e */ /* 0x000fc400000000ff */
[----:B------:R-:W-:Y:S01]  /*60e0*/  F2FP.F16.F32.PACK_AB R15, R16, R15 ;  /* 0x0000000f100f723e */ /* 0x000fe200000000ff */
[----:B------:R-:W-:Y:S01]  /*60f0*/  STG.E.U16 desc[UR16][R4.64], R39 ;  /* 0x0000002704007986 */ /* 0x000fe2000c101510 */
[----:B------:R-:W-:-:S03]  /*6100*/  PRMT R9, R13, 0x7632, R9 ;  /* 0x000076320d097816 */ /* 0x000fc60000000009 */
[----:B------:R0:W-:Y:S01]  /*6110*/  STG.E.U16 desc[UR16][R4.64+0x6], R0 ;  /* 0x0000060004007986 */ /* 0x0001e2000c101510 */
[----:B------:R-:W-:Y:S02]  /*6120*/  IADD3 R6, P0, R29, UR10, RZ ;  /* 0x0000000a1d067c10 */ /* 0x000fe4000ff1e0ff */
[----:B------:R-:W-:Y:S02]  /*6130*/  F2FP.F16.F32.PACK_AB R17, R18, R17 ;  /* 0x000000111211723e */ /* 0x000fe400000000ff */
[----:B------:R-:W-:Y:S02]  /*6140*/  F2FP.F16.F32.PACK_AB R19, R20, R19 ;  /* 0x000000131413723e */ /* 0x000fe400000000ff */
[----:B0-----:R-:W-:Y:S02]  /*6150*/  PRMT R5, R15, 0x7632, R5 ;  /* 0x000076320f057816 */ /* 0x001fe40000000005 */
[----:B------:R-:W-:Y:S02]  /*6160*/  IADD3.X R7, R28, UR11, RZ, P0, !PT ;  /* 0x0000000b1c077c10 */ /* 0x000fe400087fe4ff */
[----:B------:R-:W-:-:S03]  /*6170*/  PRMT R0, R17, 0x7632, R0 ;  /* 0x0000763211007816 */ /* 0x000fc60000000000 */
[----:B------:R-:W-:Y:S01]  /*6180*/  STG.E.U16 desc[UR16][R6.64], R13 ;  /* 0x0000000d06007986 */ /* 0x000fe2000c101510 */
[----:B------:R-:W-:-:S03]  /*6190*/  F2FP.F16.F32.PACK_AB R21, R21, R56 ;  /* 0x000000381515723e */ /* 0x000fc600000000ff */
[----:B------:R-:W-:Y:S01]  /*61a0*/  STG.E.U16 desc[UR16][R6.64+0x2], R9 ;  /* 0x0000020906007986 */ /* 0x000fe2000c101510 */
[----:B------:R-:W-:-:S03]  /*61b0*/  F2FP.F16.F32.PACK_AB R23, R23, R54 ;  /* 0x000000361717723e */ /* 0x000fc600000000ff */
[----:B------:R-:W-:Y:S04]  /*61c0*/  STG.E.U16 desc[UR16][R6.64+0x4], R15 ;  /* 0x0000040f06007986 */ /* 0x000fe8000c101510 */
[----:B------:R0:W-:Y:S01]  /*61d0*/  STG.E.U16 desc[UR16][R6.64+0x6], R5 ;  /* 0x0000060506007986 */ /* 0x0001e2000c101510 */
[----:B------:R-:W-:Y:S02]  /*61e0*/  F2FP.F16.F32.PACK_AB R25, R25, R52 ;  /* 0x000000341919723e */ /* 0x000fe400000000ff */
[----:B------:R-:W-:Y:S02]  /*61f0*/  F2FP.F16.F32.PACK_AB R3, R3, R10 ;  /* 0x0000000a0303723e */ /* 0x000fe400000000ff */
[----:B0-----:R-:W-:Y:S01]  /*6200*/  PRMT R7, R19, 0x7632, R7 ;  /* 0x0000763213077816 */ /* 0x001fe20000000007 */
[----:B------:R-:W-:-:S04]  /*6210*/  UISETP.GE.U32.AND UP0, UPT, UR5, UR18, UPT ;  /* 0x000000120500728c */ /* 0x000fc8000bf06070 */
[----:B------:R-:W-:Y:S02]  /*6220*/  UISETP.GE.AND.EX UP0, UPT, UR7, UR9, UPT, UP0 ;  /* 0x000000090700728c */ /* 0x000fe4000bf06300 */
[----:B------:R-:W-:Y:S01]  /*6230*/  ULOP3.LUT UR6, UR6, 0x1, URZ, 0x3c, !UPT ;  /* 0x0000000106067892 */ /* 0x000fe2000f8e3c3f */
[----:B------:R-:W-:Y:S01]  /*6240*/  UMOV UR12, UR5 ;  /* 0x00000005000c7c82 */ /* 0x000fe20008000000 */
[----:B--2---:R-:W-:-:S04]  /*6250*/  IADD3 R8, P0, R27, UR10, RZ ;  /* 0x0000000a1b087c10 */ /* 0x004fc8000ff1e0ff */
[----:B---3--:R-:W-:-:S05]  /*6260*/  IADD3.X R9, R26, UR11, RZ, P0, !PT ;  /* 0x0000000b1a097c10 */ /* 0x008fca00087fe4ff */
[----:B------:R-:W-:Y:S01]  /*6270*/  STG.E.U16 desc[UR16][R8.64], R17 ;  /* 0x0000001108007986 */ /* 0x000fe2000c101510 */
[----:B------:R-:W-:-:S03]  /*6280*/  IADD3 R4, P0, R24, UR10, RZ ;  /* 0x0000000a18047c10 */ /* 0x000fc6000ff1e0ff */
[----:B------:R0:W-:Y:S04]  /*6290*/  STG.E.U16 desc[UR16][R8.64+0x2], R0 ;  /* 0x0000020008007986 */ /* 0x0001e8000c101510 */
[----:B------:R-:W-:Y:S04]  /*62a0*/  STG.E.U16 desc[UR16][R8.64+0x4], R19 ;  /* 0x0000041308007986 */ /* 0x000fe8000c101510 */
[----:B------:R1:W-:Y:S01]  /*62b0*/  STG.E.U16 desc[UR16][R8.64+0x6], R7 ;  /* 0x0000060708007986 */ /* 0x0003e2000c101510 */
[----:B0-----:R-:W-:Y:S02]  /*62c0*/  PRMT R0, R23, 0x7632, R0 ;  /* 0x0000763217007816 */ /* 0x001fe40000000000 */
[----:B------:R-:W-:-:S02]  /*62d0*/  IADD3.X R5, R22, UR11, RZ, P0, !PT ;  /* 0x0000000b16057c10 */ /* 0x000fc400087fe4ff */
[----:B-1----:R-:W-:-:S03]  /*62e0*/  PRMT R9, R21, 0x7632, R9 ;  /* 0x0000763215097816 */ /* 0x002fc60000000009 */
[----:B------:R-:W-:Y:S01]  /*62f0*/  STG.E.U16 desc[UR16][R4.64], R21 ;  /* 0x0000001504007986 */ /* 0x000fe2000c101510 */
[----:B------:R-:W-:-:S03]  /*6300*/  PRMT R8, R3, 0x7632, R8 ;  /* 0x0000763203087816 */ /* 0x000fc60000000008 */
[----:B------:R-:W-:Y:S04]  /*6310*/  STG.E.U16 desc[UR16][R4.64+0x2], R9 ;  /* 0x0000020904007986 */ /* 0x000fe8000c101510 */
[----:B------:R-:W-:Y:S04]  /*6320*/  STG.E.U16 desc[UR16][R4.64+0x4], R23 ;  /* 0x0000041704007986 */ /* 0x000fe8000c101510 */
[----:B------:R0:W-:Y:S01]  /*6330*/  STG.E.U16 desc[UR16][R4.64+0x6], R0 ;  /* 0x0000060004007986 */ /* 0x0001e2000c101510 */
[----:B----4-:R-:W-:-:S04]  /*6340*/  IADD3 R6, P0, R12, UR10, RZ ;  /* 0x0000000a0c067c10 */ /* 0x010fc8000ff1e0ff */
[----:B------:R-:W-:Y:S02]  /*6350*/  IADD3.X R7, R11, UR11, RZ, P0, !PT ;  /* 0x0000000b0b077c10 */ /* 0x000fe400087fe4ff */
[----:B0-----:R-:W-:-:S03]  /*6360*/  PRMT R5, R25, 0x7632, R5 ;  /* 0x0000763219057816 */ /* 0x001fc60000000005 */
[----:B------:R1:W-:Y:S04]  /*6370*/  STG.E.U16 desc[UR16][R6.64], R25 ;  /* 0x0000001906007986 */ /* 0x0003e8000c101510 */
[----:B------:R1:W-:Y:S04]  /*6380*/  STG.E.U16 desc[UR16][R6.64+0x2], R5 ;  /* 0x0000020506007986 */ /* 0x0003e8000c101510 */
[----:B------:R1:W-:Y:S04]  /*6390*/  STG.E.U16 desc[UR16][R6.64+0x4], R3 ;  /* 0x0000040306007986 */ /* 0x0003e8000c101510 */
[----:B------:R1:W-:Y:S01]  /*63a0*/  STG.E.U16 desc[UR16][R6.64+0x6], R8 ;  /* 0x0000060806007986 */ /* 0x0003e2000c101510 */
[----:B------:R-:W-:-:S13]  /*63b0*/  PLOP3.LUT P0, PT, PT, PT, UP0, 0x80, 0x0 ;  /* 0x000000000000781c */ /* 0x000fda0003f0f008 */
[----:B-1----:R-:W-:Y:S05]  /*63c0*/  @!P0 BRA `(.L_x_1913) ;  /* 0xffffff9c00c08947 */ /* 0x002fea000383ffff */
.L_x_1902:
        /* <DEDUP_REMOVED lines=39> */
.L_x_1930:
        /* <DEDUP_REMOVED lines=42> */
.L_x_1917:
[----:B------:R-:W-:Y:S05]  /*68e0*/  BSYNC B1 ;  /* 0x0000000000017941 */ /* 0x000fea0003800000 */
.L_x_1916:
[----:B------:R-:W-:Y:S05]  /*68f0*/  @!P0 BRA `(.L_x_1915) ;  /* 0x0000000400fc8947 */ /* 0x000fea0003800000 */
[C---:B------:R-:W-:Y:S01]  /*6900*/  SHF.L.U64.HI R15, R14.reuse, 0x1, R15 ;  /* 0x000000010e0f7819 */ /* 0x040fe2000001020f */
[C---:B------:R-:W-:Y:S01]  /*6910*/  IMAD R17, R53.reuse, 0xf00, RZ ;  /* 0x00000f0035117824 */ /* 0x040fe200078e02ff */
[----:B------:R-:W-:Y:S01]  /*6920*/  SHF.L.U32 R14, R14, 0x1, RZ ;  /* 0x000000010e0e7819 */ /* 0x000fe200000006ff */
[----:B------:R-:W-:Y:S01]  /*6930*/  ULDC.64 UR4, c[0x0][0x260] ;  /* 0x0000980000047ab9 */ /* 0x000fe20000000a00 */
[C---:B------:R-:W-:Y:S01]  /*6940*/  IADD3 R16, P2, -R54.reuse, R2, RZ ;  /* 0x0000000236107210 */ /* 0x040fe20007f5e1ff */
[----:B------:R-:W-:Y:S02]  /*6950*/  BSSY B1, `(.L_x_1918) ;  /* 0x0000046000017945 */ /* 0x000fe40003800000 */
[----:B------:R-:W-:Y:S01]  /*6960*/  IMAD.WIDE.U32 R14, R54, 0xf00, R14 ;  /* 0x00000f00360e7825 */ /* 0x000fe200078e000e */
[----:B------:R-:W-:Y:S02]  /*6970*/  ISETP.GT.U32.AND P0, PT, R16, 0xb4, PT ;  /* 0x000000b41000780c */ /* 0x000fe40003f04070 */
[----:B------:R-:W-:-:S02]  /*6980*/  IADD3.X R18, ~R53, R3, RZ, P2, !PT ;  /* 0x0000000335127210 */ /* 0x000fc400017fe5ff */
        /* <DEDUP_REMOVED lines=11> */
.L_x_1920:
        /* <DEDUP_REMOVED lines=55> */
.L_x_1919:
[----:B------:R-:W-:Y:S05]  /*6db0*/  BSYNC B1 ;  /* 0x0000000000017941 */ /* 0x000fea0003800000 */
.L_x_1918:
        /* <DEDUP_REMOVED lines=35> */
.L_x_1922:
[----:B------:R-:W-:Y:S05]  /*6ff0*/  BSYNC B1 ;  /* 0x0000000000017941 */ /* 0x000fea0003800000 */
.L_x_1921:
        /* <DEDUP_REMOVED lines=15> */
.L_x_1915:
[----:B------:R-:W-:Y:S05]  /*70f0*/  BSYNC B0 ;  /* 0x0000000000007941 */ /* 0x000fea0003800000 */
.L_x_1914:
        /* <DEDUP_REMOVED lines=50> */
.L_x_1939:
        /* <DEDUP_REMOVED lines=46> */
.L_x_1949:
        /* <DEDUP_REMOVED lines=41> */
.L_x_1959:
[----:B--2---:R-:W-:Y:S01]  /*7990*/  FADD.FTZ R15, R14, R30 ;  /* 0x0000001e0e0f7221 */ /* 0x004fe20000010000 */
[----:B------:R-:W-:-:S04]  /*79a0*/  @!P1 F2FP.F16.F32.PACK_AB R14, RZ, R24 ;  /* 0x00000018ff0e923e */ /* 0x000fc800000000ff */
[----:B------:R-:W-:Y:S01]  /*79b0*/  @!P1 F2FP.F16.F32.PACK_AB R15, RZ, R15 ;  /* 0x0000000fff0f923e */ /* 0x000fe200000000ff */
[----:B------:R3:W-:Y:S03]  /*79c0*/  @!P1 STG.E.U16 desc[UR16][R16.64+0x78], R14 ;  /* 0x0000780e10009986 */ /* 0x0007e6000c101510 */
[----:B------:R-:W-:Y:S02]  /*79d0*/  PRMT R20, R15, 0x7610, R20 ;  /* 0x000076100f147816 */ /* 0x000fe40000000014 */
[----:B------:R-:W-:-:S03]  /*79e0*/  LEA.HI R15, R56, 0x5a, RZ, 0x1c ;  /* 0x0000005a380f7811 */ /* 0x000fc600078fe0ff */
[----:B------:R3:W-:Y:S04]  /*79f0*/  @!P1 STG.E.U16 desc[UR16][R18.64+0x78], R20 ;  /* 0x0000781412009986 */ /* 0x0007e8000c101510 */
.L_x_1925:
[----:B------:R-:W-:Y:S05]  /*7a00*/  BSYNC B0 ;  /* 0x0000000000007941 */ /* 0x000fea0003800000 */
.L_x_1924:
        /* <DEDUP_REMOVED lines=120> */
[----:B------:R-:W-:Y:S01]  /*8190*/  @!P0 F2FP.F16.F32.PACK_AB R30, RZ, R16 ;  /* 0x00000010ff1e823e */ /* 0x000fe200000000ff */
        /* <DEDUP_REMOVED lines=13> */
[----:B------:R-:W-:Y:S01]  /*8270*/  @!P0 F2FP.F16.F32.PACK_AB R44, RZ, R44 ;  /* 0x0000002cff2c823e */ /* 0x000fe200000000ff */
        /* <DEDUP_REMOVED lines=14> */
[----:B------:R-:W-:-:S04]  /*8360*/  @!P0 F2FP.F16.F32.PACK_AB R26, RZ, R38 ;  /* 0x00000026ff1a823e */ /* 0x000fc800000000ff */
[----:B------:R4:W-:Y:S01]  /*8370*/  @!P0 STG.E.U16 desc[UR16][R24.64], R30 ;  /* 0x0000001e18008986 */ /* 0x0009e2000c101510 */
[----:B-1----:R-:W-:-:S03]  /*8380*/  @!P0 IMAD.WIDE R20, R41, 0x2, R20 ;  /* 0x0000000229148825 */ /* 0x002fc600078e0214 */
[----:B------:R1:W-:Y:S01]  /*8390*/  @!P0 STG.E.U16 desc[UR16][R22.64], R44 ;  /* 0x0000002c16008986 */ /* 0x0003e2000c101510 */
[----:B--2---:R-:W-:Y:S01]  /*83a0*/  @!P0 IMAD.WIDE R16, R41, 0x2, R16 ;  /* 0x0000000229108825 */ /* 0x004fe200078e0210 */
[----:B----4-:R-:W-:-:S03]  /*83b0*/  @!P0 F2FP.F16.F32.PACK_AB R25, RZ, R33 ;  /* 0x00000021ff19823e */ /* 0x010fc600000000ff */
[----:B---3--:R-:W-:Y:S01]  /*83c0*/  FADD.FTZ R35, R42, R35 ;  /* 0x000000232a237221 */ /* 0x008fe20000010000 */
[----:B------:R-:W-:Y:S02]  /*83d0*/  MOV R30, 0xffff ;  /* 0x0000ffff001e7802 */ /* 0x000fe40000000f00 */
[----:B-1----:R-:W-:Y:S02]  /*83e0*/  @!P0 F2FP.F16.F32.PACK_AB R23, RZ, R34 ;  /* 0x00000022ff17823e */ /* 0x002fe400000000ff */
[----:B------:R-:W-:Y:S01]  /*83f0*/  @!P0 F2FP.F16.F32.PACK_AB R33, RZ, R37 ;  /* 0x00000025ff21823e */ /* 0x000fe200000000ff */
[----:B0-----:R-:W-:Y:S01]  /*8400*/  @!P0 IMAD.WIDE R14, R41, 0x2, R14 ;  /* 0x00000002290e8825 */ /* 0x001fe200078e020e */
[----:B------:R0:W1:Y:S04]  /*8410*/  SHFL.BFLY PT, R30, R31, 0x1, 0x101f ;  /* 0x0c301f001f1e7f89 */ /* 0x00006800000e0000 */
[----:B------:R0:W-:Y:S04]  /*8420*/  @!P0 STG.E.U16 desc[UR16][R20.64+0x3c], R23 ;  /* 0x00003c1714008986 */ /* 0x0001e8000c101510 */
[----:B------:R0:W-:Y:S04]  /*8430*/  @!P0 STG.E.U16 desc[UR16][R18.64+0x3c], R25 ;  /* 0x00003c1912008986 */ /* 0x0001e8000c101510 */
[----:B------:R0:W-:Y:S04]  /*8440*/  @!P0 STG.E.U16 desc[UR16][R16.64+0x78], R26 ;  /* 0x0000781a10008986 */ /* 0x0001e8000c101510 */
[----:B------:R0:W-:Y:S02]  /*8450*/  @!P0 STG.E.U16 desc[UR16][R14.64+0x78], R33 ;  /* 0x000078210e008986 */ /* 0x0001e4000c101510 */
.L_x_1993:
[----:B0-----:R-:W0:Y:S01]  /*8460*/  @!P0 LDC.64 R14, c[0x0][0x218] ;  /* 0x00008600ff0e8b82 */ /* 0x001e220000000a00 */
[----:B-1----:R-:W-:Y:S01]  /*8470*/  FADD.FTZ R19, R31, R30 ;  /* 0x0000001e1f137221 */ /* 0x002fe20000010000 */
[----:B------:R-:W-:-:S04]  /*8480*/  @!P0 F2FP.F16.F32.PACK_AB R18, RZ, R35 ;  /* 0x00000023ff12823e */ /* 0x000fc800000000ff */
[----:B------:R-:W-:Y:S02]  /*8490*/  @!P0 F2FP.F16.F32.PACK_AB R19, RZ, R19 ;  /* 0x00000013ff13823e */ /* 0x000fe400000000ff */
[----:B------:R-:W1:Y:S01]  /*84a0*/  @!P0 LDC.64 R16, c[0x0][0x220] ;  /* 0x00008800ff108b82 */ /* 0x000e620000000a00 */
[----:B0-----:R-:W-:-:S05]  /*84b0*/  @!P0 IMAD.WIDE R14, R41, 0x2, R14 ;  /* 0x00000002290e8825 */ /* 0x001fca00078e020e */
[----:B------:R4:W-:Y:S01]  /*84c0*/  @!P0 STG.E.U16 desc[UR16][R14.64+0xb4], R18 ;  /* 0x0000b4120e008986 */ /* 0x0009e2000c101510 */
[----:B-1----:R-:W-:-:S05]  /*84d0*/  @!P0 IMAD.WIDE R16, R41, 0x2, R16 ;  /* 0x0000000229108825 */ /* 0x002fca00078e0210 */
[----:B------:R4:W-:Y:S02]  /*84e0*/  @!P0 STG.E.U16 desc[UR16][R16.64+0xb4], R19 ;  /* 0x0000b41310008986 */ /* 0x0009e4000c101510 */
.L_x_1923:
[----:B------:R-:W-:Y:S05]  /*84f0*/  WARPSYNC.ALL ;  /* 0x0000000000007948 */ /* 0x000fea0003800000 */
[----:B------:R-:W-:Y:S01]  /*8500*/  BAR.SYNC.DEFER_BLOCKING 0x0 ;  /* 0x0000000000007b1d */ /* 0x000fe20000010000 */
[C---:B------:R-:W-:Y:S02]  /*8510*/  ISETP.GE.AND P0, PT, R8.reuse, -0x1080, PT ;  /* 0xffffef800800780c */ /* 0x040fe40003f06270 */
[----:B------:R-:W-:-:S11]  /*8520*/  IADD3 R8, R8, 0x1800, RZ ;  /* 0x0000180008087810 */ /* 0x000fd60007ffe0ff */
[----:B------:R-:W-:Y:S05]  /*8530*/  @!P0 BRA `(.L_x_1930) ;  /* 0xffffffe000408947 */ /* 0x000fea000383ffff */
[----:B------:R-:W-:Y:S05]  /*8540*/  EXIT ;  /* 0x000000000000794d */ /* 0x000fea0003800000 */
.L_x_1926:
[----:B------:R-:W-:Y:S01]  /*8550*/  HFMA2.MMA R28, -RZ, RZ, 0, 4.76837158203125e-07 ;  /* 0x00000008ff1c7435 */ /* 0x000fe200000001ff */
[----:B-1----:R-:W-:Y:S02]  /*8560*/  MOV R29, R14 ;  /* 0x0000000e001d7202 */ /* 0x002fe40000000f00 */
[----:B------:R-:W-:Y:S02]  /*8570*/  MOV R27, 0x101f ;  /* 0x0000101f001b7802 */ /* 0x000fe40000000f00 */
[----:B------:R-:W-:-:S07]  /*8580*/  MOV R26, 0xffff ;  /* 0x0000ffff001a7802 */ /* 0x000fce0000000f00 */
[----:B0-2---:R-:W-:Y:S05]  /*8590*/  WARPSYNC.COLLECTIVE R26, `(.L_x_1931) ;  /* 0x000000001a087348 */ /* 0x005fea0003c00000 */
[----:B------:R1:W3:Y:S02]  /*85a0*/  SHFL.BFLY P2, R30, R29, R28, R27 ;  /* 0x0c00001c1d1e7389 */ /* 0x0002e4000004001b */
[----:B0123--:R-:W-:Y:S01]  /*85b0*/  ENDCOLLECTIVE ;  /* 0x000000000000791b */ /* 0x00ffe20003800000 */
.L_x_1931:
[----:B------:R-:W-:Y:S02]  /*85c0*/  MOV R29, R15 ;  /* 0x0000000f001d7202 */ /* 0x000fe40000000f00 */
[----:B------:R-:W-:-:S07]  /*85d0*/  MOV R17, R30 ;  /* 0x0000001e00117202 */ /* 0x000fce0000000f00 */
[----:B------:R-:W-:Y:S05]  /*85e0*/  WARPSYNC.COLLECTIVE R26, `(.L_x_1932) ;  /* 0x000000001a087348 */ /* 0x000fea0003c00000 */
[----:B------:R0:W1:Y:S02]  /*85f0*/  SHFL.BFLY P2, R30, R29, R28, R27 ;  /* 0x0c00001c1d1e7389 */ /* 0x000064000004001b */
[----:B01----:R-:W-:Y:S01]  /*8600*/  ENDCOLLECTIVE ;  /* 0x000000000000791b */ /* 0x003fe20003800000 */
.L_x_1932:
[----:B------:R-:W-:Y:S01]  /*8610*/  FADD.FTZ R17, R17, R14 ;  /* 0x0000000e11117221 */ /* 0x000fe20000010000 */
[----:B------:R-:W-:-:S04]  /*8620*/  HFMA2.MMA R28, -RZ, RZ, 0, 2.384185791015625e-07 ;  /* 0x00000004ff1c7435 */ /* 0x000fc800000001ff */
[----:B------:R-:W-:Y:S02]  /*8630*/  MOV R29, R17 ;  /* 0x00000011001d7202 */ /* 0x000fe40000000f00 */
[----:B------:R-:W-:-:S07]  /*8640*/  MOV R16, R30 ;  /* 0x0000001e00107202 */ /* 0x000fce0000000f00 */
[----:B------:R-:W-:Y:S05]  /*8650*/  WARPSYNC.COLLECTIVE R26, `(.L_x_1933) ;  /* 0x000000001a087348 */ /* 0x000fea0003c00000 */
[----:B------:R0:W1:Y:S02]  /*8660*/  SHFL.BFLY P2, R30, R29, R28, R27 ;  /* 0x0c00001c1d1e7389 */ /* 0x000064000004001b */
[----:B01----:R-:W-:Y:S01]  /*8670*/  ENDCOLLECTIVE ;  /* 0x000000000000791b */ /* 0x003fe20003800000 */
.L_x_1933:
[----:B------:R-:W-:-:S05]  /*8680*/  FADD.FTZ R16, R16, R15 ;  /* 0x0000000f10107221 */ /* 0x000fca0000010000 */
[----:B------:R-:W-:Y:S02]  /*8690*/  MOV R29, R16 ;  /* 0x00000010001d7202 */ /* 0x000fe40000000f00 */
[----:B------:R-:W-:-:S07]  /*86a0*/  MOV R18, R30 ;  /* 0x0000001e00127202 */ /* 0x000fce0000000f00 */
[----:B------:R-:W-:Y:S05]  /*86b0*/  WARPSYNC.COLLECTIVE R26, `(.L_x_1934) ;  /* 0x000000001a087348 */ /* 0x000fea0003c00000 */
[----:B------:R0:W1:Y:S02]  /*86c0*/  SHFL.BFLY P2, R30, R29, R28, R27 ;  /* 0x0c00001c1d1e7389 */ /* 0x000064000004001b */
[----:B01----:R-:W-:Y:S01]  /*86d0*/  ENDCOLLECTIVE ;  /* 0x000000000000791b */ /* 0x003fe20003800000 */
.L_x_1934:
[----:B------:R-:W-:Y:S01]  /*86e0*/  FADD.FTZ R18, R17, R18 ;  /* 0x0000001211127221 */ /* 0x000fe20000010000 */
[----:B------:R-:W-:-:S04]  /*86f0*/  HFMA2.MMA R28, -RZ, RZ, 0, 1.1920928955078125e-07 ;  /* 0x00000002ff1c7435 */ /* 0x000fc800000001ff */
[----:B------:R-:W-:Y:S02]  /*8700*/  MOV R29, R18 ;  /* 0x00000012001d7202 */ /* 0x000fe40000000f00 */
[----:B------:R-:W-:-:S07]  /*8710*/  MOV R19, R30 ;  /* 0x0000001e00137202 */ /* 0x000fce0000000f00 */
[----:B------:R-:W-:Y:S05]  /*8720*/  WARPSYNC.COLLECTIVE R26, `(.L_x_1935) ;  /* 0x000000001a087348 */ /* 0x000fea0003c00000 */
[----:B------:R0:W1:Y:S02]  /*8730*/  SHFL.BFLY P2, R30, R29, R28, R27 ;  /* 0x0c00001c1d1e7389 */ /* 0x000064000004001b */
[----:B01----:R-:W-:Y:S01]  /*8740*/  ENDCOLLECTIVE ;  /* 0x000000000000791b */ /* 0x003fe20003800000 */
.L_x_1935:
[----:B------:R-:W-:-:S05]  /*8750*/  FADD.FTZ R19, R16, R19 ;  /* 0x0000001310137221 */ /* 0x000fca0000010000 */
[----:B------:R-:W-:Y:S02]  /*8760*/  MOV R29, R19 ;  /* 0x00000013001d7202 */ /* 0x000fe40000000f00 */
[----:B------:R-:W-:-:S07]  /*8770*/  MOV R21, R30 ;  /* 0x0000001e00157202 */ /* 0x000fce0000000f00 */
[----:B------:R-:W-:Y:S05]  /*8780*/  WARPSYNC.COLLECTIVE R26, `(.L_x_1936) ;  /* 0x000000001a087348 */ /* 0x000fea0003c00000 */
[----:B------:R0:W1:Y:S02]  /*8790*/  SHFL.BFLY P2, R30, R29, R28, R27 ;  /* 0x0c00001c1d1e7389 */ /* 0x000064000004001b */
[----:B01----:R-:W-:Y:S01]  /*87a0*/  ENDCOLLECTIVE ;  /* 0x000000000000791b */ /* 0x003fe20003800000 */
.L_x_1936:
[----:B------:R-:W-:Y:S01]  /*87b0*/  FADD.FTZ R21, R18, R21 ;  /* 0x0000001512157221 */ /* 0x000fe20000010000 */
[----:B------:R-:W-:-:S04]  /*87c0*/  HFMA2.MMA R28, -RZ, RZ, 0, 5.9604644775390625e-08 ;  /* 0x00000001ff1c7435 */ /* 0x000fc800000001ff */
[----:B------:R-:W-:Y:S02]  /*87d0*/  MOV R29, R21 ;  /* 0x00000015001d7202 */ /* 0x000fe40000000f00 */
[----:B------:R-:W-:-:S07]  /*87e0*/  MOV R14, R30 ;  /* 0x0000001e000e7202 */ /* 0x000fce0000000f00 */
[----:B------:R-:W-:Y:S05]  /*87f0*/  WARPSYNC.COLLECTIVE R26, `(.L_x_1937) ;  /* 0x000000001a087348 */ /* 0x000fea0003c00000 */
[----:B------:R0:W1:Y:S02]  /*8800*/  SHFL.BFLY P2, R30, R29, R28, R27 ;  /* 0x0c00001c1d1e7389 */ /* 0x000064000004001b */
[----:B01----:R-:W-:Y:S01]  /*8810*/  ENDCOLLECTIVE ;  /* 0x000000000000791b */ /* 0x003fe20003800000 */
.L_x_1937:
[----:B------:R-:W-:-:S05]  /*8820*/  FADD.FTZ R14, R19, R14 ;  /* 0x0000000e130e7221 */ /* 0x000fca0000010000 */
[----:B------:R-:W-:Y:S02]  /*8830*/  MOV R29, R14 ;  /* 0x0000000e001d7202 */ /* 0x000fe40000000f00 */
[----:B------:R-:W-:-:S07]  /*8840*/  MOV R20, R30 ;  /* 0x0000001e00147202 */ /* 0x000fce0000000f00 */
[----:B------:R-:W-:Y:S05]  /*8850*/  WARPSYNC.COLLECTIVE R26, `(.L_x_1938) ;  /* 0x000000001a087348 */ /* 0x000fea0003c00000 */
[----:B------:R0:W1:Y:S02]  /*8860*/  SHFL.BFLY P2, R30, R29, R28, R27 ;  /* 0x0c00001c1d1e7389 */ /* 0x000064000004001b */
[----:B01----:R-:W-:Y:S01]  /*8870*/  ENDCOLLECTIVE ;  /* 0x000000000000791b */ /* 0x003fe20003800000 */
.L_x_1938:
[----:B------:R-:W-:Y:S01]  /*8880*/  FADD.FTZ R20, R21, R20 ;  /* 0x0000001415147221 */ /* 0x000fe20000010000 */
[----:B------:R-:W-:Y:S06]  /*8890*/  BRA `(.L_x_1939) ;  /* 0xffffffe800e07947 */ /* 0x000fec000383ffff */
.L_x_1927:
        /* <DEDUP_REMOVED lines=8> */
.L_x_1941:
[----:B------:R-:W-:Y:S05]  /*8920*/  BSYNC B1 ;  /* 0x0000000000017941 */ /* 0x000fea0003800000 */
.L_x_1940:
        /* <DEDUP_REMOVED lines=8> */
.L_x_1942:
[----:B------:R-:W-:Y:S01]  /*89b0*/  FADD.FTZ R21, R21, R14 ;  /* 0x0000000e15157221 */ /* 0x000fe20000010000 */
[----:B------:R-:W-:-:S04]  /*89c0*/  HFMA2.MMA R28, -RZ, RZ, 0, 2.384185791015625e-07 ;  /* 0x00000004ff1c7435 */ /* 0x000fc800000001ff */
[----:B------:R-:W-:Y:S02]  /*89d0*/  MOV R29, R21 ;  /* 0x00000015001d7202 */ /* 0x000fe40000000f00 */
[----:B------:R-:W-:-:S07]  /*89e0*/  MOV R20, R30 ;  /* 0x0000001e00147202 */ /* 0x000fce0000000f00 */
[----:B------:R-:W-:Y:S05]  /*89f0*/  WARPSYNC.COLLECTIVE R26, `(.L_x_1943) ;  /* 0x000000001a087348 */ /* 0x000fea0003c00000 */
[----:B------:R0:W1:Y:S02]  /*8a00*/  SHFL.BFLY P2, R30, R29, R28, R27 ;  /* 0x0c00001c1d1e7389 */ /* 0x000064000004001b */
[----:B01----:R-:W-:Y:S01]  /*8a10*/  ENDCOLLECTIVE ;  /* 0x000000000000791b */ /* 0x003fe20003800000 */
.L_x_1943:
[----:B------:R-:W-:-:S05]  /*8a20*/  FADD.FTZ R20, R20, R15 ;  /* 0x0000000f14147221 */ /* 0x000fca0000010000 */
[----:B------:R-:W-:Y:S02]  /*8a30*/  MOV R29, R20 ;  /* 0x00000014001d7202 */ /* 0x000fe40000000f00 */
[----:B------:R-:W-:-:S07]  /*8a40*/  MOV R22, R30 ;  /* 0x0000001e00167202 */ /* 0x000fce0000000f00 */
[----:B------:R-:W-:Y:S05]  /*8a50*/  WARPSYNC.COLLECTIVE R26, `(.L_x_1944) ;  /* 0x000000001a087348 */ /* 0x000fea0003c00000 */
[----:B------:R0:W1:Y:S02]  /*8a60*/  SHFL.BFLY P2, R30, R29, R28, R27 ;  /* 0x0c00001c1d1e7389 */ /* 0x000064000004001b */
[----:B01----:R-:W-:Y:S01]  /*8a70*/  ENDCOLLECTIVE ;  /* 0x000000000000791b */ /* 0x003fe20003800000 */
.L_x_1944:
[----:B------:R-:W-:Y:S01]  /*8a80*/  FADD.FTZ R22, R21, R22 ;  /* 0x0000001615167221 */ /* 0x000fe20000010000 */
[----:B------:R-:W-:-:S04]  /*8a90*/  HFMA2.MMA R28, -RZ, RZ, 0, 1.1920928955078125e-07 ;  /* 0x00000002ff1c7435 */ /* 0x000fc800000001ff */
[----:B------:R-:W-:Y:S02]  /*8aa0*/  MOV R29, R22 ;  /* 0x00000016001d7202 */ /* 0x000fe40000000f00 */
[----:B------:R-:W-:-:S07]  /*8ab0*/  MOV R23, R30 ;  /* 0x0000001e00177202 */ /* 0x000fce0000000f00 */
[----:B------:R-:W-:Y:S05]  /*8ac0*/  WARPSYNC.COLLECTIVE R26, `(.L_x_1945) ;  /* 0x000000001a087348 */ /* 0x000fea0003c00000 */
[----:B------:R0:W1:Y:S02]  /*8ad0*/  SHFL.BFLY P2, R30, R29, R28, R27 ;  /* 0x0c00001c1d1e7389 */ /* 0x000064000004001b */
[----:B01----:R-:W-:Y:S01]  /*8ae0*/  ENDCOLLECTIVE ;  /* 0x000000000000791b */ /* 0x003fe20003800000 */
.L_x_1945:
[----:B------:R-:W-:-:S05]  /*8af0*/  FADD.FTZ R23, R20, R23 ;  /* 0x0000001714177221 */ /* 0x000fca0000010000 */
[----:B------:R-:W-:Y:S02]  /*8b00*/  MOV R29, R23 ;  /* 0x00000017001d7202 */ /* 0x000fe40000000f00 */
[----:B------:R-:W-:-:S07]  /*8b10*/  MOV R25, R30 ;  /* 0x0000001e00197202 */ /* 0x000fce0000000f00 */
[----:B------:R-:W-:Y:S05]  /*8b20*/  WARPSYNC.COLLECTIVE R26, `(.L_x_1946) ;  /* 0x000000001a087348 */ /* 0x000fea0003c00000 */
[----:B------:R0:W1:Y:S02]  /*8b30*/  SHFL.BFLY P2, R30, R29, R28, R27 ;  /* 0x0c00001c1d1e7389 */ /* 0x000064000004001b */
[----:B01----:R-:W-:Y:S01]  /*8b40*/  ENDCOLLECTIVE ;  /* 0x000000000000791b */ /* 0x003fe20003800000 */
.L_x_1946:
[----:B------:R-:W-:Y:S01]  /*8b50*/  FADD.FTZ R25, R22, R25 ;  /* 0x0000001916197221 */ /* 0x000fe20000010000 */
[----:B------:R-:W-:-:S04]  /*8b60*/  HFMA2.MMA R28, -RZ, RZ, 0, 5.9604644775390625e-08 ;  /* 0x00000001ff1c7435 */ /* 0x000fc800000001ff */
[----:B------:R-:W-:Y:S02]  /*8b70*/  MOV R29, R25 ;  /* 0x00000019001d7202 */ /* 0x000fe40000000f00 */
[----:B------:R-:W-:-:S07]  /*8b80*/  MOV R14, R30 ;  /* 0x0000001e000e7202 */ /* 0x000fce0000000f00 */
[----:B------:R-:W-:Y:S05]  /*8b90*/  WARPSYNC.COLLECTIVE R26, `(.L_x_1947) ;  /* 0x000000001a087348 */ /* 0x000fea0003c00000 */
[----:B------:R0:W1:Y:S02]  /*8ba0*/  SHFL.BFLY P2, R30, R29, R28, R27 ;  /* 0x0c00001c1d1e7389 */ /* 0x000064000004001b */
[----:B01----:R-:W-:Y:S01]  /*8bb0*/  ENDCOLLECTIVE ;  /* 0x000000000000791b */ /* 0x003fe20003800000 */
.L_x_1947:
[----:B------:R-:W-:-:S05]  /*8bc0*/  FADD.FTZ R14, R23, R14 ;  /* 0x0000000e170e7221 */ /* 0x000fca0000010000 */
[----:B------:R-:W-:Y:S02]  /*8bd0*/  MOV R29, R14 ;  /* 0x0000000e001d7202 */ /* 0x000fe40000000f00 */
[----:B------:R-:W-:-:S07]  /*8be0*/  MOV R24, R30 ;  /* 0x0000001e00187202 */ /* 0x000fce0000000f00 */
[----:B------:R-:W-:Y:S05]  /*8bf0*/  WARPSYNC.COLLECTIVE R26, `(.L_x_1948) ;  /* 0x000000001a087348 */ /* 0x000fea0003c00000 */
[----:B------:R0:W1:Y:S02]  /*8c00*/  SHFL.BFLY P2, R30, R29, R28, R27 ;  /* 0x0c00001c1d1e7389 */ /* 0x000064000004001b */
[----:B01----:R-:W-:Y:S01]  /*8c10*/  ENDCOLLECTIVE ;  /* 0x000000000000791b */ /* 0x003fe20003800000 */
.L_x_1948:
[----:B------:R-:W-:Y:S01]  /*8c20*/  FADD.FTZ R24, R25, R24 ;  /* 0x0000001819187221 */ /* 0x000fe20000010000 */
[----:B------:R-:W-:Y:S06]  /*8c30*/  BRA `(.L_x_1949) ;  /* 0xffffffe800b07947 */ /* 0x000fec000383ffff */
.L_x_1928:
        /* <DEDUP_REMOVED lines=8> */
.L_x_1951:
[----:B------:R-:W-:Y:S05]  /*8cc0*/  BSYNC B1 ;  /* 0x0000000000017941 */ /* 0x000fea0003800000 */
.L_x_1950:
        /* <DEDUP_REMOVED lines=8> */
.L_x_1952:
[----:B------:R-:W-:Y:S01]  /*8d50*/  FADD.FTZ R21, R21, R14 ;  /* 0x0000000e15157221 */ /* 0x000fe20000010000 */
[----:B------:R-:W-:-:S04]  /*8d60*/  HFMA2.MMA R28, -RZ, RZ, 0, 2.384185791015625e-07 ;  /* 0x00000004ff1c7435 */ /* 0x000fc800000001ff */
[----:B------:R-:W-:Y:S02]  /*8d70*/  MOV R29, R21 ;  /* 0x00000015001d7202 */ /* 0x000fe40000000f00 */
[----:B------:R-:W-:-:S07]  /*8d80*/  MOV R20, R30 ;  /* 0x0000001e00147202 */ /* 0x000fce0000000f00 */
[----:B------:R-:W-:Y:S05]  /*8d90*/  WARPSYNC.COLLECTIVE R26, `(.L_x_1953) ;  /* 0x000000001a087348 */ /* 0x000fea0003c00000 */
[----:B------:R0:W1:Y:S02]  /*8da0*/  SHFL.BFLY P2, R30, R29, R28, R27 ;  /* 0x0c00001c1d1e7389 */ /* 0x000064000004001b */
[----:B01----:R-:W-:Y:S01]  /*8db0*/  ENDCOLLECTIVE ;  /* 0x000000000000791b */ /* 0x003fe20003800000 */
.L_x_1953:
[----:B------:R-:W-:-:S05]  /*8dc0*/  FADD.FTZ R20, R20, R15 ;  /* 0x0000000f14147221 */ /* 0x000fca0000010000 */
[----:B------:R-:W-:Y:S02]  /*8dd0*/  MOV R29, R20 ;  /* 0x00000014001d7202 */ /* 0x000fe40000000f00 */
[----:B------:R-:W-:-:S07]  /*8de0*/  MOV R22, R30 ;  /* 0x0000001e00167202 */ /* 0x000fce0000000f00 */
[----:B------:R-:W-:Y:S05]  /*8df0*/  WARPSYNC.COLLECTIVE R26, `(.L_x_1954) ;  /* 0x000000001a087348 */ /* 0x000fea0003c00000 */
[----:B------:R0:W1:Y:S02]  /*8e00*/  SHFL.BFLY P2, R30, R29, R28, R27 ;  /* 0x0c00001c1d1e7389 */ /* 0x000064000004001b */
[----:B01----:R-:W-:Y:S01]  /*8e10*/  ENDCOLLECTIVE ;  /* 0x000000000000791b */ /* 0x003fe20003800000 */
.L_x_1954:
[----:B------:R-:W-:Y:S01]  /*8e20*/  FADD.FTZ R22, R21, R22 ;  /* 0x0000001615167221 */ /* 0x000fe20000010000 */
[----:B------:R-:W-:-:S04]  /*8e30*/  HFMA2.MMA R28, -RZ, RZ, 0, 1.1920928955078125e-07 ;  /* 0x00000002ff1c7435 */ /* 0x000fc800000001ff */
[----:B------:R-:W-:Y:S02]  /*8e40*/  MOV R29, R22 ;  /* 0x00000016001d7202 */ /* 0x000fe40000000f00 */
[----:B------:R-:W-:-:S07]  /*8e50*/  MOV R23, R30 ;  /* 0x0000001e00177202 */ /* 0x000fce0000000f00 */
[----:B------:R-:W-:Y:S05]  /*8e60*/  WARPSYNC.COLLECTIVE R26, `(.L_x_1955) ;  /* 0x000000001a087348 */ /* 0x000fea0003c00000 */
[----:B------:R0:W1:Y:S02]  /*8e70*/  SHFL.BFLY P2, R30, R29, R28, R27 ;  /* 0x0c00001c1d1e7389 */ /* 0x000064000004001b */
[----:B01----:R-:W-:Y:S01]  /*8e80*/  ENDCOLLECTIVE ;  /* 0x000000000000791b */ /* 0x003fe20003800000 */
.L_x_1955:
[----:B------:R-:W-:-:S05]  /*8e90*/  FADD.FTZ R23, R20, R23 ;  /* 0x0000001714177221 */ /* 0x000fca0000010000 */
[----:B------:R-:W-:Y:S02]  /*8ea0*/  MOV R29, R23 ;  /* 0x00000017001d7202 */ /* 0x000fe40000000f00 */
[----:B------:R-:W-:-:S07]  /*8eb0*/  MOV R25, R30 ;  /* 0x0000001e00197202 */ /* 0x000fce0000000f00 */
[----:B------:R-:W-:Y:S05]  /*8ec0*/  WARPSYNC.COLLECTIVE R26, `(.L_x_1956) ;  /* 0x000000001a087348 */ /* 0x000fea0003c00000 */
[----:B------:R0:W1:Y:S02]  /*8ed0*/  SHFL.BFLY P2, R30, R29, R28, R27 ;  /* 0x0c00001c1d1e7389 */ /* 0x000064000004001b */
[----:B01----:R-:W-:Y:S01]  /*8ee0*/  ENDCOLLECTIVE ;  /* 0x000000000000791b */ /* 0x003fe20003800000 */
.L_x_1956:
[----:B------:R-:W-:Y:S01]  /*8ef0*/  FADD.FTZ R25, R22, R25 ;  /* 0x0000001916197221 */ /* 0x000fe20000010000 */
[----:B------:R-:W-:-:S04]  /*8f00*/  HFMA2.MMA R28, -RZ, RZ, 0, 5.9604644775390625e-08 ;  /* 0x00000001ff1c7435 */ /* 0x000fc800000001ff */
[----:B------:R-:W-:Y:S02]  /*8f10*/  MOV R29, R25 ;  /* 0x00000019001d7202 */ /* 0x000fe40000000f00 */
[----:B------:R-:W-:-:S07]  /*8f20*/  MOV R14, R30 ;  /* 0x0000001e000e7202 */ /* 0x000fce0000000f00 */
[----:B------:R-:W-:Y:S05]  /*8f30*/  WARPSYNC.COLLECTIVE R26, `(.L_x_1957) ;  /* 0x000000001a087348 */ /* 0x000fea0003c00000 */
[----:B------:R0:W1:Y:S02]  /*8f40*/  SHFL.BFLY P2, R30, R29, R28, R27 ;  /* 0x0c00001c1d1e7389 */ /* 0x000064000004001b */
[----:B01----:R-:W-:Y:S01]  /*8f50*/  ENDCOLLECTIVE ;  /* 0x000000000000791b */ /* 0x003fe20003800000 */
.L_x_1957:
[----:B------:R-:W-:-:S05]  /*8f60*/  FADD.FTZ R14, R23, R14 ;  /* 0x0000000e170e7221 */ /* 0x000fca0000010000 */
[----:B------:R-:W-:Y:S02]  /*8f70*/  MOV R29, R14 ;  /* 0x0000000e001d7202 */ /* 0x000fe40000000f00 */
[----:B------:R-:W-:-:S07]  /*8f80*/  MOV R24, R30 ;  /* 0x0000001e00187202 */ /* 0x000fce0000000f00 */
[----:B------:R-:W-:Y:S05]  /*8f90*/  WARPSYNC.COLLECTIVE R26, `(.L_x_1958) ;  /* 0x000000001a087348 */ /* 0x000fea0003c00000 */
[----:B------:R0:W1:Y:S02]  /*8fa0*/  SHFL.BFLY P2, R30, R29, R28, R27 ;  /* 0x0c00001c1d1e7389 */ /* 0x000064000004001b */
[----:B01----:R-:W-:Y:S01]  /*8fb0*/  ENDCOLLECTIVE ;  /* 0x000000000000791b */ /* 0x003fe20003800000 */
.L_x_1958:
[----:B------:R-:W-:Y:S01]  /*8fc0*/  FADD.FTZ R24, R25, R24 ;  /* 0x0000001819187221 */ /* 0x000fe20000010000 */
[----:B------:R-:W-:Y:S06]  /*8fd0*/  BRA `(.L_x_1959) ;  /* 0xffffffe8006c7947 */ /* 0x000fec000383ffff */
.L_x_1929:
        /* <DEDUP_REMOVED lines=8> */
.L_x_1961:
[----:B------:R-:W-:Y:S05]  /*9060*/  BSYNC B0 ;  /* 0x0000000000007941 */ /* 0x000fea0003800000 */
.L_x_1960:
        /* <DEDUP_REMOVED lines=10> */
.L_x_1962:
        /* <DEDUP_REMOVED lines=17> */
.L_x_1963:
[----:B------:R-:W-:Y:S02]  /*9220*/  MOV R29, R17 ;  /* 0x00000011001d7202 */ /* 0x000fe40000000f00 */
[----:B------:R-:W-:-:S07]  /*9230*/  MOV R16, R30 ;  /* 0x0000001e00107202 */ /* 0x000fce0000000f00 */
[----:B------:R-:W-:Y:S05]  /*9240*/  WARPSYNC.COLLECTIVE R26, `(.L_x_1964) ;  /* 0x000000001a087348 */ /* 0x000fea0003c00000 */
[----:B------:R0:W1:Y:S02]  /*9250*/  SHFL.BFLY P2, R30, R29, R28, R27 ;  /* 0x0c00001c1d1e7389 */ /* 0x000064000004001b */
[----:B01----:R-:W-:Y:S01]  /*9260*/  ENDCOLLECTIVE ;  /* 0x000000000000791b */ /* 0x003fe20003800000 */
.L_x_1964:
        /* <DEDUP_REMOVED lines=13> */
.L_x_1965:
[----:B------:R0:W1:Y:S04]  /*9340*/  @P0 LDS R37, [R22] ;  /* 0x0000000016250984 */ /* 0x0000680000000800 */
[----:B------:R0:W2:Y:S01]  /*9350*/  @P0 LDS R38, [R22+0x780] ;  /* 0x0007800016260984 */ /* 0x0000a20000000800 */
[----:B------:R-:W-:Y:S02]  /*9360*/  MOV R29, R14 ;  /* 0x0000000e001d7202 */ /* 0x000fe40000000f00 */
[----:B------:R-:W-:-:S07]  /*9370*/  MOV R16, R30 ;  /* 0x0000001e00107202 */ /* 0x000fce0000000f00 */
[----:B012---:R-:W-:Y:S05]  /*9380*/  WARPSYNC.COLLECTIVE R26, `(.L_x_1966) ;  /* 0x000000001a087348 */ /* 0x007fea0003c00000 */
[----:B------:R3:W4:Y:S02]  /*9390*/  SHFL.BFLY P2, R30, R29, R28, R27 ;  /* 0x0c00001c1d1e7389 */ /* 0x000724000004001b */
[----:B01234-:R-:W-:Y:S01]  /*93a0*/  ENDCOLLECTIVE ;  /* 0x000000000000791b */ /* 0x01ffe20003800000 */
.L_x_1966:
        /* <DEDUP_REMOVED lines=9> */
.L_x_1967:
[----:B------:R-:W-:Y:S02]  /*9440*/  MOV R29, R17 ;  /* 0x00000011001d7202 */ /* 0x000fe40000000f00 */
[----:B------:R-:W-:-:S07]  /*9450*/  MOV R19, R30 ;  /* 0x0000001e00137202 */ /* 0x000fce0000000f00 */
[----:B------:R-:W-:Y:S05]  /*9460*/  WARPSYNC.COLLECTIVE R26, `(.L_x_1968) ;  /* 0x000000001a087348 */ /* 0x000fea0003c00000 */
[----:B------:R0:W1:Y:S02]  /*9470*/  SHFL.BFLY P2, R30, R29, R28, R27 ;  /* 0x0c00001c1d1e7389 */ /* 0x000064000004001b */
[----:B01----:R-:W-:Y:S01]  /*9480*/  ENDCOLLECTIVE ;  /* 0x000000000000791b */ /* 0x003fe20003800000 */
.L_x_1968:
[----:B------:R-:W-:Y:S01]  /*9490*/  FADD.FTZ R16, R16, R19 ;  /* 0x0000001310107221 */ /* 0x000fe20000010000 */
[----:B------:R-:W-:Y:S01]  /*94a0*/  HFMA2.MMA R28, -RZ, RZ, 0, 4.76837158203125e-07 ;  /* 0x00000008ff1c7435 */ /* 0x000fe200000001ff */
[----:B------:R-:W-:Y:S02]  /*94b0*/  MOV R29, R32 ;  /* 0x00000020001d7202 */ /* 0x000fe40000000f00 */
[----:B------:R-:W-:-:S08]  /*94c0*/  MOV R14, R30 ;  /* 0x0000001e000e7202 */ /* 0x000fd00000000f00 */
[----:B------:R-:W-:Y:S05]  /*94d0*/  WARPSYNC.COLLECTIVE R26, `(.L_x_1969) ;  /* 0x000000001a087348 */ /* 0x000fea0003c00000 */
[----:B------:R0:W1:Y:S02]  /*94e0*/  SHFL.BFLY P2, R30, R29, R28, R27 ;  /* 0x0c00001c1d1e7389 */ /* 0x000064000004001b */
[----:B01----:R-:W-:Y:S01]  /*94f0*/  ENDCOLLECTIVE ;  /* 0x000000000000791b */ /* 0x003fe20003800000 */
.L_x_1969:
[----:B------:R-:W-:Y:S01]  /*9500*/  FADD.FTZ R44, R17, R14 ;  /* 0x0000000e112c7221 */ /* 0x000fe20000010000 */
[----:B------:R-:W-:Y:S02]  /*9510*/  MOV R29, R34 ;  /* 0x00000022001d7202 */ /* 0x000fe40000000f00 */
[----:B------:R-:W-:-:S07]  /*9520*/  MOV R31, R30 ;  /* 0x0000001e001f7202 */ /* 0x000fce0000000f00 */
[----:B------:R-:W-:Y:S05]  /*9530*/  WARPSYNC.COLLECTIVE R26, `(.L_x_1970) ;  /* 0x000000001a087348 */ /* 0x000fea0003c00000 */
[----:B------:R0:W1:Y:S02]  /*9540*/  SHFL.BFLY P2, R30, R29, R28, R27 ;  /* 0x0c00001c1d1e7389 */ /* 0x000064000004001b */
[----:B01----:R-:W-:Y:S01]  /*9550*/  ENDCOLLECTIVE ;  /* 0x000000000000791b */ /* 0x003fe20003800000 */
.L_x_1970:
[----:B------:R-:W-:Y:S01]  /*9560*/  FADD.FTZ R31, R31, R32 ;  /* 0x000000201f1f7221 */ /* 0x000fe20000010000 */
[----:B------:R-:W-:-:S04]  /*9570*/  HFMA2.MMA R28, -RZ, RZ, 0, 2.384185791015625e-07 ;  /* 0x00000004ff1c7435 */ /* 0x000fc800000001ff */
[----:B------:R-:W-:Y:S02]  /*9580*/  MOV R29, R31 ;  /* 0x0000001f001d7202 */ /* 0x000fe40000000f00 */
[----:B------:R-:W-:-:S07]  /*9590*/  MOV R33, R30 ;  /* 0x0000001e00217202 */ /* 0x000fce0000000f00 */
[----:B------:R-:W-:Y:S05]  /*95a0*/  WARPSYNC.COLLECTIVE R26, `(.L_x_1971) ;  /* 0x000000001a087348 */ /* 0x000fea0003c00000 */
[----:B------:R0:W1:Y:S02]  /*95b0*/  SHFL.BFLY P2, R30, R29, R28, R27 ;  /* 0x0c00001c1d1e7389 */ /* 0x000064000004001b */
[----:B01----:R-:W-:Y:S01]  /*95c0*/  ENDCOLLECTIVE ;  /* 0x000000000000791b */ /* 0x003fe20003800000 */
.L_x_1971:
[----:B------:R-:W-:-:S05]  /*95d0*/  FADD.FTZ R33, R33, R34 ;  /* 0x0000002221217221 */ /* 0x000fca0000010000 */
[----:B------:R-:W-:Y:S02]  /*95e0*/  MOV R29, R33 ;  /* 0x00000021001d7202 */ /* 0x000fe40000000f00 */
[----:B------:R-:W-:-:S07]  /*95f0*/  MOV R20, R30 ;  /* 0x0000001e00147202 */ /* 0x000fce0000000f00 */
[----:B------:R-:W-:Y:S05]  /*9600*/  WARPSYNC.COLLECTIVE R26, `(.L_x_1972) ;  /* 0x000000001a087348 */ /* 0x000fea0003c00000 */
[----:B------:R0:W1:Y:S02]  /*9610*/  SHFL.BFLY P2, R30, R29, R28, R27 ;  /* 0x0c00001c1d1e7389 */ /* 0x000064000004001b */
[----:B01----:R-:W-:Y:S01]  /*9620*/  ENDCOLLECTIVE ;  /* 0x000000000000791b */ /* 0x003fe20003800000 */
.L_x_1972:
[----:B------:R-:W-:Y:S01]  /*9630*/  FADD.FTZ R35, R31, R20 ;  /* 0x000000141f237221 */ /* 0x000fe20000010000 */
[----:B------:R-:W-:-:S04]  /*9640*/  HFMA2.MMA R28, -RZ, RZ, 0, 1.1920928955078125e-07 ;  /* 0x00000002ff1c7435 */ /* 0x000fc800000001ff */
[----:B------:R-:W-:Y:S02]  /*9650*/  MOV R29, R35 ;  /* 0x00000023001d7202 */ /* 0x000fe40000000f00 */
[----:B------:R-:W-:-:S07]  /*9660*/  MOV R36, R30 ;  /* 0x0000001e00247202 */ /* 0x000fce0000000f00 */
[----:B------:R-:W-:Y:S05]  /*9670*/  WARPSYNC.COLLECTIVE R26, `(.L_x_1973) ;  /* 0x000000001a087348 */ /* 0x000fea0003c00000 */
[----:B------:R0:W1:Y:S02]  /*9680*/  SHFL.BFLY P2, R30, R29, R28, R27 ;  /* 0x0c00001c1d1e7389 */ /* 0x000064000004001b */
[----:B01----:R-:W-:Y:S01]  /*9690*/  ENDCOLLECTIVE ;  /* 0x000000000000791b */ /* 0x003fe20003800000 */
.L_x_1973:
[----:B------:R-:W-:-:S05]  /*96a0*/  FADD.FTZ R36, R33, R36 ;  /* 0x0000002421247221 */ /* 0x000fca0000010000 */
[----:B------:R-:W-:Y:S02]  /*96b0*/  MOV R29, R36 ;  /* 0x00000024001d7202 */ /* 0x000fe40000000f00 */
[----:B------:R-:W-:-:S07]  /*96c0*/  MOV R18, R30 ;  /* 0x0000001e00127202 */ /* 0x000fce0000000f00 */
[----:B------:R-:W-:Y:S05]  /*96d0*/  WARPSYNC.COLLECTIVE R26, `(.L_x_1974) ;  /* 0x000000001a087348 */ /* 0x000fea0003c00000 */
[----:B------:R0:W1:Y:S02]  /*96e0*/  SHFL.BFLY P2, R30, R29, R28, R27 ;  /* 0x0c00001c1d1e7389 */ /* 0x000064000004001b */
[----:B01----:R-:W-:Y:S01]  /*96f0*/  ENDCOLLECTIVE ;  /* 0x000000000000791b */ /* 0x003fe20003800000 */
.L_x_1974:
        /* <DEDUP_REMOVED lines=8> */
.L_x_1975:
[----:B------:R-:W-:Y:S01]  /*9780*/  FADD.FTZ R36, R36, R21 ;  /* 0x0000001524247221 */ /* 0x000fe20000010000 */
[----:B------:R-:W-:-:S04]  /*9790*/  HFMA2.MMA R21, -RZ, RZ, 0, 0 ;  /* 0x00000000ff157435 */ /* 0x000fc800000001ff */
[----:B------:R-:W-:Y:S02]  /*97a0*/  MOV R29, R36 ;  /* 0x00000024001d7202 */ /* 0x000fe40000000f00 */
[----:B------:R-:W-:-:S07]  /*97b0*/  MOV R34, R30 ;  /* 0x0000001e00227202 */ /* 0x000fce0000000f00 */
[----:B------:R-:W-:Y:S05]  /*97c0*/  WARPSYNC.COLLECTIVE R26, `(.L_x_1976) ;  /* 0x000000001a087348 */ /* 0x000fea0003c00000 */
[----:B------:R0:W1:Y:S02]  /*97d0*/  SHFL.BFLY P2, R30, R29, R28, R27 ;  /* 0x0c00001c1d1e7389 */ /* 0x000064000004001b */
[----:B01----:R-:W-:Y:S01]  /*97e0*/  ENDCOLLECTIVE ;  /* 0x000000000000791b */ /* 0x003fe20003800000 */
.L_x_1976:
[----:B------:R-:W-:Y:S01]  /*97f0*/  FADD.FTZ R34, R35, R34 ;  /* 0x0000002223227221 */ /* 0x000fe20000010000 */
[----:B------:R-:W-:Y:S01]  /*9800*/  HFMA2.MMA R28, -RZ, RZ, 0, 4.76837158203125e-07 ;  /* 0x00000008ff1c7435 */ /* 0x000fe200000001ff */
[----:B------:R-:W-:Y:S02]  /*9810*/  MOV R29, R24 ;  /* 0x00000018001d7202 */ /* 0x000fe40000000f00 */
[----:B------:R-:W-:-:S08]  /*9820*/  MOV R33, R30 ;  /* 0x0000001e00217202 */ /* 0x000fd00000000f00 */
[----:B------:R-:W-:Y:S05]  /*9830*/  WARPSYNC.COLLECTIVE R26, `(.L_x_1977) ;  /* 0x000000001a087348 */ /* 0x000fea0003c00000 */
[----:B------:R0:W1:Y:S02]  /*9840*/  SHFL.BFLY P2, R30, R29, R28, R27 ;  /* 0x0c00001c1d1e7389 */ /* 0x000064000004001b */
[----:B01----:R-:W-:Y:S01]  /*9850*/  ENDCOLLECTIVE ;  /* 0x000000000000791b */ /* 0x003fe20003800000 */
.L_x_1977:
[----:B------:R-:W-:Y:S01]  /*9860*/  FADD.FTZ R33, R36, R33 ;  /* 0x0000002124217221 */ /* 0x000fe20000010000 */
[----:B------:R-:W-:Y:S02]  /*9870*/  MOV R29, R23 ;  /* 0x00000017001d7202 */ /* 0x000fe40000000f00 */
[----:B------:R-:W-:-:S07]  /*9880*/  MOV R37, R30 ;  /* 0x0000001e00257202 */ /* 0x000fce0000000f00 */
[----:B------:R-:W-:Y:S05]  /*9890*/  WARPSYNC.COLLECTIVE R26, `(.L_x_1978) ;  /* 0x000000001a087348 */ /* 0x000fea0003c00000 */
[----:B------:R0:W1:Y:S02]  /*98a0*/  SHFL.BFLY P2, R30, R29, R28, R27 ;  /* 0x0c00001c1d1e7389 */ /* 0x000064000004001b */
[----:B01----:R-:W-:Y:S01]  /*98b0*/  ENDCOLLECTIVE ;  /* 0x000000000000791b */ /* 0x003fe20003800000 */
.L_x_1978:
        /* <DEDUP_REMOVED lines=8> */
.L_x_1979:
        /* <DEDUP_REMOVED lines=8> */
.L_x_1980:
        /* <DEDUP_REMOVED lines=10> */
.L_x_1981:
[----:B------:R0:W1:Y:S04]  /*9a60*/  @P0 LDS R22, [R39] ;  /* 0x0000000027160984 */ /* 0x0000680000000800 */
[----:B------:R0:W2:Y:S01]  /*9a70*/  @P0 LDS R20, [R39+0x780] ;  /* 0x0007800027140984 */ /* 0x0000a20000000800 */
[----:B------:R-:W-:Y:S02]  /*9a80*/  MOV R29, R37 ;  /* 0x00000025001d7202 */ /* 0x000fe40000000f00 */
[----:B------:R-:W-:-:S07]  /*9a90*/  MOV R23, R30 ;  /* 0x0000001e00177202 */ /* 0x000fce0000000f00 */
[----:B012---:R-:W-:Y:S05]  /*9aa0*/  WARPSYNC.COLLECTIVE R26, `(.L_x_1982) ;  /* 0x000000001a087348 */ /* 0x007fea0003c00000 */
[----:B------:R3:W4:Y:S02]  /*9ab0*/  SHFL.BFLY P2, R30, R29, R28, R27 ;  /* 0x0c00001c1d1e7389 */ /* 0x000724000004001b */
[----:B01234-:R-:W-:Y:S01]  /*9ac0*/  ENDCOLLECTIVE ;  /* 0x000000000000791b */ /* 0x01ffe20003800000 */
.L_x_1982:
        /* <DEDUP_REMOVED lines=9> */
.L_x_1983:
        /* <DEDUP_REMOVED lines=9> */
.L_x_1984:
[----:B------:R-:W-:Y:S01]  /*9bf0*/  FADD.FTZ R38, R38, R39 ;  /* 0x0000002726267221 */ /* 0x000fe20000010000 */
[----:B------:R-:W-:Y:S01]  /*9c00*/  HFMA2.MMA R28, -RZ, RZ, 0, 4.76837158203125e-07 ;  /* 0x00000008ff1c7435 */ /* 0x000fe200000001ff */
[----:B------:R-:W-:Y:S02]  /*9c10*/  MOV R29, R21 ;  /* 0x00000015001d7202 */ /* 0x000fe40000000f00 */
[----:B------:R-:W-:-:S08]  /*9c20*/  MOV R40, R30 ;  /* 0x0000001e00287202 */ /* 0x000fd00000000f00 */
[----:B------:R-:W-:Y:S05]  /*9c30*/  WARPSYNC.COLLECTIVE R26, `(.L_x_1985) ;  /* 0x000000001a087348 */ /* 0x000fea0003c00000 */
[----:B------:R0:W1:Y:S02]  /*9c40*/  SHFL.BFLY P2, R30, R29, R28, R27 ;  /* 0x0c00001c1d1e7389 */ /* 0x000064000004001b */
[----:B01----:R-:W-:Y:S01]  /*9c50*/  ENDCOLLECTIVE ;  /* 0x000000000000791b */ /* 0x003fe20003800000 */
.L_x_1985:
[----:B------:R-:W-:Y:S01]  /*9c60*/  FADD.FTZ R37, R37, R40 ;  /* 0x0000002825257221 */ /* 0x000fe20000010000 */
[----:B------:R-:W-:Y:S02]  /*9c70*/  MOV R29, R18 ;  /* 0x00000012001d7202 */ /* 0x000fe40000000f00 */
[----:B------:R-:W-:-:S07]  /*9c80*/  MOV R42, R30 ;  /* 0x0000001e002a7202 */ /* 0x000fce0000000f00 */
[----:B------:R-:W-:Y:S05]  /*9c90*/  WARPSYNC.COLLECTIVE R26, `(.L_x_1986) ;  /* 0x000000001a087348 */ /* 0x000fea0003c00000 */
[----:B------:R0:W1:Y:S02]  /*9ca0*/  SHFL.BFLY P2, R30, R29, R28, R27 ;  /* 0x0c00001c1d1e7389 */ /* 0x000064000004001b */
[----:B01----:R-:W-:Y:S01]  /*9cb0*/  ENDCOLLECTIVE ;  /* 0x000000000000791b */ /* 0x003fe20003800000 */
.L_x_1986:
[----:B------:R-:W-:Y:S01]  /*9cc0*/  FADD.FTZ R42, R42, R21 ;  /* 0x000000152a2a7221 */ /* 0x000fe20000010000 */
[----:B------:R-:W-:-:S04]  /*9cd0*/  HFMA2.MMA R28, -RZ, RZ, 0, 2.384185791015625e-07 ;  /* 0x00000004ff1c7435 */ /* 0x000fc800000001ff */
[----:B------:R-:W-:Y:S02]  /*9ce0*/  MOV R29, R42 ;  /* 0x0000002a001d7202 */ /* 0x000fe40000000f00 */
[----:B------:R-:W-:-:S07]  /*9cf0*/  MOV R23, R30 ;  /* 0x0000001e00177202 */ /* 0x000fce0000000f00 */
[----:B------:R-:W-:Y:S05]  /*9d00*/  WARPSYNC.COLLECTIVE R26, `(.L_x_1987) ;  /* 0x000000001a087348 */ /* 0x000fea0003c00000 */
[----:B------:R0:W1:Y:S02]  /*9d10*/  SHFL.BFLY P2, R30, R29, R28, R27 ;  /* 0x0c00001c1d1e7389 */ /* 0x000064000004001b */
[----:B01----:R-:W-:Y:S01]  /*9d20*/  ENDCOLLECTIVE ;  /* 0x000000000000791b */ /* 0x003fe20003800000 */
.L_x_1987:
        /* <DEDUP_REMOVED lines=8> */
.L_x_1988:
        /* <DEDUP_REMOVED lines=12> */
.L_x_1989:
        /* <DEDUP_REMOVED lines=13> */
.L_x_1990:
        /* <DEDUP_REMOVED lines=14> */
.L_x_1991:
        /* <DEDUP_REMOVED lines=11> */
.L_x_1992:
[----:B------:R-:W-:Y:S01]  /*a0d0*/  FADD.FTZ R35, R42, R35 ;  /* 0x000000232a237221 */ /* 0x000fe20000010000 */
[----:B------:R-:W-:Y:S06]  /*a0e0*/  BRA `(.L_x_1993) ;  /* 0xffffffe000dc7947 */ /* 0x000fec000383ffff */
.L_x_1994:
        /* <DEDUP_REMOVED lines=9> */
.L_x_2260:


//--------------------- .text._ZN13group_norm_v218gn_bwd_cuda_kernelI6__halfLi480ELi2ELi16ELi120ELi1024ELb1ELb1ELi16ELi960ELi960ELi4ELb1ELi4ELb0ELb0ELNS_15WgradSyncMethodE3ENS_16CompileConditionILi900EEEEEvPT_S6_S6_PKS5_S8_S8_S8_PKfflPfPj --------------------------
	.section	.text._ZN13group_norm_v218gn_bwd_cuda_kernelI6__halfLi480ELi2ELi16ELi120ELi1024ELb1ELb1ELi16ELi960ELi960ELi4ELb1ELi4ELb0ELb0ELNS_15WgradSyncMethodE3ENS_16CompileConditionILi900EEEEEvPT_S6_S6_PKS5_S8_S8_S8_PKfflPfPj,"ax",@progbits
	.align	128
        .global         _ZN13group_norm_v218gn_bwd_cuda_kernelI6__halfLi480ELi2ELi16ELi120ELi1024ELb1ELb1ELi16ELi960ELi960ELi4ELb1ELi4ELb0ELb0ELNS_15WgradSyncMethodE3ENS_16CompileConditionILi900EEEEEvPT_S6_S6_PKS5_S8_S8_S8_PKfflPfPj
        .type           _ZN13group_norm_v218gn_bwd_cuda_kernelI6__halfLi480ELi2ELi16ELi120ELi1024ELb1ELb1ELi16ELi960ELi960ELi4ELb1ELi4ELb0ELb0ELNS_15WgradSyncMethodE3ENS_16CompileConditionILi900EEEEEvPT_S6_S6_PKS5_S8_S8_S8_PKfflPfPj,@function
        .size           _ZN13group_norm_v218gn_bwd_cuda_kernelI6__halfLi480ELi2ELi16ELi120ELi1024ELb1ELb1ELi16ELi960ELi960ELi4ELb1ELi4ELb0ELb0ELNS_15WgradSyncMethodE3ENS_16CompileConditionILi900EEEEEvPT_S6_S6_PKS5_S8_S8_S8_PKfflPfPj,(.L_x_2261 - _ZN13group_norm_v218gn_bwd_cuda_kernelI6__halfLi480ELi2ELi16ELi120ELi1024ELb1ELb1ELi16ELi960ELi960ELi4ELb1ELi4ELb0ELb0ELNS_15WgradSyncMethodE3ENS_16CompileConditionILi900EEEEEvPT_S6_S6_PKS5_S8_S8_S8_PKfflPfPj)
        .other          _ZN13group_norm_v218gn_bwd_cuda_kernelI6__halfLi480ELi2ELi16ELi120ELi1024ELb1ELb1ELi16ELi960ELi960ELi4ELb1ELi4ELb0ELb0ELNS_15WgradSyncMethodE3ENS_16CompileConditionILi900EEEEEvPT_S6_S6_PKS5_S8_S8_S8_PKfflPfPj,@"STO_CUDA_ENTRY STV_DEFAULT"
_ZN13group_norm_v218gn_bwd_cuda_kernelI6__halfLi480ELi2ELi16ELi120ELi1024ELb1ELb1ELi16ELi960ELi960ELi4ELb1ELi4ELb0ELb0ELNS_15WgradSyncMethodE3ENS_16CompileConditionILi900EEEEEvPT_S6_S6_PKS5_S8_S8_S8_PKfflPfPj:
.text._ZN13group_norm_v218gn_bwd_cuda_kernelI6__halfLi480ELi2ELi16ELi120ELi1024ELb1ELb1ELi16ELi960ELi960ELi4ELb1ELi4ELb0ELb0ELNS_15WgradSyncMethodE3ENS_16CompileConditionILi900EEEEEvPT_S6_S6_PKS5_S8_S8_S8_PKfflPfPj:
        /* <DEDUP_REMOVED lines=32> */
.L_x_1997:
[----:B------:R-:W2:Y:S04]  /*0200*/  LD.E.STRONG.GPU R0, desc[UR12][R2.64] ;  /* 0x0000000c02007980 */ /* 0x000ea8000c10f900 */
[----:B--2---:R-:W-:Y:S01]  /*0210*/  CCTL.IVALL ;  /* 0x00000000ff00798f */ /* 0x004fe20002000000 */
[----:B------:R-:W-:Y:S05]  /*0220*/  YIELD ;  /* 0x0000000000007946 */ /* 0x000fea0003800000 */
[----:B-----5:R-:W-:-:S04]  /*0230*/  LOP3.LUT R0, R0, R5, RZ, 0x3c, !PT ;  /* 0x0000000500007212 */ /* 0x020fc800078e3cff */
[----:B------:R-:W-:-:S13]  /*0240*/  ISETP.GT.AND P0, PT, R0, -0x1, PT ;  /* 0xffffffff0000780c */ /* 0x000fda0003f04270 */
[----:B------:R-:W-:Y:S05]  /*0250*/  @P0 BRA `(.L_x_1997) ;  /* 0xfffffffc00e80947 */ /* 0x000fea000383ffff */
.L_x_1996:
[----:B------:R-:W-:Y:S05]  /*0260*/  WARPSYNC.ALL ;  /* 0x0000000000007948 */ /* 0x000fea0003800000 */
[----:B------:R-:W-:Y:S06]  /*0270*/  BAR.SYNC.DEFER_BLOCKING 0x0 ;  /* 0x0000000000007b1d */ /* 0x000fec0000010000 */
[----:B------:R-:W-:Y:S05]  /*0280*/  BRA `(.L_x_1998) ;  /* 0x0000006400207947 */ /* 0x000fea0003800000 */
.L_x_1995:
        /* <DEDUP_REMOVED lines=46> */
.L_x_2010:
[----:B-12---:R-:W0:Y:S01]  /*0570*/  S2R R0, SR_TID.X ;  /* 0x0000000000007919 */ /* 0x006e220000002100 */
[----:B------:R-:W-:Y:S01]  /*0580*/  ULOP3.LUT UR7, UR10, 0x1, URZ, 0xc0, !UPT ;  /* 0x000000010a077892 */ /* 0x000fe2000f8ec03f */
[----:B------:R-:W1:Y:S01]  /*0590*/  LDC.64 R8, c[0x0][0x240] ;  /* 0x00009000ff087b82 */ /* 0x000e620000000a00 */
[----:B------:R-:W-:Y:S02]  /*05a0*/  USHF.L.U32 UR8, UR16, 0x4, URZ ;  /* 0x0000000410087899 */ /* 0x000fe4000800063f */
[----:B------:R-:W-:Y:S02]  /*05b0*/  UIMAD UR14, UR7, 0x3c0, URZ ;  /* 0x000003c0070e78a4 */ /* 0x000fe4000f8e023f */
[----:B------:R-:W-:Y:S02]  /*05c0*/  USHF.R.U64 UR9, UR10, 0x1, UR5 ;  /* 0x000000010a097899 */ /* 0x000fe40008001205 */
[----:B------:R-:W-:Y:S01]  /*05d0*/  ULOP3.LUT UR8, UR8, 0x3f0, URZ, 0xc0, !UPT ;  /* 0x000003f008087892 */ /* 0x000fe2000f8ec03f */
[----:B------:R-:W2:Y:S01]  /*05e0*/  LDC.64 R10, c[0x0][0x238] ;  /* 0x00008e00ff0a7b82 */ /* 0x000ea20000000a00 */
[----:B------:R-:W-:Y:S01]  /*05f0*/  USHF.R.U32.HI UR7, URZ, 0x1, UR5 ;  /* 0x000000013f077899 */ /* 0x000fe20008011605 */
[----:B------:R-:W-:Y:S01]  /*0600*/  ULDC.64 UR18, c[0x0][0x228] ;  /* 0x00008a0000127ab9 */ /* 0x000fe20000000a00 */
[----:B0-----:R-:W-:-:S05]  /*0610*/  IMAD.WIDE.U32 R50, R0, -0x77777777, RZ ;  /* 0x8888888900327825 */ /* 0x001fca00078e00ff */
[----:B------:R-:W-:-:S04]  /*0620*/  SHF.R.U32.HI R50, RZ, 0x7, R51 ;  /* 0x00000007ff327819 */ /* 0x000fc80000011633 */
[C---:B------:R-:W-:Y:S01]  /*0630*/  IADD3 R28, R50.reuse, UR8, RZ ;  /* 0x00000008321c7c10 */ /* 0x040fe2000fffe0ff */
[----:B------:R-:W-:-:S04]  /*0640*/  IMAD R43, R50, -0xf0, R0 ;  /* 0xffffff10322b7824 */ /* 0x000fc800078e0200 */
[----:B------:R-:W-:Y:S01]  /*0650*/  IMAD R28, R28, 0x780, RZ ;  /* 0x000007801c1c7824 */ /* 0x000fe200078e02ff */
[----:B------:R-:W-:-:S04]  /*0660*/  LEA R4, R43, UR14, 0x2 ;  /* 0x0000000e2b047c11 */ /* 0x000fc8000f8e10ff */
[----:B------:R-:W-:Y:S01]  /*0670*/  SHF.R.S32.HI R5, RZ, 0x1f, R4 ;  /* 0x0000001fff057819 */ /* 0x000fe20000011404 */
[----:B------:R-:W-:Y:S01]  /*0680*/  IMAD.WIDE.U32 R6, R4, -0x77777777, RZ ;  /* 0x8888888904067825 */ /* 0x000fe200078e00ff */
[----:B------:R-:W-:Y:S01]  /*0690*/  MOV R6, UR7 ;  /* 0x0000000700067c02 */ /* 0x000fe20008000f00 */
[----:B------:R-:W-:-:S03]  /*06a0*/  UIMAD UR7, UR7, 0x1e0000, URZ ;  /* 0x001e0000070778a4 */ /* 0x000fc6000f8e023f */
[----:B------:R-:W-:Y:S02]  /*06b0*/  SHF.R.U32.HI R0, RZ, 0x6, R7 ;  /* 0x00000006ff007819 */ /* 0x000fe40000011607 */
[----:B------:R-:W-:Y:S01]  /*06c0*/  MOV R7, UR9 ;  /* 0x0000000900077c02 */ /* 0x000fe20008000f00 */
[----:B------:R-:W-:Y:S02]  /*06d0*/  ULDC.64 UR8, c[0x0][0x248] ;  /* 0x0000920000087ab9 */ /* 0x000fe40000000a00 */
[----:B------:R0:W-:Y:S01]  /*06e0*/  STL [R1+0xb4], R0 ;  /* 0x0000b40001007387 */ /* 0x0001e20000100800 */
[C---:B------:R-:W-:Y:S01]  /*06f0*/  LEA R3, P0, R7.reuse, R0, 0x4 ;  /* 0x0000000007037211 */ /* 0x040fe200078020ff */
[----:B------:R-:W-:-:S03]  /*0700*/  IMAD.WIDE.U32 R30, R7, 0x1e0000, R4 ;  /* 0x001e0000071e7825 */ /* 0x000fc600078e0004 */
[----:B------:R-:W-:Y:S02]  /*0710*/  LEA.HI.X R6, R7, RZ, R6, 0x4, P0 ;  /* 0x000000ff07067211 */ /* 0x000fe400000f2406 */
[----:B------:R-:W-:Y:S02]  /*0720*/  LEA R22, P0, R3, UR8, 0x3 ;  /* 0x0000000803167c11 */ /* 0x000fe4000f8018ff */
[----:B------:R-:W-:Y:S01]  /*0730*/  IADD3 R26, R31, UR7, RZ ;  /* 0x000000071f1a7c10 */ /* 0x000fe2000fffe0ff */
[----:B-1----:R-:W-:Y:S01]  /*0740*/  IMAD.WIDE R58, R4, 0x2, R8 ;  /* 0x00000002043a7825 */ /* 0x002fe200078e0208 */
[----:B0-----:R-:W-:Y:S01]  /*0750*/  IADD3 R0, P1, R28, R30, RZ ;  /* 0x0000001e1c007210 */ /* 0x001fe20007f3e0ff */
[----:B------:R-:W-:Y:S01]  /*0760*/  ULDC UR7, c[0x0][0x250] ;  /* 0x0000940000077ab9 */ /* 0x000fe20000000800 */
[----:B------:R-:W-:Y:S01]  /*0770*/  LEA.HI.X R23, R3, UR9, R6, 0x3, P0 ;  /* 0x0000000903177c11 */ /* 0x000fe200080f1c06 */
[----:B------:R-:W-:Y:S01]  /*0780*/  ULDC.64 UR8, c[0x0][0x230] ;  /* 0x00008c0000087ab9 */ /* 0x000fe20000000a00 */
[----:B------:R-:W-:Y:S01]  /*0790*/  IADD3.X R3, RZ, R26, RZ, P1, !PT ;  /* 0x0000001aff037210 */ /* 0x000fe20000ffe4ff */
[----:B--2---:R-:W-:Y:S01]  /*07a0*/  IMAD.WIDE R10, R4, 0x2, R10 ;  /* 0x00000002040a7825 */ /* 0x004fe200078e020a */
[C---:B------:R-:W-:Y:S01]  /*07b0*/  SHF.L.U32 R25, R0.reuse, 0x1, RZ ;  /* 0x0000000100197819 */ /* 0x040fe200000006ff */
[----:B------:R-:W2:Y:S01]  /*07c0*/  LDG.E.64.CONSTANT R58, desc[UR12][R58.64] ;  /* 0x0000000c3a3a7981 */ /* 0x000ea2000c1e9b00 */
[----:B------:R-:W-:-:S02]  /*07d0*/  SHF.L.U64.HI R24, R0, 0x1, R3 ;  /* 0x0000000100187819 */ /* 0x000fc40000010203 */
[----:B------:R-:W-:Y:S01]  /*07e0*/  IADD3 R6, P0, R25, UR8, RZ ;  /* 0x0000000819067c10 */ /* 0x000fe2000ff1e0ff */
[----:B------:R-:W3:Y:S01]  /*07f0*/  LDG.E.64.CONSTANT R22, desc[UR12][R22.64] ;  /* 0x0000000c16167981 */ /* 0x000ee2000c1e9b00 */
[----:B------:R-:W-:Y:S02]  /*0800*/  IADD3 R3, R28, 0xf00, RZ ;  /* 0x00000f001c037810 */ /* 0x000fe40007ffe0ff */
[----:B------:R-:W-:Y:S01]  /*0810*/  IADD3.X R7, R24, UR9, RZ, P0, !PT ;  /* 0x0000000918077c10 */ /* 0x000fe200087fe4ff */
[----:B------:R-:W-:Y:S01]  /*0820*/  STL [R1+0x84], R25 ;  /* 0x0000841901007387 */ /* 0x000fe20000100800 */
[----:B------:R-:W-:-:S03]  /*0830*/  IADD3 R3, P0, R3, R30, RZ ;  /* 0x0000001e03037210 */ /* 0x000fc60007f1e0ff */
[----:B------:R0:W-:Y:S01]  /*0840*/  STL [R1+0xac], R24 ;  /* 0x0000ac1801007387 */ /* 0x0001e20000100800 */
[----:B------:R-:W-:Y:S02]  /*0850*/  IADD3.X R0, RZ, R26, RZ, P0, !PT ;  /* 0x0000001aff007210 */ /* 0x000fe400007fe4ff */
[C---:B------:R-:W-:Y:S01]  /*0860*/  SHF.L.U32 R21, R3.reuse, 0x1, RZ ;  /* 0x0000000103157819 */ /* 0x040fe200000006ff */
[----:B------:R1:W4:Y:S01]  /*0870*/  LDG.E.64.CONSTANT R16, desc[UR12][R10.64] ;  /* 0x0000000c0a107981 */ /* 0x000322000c1e9b00 */
[----:B------:R-:W-:Y:S02]  /*0880*/  SHF.L.U64.HI R15, R3, 0x1, R0 ;  /* 0x00000001030f7819 */ /* 0x000fe40000010200 */
[----:B------:R-:W-:Y:S01]  /*0890*/  IADD3 R8, P0, R21, UR8, RZ ;  /* 0x0000000815087c10 */ /* 0x000fe2000ff1e0ff */
[----:B------:R-:W2:Y:S01]  /*08a0*/  LDG.E.64.CONSTANT R6, desc[UR12][R6.64] ;  /* 0x0000000c06067981 */ /* 0x000ea2000c1e9b00 */
[----:B------:R-:W-:Y:S02]  /*08b0*/  IADD3 R3, R28, 0x1e00, RZ ;  /* 0x00001e001c037810 */ /* 0x000fe40007ffe0ff */
[----:B------:R-:W-:-:S02]  /*08c0*/  IADD3.X R9, R15, UR9, RZ, P0, !PT ;  /* 0x000000090f097c10 */ /* 0x000fc400087fe4ff */
[----:B------:R-:W-:-:S04]  /*08d0*/  IADD3 R3, P0, R3, R30, RZ ;  /* 0x0000001e03037210 */ /* 0x000fc80007f1e0ff */
[----:B------:R-:W-:Y:S01]  /*08e0*/  IADD3.X R0, RZ, R26, RZ, P0, !PT ;  /* 0x0000001aff007210 */ /* 0x000fe200007fe4ff */
[----:B------:R1:W-:Y:S01]  /*08f0*/  STL [R1+0xa4], R21 ;  /* 0x0000a41501007387 */ /* 0x0003e20000100800 */
[C---:B------:R-:W-:Y:S02]  /*0900*/  SHF.L.U32 R14, R3.reuse, 0x1, RZ ;  /* 0x00000001030e7819 */ /* 0x040fe400000006ff */
[----:B------:R-:W-:Y:S01]  /*0910*/  SHF.L.U64.HI R13, R3, 0x1, R0 ;  /* 0x00000001030d7819 */ /* 0x000fe20000010200 */
[----:B------:R-:W4:Y:S01]  /*0920*/  LDG.E.64.CONSTANT R8, desc[UR12][R8.64] ;  /* 0x0000000c08087981 */ /* 0x000f22000c1e9b00 */
[----:B------:R-:W-:Y:S02]  /*0930*/  IADD3 R18, P0, R14, UR8, RZ ;  /* 0x000000080e127c10 */ /* 0x000fe4000ff1e0ff */
[----:B------:R-:W-:Y:S02]  /*0940*/  IADD3 R3, R28, 0x2d00, RZ ;  /* 0x00002d001c037810 */ /* 0x000fe40007ffe0ff */
[----:B------:R-:W-:-:S02]  /*0950*/  IADD3.X R19, R13, UR9, RZ, P0, !PT ;  /* 0x000000090d137c10 */ /* 0x000fc400087fe4ff */
[----:B------:R-:W-:-:S04]  /*0960*/  IADD3 R3, P0, R3, R30, RZ ;  /* 0x0000001e03037210 */ /* 0x000fc80007f1e0ff */
[----:B------:R-:W-:Y:S01]  /*0970*/  IADD3.X R0, RZ, R26, RZ, P0, !PT ;  /* 0x0000001aff007210 */ /* 0x000fe200007fe4ff */
[----:B------:R-:W4:Y:S01]  /*0980*/  LDG.E.64.CONSTANT R18, desc[UR12][R18.64] ;  /* 0x0000000c12127981 */ /* 0x000f22000c1e9b00 */
[C---:B------:R-:W-:Y:S02]  /*0990*/  SHF.L.U32 R12, R3.reuse, 0x1, RZ ;  /* 0x00000001030c7819 */ /* 0x040fe400000006ff */
[----:B------:R-:W-:Y:S02]  /*09a0*/  SHF.L.U64.HI R20, R3, 0x1, R0 ;  /* 0x0000000103147819 */ /* 0x000fe40000010200 */
[----:B------:R-:W-:-:S04]  /*09b0*/  IADD3 R34, P0, R12, UR8, RZ ;  /* 0x000000080c227c10 */ /* 0x000fc8000ff1e0ff */
[----:B------:R-:W-:Y:S02]  /*09c0*/  IADD3.X R35, R20, UR9, RZ, P0, !PT ;  /* 0x0000000914237c10 */ /* 0x000fe400087fe4ff */
[----:B------:R-:W-:Y:S02]  /*09d0*/  IADD3 R40, P0, R25, UR18, RZ ;  /* 0x0000001219287c10 */ /* 0x000fe4000ff1e0ff */
[----:B------:R-:W-:Y:S02]  /*09e0*/  IADD3 R3, R28, 0x3c00, RZ ;  /* 0x00003c001c037810 */ /* 0x000fe40007ffe0ff */
[----:B------:R-:W4:Y:S01]  /*09f0*/  LDG.E.64.CONSTANT R34, desc[UR12][R34.64] ;  /* 0x0000000c22227981 */ /* 0x000f22000c1e9b00 */
[----:B------:R-:W-:Y:S02]  /*0a00*/  IADD3.X R41, R24, UR19, RZ, P0, !PT ;  /* 0x0000001318297c10 */ /* 0x000fe400087fe4ff */
[----:B------:R-:W-:Y:S02]  /*0a10*/  IADD3 R32, P0, R21, UR18, RZ ;  /* 0x0000001215207c10 */ /* 0x000fe4000ff1e0ff */
[----:B------:R-:W-:-:S02]  /*0a20*/  IADD3 R3, P1, R3, R30, RZ ;  /* 0x0000001e03037210 */ /* 0x000fc40007f3e0ff */
[----:B------:R-:W-:Y:S01]  /*0a30*/  IADD3.X R33, R15, UR19, RZ, P0, !PT ;  /* 0x000000130f217c10 */ /* 0x000fe200087fe4ff */
[----:B------:R-:W-:Y:S01]  /*0a40*/  STL [R1+0xa8], R15 ;  /* 0x0000a80f01007387 */ /* 0x000fe20000100800 */
[----:B0-----:R-:W-:Y:S02]  /*0a50*/  IADD3 R24, P0, R14, UR18, RZ ;  /* 0x000000120e187c10 */ /* 0x001fe4000ff1e0ff */
[----:B------:R-:W-:Y:S01]  /*0a60*/  IADD3.X R0, RZ, R26, RZ, P1, !PT ;  /* 0x0000001aff007210 */ /* 0x000fe20000ffe4ff */
[----:B------:R-:W4:Y:S01]  /*0a70*/  LDG.E.64.CONSTANT R40, desc[UR12][R40.64] ;  /* 0x0000000c28287981 */ /* 0x000f22000c1e9b00 */
[----:B------:R-:W-:Y:S02]  /*0a80*/  SHF.L.U32 R27, R3, 0x1, RZ ;  /* 0x00000001031b7819 */ /* 0x000fe400000006ff */
[----:B------:R-:W-:Y:S01]  /*0a90*/  IADD3.X R25, R13, UR19, RZ, P0, !PT ;  /* 0x000000130d197c10 */ /* 0x000fe200087fe4ff */
[----:B------:R-:W4:Y:S01]  /*0aa0*/  LDG.E.64.CONSTANT R32, desc[UR12][R32.64] ;  /* 0x0000000c20207981 */ /* 0x000f22000c1e9b00 */
[----:B-1----:R-:W-:-:S02]  /*0ab0*/  SHF.L.U64.HI R21, R3, 0x1, R0 ;  /* 0x0000000103157819 */ /* 0x002fc40000010200 */
[----:B------:R-:W-:Y:S01]  /*0ac0*/  IADD3 R10, P0, R27, UR8, RZ ;  /* 0x000000081b0a7c10 */ /* 0x000fe2000ff1e0ff */
[----:B------:R0:W-:Y:S03]  /*0ad0*/  STL [R1+0x9c], R14 ;  /* 0x00009c0e01007387 */ /* 0x0001e60000100800 */
[----:B------:R-:W-:Y:S01]  /*0ae0*/  IADD3.X R11, R21, UR9, RZ, P0, !PT ;  /* 0x00000009150b7c10 */ /* 0x000fe200087fe4ff */
[----:B------:R-:W4:Y:S05]  /*0af0*/  LDG.E.64.CONSTANT R24, desc[UR12][R24.64] ;  /* 0x0000000c18187981 */ /* 0x000f2a000c1e9b00 */
[----:B------:R-:W4:Y:S01]  /*0b00*/  LDG.E.64.CONSTANT R10, desc[UR12][R10.64] ;  /* 0x0000000c0a0a7981 */ /* 0x000f22000c1e9b00 */
[----:B------:R-:W-:-:S04]  /*0b10*/  IADD3 R3, R28, 0x4b00, RZ ;  /* 0x00004b001c037810 */ /* 0x000fc80007ffe0ff */
[----:B------:R-:W-:Y:S01]  /*0b20*/  IADD3 R3, P0, R3, R30, RZ ;  /* 0x0000001e03037210 */ /* 0x000fe20007f1e0ff */
[----:B------:R-:W-:Y:S03]  /*0b30*/  STL [R1+0xa0], R13 ;  /* 0x0000a00d01007387 */ /* 0x000fe60000100800 */
[----:B------:R-:W-:Y:S01]  /*0b40*/  IADD3.X R0, RZ, R26, RZ, P0, !PT ;  /* 0x0000001aff007210 */ /* 0x000fe200007fe4ff */
[----:B------:R1:W-:Y:S01]  /*0b50*/  STL [R1+0x98], R12 ;  /* 0x0000980c01007387 */ /* 0x0003e20000100800 */
[----:B------:R-:W-:-:S03]  /*0b60*/  SHF.L.U32 R56, R3, 0x1, RZ ;  /* 0x0000000103387819 */ /* 0x000fc600000006ff */
[----:B------:R-:W-:Y:S01]  /*0b70*/  STL [R1+0xb0], R20 ;  /* 0x0000b01401007387 */ /* 0x000fe20000100800 */
[----:B0-----:R-:W-:Y:S02]  /*0b80*/  IADD3 R14, P1, R56, UR8, RZ ;  /* 0x00000008380e7c10 */ /* 0x001fe4000ff3e0ff */
[----:B-1----:R-:W-:-:S04]  /*0b90*/  IADD3 R12, P0, R12, UR18, RZ ;  /* 0x000000120c0c7c10 */ /* 0x002fc8000ff1e0ff */
[----:B------:R-:W-:-:S06]  /*0ba0*/  IADD3.X R13, R20, UR19, RZ, P0, !PT ;  /* 0x00000013140d7c10 */ /* 0x000fcc00087fe4ff */
[----:B------:R-:W4:Y:S01]  /*0bb0*/  LDG.E.64.CONSTANT R12, desc[UR12][R12.64] ;  /* 0x0000000c0c0c7981 */ /* 0x000f22000c1e9b00 */
[--C-:B--2---:R-:W-:Y:S02]  /*0bc0*/  HADD2.F32 R4, -RZ, R6.reuse.H0_H0 ;  /* 0x20000006ff047230 */ /* 0x104fe40000004100 */
[----:B------:R-:W-:-:S03]  /*0bd0*/  HADD2.F32 R6, -RZ, R6.H1_H1 ;  /* 0x30000006ff067230 */ /* 0x000fc60000004100 */
[C---:B---3--:R-:W-:Y:S02]  /*0be0*/  FADD.FTZ R4, -R22.reuse, R4 ;  /* 0x0000000416047221 */ /* 0x048fe40000010100 */
[----:B------:R-:W-:Y:S01]  /*0bf0*/  FADD.FTZ R6, -R22, R6 ;  /* 0x0000000616067221 */ /* 0x000fe20000010100 */
[----:B----4-:R0:W-:Y:S02]  /*0c00*/  STL [R1+0x11c], R35 ;  /* 0x00011c2301007387 */ /* 0x0101e40000100800 */
[----:B0-----:R-:W-:Y:S01]  /*0c10*/  SHF.L.U64.HI R35, R3, 0x1, R0 ;  /* 0x0000000103237819 */ /* 0x001fe20000010200 */
[----:B------:R-:W-:-:S06]  /*0c20*/  FADD.FTZ R3, R23, UR7 ;  /* 0x0000000717037e21 */ /* 0x000fcc0008010000 */
[----:B------:R-:W0:Y:S01]  /*0c30*/  MUFU.RSQ R3, R3 ;  /* 0x0000000300037308 */ /* 0x000e220000001400 */
[----:B------:R-:W-:Y:S01]  /*0c40*/  STL [R1+0x90], R27 ;  /* 0x0000901b01007387 */ /* 0x000fe20000100800 */
[----:B------:R-:W-:-:S03]  /*0c50*/  HADD2.F32 R0, -RZ, R16.H0_H0 ;  /* 0x20000010ff007230 */ /* 0x000fc60000004100 */
[----:B------:R-:W-:Y:S01]  /*0c60*/  STL [R1+0x94], R21 ;  /* 0x0000941501007387 */ /* 0x000fe20000100800 */
[----:B------:R-:W-:-:S03]  /*0c70*/  HADD2.F32 R23, -RZ, R58.H0_H0 ;  /* 0x2000003aff177230 */ /* 0x000fc60000004100 */
[----:B------:R0:W-:Y:S01]  /*0c80*/  STL [R1+0x118], R11 ;  /* 0x0001180b01007387 */ /* 0x0001e20000100800 */
[----:B------:R-:W-:-:S03]  /*0c90*/  HADD2.F32 R58, -RZ, R58.H1_H1 ;  /* 0x3000003aff3a7230 */ /* 0x000fc60000004100 */
[----:B------:R-:W-:Y:S01]  /*0ca0*/  STL [R1+0x88], R56 ;  /* 0x0000883801007387 */ /* 0x000fe20000100800 */
[----:B0-----:R-:W-:Y:S01]  /*0cb0*/  FMUL.FTZ R11, R3, R4 ;  /* 0x00000004030b7220 */ /* 0x001fe20000410000 */
[----:B------:R-:W-:Y:S02]  /*0cc0*/  HADD2.F32 R4, -RZ, R16.H1_H1 ;  /* 0x30000010ff047230 */ /* 0x000fe40000004100 */
[----:B------:R-:W-:Y:S01]  /*0cd0*/  STL [R1+0x8c], R35 ;  /* 0x00008c2301007387 */ /* 0x000fe20000100800 */
[--C-:B------:R-:W-:Y:S02]  /*0ce0*/  HADD2.F32 R16, -RZ, R7.reuse.H0_H0 ;  /* 0x20000007ff107230 */ /* 0x100fe40000004100 */
[----:B------:R-:W-:Y:S01]  /*0cf0*/  FFMA.FTZ R51, R11, R0, R23 ;  /* 0x000000000b337223 */ /* 0x000fe20000010017 */
[----:B------:R0:W-:Y:S01]  /*0d00*/  STL [R1+0x6c], R11 ;  /* 0x00006c0b01007387 */ /* 0x0001e20000100800 */
[----:B------:R-:W-:Y:S02]  /*0d10*/  HADD2.F32 R7, -RZ, R7.H1_H1 ;  /* 0x30000007ff077230 */ /* 0x000fe40000004100 */
[----:B------:R-:W-:Y:S01]  /*0d20*/  FADD.FTZ R16, -R22, R16 ;  /* 0x0000001016107221 */ /* 0x000fe20000010100 */
[----:B0-----:R-:W-:-:S02]  /*0d30*/  FMUL.FTZ R11, R3, R6 ;  /* 0x00000006030b7220 */ /* 0x001fc40000410000 */
[----:B------:R-:W-:Y:S02]  /*0d40*/  FADD.FTZ R7, -R22, R7 ;  /* 0x0000000716077221 */ /* 0x000fe40000010100 */
[----:B------:R-:W-:Y:S01]  /*0d50*/  FFMA.FTZ R47, R11, R4, R58 ;  /* 0x000000040b2f7223 */ /* 0x000fe2000001003a */
[----:B------:R0:W-:Y:S01]  /*0d60*/  STL [R1+0x68], R11 ;  /* 0x0000680b01007387 */ /* 0x0001e20000100800 */
[----:B------:R-:W-:Y:S02]  /*0d70*/  HADD2.F32 R5, -RZ, R17.H0_H0 ;  /* 0x20000011ff057230 */ /* 0x000fe40000004100 */
[C---:B------:R-:W-:Y:S01]  /*0d80*/  FMUL.FTZ R7, R3.reuse, R7 ;  /* 0x0000000703077220 */ /* 0x040fe20000410000 */
[--C-:B------:R-:W-:Y:S02]  /*0d90*/  HADD2.F32 R61, -RZ, R59.reuse.H0_H0 ;  /* 0x2000003bff3d7230 */ /* 0x100fe40000004100 */
[----:B------:R-:W-:Y:S02]  /*0da0*/  HADD2.F32 R57, -RZ, R59.H1_H1 ;  /* 0x3000003bff397230 */ /* 0x000fe40000004100 */
[----:B0-----:R-:W-:Y:S01]  /*0db0*/  FMUL.FTZ R11, R3, R16 ;  /* 0x00000010030b7220 */ /* 0x001fe20000410000 */
[----:B------:R-:W-:-:S02]  /*0dc0*/  HADD2.F32 R16, -RZ, R8.H0_H0 ;  /* 0x20000008ff107230 */ /* 0x000fc40000004100 */
[----:B------:R-:W-:Y:S02]  /*0dd0*/  HADD2.F32 R6, -RZ, R17.H1_H1 ;  /* 0x30000011ff067230 */ /* 0x000fe40000004100 */
[----:B------:R-:W-:Y:S02]  /*0de0*/  HADD2.F32 R17, -RZ, R8.H1_H1 ;  /* 0x30000008ff117230 */ /* 0x000fe40000004100 */
[----:B------:R-:W-:Y:S01]  /*0df0*/  FADD.FTZ R16, -R22, R16 ;  /* 0x0000001016107221 */ /* 0x000fe20000010100 */
[----:B------:R0:W-:Y:S01]  /*0e00*/  STL [R1+0x64], R11 ;  /* 0x0000640b01007387 */ /* 0x0001e20000100800 */
[--C-:B------:R-:W-:Y:S02]  /*0e10*/  HADD2.F32 R8, -RZ, R9.reuse.H0_H0 ;  /* 0x20000009ff087230 */ /* 0x100fe40000004100 */
[----:B------:R-:W-:Y:S01]  /*0e20*/  FFMA.FTZ R44, R11, R5, R61 ;  /* 0x000000050b2c7223 */ /* 0x000fe2000001003d */
[----:B------:R-:W-:Y:S01]  /*0e30*/  FFMA.FTZ R46, R7, R6, R57 ;  /* 0x00000006072e7223 */ /* 0x000fe20000010039 */
[----:B------:R-:W-:Y:S01]  /*0e40*/  STL [R1+0x14], R57 ;  /* 0x0000143901007387 */ /* 0x000fe20000100800 */
[----:B------:R-:W-:-:S02]  /*0e50*/  HADD2.F32 R20, -RZ, R9.H1_H1 ;  /* 0x30000009ff147230 */ /* 0x000fc40000004100 */
[C---:B------:R-:W-:Y:S01]  /*0e60*/  FADD.FTZ R9, -R22.reuse, R17 ;  /* 0x0000001116097221 */ /* 0x040fe20000010100 */
[----:B------:R1:W-:Y:S01]  /*0e70*/  STL [R1+0x5c], R7 ;  /* 0x00005c0701007387 */ /* 0x0003e20000100800 */
[----:B0-----:R-:W-:Y:S01]  /*0e80*/  FMUL.FTZ R11, R3, R16 ;  /* 0x00000010030b7220 */ /* 0x001fe20000410000 */
[----:B------:R-:W-:Y:S01]  /*0e90*/  FADD.FTZ R8, -R22, R8 ;  /* 0x0000000816087221 */ /* 0x000fe20000010100 */
[----:B------:R-:W-:Y:S01]  /*0ea0*/  IADD3.X R15, R35, UR9, RZ, P1, !PT ;  /* 0x00000009230f7c10 */ /* 0x000fe20008ffe4ff */
[----:B------:R-:W-:Y:S01]  /*0eb0*/  FMUL.FTZ R42, R46, -1.4426950216293334961 ;  /* 0xbfb8aa3b2e2a7820 */ /* 0x000fe20000410000 */
[----:B------:R-:W-:Y:S02]  /*0ec0*/  IADD3 R16, P0, R27, UR18, RZ ;  /* 0x000000121b107c10 */ /* 0x000fe4000ff1e0ff */
[----:B-1----:R-:W-:Y:S01]  /*0ed0*/  IADD3 R7, R28, 0x5a00, RZ ;  /* 0x00005a001c077810 */ /* 0x002fe20007ffe0ff */
[----:B------:R0:W-:Y:S01]  /*0ee0*/  STL [R1+0x58], R11 ;  /* 0x0000580b01007387 */ /* 0x0001e20000100800 */
[----:B------:R-:W-:-:S02]  /*0ef0*/  FFMA.FTZ R27, R0, R11, R23 ;  /* 0x0000000b001b7223 */ /* 0x000fc40000010017 */
[----:B------:R-:W-:Y:S01]  /*0f00*/  IADD3 R7, P1, R7, R30, RZ ;  /* 0x0000001e07077210 */ /* 0x000fe20007f3e0ff */
[----:B------:R-:W-:Y:S01]  /*0f10*/  FMUL.FTZ R8, R3, R8 ;  /* 0x0000000803087220 */ /* 0x000fe20000410000 */
[----:B------:R-:W1:Y:S01]  /*0f20*/  MUFU.EX2 R42, R42 ;  /* 0x0000002a002a7308 */ /* 0x000e620000000800 */
[----:B------:R-:W-:Y:S01]  /*0f30*/  FADD.FTZ R20, -R22, R20 ;  /* 0x0000001416147221 */ /* 0x000fe20000010100 */
[----:B------:R-:W-:Y:S01]  /*0f40*/  FMUL.FTZ R52, R51, -1.4426950216293334961 ;  /* 0xbfb8aa3b33347820 */ /* 0x000fe20000410000 */
[----:B------:R-:W-:Y:S01]  /*0f50*/  FMUL.FTZ R53, R47, -1.4426950216293334961 ;  /* 0xbfb8aa3b2f357820 */ /* 0x000fe20000410000 */
[----:B------:R-:W-:Y:S01]  /*0f60*/  FMUL.FTZ R54, R44, -1.4426950216293334961 ;  /* 0xbfb8aa3b2c367820 */ /* 0x000fe20000410000 */
[----:B0-----:R-:W-:Y:S01]  /*0f70*/  FMUL.FTZ R11, R3, R9 ;  /* 0x00000009030b7220 */ /* 0x001fe20000410000 */
[----:B------:R-:W-:Y:S01]  /*0f80*/  IADD3.X R9, RZ, R26, RZ, P1, !PT ;  /* 0x0000001aff097210 */ /* 0x000fe20000ffe4ff */
[----:B------:R-:W-:Y:S01]  /*0f90*/  FFMA.FTZ R36, R5, R8, R61 ;  /* 0x0000000805247223 */ /* 0x000fe2000001003d */
[----:B------:R-:W-:Y:S01]  /*0fa0*/  IADD3 R59, R28, 0x6900, RZ ;  /* 0x000069001c3b7810 */ /* 0x000fe20007ffe0ff */
[----:B------:R-:W2:Y:S01]  /*0fb0*/  LDG.E.64.CONSTANT R14, desc[UR12][R14.64] ;  /* 0x0000000c0e0e7981 */ /* 0x000ea2000c1e9b00 */
[----:B------:R-:W-:-:S03]  /*0fc0*/  SHF.L.U64.HI R60, R7, 0x1, R9 ;  /* 0x00000001073c7819 */ /* 0x000fc60000010209 */
[----:B------:R-:W-:Y:S01]  /*0fd0*/  STL [R1+0x60], R11 ;  /* 0x0000600b01007387 */ /* 0x000fe20000100800 */
[----:B------:R-:W-:-:S03]  /*0fe0*/  HADD2.F32 R9, -RZ, R18.H1_H1 ;  /* 0x30000012ff097230 */ /* 0x000fc60000004100 */
[----:B------:R0:W-:Y:S01]  /*0ff0*/  STL [R1+0x54], R8 ;  /* 0x0000540801007387 */ /* 0x0001e20000100800 */
[----:B------:R-:W-:Y:S01]  /*1000*/  FFMA.FTZ R29, R4, R11, R58 ;  /* 0x0000000b041d7223 */ /* 0x000fe2000001003a */
[C---:B------:R-:W-:Y:S01]  /*1010*/  FADD.FTZ R9, -R22.reuse, R9 ;  /* 0x0000000916097221 */ /* 0x040fe20000010100 */
[----:B0-----:R-:W-:Y:S02]  /*1020*/  HADD2.F32 R8, -RZ, R18.H0_H0 ;  /* 0x20000012ff087230 */ /* 0x001fe40000004100 */
[--C-:B------:R-:W-:Y:S02]  /*1030*/  HADD2.F32 R18, -RZ, R19.reuse.H0_H0 ;  /* 0x20000013ff127230 */ /* 0x100fe40000004100 */
[----:B------:R-:W-:Y:S02]  /*1040*/  HADD2.F32 R19, -RZ, R19.H1_H1 ;  /* 0x30000013ff137230 */ /* 0x000fe40000004100 */
[C---:B------:R-:W-:Y:S01]  /*1050*/  FADD.FTZ R8, -R22.reuse, R8 ;  /* 0x0000000816087221 */ /* 0x040fe20000010100 */
[----:B------:R-:W-:Y:S01]  /*1060*/  SHF.L.U32 R11, R7, 0x1, RZ ;  /* 0x00000001070b7819 */ /* 0x000fe200000006ff */
[C---:B------:R-:W-:Y:S01]  /*1070*/  FADD.FTZ R18, -R22.reuse, R18 ;  /* 0x0000001216127221 */ /* 0x040fe20000010100 */
[C---:B------:R-:W-:Y:S01]  /*1080*/  FMUL.FTZ R37, R3.reuse, R20 ;  /* 0x0000001403257220 */ /* 0x040fe20000410000 */
[----:B------:R-:W-:Y:S01]  /*1090*/  FADD.FTZ R19, -R22, R19 ;  /* 0x0000001316137221 */ /* 0x000fe20000010100 */
[C---:B------:R-:W-:Y:S01]  /*10a0*/  FMUL.FTZ R8, R3.reuse, R8 ;  /* 0x0000000803087220 */ /* 0x040fe20000410000 */
[C---:B------:R-:W-:Y:S01]  /*10b0*/  FMUL.FTZ R9, R3.reuse, R9 ;  /* 0x0000000903097220 */ /* 0x040fe20000410000 */
[----:B------:R-:W-:Y:S01]  /*10c0*/  STL [R1+0x80], R11 ;  /* 0x0000800b01007387 */ /* 0x000fe20000100800 */
[C---:B------:R-:W-:Y:S01]  /*10d0*/  FMUL.FTZ R18, R3.reuse, R18 ;  /* 0x0000001203127220 */ /* 0x040fe20000410000 */
[----:B------:R-:W-:Y:S01]  /*10e0*/  FMUL.FTZ R55, R3, R19 ;  /* 0x0000001303377220 */ /* 0x000fe20000410000 */
[----:B------:R-:W-:Y:S01]  /*10f0*/  IADD3.X R17, R21, UR19, RZ, P0, !PT ;  /* 0x0000001315117c10 */ /* 0x000fe200087fe4ff */
[----:B------:R-:W-:Y:S01]  /*1100*/  STL [R1+0x7c], R60 ;  /* 0x00007c3c01007387 */ /* 0x000fe20000100800 */
[----:B------:R-:W-:Y:S01]  /*1110*/  IADD3 R20, P0, R11, UR8, RZ ;  /* 0x000000080b147c10 */ /* 0x000fe2000ff1e0ff */
[----:B-1----:R-:W-:-:S02]  /*1120*/  FADD.FTZ R42, R42, 1 ;  /* 0x3f8000002a2a7421 */ /* 0x002fc40000010000 */
[----:B------:R0:W-:Y:S01]  /*1130*/  STL [R1+0x50], R37 ;  /* 0x0000502501007387 */ /* 0x0001e20000100800 */
[----:B------:R-:W-:-:S03]  /*1140*/  FFMA.FTZ R19, R6, R55, R57 ;  /* 0x0000003706137223 */ /* 0x000fc60000010039 */
[----:B------:R1:W-:Y:S01]  /*1150*/  STL [R1+0x4c], R8 ;  /* 0x00004c0801007387 */ /* 0x0003e20000100800 */
[----:B------:R-:W-:-:S03]  /*1160*/  IADD3.X R21, R60, UR9, RZ, P0, !PT ;  /* 0x000000093c157c10 */ /* 0x000fc600087fe4ff */
[----:B------:R-:W-:Y:S04]  /*1170*/  STL [R1+0x48], R9 ;  /* 0x0000480901007387 */ /* 0x000fe80000100800 */
[----:B------:R-:W-:Y:S04]  /*1180*/  STL [R1+0x34], R18 ;  /* 0x0000341201007387 */ /* 0x000fe80000100800 */
[----:B------:R3:W-:Y:S04]  /*1190*/  STL [R1+0x30], R55 ;  /* 0x0000303701007387 */ /* 0x0007e80000100800 */
[----:B-----5:R4:W-:Y:S01]  /*11a0*/  STL [R1+0xcc], R2 ;  /* 0x0000cc0201007387 */ /* 0x0209e20000100800 */
[----:B------:R-:W4:Y:S08]  /*11b0*/  MUFU.EX2 R52, R52 ;  /* 0x0000003400347308 */ /* 0x000f300000000800 */
[----:B------:R-:W4:Y:S01]  /*11c0*/  MUFU.EX2 R53, R53 ;  /* 0x0000003500357308 */ /* 0x000f220000000800 */
[----:B------:R-:W-:-:S07]  /*11d0*/  FMUL.FTZ R31, R27, -1.4426950216293334961 ;  /* 0xbfb8aa3b1b1f7820 */ /* 0x000fce0000410000 */
[----:B------:R-:W4:Y:S01]  /*11e0*/  MUFU.EX2 R54, R54 ;  /* 0x0000003600367308 */ /* 0x000f220000000800 */
[----:B------:R-:W-:Y:S01]  /*11f0*/  FMUL.FTZ R48, R29, -1.4426950216293334961 ;  /* 0xbfb8aa3b1d307820 */ /* 0x000fe20000410000 */
[----:B------:R-:W-:Y:S01]  /*1200*/  FMUL.FTZ R7, R36, -1.4426950216293334961 ;  /* 0xbfb8aa3b24077820 */ /* 0x000fe20000410000 */
[----:B0-----:R-:W-:Y:S01]  /*1210*/  FFMA.FTZ R37, R6, R37, R57 ;  /* 0x0000002506257223 */ /* 0x001fe20000010039 */
[----:B-1----:R-:W-:Y:S01]  /*1220*/  FFMA.FTZ R8, R0, R8, R23 ;  /* 0x0000000800087223 */ /* 0x002fe20000010017 */
[----:B------:R-:W2:Y:S03]  /*1230*/  LDG.E.64.CONSTANT R16, desc[UR12][R16.64] ;  /* 0x0000000c10107981 */ /* 0x000ea6000c1e9b00 */
[----:B---3--:R0:W-:Y:S01]  /*1240*/  MUFU.RCP R55, R42 ;  /* 0x0000002a00377308 */ /* 0x0081e20000001000 */
[----:B------:R-:W3:Y:S01]  /*1250*/  LDG.E.64.CONSTANT R20, desc[UR12][R20.64] ;  /* 0x0000000c14147981 */ /* 0x000ee2000c1e9b00 */
[----:B0-----:R-:W-:Y:S01]  /*1260*/  IADD3 R42, P0, R56, UR18, RZ ;  /* 0x00000012382a7c10 */ /* 0x001fe2000ff1e0ff */
[----:B------:R-:W-:-:S03]  /*1270*/  IMAD R56, R43, 0x18, R2 ;  /* 0x000000182b387824 */ /* 0x000fc600078e0202 */
[----:B------:R-:W-:Y:S02]  /*1280*/  IADD3.X R43, R35, UR19, RZ, P0, !PT ;  /* 0x00000013232b7c10 */ /* 0x000fe400087fe4ff */
[----:B------:R-:W2:Y:S01]  /*1290*/  LDL.LU R35, [R1+0x11c] ;  /* 0x00011c0001237983 */ /* 0x000ea20000300800 */
[----:B----4-:R-:W-:Y:S01]  /*12a0*/  FADD.FTZ R52, R52, 1 ;  /* 0x3f80000034347421 */ /* 0x010fe20000010000 */
[----:B------:R-:W-:Y:S01]  /*12b0*/  FADD.FTZ R53, R53, 1 ;  /* 0x3f80000035357421 */ /* 0x000fe20000010000 */
[----:B------:R-:W0:Y:S01]  /*12c0*/  MUFU.EX2 R31, R31 ;  /* 0x0000001f001f7308 */ /* 0x000e220000000800 */
[----:B------:R-:W-:-:S07]  /*12d0*/  FMUL.FTZ R49, R37, -1.4426950216293334961 ;  /* 0xbfb8aa3b25317820 */ /* 0x000fce0000410000 */
[----:B------:R-:W-:Y:S01]  /*12e0*/  MUFU.RCP R52, R52 ;  /* 0x0000003400347308 */ /* 0x000fe20000001000 */
[----:B------:R-:W-:-:S07]  /*12f0*/  FADD.FTZ R54, R54, 1 ;  /* 0x3f80000036367421 */ /* 0x000fce0000010000 */
[----:B------:R-:W1:Y:S01]  /*1300*/  MUFU.EX2 R48, R48 ;  /* 0x0000003000307308 */ /* 0x000e620000000800 */
[----:B------:R-:W-:-:S07]  /*1310*/  FMUL.FTZ R57, R19, -1.4426950216293334961 ;  /* 0xbfb8aa3b13397820 */ /* 0x000fce0000410000 */
[----:B------:R-:W4:Y:S08]  /*1320*/  MUFU.EX2 R7, R7 ;  /* 0x0000000700077308 */ /* 0x000f300000000800 */
[----:B------:R-:W4:Y:S01]  /*1330*/  MUFU.RCP R53, R53 ;  /* 0x0000003500357308 */ /* 0x000f220000001000 */
[----:B------:R-:W-:Y:S01]  /*1340*/  LEA R2, R50, R56, 0x3 ;  /* 0x0000003832027211 */ /* 0x000fe200078e18ff */
[----:B0-----:R-:W-:-:S06]  /*1350*/  FADD.FTZ R56, R31, 1 ;  /* 0x3f8000001f387421 */ /* 0x001fcc0000010000 */
[----:B------:R-:W0:Y:S01]  /*1360*/  MUFU.EX2 R49, R49 ;  /* 0x0000003100317308 */ /* 0x000e220000000800 */
[----:B-1----:R-:W-:-:S07]  /*1370*/  FADD.FTZ R48, R48, 1 ;  /* 0x3f80000030307421 */ /* 0x002fce0000010000 */
[----:B------:R-:W1:Y:S01]  /*1380*/  MUFU.RCP R54, R54 ;  /* 0x0000003600367308 */ /* 0x000e620000001000 */
[----:B----4-:R-:W-:-:S07]  /*1390*/  FADD.FTZ R7, R7, 1 ;  /* 0x3f80000007077421 */ /* 0x010fce0000010000 */
[----:B------:R4:W-:Y:S01]  /*13a0*/  MUFU.EX2 R28, R57 ;  /* 0x00000039001c7308 */ /* 0x0009e20000000800 */
[----:B------:R-:W-:Y:S01]  /*13b0*/  FMUL.FTZ R38, R8, -1.4426950216293334961 ;  /* 0xbfb8aa3b08267820 */ /* 0x000fe20000410000 */
[----:B----4-:R-:W-:-:S04]  /*13c0*/  FADD.FTZ R57, -R52, 1 ;  /* 0x3f80000034397421 */ /* 0x010fc80000010100 */
[----:B------:R-:W-:Y:S02]  /*13d0*/  FFMA.FTZ R57, R51, R57, 1 ;  /* 0x3f80000033397423 */ /* 0x000fe40000010039 */
[----:B------:R4:W-:Y:S02]  /*13e0*/  MUFU.RCP R51, R56 ;  /* 0x0000003800337308 */ /* 0x0009e40000001000 */
[----:B------:R-:W-:Y:S01]  /*13f0*/  FMUL.FTZ R57, R52, R57 ;  /* 0x0000003934397220 */ /* 0x000fe20000410000 */
[----:B------:R-:W-:Y:S01]  /*1400*/  FFMA.FTZ R9, R4, R9, R58 ;  /* 0x0000000904097223 */ /* 0x000fe2000001003a */
[----:B----4-:R-:W-:-:S04]  /*1410*/  FADD.FTZ R56, -R53, 1 ;  /* 0x3f80000035387421 */ /* 0x010fc80000010100 */
[----:B------:R4:W-:Y:S01]  /*1420*/  MUFU.RCP R52, R7 ;  /* 0x0000000700347308 */ /* 0x0009e20000001000 */
[----:B------:R-:W-:Y:S01]  /*1430*/  FFMA.FTZ R56, R47, R56, 1 ;  /* 0x3f8000002f387423 */ /* 0x000fe20000010038 */
[----:B------:R-:W-:Y:S02]  /*1440*/  HADD2.F32 R47, -RZ, R40.H1_H1 ;  /* 0x30000028ff2f7230 */ /* 0x000fe40000004100 */
[----:B------:R-:W-:Y:S01]  /*1450*/  FFMA.FTZ R18, R5, R18, R61 ;  /* 0x0000001205127223 */ /* 0x000fe2000001003d */
[----:B------:R-:W-:-:S03]  /*1460*/  IADD3 R50, P0, R59, R30, RZ ;  /* 0x0000001e3b327210 */ /* 0x000fc60007f1e0ff */
[----:B------:R-:W1:Y:S01]  /*1470*/  MUFU.RCP R48, R48 ;  /* 0x0000003000307308 */ /* 0x000e620000001000 */
[----:B----4-:R-:W-:Y:S02]  /*1480*/  HADD2.F32 R7, -RZ, R40.H0_H0 ;  /* 0x20000028ff077230 */ /* 0x010fe40000004100 */
[----:B0-----:R-:W-:Y:S01]  /*1490*/  FADD.FTZ R40, R49, 1 ;  /* 0x3f80000031287421 */ /* 0x001fe20000010000 */
[----:B------:R1:W4:Y:S01]  /*14a0*/  LDG.E.64.CONSTANT R30, desc[UR12][R42.64] ;  /* 0x0000000c2a1e7981 */ /* 0x000322000c1e9b00 */
[----:B------:R-:W-:-:S03]  /*14b0*/  FMUL.FTZ R39, R9, -1.4426950216293334961 ;  /* 0xbfb8aa3b09277820 */ /* 0x000fc60000410000 */
[----:B------:R-:W0:Y:S01]  /*14c0*/  MUFU.EX2 R38, R38 ;  /* 0x0000002600267308 */ /* 0x000e220000000800 */
[----:B------:R-:W-:Y:S01]  /*14d0*/  FMUL.FTZ R45, R18, -1.4426950216293334961 ;  /* 0xbfb8aa3b122d7820 */ /* 0x000fe20000410000 */
[----:B-1----:R-:W-:Y:S01]  /*14e0*/  FADD.FTZ R43, -R54, 1 ;  /* 0x3f800000362b7421 */ /* 0x002fe20000010100 */
[----:B------:R-:W-:-:S05]  /*14f0*/  FADD.FTZ R42, -R55, 1 ;  /* 0x3f800000372a7421 */ /* 0x000fca0000010100 */
[----:B------:R-:W1:Y:S01]  /*1500*/  MUFU.RCP R40, R40 ;  /* 0x0000002800287308 */ /* 0x000e620000001000 */
[----:B------:R-:W-:Y:S01]  /*1510*/  FFMA.FTZ R43, R44, R43, 1 ;  /* 0x3f8000002c2b7423 */ /* 0x000fe2000001002b */
[----:B------:R-:W-:Y:S01]  /*1520*/  FFMA.FTZ R42, R46, R42, 1 ;  /* 0x3f8000002e2a7423 */ /* 0x000fe2000001002a */
[----:B------:R-:W-:Y:S02]  /*1530*/  HADD2.F32 R49, -RZ, R41.H0_H0 ;  /* 0x20000029ff317230 */ /* 0x000fe40000004100 */
[----:B------:R-:W-:Y:S02]  /*1540*/  HADD2.F32 R46, -RZ, R34.H0_H0 ;  /* 0x20000022ff2e7230 */ /* 0x000fe40000004100 */
[----:B------:R-:W-:Y:S01]  /*1550*/  FMUL.FTZ R43, R54, R43 ;  /* 0x0000002b362b7220 */ /* 0x000fe20000410000 */
[----:B------:R-:W1:Y:S03]  /*1560*/  MUFU.EX2 R39, R39 ;  /* 0x0000002700277308 */ /* 0x000e660000000800 */
[----:B------:R-:W-:Y:S01]  /*1570*/  FMUL.FTZ R43, R49, R43 ;  /* 0x0000002b312b7220 */ /* 0x000fe20000410000 */
[----:B------:R-:W-:-:S04]  /*1580*/  FADD.FTZ R46, -R22, R46 ;  /* 0x0000002e162e7221 */ /* 0x000fc80000010100 */
[----:B------:R-:W1:Y:S01]  /*1590*/  MUFU.EX2 R45, R45 ;  /* 0x0000002d002d7308 */ /* 0x000e620000000800 */
[----:B------:R-:W-:Y:S01]  /*15a0*/  FADD.FTZ R49, -R48, 1 ;  /* 0x3f80000030317421 */ /* 0x000fe20000010100 */
[----:B------:R-:W-:Y:S01]  /*15b0*/  IADD3.X R26, RZ, R26, RZ, P0, !PT ;  /* 0x0000001aff1a7210 */ /* 0x000fe200007fe4ff */
[----:B0-----:R-:W-:Y:S01]  /*15c0*/  FADD.FTZ R38, R38, 1 ;  /* 0x3f80000026267421 */ /* 0x001fe20000010000 */
[----:B------:R0:W-:Y:S01]  /*15d0*/  STL [R1+0x78], R2 ;  /* 0x0000780201007387 */ /* 0x0001e20000100800 */
[----:B------:R-:W-:Y:S01]  /*15e0*/  FMUL.FTZ R44, R53, R56 ;  /* 0x00000038352c7220 */ /* 0x000fe20000410000 */
[----:B------:R-:W-:Y:S01]  /*15f0*/  FFMA.FTZ R29, R29, R49, 1 ;  /* 0x3f8000001d1d7423 */ /* 0x000fe20000010031 */
[----:B------:R-:W-:Y:S01]  /*1600*/  SHF.L.U64.HI R53, R50, 0x1, R26 ;  /* 0x0000000132357819 */ /* 0x000fe2000001021a */
[----:B------:R-:W-:Y:S01]  /*1610*/  FADD.FTZ R26, -R52, 1 ;  /* 0x3f800000341a7421 */ /* 0x000fe20000010100 */
[----:B------:R1:W1:Y:S01]  /*1620*/  MUFU.RCP R49, R38 ;  /* 0x0000002600317308 */ /* 0x0002620000001000 */
[----:B0-----:R-:W-:Y:S01]  /*1630*/  FMUL.FTZ R2, R3, R46 ;  /* 0x0000002e03027220 */ /* 0x001fe20000410000 */
[----:B------:R-:W-:Y:S01]  /*1640*/  SHF.L.U32 R54, R50, 0x1, RZ ;  /* 0x0000000132367819 */ /* 0x000fe200000006ff */
[----:B-1----:R-:W-:-:S03]  /*1650*/  FADD.FTZ R38, -R40, 1 ;  /* 0x3f80000028267421 */ /* 0x002fc60000010100 */
[----:B------:R-:W-:Y:S01]  /*1660*/  STL [R1+0x1c], R2 ;  /* 0x00001c0201007387 */ /* 0x000fe20000100800 */
[----:B------:R-:W-:Y:S01]  /*1670*/  FFMA.FTZ R50, R36, R26, 1 ;  /* 0x3f80000024327423 */ /* 0x000fe2000001001a */
[----:B------:R-:W-:Y:S01]  /*1680*/  FADD.FTZ R36, R39, 1 ;  /* 0x3f80000027247421 */ /* 0x000fe20000010000 */
[----:B------:R-:W-:Y:S01]  /*1690*/  FFMA.FTZ R38, R37, R38, 1 ;  /* 0x3f80000025267423 */ /* 0x000fe20000010026 */
[----:B------:R0:W-:Y:S01]  /*16a0*/  STL [R1+0x114], R43 ;  /* 0x0001142b01007387 */ /* 0x0001e20000100800 */
[----:B------:R-:W-:-:S03]  /*16b0*/  FADD.FTZ R37, R45, 1 ;  /* 0x3f8000002d257421 */ /* 0x000fc60000010000 */
[----:B------:R-:W1:Y:S01]  /*16c0*/  MUFU.RCP R36, R36 ;  /* 0x0000002400247308 */ /* 0x000e620000001000 */
[----:B0-----:R-:W3:Y:S07]  /*16d0*/  LDL.LU R43, [R1+0x14] ;  /* 0x00001400012b7983 */ /* 0x001eee0000300800 */
[----:B------:R-:W0:Y:S01]  /*16e0*/  MUFU.RCP R37, R37 ;  /* 0x0000002500257308 */ /* 0x000e220000001000 */
[----:B------:R-:W-:Y:S01]  /*16f0*/  FMUL.FTZ R38, R40, R38 ;  /* 0x0000002628267220 */ /* 0x000fe20000410000 */
[----:B------:R-:W-:-:S02]  /*1700*/  HADD2.F32 R40, -RZ, R32.H1_H1 ;  /* 0x30000020ff287230 */ /* 0x000fc40000004100 */
[----:B------:R-:W-:Y:S01]  /*1710*/  FMUL.FTZ R48, R48, R29 ;  /* 0x0000001d30307220 */ /* 0x000fe20000410000 */
[----:B------:R-:W-:-:S03]  /*1720*/  HADD2.F32 R34, -RZ, R34.H1_H1 ;  /* 0x30000022ff227230 */ /* 0x000fc60000004100 */
[----:B------:R-:W-:Y:S01]  /*1730*/  FMUL.FTZ R40, R40, R48 ;  /* 0x0000003028287220 */ /* 0x000fe20000410000 */
[--C-:B------:R-:W-:Y:S02]  /*1740*/  HADD2.F32 R48, -RZ, R33.reuse.H0_H0 ;  /* 0x20000021ff307230 */ /* 0x100fe40000004100 */
[----:B------:R-:W-:Y:S01]  /*1750*/  FADD.FTZ R34, -R22, R34 ;  /* 0x0000002216227221 */ /* 0x000fe20000010100 */
[----:B------:R-:W-:Y:S02]  /*1760*/  HADD2.F32 R33, -RZ, R33.H1_H1 ;  /* 0x30000021ff217230 */ /* 0x000fe40000004100 */
[----:B------:R-:W-:Y:S01]  /*1770*/  FFMA.FTZ R46, R0, R2, R23 ;  /* 0x00000002002e7223 */ /* 0x000fe20000010017 */
[----:B------:R-:W-:Y:S01]  /*1780*/  FMUL.FTZ R39, R52, R50 ;  /* 0x0000003234277220 */ /* 0x000fe20000410000 */
[----:B------:R-:W-:Y:S01]  /*1790*/  FADD.FTZ R45, R28, 1 ;  /* 0x3f8000001c2d7421 */ /* 0x000fe20000010000 */
[----:B------:R-:W-:Y:S01]  /*17a0*/  FMUL.FTZ R2, R3, R34 ;  /* 0x0000002203027220 */ /* 0x000fe20000410000 */
[----:B------:R-:W-:-:S02]  /*17b0*/  HADD2.F32 R28, -RZ, R32.H0_H0 ;  /* 0x20000020ff1c7230 */ /* 0x000fc40000004100 */
[----:B------:R-:W-:Y:S01]  /*17c0*/  FADD.FTZ R32, -R49, 1 ;  /* 0x3f80000031207421 */ /* 0x000fe20000010100 */
[----:B------:R-:W-:Y:S01]  /*17d0*/  FMUL.FTZ R38, R33, R38 ;  /* 0x0000002621267220 */ /* 0x000fe20000410000 */
[----:B------:R-:W-:Y:S01]  /*17e0*/  STL [R1+0x74], R53 ;  /* 0x0000743501007387 */ /* 0x000fe20000100800 */
[----:B------:R-:W-:Y:S01]  /*17f0*/  FMUL.FTZ R39, R48, R39 ;  /* 0x0000002730277220 */ /* 0x000fe20000410000 */
[----:B-1----:R-:W-:Y:S01]  /*1800*/  FADD.FTZ R33, -R36, 1 ;  /* 0x3f80000024217421 */ /* 0x002fe20000010100 */
[----:B0-----:R-:W-:Y:S01]  /*1810*/  FADD.FTZ R48, -R37, 1 ;  /* 0x3f80000025307421 */ /* 0x001fe20000010100 */
[----:B------:R-:W-:Y:S01]  /*1820*/  STL [R1+0x70], R54 ;  /* 0x0000703601007387 */ /* 0x000fe20000100800 */
[----:B------:R-:W-:Y:S01]  /*1830*/  FFMA.FTZ R34, R4, R2, R58 ;  /* 0x0000000204227223 */ /* 0x000fe2000001003a */
[----:B------:R-:W-:Y:S01]  /*1840*/  FFMA.FTZ R8, R8, R32, 1 ;  /* 0x3f80000008087423 */ /* 0x000fe20000010020 */
[----:B------:R-:W-:Y:S01]  /*1850*/  HADD2.F32 R41, -RZ, R41.H1_H1 ;  /* 0x30000029ff297230 */ /* 0x000fe20000004100 */
[----:B------:R0:W-:Y:S01]  /*1860*/  STL [R1+0x18], R2 ;  /* 0x0000180201007387 */ /* 0x0001e20000100800 */
[----:B------:R-:W-:Y:S01]  /*1870*/  FMUL.FTZ R42, R55, R42 ;  /* 0x0000002a372a7220 */ /* 0x000fe20000410000 */
[----:B------:R-:W-:Y:S01]  /*1880*/  FFMA.FTZ R33, R9, R33, 1 ;  /* 0x3f80000009217423 */ /* 0x000fe20000010021 */
[----:B------:R-:W-:Y:S01]  /*1890*/  FFMA.FTZ R48, R18, R48, 1 ;  /* 0x3f80000012307423 */ /* 0x000fe20000010030 */
[----:B------:R-:W-:-:S02]  /*18a0*/  HADD2.F32 R9, -RZ, R24.H0_H0 ;  /* 0x20000018ff097230 */ /* 0x000fc40000004100 */
[----:B------:R-:W-:Y:S01]  /*18b0*/  FMUL.FTZ R8, R49, R8 ;  /* 0x0000000831087220 */ /* 0x000fe20000410000 */
[----:B------:R-:W-:Y:S01]  /*18c0*/  FMUL.FTZ R42, R41, R42 ;  /* 0x0000002a292a7220 */ /* 0x000fe20000410000 */
[----:B------:R-:W-:Y:S01]  /*18d0*/  FADD.FTZ R41, -R51, 1 ;  /* 0x3f80000033297421 */ /* 0x000fe20000010100 */
[----:B------:R-:W-:Y:S01]  /*18e0*/  FMUL.FTZ R48, R37, R48 ;  /* 0x0000003025307220 */ /* 0x000fe20000410000 */
[----:B------:R-:W-:Y:S01]  /*18f0*/  IADD3 R26, P0, R54, UR8, RZ ;  /* 0x00000008361a7c10 */ /* 0x000fe2000ff1e0ff */
[----:B------:R-:W-:Y:S01]  /*1900*/  FMUL.FTZ R37, R9, R8 ;  /* 0x0000000809257220 */ /* 0x000fe20000410000 */
[----:B------:R-:W-:Y:S01]  /*1910*/  FFMA.FTZ R41, R27, R41, 1 ;  /* 0x3f8000001b297423 */ /* 0x000fe20000010029 */
[----:B------:R-:W-:Y:S01]  /*1920*/  HADD2.F32 R18, -RZ, R24.H1_H1 ;  /* 0x30000018ff127230 */ /* 0x000fe20000004100 */
[----:B------:R-:W-:Y:S02]  /*1930*/  IADD3.X R27, R53, UR9, RZ, P0, !PT ;  /* 0x00000009351b7c10 */ /* 0x000fe400087fe4ff */
[----:B------:R-:W-:-:S04]  /*1940*/  IADD3 R24, P0, R11, UR18, RZ ;  /* 0x000000120b187c10 */ /* 0x000fc8000ff1e0ff */
[----:B------:R-:W4:Y:S01]  /*1950*/  LDG.E.64.CONSTANT R26, desc[UR12][R26.64] ;  /* 0x0000000c1a1a7981 */ /* 0x000f22000c1e9b00 */
[--C-:B--2---:R-:W-:Y:S02]  /*1960*/  HADD2.F32 R29, -RZ, R35.reuse.H0_H0 ;  /* 0x20000023ff1d7230 */ /* 0x104fe40000004100 */
[----:B------:R-:W-:-:S03]  /*1970*/  HADD2.F32 R35, -RZ, R35.H1_H1 ;  /* 0x30000023ff237230 */ /* 0x000fc60000004100 */
[C---:B------:R-:W-:Y:S02]  /*1980*/  FADD.FTZ R29, -R22.reuse, R29 ;  /* 0x0000001d161d7221 */ /* 0x040fe40000010100 */
[----:B------:R-:W-:Y:S02]  /*1990*/  FADD.FTZ R35, -R22, R35 ;  /* 0x0000002316237221 */ /* 0x000fe40000010100 */
[----:B0-----:R-:W-:-:S04]  /*19a0*/  FMUL.FTZ R2, R3, R29 ;  /* 0x0000001d03027220 */ /* 0x001fc80000410000 */
[----:B------:R-:W-:Y:S01]  /*19b0*/  FFMA.FTZ R29, R5, R2, R61 ;  /* 0x00000002051d7223 */ /* 0x000fe2000001003d */
[----:B------:R0:W-:Y:S02]  /*19c0*/  STL [R1+0x10], R2 ;  /* 0x0000100201007387 */ /* 0x0001e40000100800 */
[----:B0-----:R-:W-:-:S05]  /*19d0*/  FMUL.FTZ R2, R3, R35 ;  /* 0x0000002303027220 */ /* 0x001fca0000410000 */
[----:B------:R0:W-:Y:S04]  /*19e0*/  STL [R1+0xc], R2 ;  /* 0x00000c0201007387 */ /* 0x0001e80000100800 */
[----:B------:R-:W-:Y:S04]  /*19f0*/  STL [R1+0x110], R37 ;  /* 0x0001102501007387 */ /* 0x000fe80000100800 */
[----:B------:R-:W2:Y:S01]  /*1a00*/  LDL.LU R11, [R1+0x118] ;  /* 0x00011800010b7983 */ /* 0x000ea20000300800 */
[----:B------:R-:W-:Y:S01]  /*1a10*/  FMUL.FTZ R44, R47, R44 ;  /* 0x0000002c2f2c7220 */ /* 0x000fe20000410000 */
[----:B------:R-:W-:Y:S01]  /*1a20*/  FMUL.FTZ R41, R51, R41 ;  /* 0x0000002933297220 */ /* 0x000fe20000410000 */
[----:B------:R-:W-:Y:S01]  /*1a30*/  FMUL.FTZ R47, R46, -1.4426950216293334961 ;  /* 0xbfb8aa3b2e2f7820 */ /* 0x000fe20000410000 */
[----:B------:R-:W-:Y:S01]  /*1a40*/  FMUL.FTZ R50, R34, -1.4426950216293334961 ;  /* 0xbfb8aa3b22327820 */ /* 0x000fe20000410000 */
[----:B------:R-:W1:Y:S01]  /*1a50*/  MUFU.RCP R45, R45 ;  /* 0x0000002d002d7308 */ /* 0x000e620000001000 */
[----:B------:R-:W-:Y:S01]  /*1a60*/  FMUL.FTZ R41, R28, R41 ;  /* 0x000000291c297220 */ /* 0x000fe20000410000 */
[----:B------:R-:W-:-:S06]  /*1a70*/  FMUL.FTZ R35, R29, -1.4426950216293334961 ;  /* 0xbfb8aa3b1d237820 */ /* 0x000fcc0000410000 */
[----:B------:R-:W0:Y:S08]  /*1a80*/  MUFU.EX2 R47, R47 ;  /* 0x0000002f002f7308 */ /* 0x000e300000000800 */
[----:B------:R-:W0:Y:S08]  /*1a90*/  MUFU.EX2 R50, R50 ;  /* 0x0000003200327308 */ /* 0x000e300000000800 */
[----:B------:R-:W0:Y:S01]  /*1aa0*/  MUFU.EX2 R35, R35 ;  /* 0x0000002300237308 */ /* 0x000e220000000800 */
[----:B-1----:R-:W-:Y:S01]  /*1ab0*/  FADD.FTZ R51, -R45, 1 ;  /* 0x3f8000002d337421 */ /* 0x002fe20000010100 */
[----:B------:R-:W-:Y:S01]  /*1ac0*/  FMUL.FTZ R36, R36, R33 ;  /* 0x0000002124247220 */ /* 0x000fe20000410000 */
[----:B0-----:R-:W-:Y:S01]  /*1ad0*/  FADD.FTZ R47, R47, 1 ;  /* 0x3f8000002f2f7421 */ /* 0x001fe20000010000 */
[----:B------:R-:W-:-:S02]  /*1ae0*/  HADD2.F32 R9, -RZ, R10.H0_H0 ;  /* 0x2000000aff097230 */ /* 0x000fc40000004100 */
[----:B------:R-:W-:Y:S01]  /*1af0*/  FFMA.FTZ R51, R19, R51, 1 ;  /* 0x3f80000013337423 */ /* 0x000fe20000010033 */
[--C-:B------:R-:W-:Y:S02]  /*1b00*/  HADD2.F32 R8, -RZ, R25.reuse.H0_H0 ;  /* 0x20000019ff087230 */ /* 0x100fe40000004100 */
[----:B------:R-:W-:Y:S01]  /*1b10*/  FADD.FTZ R33, R50, 1 ;  /* 0x3f80000032217421 */ /* 0x000fe20000010000 */
[----:B------:R-:W-:Y:S01]  /*1b20*/  FMUL.FTZ R36, R18, R36 ;  /* 0x0000002412247220 */ /* 0x000fe20000410000 */
[----:B------:R0:W1:Y:S01]  /*1b30*/  MUFU.RCP R49, R47 ;  /* 0x0000002f00317308 */ /* 0x0000620000001000 */
[----:B------:R-:W-:Y:S02]  /*1b40*/  HADD2.F32 R18, -RZ, R25.H1_H1 ;  /* 0x30000019ff127230 */ /* 0x000fe40000004100 */
[----:B------:R-:W-:Y:S01]  /*1b50*/  FMUL.FTZ R51, R45, R51 ;  /* 0x000000332d337220 */ /* 0x000fe20000410000 */
[----:B------:R-:W-:Y:S01]  /*1b60*/  FADD.FTZ R19, -R22, R9 ;  /* 0x0000000916137221 */ /* 0x000fe20000010100 */
[----:B------:R-:W-:-:S03]  /*1b70*/  HADD2.F32 R9, -RZ, R10.H1_H1 ;  /* 0x3000000aff097230 */ /* 0x000fc60000004100 */
[----:B------:R-:W1:Y:S01]  /*1b80*/  MUFU.RCP R33, R33 ;  /* 0x0000002100217308 */ /* 0x000e620000001000 */
[----:B0-----:R-:W-:Y:S01]  /*1b90*/  FADD.FTZ R47, R35, 1 ;  /* 0x3f800000232f7421 */ /* 0x001fe20000010000 */
[----:B------:R-:W-:Y:S01]  /*1ba0*/  FMUL.FTZ R35, R8, R48 ;  /* 0x0000003008237220 */ /* 0x000fe20000410000 */
[----:B------:R-:W-:Y:S01]  /*1bb0*/  FMUL.FTZ R8, R18, R51 ;  /* 0x0000003312087220 */ /* 0x000fe20000410000 */
[----:B------:R-:W-:-:S04]  /*1bc0*/  FADD.FTZ R9, -R22, R9 ;  /* 0x0000000916097221 */ /* 0x000fc80000010100 */
[----:B------:R-:W0:Y:S01]  /*1bd0*/  MUFU.RCP R47, R47 ;  /* 0x0000002f002f7308 */ /* 0x000e220000001000 */
[----:B------:R-:W-:Y:S04]  /*1be0*/  STL [R1+0x10c], R35 ;  /* 0x00010c2301007387 */ /* 0x000fe80000100800 */
[----:B------:R-:W-:Y:S01]  /*1bf0*/  STL [R1+0x108], R8 ;  /* 0x0001080801007387 */ /* 0x000fe20000100800 */
[----:B------:R-:W-:Y:S01]  /*1c00*/  FMUL.FTZ R7, R7, R57 ;  /* 0x0000003907077220 */ /* 0x000fe20000410000 */
[----:B-1----:R-:W-:Y:S01]  /*1c10*/  FADD.FTZ R45, -R49, 1 ;  /* 0x3f800000312d7421 */ /* 0x002fe20000010100 */
[----:B------:R-:W-:-:S03]  /*1c20*/  FADD.FTZ R10, -R33, 1 ;  /* 0x3f800000210a7421 */ /* 0x000fc60000010100 */
[----:B------:R-:W-:Y:S01]  /*1c30*/  FFMA.FTZ R45, R46, R45, 1 ;  /* 0x3f8000002e2d7423 */ /* 0x000fe2000001002d */
[----:B------:R-:W-:Y:S01]  /*1c40*/  FFMA.FTZ R10, R34, R10, 1 ;  /* 0x3f800000220a7423 */ /* 0x000fe2000001000a */
[----:B0-----:R-:W-:Y:S01]  /*1c50*/  FADD.FTZ R34, -R47, 1 ;  /* 0x3f8000002f227421 */ /* 0x001fe20000010100 */
[----:B---3--:R-:W-:-:S04]  /*1c60*/  FFMA.FTZ R28, R6, R2, R43 ;  /* 0x00000002061c7223 */ /* 0x008fc8000001002b */
[----:B------:R-:W-:-:S06]  /*1c70*/  FMUL.FTZ R32, R28, -1.4426950216293334961 ;  /* 0xbfb8aa3b1c207820 */ /* 0x000fcc0000410000 */
[----:B------:R-:W0:Y:S01]  /*1c80*/  MUFU.EX2 R32, R32 ;  /* 0x0000002000207308 */ /* 0x000e220000000800 */
[----:B------:R-:W-:-:S04]  /*1c90*/  FMUL.FTZ R2, R3, R19 ;  /* 0x0000001303027220 */ /* 0x000fc80000410000 */
[----:B------:R-:W-:Y:S01]  /*1ca0*/  FFMA.FTZ R19, R0, R2, R23 ;  /* 0x0000000200137223 */ /* 0x000fe20000010017 */
[----:B------:R1:W-:Y:S01]  /*1cb0*/  STL [R1+0x8], R2 ;  /* 0x0000080201007387 */ /* 0x0003e20000100800 */
[----:B0-----:R-:W-:-:S04]  /*1cc0*/  FADD.FTZ R32, R32, 1 ;  /* 0x3f80000020207421 */ /* 0x001fc80000010000 */
[----:B------:R0:W3:Y:S01]  /*1cd0*/  MUFU.RCP R48, R32 ;  /* 0x0000002000307308 */ /* 0x0000e20000001000 */
[----:B-1----:R-:W-:Y:S01]  /*1ce0*/  FMUL.FTZ R2, R3, R9 ;  /* 0x0000000903027220 */ /* 0x002fe20000410000 */
[----:B------:R-:W-:-:S06]  /*1cf0*/  FMUL.FTZ R9, R19, -1.4426950216293334961 ;  /* 0xbfb8aa3b13097820 */ /* 0x000fcc0000410000 */
[----:B------:R-:W1:Y:S01]  /*1d00*/  MUFU.EX2 R9, R9 ;  /* 0x0000000900097308 */ /* 0x000e620000000800 */
[----:B0-----:R-:W-:Y:S01]  /*1d10*/  FFMA.FTZ R32, R4, R2, R58 ;  /* 0x0000000204207223 */ /* 0x001fe2000001003a */
[----:B------:R0:W-:Y:S01]  /*1d20*/  STL [R1+0x4], R2 ;  /* 0x0000040201007387 */ /* 0x0001e20000100800 */
[----:B---3--:R-:W-:Y:S01]  /*1d30*/  FADD.FTZ R46, -R48, 1 ;  /* 0x3f800000302e7421 */ /* 0x008fe20000010100 */
[----:B------:R-:W-:-:S03]  /*1d40*/  FMUL.FTZ R49, R49, R45 ;  /* 0x0000002d31317220 */ /* 0x000fc60000410000 */
[----:B------:R-:W-:Y:S01]  /*1d50*/  FFMA.FTZ R46, R28, R46, 1 ;  /* 0x3f8000001c2e7423 */ /* 0x000fe2000001002e */
[----:B------:R-:W-:Y:S01]  /*1d60*/  FMUL.FTZ R10, R33, R10 ;  /* 0x0000000a210a7220 */ /* 0x000fe20000410000 */
[----:B-1----:R-:W-:Y:S01]  /*1d70*/  FADD.FTZ R51, R9, 1 ;  /* 0x3f80000009337421 */ /* 0x002fe20000010000 */
[----:B------:R-:W-:Y:S02]  /*1d80*/  IADD3.X R25, R60, UR19, RZ, P0, !PT ;  /* 0x000000133c197c10 */ /* 0x000fe400087fe4ff */
[----:B------:R-:W-:-:S04]  /*1d90*/  IADD3 R28, P0, R54, UR18, RZ ;  /* 0x00000012361c7c10 */ /* 0x000fc8000ff1e0ff */
[----:B------:R-:W3:Y:S01]  /*1da0*/  LDG.E.64.CONSTANT R24, desc[UR12][R24.64] ;  /* 0x0000000c18187981 */ /* 0x000ee2000c1e9b00 */
[--C-:B--2---:R-:W-:Y:S02]  /*1db0*/  HADD2.F32 R18, -RZ, R11.reuse.H0_H0 ;  /* 0x2000000bff127230 */ /* 0x104fe40000004100 */
[----:B------:R-:W-:-:S03]  /*1dc0*/  HADD2.F32 R57, -RZ, R11.H1_H1 ;  /* 0x3000000bff397230 */ /* 0x000fc60000004100 */
[C---:B------:R-:W-:Y:S02]  /*1dd0*/  FADD.FTZ R18, -R22.reuse, R18 ;  /* 0x0000001216127221 */ /* 0x040fe40000010100 */
[----:B------:R-:W-:Y:S02]  /*1de0*/  FADD.FTZ R57, -R22, R57 ;  /* 0x0000003916397221 */ /* 0x000fe40000010100 */
[----:B0-----:R-:W-:Y:S01]  /*1df0*/  FMUL.FTZ R2, R3, R18 ;  /* 0x0000001203027220 */ /* 0x001fe20000410000 */
[----:B------:R-:W-:Y:S01]  /*1e00*/  FMUL.FTZ R18, R32, -1.4426950216293334961 ;  /* 0xbfb8aa3b20127820 */ /* 0x000fe20000410000 */
[----:B------:R-:W-:Y:S01]  /*1e10*/  FFMA.FTZ R11, R29, R34, 1 ;  /* 0x3f8000001d0b7423 */ /* 0x000fe20000010022 */
[----:B------:R-:W-:Y:S01]  /*1e20*/  FMUL.FTZ R57, R3, R57 ;  /* 0x0000003903397220 */ /* 0x000fe20000410000 */
[----:B------:R-:W-:Y:S02]  /*1e30*/  FFMA.FTZ R34, R5, R2, R61 ;  /* 0x0000000205227223 */ /* 0x000fe4000001003d */
[----:B------:R-:W-:Y:S01]  /*1e40*/  FMUL.FTZ R11, R47, R11 ;  /* 0x0000000b2f0b7220 */ /* 0x000fe20000410000 */
[----:B------:R-:W0:Y:S01]  /*1e50*/  MUFU.EX2 R18, R18 ;  /* 0x0000001200127308 */ /* 0x000e220000000800 */
[----:B------:R-:W-:Y:S01]  /*1e60*/  FMUL.FTZ R45, R34, -1.4426950216293334961 ;  /* 0xbfb8aa3b222d7820 */ /* 0x000fe20000410000 */
[----:B------:R-:W-:Y:S01]  /*1e70*/  FFMA.FTZ R33, R6, R57, R43 ;  /* 0x0000003906217223 */ /* 0x000fe2000001002b */
[----:B------:R-:W-:Y:S01]  /*1e80*/  FMUL.FTZ R47, R48, R46 ;  /* 0x0000002e302f7220 */ /* 0x000fe20000410000 */
[----:B------:R-:W-:-:S02]  /*1e90*/  HADD2.F32 R48, -RZ, R12.H0_H0 ;  /* 0x2000000cff307230 */ /* 0x000fc40000004100 */
[----:B------:R-:W-:Y:S01]  /*1ea0*/  FMUL.FTZ R50, R33, -1.4426950216293334961 ;  /* 0xbfb8aa3b21327820 */ /* 0x000fe20000410000 */
[----:B------:R-:W-:Y:S01]  /*1eb0*/  HADD2.F32 R12, -RZ, R12.H1_H1 ;  /* 0x3000000cff0c7230 */ /* 0x000fe20000004100 */
[----:B------:R-:W1:Y:S01]  /*1ec0*/  MUFU.EX2 R45, R45 ;  /* 0x0000002d002d7308 */ /* 0x000e620000000800 */
[----:B------:R-:W-:-:S03]  /*1ed0*/  FMUL.FTZ R9, R48, R49 ;  /* 0x0000003130097220 */ /* 0x000fc60000410000 */
[----:B------:R-:W-:Y:S01]  /*1ee0*/  FMUL.FTZ R10, R12, R10 ;  /* 0x0000000a0c0a7220 */ /* 0x000fe20000410000 */
[----:B------:R-:W-:-:S03]  /*1ef0*/  HADD2.F32 R12, -RZ, R13.H0_H0 ;  /* 0x2000000dff0c7230 */ /* 0x000fc60000004100 */
[----:B------:R-:W2:Y:S08]  /*1f00*/  MUFU.RCP R48, R51 ;  /* 0x0000003300307308 */ /* 0x000eb00000001000 */
[----:B------:R4:W2:Y:S01]  /*1f10*/  MUFU.EX2 R46, R50 ;  /* 0x00000032002e7308 */ /* 0x0008a20000000800 */
[----:B------:R-:W-:Y:S01]  /*1f20*/  FMUL.FTZ R11, R12, R11 ;  /* 0x0000000b0c0b7220 */ /* 0x000fe20000410000 */
[----:B------:R-:W-:-:S02]  /*1f30*/  HADD2.F32 R12, -RZ, R13.H1_H1 ;  /* 0x3000000dff0c7230 */ /* 0x000fc40000004100 */
[----:B----4-:R-:W-:Y:S02]  /*1f40*/  HADD2.F32 R50, -RZ, R14.H0_H0 ;  /* 0x2000000eff327230 */ /* 0x010fe40000004100 */
[----:B0-----:R-:W-:-:S03]  /*1f50*/  FADD.FTZ R18, R18, 1 ;  /* 0x3f80000012127421 */ /* 0x001fc60000010000 */
[----:B------:R-:W-:Y:S01]  /*1f60*/  FADD.FTZ R50, -R22, R50 ;  /* 0x0000003216327221 */ /* 0x000fe20000010100 */
[----:B------:R0:W4:Y:S03]  /*1f70*/  MUFU.RCP R49, R18 ;  /* 0x0000001200317308 */ /* 0x0001260000001000 */
[----:B------:R-:W-:Y:S01]  /*1f80*/  FMUL.FTZ R56, R3, R50 ;  /* 0x0000003203387220 */ /* 0x000fe20000410000 */
[----:B------:R-:W-:Y:S01]  /*1f90*/  FMUL.FTZ R12, R12, R47 ;  /* 0x0000002f0c0c7220 */ /* 0x000fe20000410000 */
[----:B------:R-:W-:Y:S02]  /*1fa0*/  HADD2.F32 R47, -RZ, R14.H1_H1 ;  /* 0x3000000eff2f7230 */ /* 0x000fe40000004100 */
[----:B-1----:R-:W-:Y:S01]  /*1fb0*/  FADD.FTZ R14, R45, 1 ;  /* 0x3f8000002d0e7421 */ /* 0x002fe20000010000 */
[----:B--2---:R-:W-:Y:S01]  /*1fc0*/  FADD.FTZ R45, -R48, 1 ;  /* 0x3f800000302d7421 */ /* 0x004fe20000010100 */
[----:B0-----:R-:W-:-:S03]  /*1fd0*/  FFMA.FTZ R18, R0, R56, R23 ;  /* 0x0000003800127223 */ /* 0x001fc60000010017 */
[----:B------:R-:W-:Y:S01]  /*1fe0*/  FFMA.FTZ R45, R19, R45, 1 ;  /* 0x3f800000132d7423 */ /* 0x000fe2000001002d */
[----:B------:R-:W-:Y:S01]  /*1ff0*/  FMUL.FTZ R13, R18, -1.4426950216293334961 ;  /* 0xbfb8aa3b120d7820 */ /* 0x000fe20000410000 */
[----:B------:R-:W-:Y:S01]  /*2000*/  FADD.FTZ R19, R46, 1 ;  /* 0x3f8000002e137421 */ /* 0x000fe20000010000 */
[----:B------:R-:W0:Y:S01]  /*2010*/  MUFU.RCP R14, R14 ;  /* 0x0000000e000e7308 */ /* 0x000e220000001000 */
[----:B------:R-:W-:Y:S01]  /*2020*/  FADD.FTZ R47, -R22, R47 ;  /* 0x0000002f162f7221 */ /* 0x000fe20000010100 */
[----:B------:R-:W-:-:S03]  /*2030*/  FMUL.FTZ R48, R48, R45 ;  /* 0x0000002d30307220 */ /* 0x000fc60000410000 */
[----:B------:R-:W-:-:S03]  /*2040*/  FMUL.FTZ R55, R3, R47 ;  /* 0x0000002f03377220 */ /* 0x000fc60000410000 */
[----:B------:R-:W1:Y:S01]  /*2050*/  MUFU.EX2 R13, R13 ;  /* 0x0000000d000d7308 */ /* 0x000e620000000800 */
[----:B----4-:R-:W-:Y:S01]  /*2060*/  FADD.FTZ R46, -R49, 1 ;  /* 0x3f800000312e7421 */ /* 0x010fe20000010100 */
[----:B------:R-:W-:-:S06]  /*2070*/  FFMA.FTZ R45, R4, R55, R58 ;  /* 0x00000037042d7223 */ /* 0x000fcc000001003a */
[----:B------:R-:W2:Y:S01]  /*2080*/  MUFU.RCP R19, R19 ;  /* 0x0000001300137308 */ /* 0x000ea20000001000 */
[----:B------:R-:W-:Y:S01]  /*2090*/  FFMA.FTZ R46, R32, R46, 1 ;  /* 0x3f800000202e7423 */ /* 0x000fe2000001002e */
[----:B------:R-:W-:-:S03]  /*20a0*/  FMUL.FTZ R47, R45, -1.4426950216293334961 ;  /* 0xbfb8aa3b2d2f7820 */ /* 0x000fc60000410000 */
[----:B------:R-:W-:Y:S01]  /*20b0*/  FMUL.FTZ R49, R49, R46 ;  /* 0x0000002e31317220 */ /* 0x000fe20000410000 */
[----:B0-----:R-:W-:Y:S02]  /*20c0*/  FADD.FTZ R46, -R14, 1 ;  /* 0x3f8000000e2e7421 */ /* 0x001fe40000010100 */
[----:B------:R-:W0:Y:S01]  /*20d0*/  MUFU.EX2 R47, R47 ;  /* 0x0000002f002f7308 */ /* 0x000e220000000800 */
[----:B-1----:R-:W-:Y:S01]  /*20e0*/  FADD.FTZ R13, R13, 1 ;  /* 0x3f8000000d0d7421 */ /* 0x002fe20000010000 */
[----:B------:R-:W-:-:S06]  /*20f0*/  FFMA.FTZ R46, R34, R46, 1 ;  /* 0x3f800000222e7423 */ /* 0x000fcc000001002e */
[----:B------:R1:W4:Y:S01]  /*2100*/  MUFU.RCP R32, R13 ;  /* 0x0000000d00207308 */ /* 0x0003220000001000 */
[----:B--2---:R-:W-:Y:S01]  /*2110*/  FADD.FTZ R34, -R19, 1 ;  /* 0x3f80000013227421 */ /* 0x004fe20000010100 */
[----:B------:R-:W-:-:S03]  /*2120*/  FMUL.FTZ R46, R14, R46 ;  /* 0x0000002e0e2e7220 */ /* 0x000fc60000410000 */
[----:B------:R-:W-:Y:S01]  /*2130*/  FFMA.FTZ R34, R33, R34, 1 ;  /* 0x3f80000021227423 */ /* 0x000fe20000010022 */
[----:B-1----:R-:W-:-:S03]  /*2140*/  HADD2.F32 R13, -RZ, R15.H0_H0 ;  /* 0x2000000fff0d7230 */ /* 0x002fc60000004100 */
[----:B------:R-:W-:Y:S01]  /*2150*/  FMUL.FTZ R34, R19, R34 ;  /* 0x0000002213227220 */ /* 0x000fe20000410000 */
[--C-:B------:R-:W-:Y:S02]  /*2160*/  HADD2.F32 R14, -RZ, R16.reuse.H0_H0 ;  /* 0x20000010ff0e7230 */ /* 0x100fe40000004100 */
[----:B------:R-:W-:Y:S01]  /*2170*/  FADD.FTZ R13, -R22, R13 ;  /* 0x0000000d160d7221 */ /* 0x000fe20000010100 */
[----:B------:R-:W-:-:S03]  /*2180*/  HADD2.F32 R19, -RZ, R16.H1_H1 ;  /* 0x30000010ff137230 */ /* 0x000fc60000004100 */
[----:B------:R-:W-:Y:S01]  /*2190*/  FMUL.FTZ R54, R3, R13 ;  /* 0x0000000d03367220 */ /* 0x000fe20000410000 */
[----:B------:R-:W-:Y:S01]  /*21a0*/  FMUL.FTZ R13, R14, R48 ;  /* 0x000000300e0d7220 */ /* 0x000fe20000410000 */
[----:B0-----:R-:W-:Y:S01]  /*21b0*/  FADD.FTZ R33, R47, 1 ;  /* 0x3f8000002f217421 */ /* 0x001fe20000010000 */
[----:B------:R-:W-:Y:S01]  /*21c0*/  FMUL.FTZ R14, R19, R49 ;  /* 0x00000031130e7220 */ /* 0x000fe20000410000 */
[----:B------:R-:W-:-:S04]  /*21d0*/  FFMA.FTZ R19, R5, R54, R61 ;  /* 0x0000003605137223 */ /* 0x000fc8000001003d */
[----:B------:R-:W-:Y:S01]  /*21e0*/  FMUL.FTZ R47, R19, -1.4426950216293334961 ;  /* 0xbfb8aa3b132f7820 */ /* 0x000fe20000410000 */
[----:B------:R-:W0:Y:S01]  /*21f0*/  MUFU.RCP R33, R33 ;  /* 0x0000002100217308 */ /* 0x000e220000001000 */
[----:B------:R-:W-:Y:S01]  /*2200*/  IADD3.X R29, R53, UR19, RZ, P0, !PT ;  /* 0x00000013351d7c10 */ /* 0x000fe200087fe4ff */
[----:B------:R-:W-:Y:S02]  /*2210*/  HADD2.F32 R53, -RZ, R15.H1_H1 ;  /* 0x3000000fff357230 */ /* 0x000fe40000004100 */
[----:B------:R-:W-:-:S04]  /*2220*/  HADD2.F32 R16, -RZ, R17.H0_H0 ;  /* 0x20000011ff107230 */ /* 0x000fc80000004100 */
[----:B------:R-:W1:Y:S01]  /*2230*/  MUFU.EX2 R47, R47 ;  /* 0x0000002f002f7308 */ /* 0x000e620000000800 */
[----:B------:R-:W-:Y:S01]  /*2240*/  FADD.FTZ R53, -R22, R53 ;  /* 0x0000003516357221 */ /* 0x000fe20000010100 */
[----:B------:R-:W-:Y:S01]  /*2250*/  FMUL.FTZ R15, R16, R46 ;  /* 0x0000002e100f7220 */ /* 0x000fe20000410000 */
[----:B----4-:R-:W-:Y:S01]  /*2260*/  FADD.FTZ R46, -R32, 1 ;  /* 0x3f800000202e7421 */ /* 0x010fe20000010100 */
[----:B------:R-:W-:Y:S02]  /*2270*/  HADD2.F32 R51, -RZ, R20.H1_H1 ;  /* 0x30000014ff337230 */ /* 0x000fe40000004100 */
[----:B------:R-:W-:Y:S01]  /*2280*/  FMUL.FTZ R53, R3, R53 ;  /* 0x0000003503357220 */ /* 0x000fe20000410000 */
[----:B------:R-:W-:Y:S02]  /*2290*/  HADD2.F32 R16, -RZ, R17.H1_H1 ;  /* 0x30000011ff107230 */ /* 0x000fe40000004100 */
[----:B------:R-:W-:Y:S01]  /*22a0*/  FFMA.FTZ R17, R18, R46, 1 ;  /* 0x3f80000012117423 */ /* 0x000fe2000001002e */
[----:B------:R-:W-:-:S02]  /*22b0*/  HADD2.F32 R48, -RZ, R21.H0_H0 ;  /* 0x20000015ff307230 */ /* 0x000fc40000004100 */
[----:B0-----:R-:W-:Y:S01]  /*22c0*/  FADD.FTZ R18, -R33, 1 ;  /* 0x3f80000021127421 */ /* 0x001fe20000010100 */
[----:B------:R-:W-:Y:S01]  /*22d0*/  FFMA.FTZ R46, R6, R53, R43 ;  /* 0x00000035062e7223 */ /* 0x000fe2000001002b */
[----:B------:R-:W-:Y:S01]  /*22e0*/  FMUL.FTZ R17, R32, R17 ;  /* 0x0000001120117220 */ /* 0x000fe20000410000 */
[----:B------:R-:W2:Y:S01]  /*22f0*/  LDG.E.64.CONSTANT R28, desc[UR12][R28.64] ;  /* 0x0000000c1c1c7981 */ /* 0x000ea2000c1e9b00 */
[----:B------:R-:W-:Y:S01]  /*2300*/  FFMA.FTZ R18, R45, R18, 1 ;  /* 0x3f8000002d127423 */ /* 0x000fe20000010012 */
[----:B------:R-:W-:Y:S01]  /*2310*/  FMUL.FTZ R32, R46, -1.4426950216293334961 ;  /* 0xbfb8aa3b2e207820 */ /* 0x000fe20000410000 */
[----:B-1----:R-:W-:-:S05]  /*2320*/  FADD.FTZ R45, R47, 1 ;  /* 0x3f8000002f2d7421 */ /* 0x002fca0000010000 */
[----:B------:R-:W0:Y:S01]  /*2330*/  MUFU.EX2 R32, R32 ;  /* 0x0000002000207308 */ /* 0x000e220000000800 */
[----:B------:R-:W-:Y:S01]  /*2340*/  FMUL.FTZ R16, R16, R34 ;  /* 0x0000002210107220 */ /* 0x000fe20000410000 */
[----:B------:R-:W-:-:S06]  /*2350*/  HADD2.F32 R34, -RZ, R20.H0_H0 ;  /* 0x20000014ff227230 */ /* 0x000fcc0000004100 */
[----:B------:R-:W1:Y:S01]  /*2360*/  MUFU.RCP R45, R45 ;  /* 0x0000002d002d7308 */ /* 0x000e620000001000 */
[C---:B------:R-:W-:Y:S01]  /*2370*/  FADD.FTZ R34, -R22.reuse, R34 ;  /* 0x0000002216227221 */ /* 0x040fe20000010100 */
[----:B------:R-:W-:-:S03]  /*2380*/  FADD.FTZ R51, -R22, R51 ;  /* 0x0000003316337221 */ /* 0x000fc60000010100 */
[C---:B------:R-:W-:Y:S01]  /*2390*/  FMUL.FTZ R52, R3.reuse, R34 ;  /* 0x0000002203347220 */ /* 0x040fe20000410000 */
[----:B------:R-:W-:Y:S01]  /*23a0*/  FMUL.FTZ R51, R3, R51 ;  /* 0x0000003303337220 */ /* 0x000fe20000410000 */
[----:B------:R-:W-:Y:S01]  /*23b0*/  FMUL.FTZ R18, R33, R18 ;  /* 0x0000001221127220 */ /* 0x000fe20000410000 */
[----:B0-----:R-:W-:Y:S01]  /*23c0*/  FADD.FTZ R20, R32, 1 ;  /* 0x3f80000020147421 */ /* 0x001fe20000010000 */
[----:B------:R-:W-:Y:S01]  /*23d0*/  FFMA.FTZ R34, R0, R52, R23 ;  /* 0x0000003400227223 */ /* 0x000fe20000010017 */
[----:B------:R-:W-:Y:S01]  /*23e0*/  FFMA.FTZ R33, R4, R51, R58 ;  /* 0x0000003304217223 */ /* 0x000fe2000001003a */
[----:B-1----:R-:W-:Y:S02]  /*23f0*/  FADD.FTZ R32, -R45, 1 ;  /* 0x3f8000002d207421 */ /* 0x002fe40000010100 */
[----:B------:R-:W-:Y:S02]  /*2400*/  FMUL.FTZ R47, R34, -1.4426950216293334961 ;  /* 0xbfb8aa3b222f7820 */ /* 0x000fe40000410000 */
[----:B------:R-:W-:Y:S01]  /*2410*/  FFMA.FTZ R19, R19, R32, 1 ;  /* 0x3f80000013137423 */ /* 0x000fe20000010020 */
[----:B------:R-:W-:-:S03]  /*2420*/  FMUL.FTZ R32, R33, -1.4426950216293334961 ;  /* 0xbfb8aa3b21207820 */ /* 0x000fc60000410000 */
[----:B------:R-:W0:Y:S08]  /*2430*/  MUFU.EX2 R47, R47 ;  /* 0x0000002f002f7308 */ /* 0x000e300000000800 */
[----:B------:R-:W1:Y:S08]  /*2440*/  MUFU.EX2 R32, R32 ;  /* 0x0000002000207308 */ /* 0x000e700000000800 */
[----:B------:R-:W4:Y:S01]  /*2450*/  MUFU.RCP R20, R20 ;  /* 0x0000001400147308 */ /* 0x000f220000001000 */
[----:B------:R-:W-:Y:S01]  /*2460*/  FMUL.FTZ R19, R45, R19 ;  /* 0x000000132d137220 */ /* 0x000fe20000410000 */
[----:B0-----:R-:W-:Y:S01]  /*2470*/  FADD.FTZ R45, R47, 1 ;  /* 0x3f8000002f2d7421 */ /* 0x001fe20000010000 */
[----:B-1----:R-:W-:-:S05]  /*2480*/  FADD.FTZ R32, R32, 1 ;  /* 0x3f80000020207421 */ /* 0x002fca0000010000 */
[----:B------:R-:W0:Y:S01]  /*2490*/  MUFU.RCP R45, R45 ;  /* 0x0000002d002d7308 */ /* 0x000e220000001000 */
[----:B----4-:R-:W-:-:S07]  /*24a0*/  FADD.FTZ R47, -R20, 1 ;  /* 0x3f800000142f7421 */ /* 0x010fce0000010100 */
[----:B------:R-:W1:Y:S01]  /*24b0*/  MUFU.RCP R32, R32 ;  /* 0x0000002000207308 */ /* 0x000e620000001000 */
[----:B------:R-:W-:Y:S01]  /*24c0*/  FFMA.FTZ R47, R46, R47, 1 ;  /* 0x3f8000002e2f7423 */ /* 0x000fe2000001002f */
[--C-:B------:R-:W-:Y:S02]  /*24d0*/  HADD2.F32 R46, -RZ, R30.reuse.H0_H0 ;  /* 0x2000001eff2e7230 */ /* 0x100fe40000004100 */
[----:B------:R-:W-:Y:S02]  /*24e0*/  HADD2.F32 R30, -RZ, R30.H1_H1 ;  /* 0x3000001eff1e7230 */ /* 0x000fe40000004100 */
[----:B------:R-:W-:-:S03]  /*24f0*/  FMUL.FTZ R20, R20, R47 ;  /* 0x0000002f14147220 */ /* 0x000fc60000410000 */
[----:B------:R-:W-:Y:S01]  /*2500*/  FMUL.FTZ R18, R30, R18 ;  /* 0x000000121e127220 */ /* 0x000fe20000410000 */
[--C-:B------:R-:W-:Y:S02]  /*2510*/  HADD2.F32 R30, -RZ, R31.reuse.H0_H0 ;  /* 0x2000001fff1e7230 */ /* 0x100fe40000004100 */
[----:B------:R-:W-:Y:S02]  /*2520*/  HADD2.F32 R31, -RZ, R31.H1_H1 ;  /* 0x3000001fff1f7230 */ /* 0x000fe40000004100 */
[----:B------:R-:W-:Y:S01]  /*2530*/  FADD.FTZ R48, -R22, R48 ;  /* 0x0000003016307221 */ /* 0x000fe20000010100 */
[----:B------:R-:W-:Y:S01]  /*2540*/  FMUL.FTZ R19, R30, R19 ;  /* 0x000000131e137220 */ /* 0x000fe20000410000 */
[----:B0-----:R-:W-:Y:S01]  /*2550*/  FADD.FTZ R30, -R45, 1 ;  /* 0x3f8000002d1e7421 */ /* 0x001fe20000010100 */
[----:B------:R-:W-:Y:S01]  /*2560*/  FMUL.FTZ R20, R31, R20 ;  /* 0x000000141f147220 */ /* 0x000fe20000410000 */
[----:B-1----:R-:W-:Y:S01]  /*2570*/  FADD.FTZ R31, -R32, 1 ;  /* 0x3f800000201f7421 */ /* 0x002fe20000010100 */
[----:B------:R-:W-:Y:S01]  /*2580*/  FMUL.FTZ R48, R3, R48 ;  /* 0x0000003003307220 */ /* 0x000fe20000410000 */
[----:B------:R-:W-:-:S02]  /*2590*/  FFMA.FTZ R30, R34, R30, 1 ;  /* 0x3f800000221e7423 */ /* 0x000fc4000001001e */
[----:B------:R-:W-:Y:S01]  /*25a0*/  FFMA.FTZ R31, R33, R31, 1 ;  /* 0x3f800000211f7423 */ /* 0x000fe2000001001f */
[----:B------:R-:W-:Y:S01]  /*25b0*/  FFMA.FTZ R33, R5, R48, R61 ;  /* 0x0000003005217223 */ /* 0x000fe2000001003d */
[----:B------:R-:W-:-:S03]  /*25c0*/  FMUL.FTZ R30, R45, R30 ;  /* 0x0000001e2d1e7220 */ /* 0x000fc60000410000 */
[----:B------:R-:W-:-:S06]  /*25d0*/  FMUL.FTZ R45, R33, -1.4426950216293334961 ;  /* 0xbfb8aa3b212d7820 */ /* 0x000fcc0000410000 */
[----:B------:R-:W0:Y:S01]  /*25e0*/  MUFU.EX2 R45, R45 ;  /* 0x0000002d002d7308 */ /* 0x000e220000000800 */
[----:B------:R-:W-:Y:S01]  /*25f0*/  HADD2.F32 R21, -RZ, R21.H1_H1 ;  /* 0x30000015ff157230 */ /* 0x000fe20000004100 */
[----:B------:R-:W-:Y:S04]  /*2600*/  STL [R1], R2 ;  /* 0x0000000201007387 */ /* 0x000fe80000100800 */
[----:B------:R-:W-:Y:S01]  /*2610*/  FADD.FTZ R21, -R22, R21 ;  /* 0x0000001516157221 */ /* 0x000fe20000010100 */
[----:B0-----:R-:W-:-:S04]  /*2620*/  FADD.FTZ R45, R45, 1 ;  /* 0x3f8000002d2d7421 */ /* 0x001fc80000010000 */
[----:B------:R0:W1:Y:S02]  /*2630*/  MUFU.RCP R59, R45 ;  /* 0x0000002d003b7308 */ /* 0x0000640000001000 */
[----:B0-----:R-:W-:Y:S02]  /*2640*/  HADD2.F32 R45, -RZ, R27.H1_H1 ;  /* 0x3000001bff2d7230 */ /* 0x001fe40000004100 */
[----:B------:R-:W-:-:S03]  /*2650*/  FMUL.FTZ R50, R3, R21 ;  /* 0x0000001503327220 */ /* 0x000fc60000410000 */
[----:B------:R-:W-:Y:S01]  /*2660*/  FADD.FTZ R45, -R22, R45 ;  /* 0x0000002d162d7221 */ /* 0x000fe20000010100 */
[----:B------:R0:W-:Y:S01]  /*2670*/  STL [R1+0xd0], R3 ;  /* 0x0000d00301007387 */ /* 0x0001e20000100800 */
[----:B------:R-:W-:Y:S02]  /*2680*/  FMUL.FTZ R17, R46, R17 ;  /* 0x000000112e117220 */ /* 0x000fe40000410000 */
[----:B------:R-:W-:Y:S01]  /*2690*/  FMUL.FTZ R45, R3, R45 ;  /* 0x0000002d032d7220 */ /* 0x000fe20000410000 */
[----:B------:R-:W4:Y:S01]  /*26a0*/  LDL R8, [R1+0x6c] ;  /* 0x00006c0001087983 */ /* 0x000f220000100800 */
[----:B------:R-:W-:Y:S02]  /*26b0*/  HADD2.F32 R46, -RZ, R27.H0_H0 ;  /* 0x2000001bff2e7230 */ /* 0x000fe40000004100 */
[C-C-:B------:R-:W-:Y:S01]  /*26c0*/  FFMA.FTZ R21, R6.reuse, R50, R43.reuse ;  /* 0x0000003206157223 */ /* 0x140fe2000001002b */
[----:B------:R-:W-:Y:S01]  /*26d0*/  FFMA.FTZ R27, R6, R45, R43 ;  /* 0x0000002d061b7223 */ /* 0x000fe2000001002b */
[--C-:B------:R-:W-:Y:S01]  /*26e0*/  HADD2.F32 R49, -RZ, R26.reuse.H0_H0 ;  /* 0x2000001aff317230 */ /* 0x100fe20000004100 */
[----:B------:R-:W4:Y:S01]  /*26f0*/  LDL R43, [R1+0x68] ;  /* 0x00006800012b7983 */ /* 0x000f220000100800 */
[----:B------:R-:W-:Y:S01]  /*2700*/  FMUL.FTZ R34, R21, -1.4426950216293334961 ;  /* 0xbfb8aa3b15227820 */ /* 0x000fe20000410000 */
[----:B------:R-:W-:-:S02]  /*2710*/  HADD2.F32 R47, -RZ, R26.H1_H1 ;  /* 0x3000001aff2f7230 */ /* 0x000fc40000004100 */
[----:B------:R-:W-:Y:S01]  /*2720*/  FMUL.FTZ R31, R32, R31 ;  /* 0x0000001f201f7220 */ /* 0x000fe20000410000 */
[----:B------:R-:W4:Y:S02]  /*2730*/  LDL R37, [R1+0x50] ;  /* 0x0000500001257983 */ /* 0x000f240000100800 */
[----:B------:R-:W3:Y:S01]  /*2740*/  MUFU.EX2 R34, R34 ;  /* 0x0000002200227308 */ /* 0x000ee20000000800 */
[C---:B------:R-:W-:Y:S01]  /*2750*/  FADD.FTZ R49, -R22.reuse, R49 ;  /* 0x0000003116317221 */ /* 0x040fe20000010100 */
[----:B------:R-:W-:Y:S01]  /*2760*/  FADD.FTZ R47, -R22, R47 ;  /* 0x0000002f162f7221 */ /* 0x000fe20000010100 */
[----:B------:R-:W4:Y:S02]  /*2770*/  LDL R35, [R1+0x48] ;  /* 0x0000480001237983 */ /* 0x000f240000100800 */
[C---:B------:R-:W-:Y:S01]  /*2780*/  FMUL.FTZ R49, R3.reuse, R49 ;  /* 0x0000003103317220 */ /* 0x040fe20000410000 */
[----:B------:R-:W-:-:S03]  /*2790*/  FMUL.FTZ R47, R3, R47 ;  /* 0x0000002f032f7220 */ /* 0x000fc60000410000 */
[----:B------:R-:W-:Y:S01]  /*27a0*/  FFMA.FTZ R26, R0, R49, R23 ;  /* 0x00000031001a7223 */ /* 0x000fe20000010017 */
[----:B------:R-:W-:Y:S01]  /*27b0*/  FADD.FTZ R46, -R22, R46 ;  /* 0x0000002e162e7221 */ /* 0x000fe20000010100 */
[----:B-1----:R-:W-:Y:S02]  /*27c0*/  FADD.FTZ R22, -R59, 1 ;  /* 0x3f8000003b167421 */ /* 0x002fe40000010100 */
[----:B------:R-:W-:Y:S01]  /*27d0*/  FMUL.FTZ R32, R26, -1.4426950216293334961 ;  /* 0xbfb8aa3b1a207820 */ /* 0x000fe20000410000 */
[----:B---3--:R-:W-:Y:S01]  /*27e0*/  FADD.FTZ R60, R34, 1 ;  /* 0x3f800000223c7421 */ /* 0x008fe20000010000 */
[----:B------:R-:W-:Y:S01]  /*27f0*/  FFMA.FTZ R34, R4, R47, R58 ;  /* 0x0000002f04227223 */ /* 0x000fe2000001003a */
[----:B------:R-:W-:-:S03]  /*2800*/  FMUL.FTZ R46, R3, R46 ;  /* 0x0000002e032e7220 */ /* 0x000fc60000410000 */
[----:B------:R-:W1:Y:S01]  /*2810*/  MUFU.EX2 R32, R32 ;  /* 0x0000002000207308 */ /* 0x000e620000000800 */
[----:B------:R-:W-:Y:S01]  /*2820*/  FFMA.FTZ R33, R33, R22, 1 ;  /* 0x3f80000021217423 */ /* 0x000fe20000010016 */
[----:B------:R-:W-:Y:S01]  /*2830*/  FMUL.FTZ R22, R34, -1.4426950216293334961 ;  /* 0xbfb8aa3b22167820 */ /* 0x000fe20000410000 */
[----:B------:R-:W-:Y:S01]  /*2840*/  FFMA.FTZ R58, R5, R46, R61 ;  /* 0x0000002e053a7223 */ /* 0x000fe2000001003d */
[----:B0-----:R-:W3:Y:S04]  /*2850*/  LDL R3, [R1+0x8] ;  /* 0x0000080001037983 */ /* 0x001ee80000100800 */
[----:B------:R-:W0:Y:S01]  /*2860*/  MUFU.RCP R60, R60 ;  /* 0x0000003c003c7308 */ /* 0x000e220000001000 */
[----:B------:R-:W-:Y:S01]  /*2870*/  FMUL.FTZ R23, R58, -1.4426950216293334961 ;  /* 0xbfb8aa3b3a177820 */ /* 0x000fe20000410000 */
[----:B------:R-:W-:Y:S01]  /*2880*/  FMUL.FTZ R59, R59, R33 ;  /* 0x000000213b3b7220 */ /* 0x000fe20000410000 */
[----:B------:R-:W-:-:S05]  /*2890*/  FMUL.FTZ R33, R27, -1.4426950216293334961 ;  /* 0xbfb8aa3b1b217820 */ /* 0x000fca0000410000 */
[----:B------:R-:W0:Y:S01]  /*28a0*/  MUFU.EX2 R22, R22 ;  /* 0x0000001600167308 */ /* 0x000e220000000800 */
[----:B-1----:R-:W-:-:S07]  /*28b0*/  FADD.FTZ R32, R32, 1 ;  /* 0x3f80000020207421 */ /* 0x002fce0000010000 */
[----:B------:R-:W1:Y:S01]  /*28c0*/  MUFU.EX2 R23, R23 ;  /* 0x0000001700177308 */ /* 0x000e620000000800 */
[----:B0-----:R-:W-:-:S04]  /*28d0*/  FADD.FTZ R61, -R60, 1 ;  /* 0x3f8000003c3d7421 */ /* 0x001fc80000010100 */
[----:B------:R-:W-:-:S03]  /*28e0*/  FFMA.FTZ R61, R21, R61, 1 ;  /* 0x3f800000153d7423 */ /* 0x000fc6000001003d */
[----:B------:R-:W0:Y:S01]  /*28f0*/  MUFU.EX2 R33, R33 ;  /* 0x0000002100217308 */ /* 0x000e220000000800 */
[--C-:B------:R-:W-:Y:S02]  /*2900*/  HADD2.F32 R21, -RZ, R24.reuse.H0_H0 ;  /* 0x20000018ff157230 */ /* 0x100fe40000004100 */
[----:B------:R-:W-:Y:S01]  /*2910*/  FADD.FTZ R22, R22, 1 ;  /* 0x3f80000016167421 */ /* 0x000fe20000010000 */
[----:B------:R-:W-:-:S04]  /*2920*/  HADD2.F32 R24, -RZ, R24.H1_H1 ;  /* 0x30000018ff187230 */ /* 0x000fc80000004100 */
[----:B------:R-:W0:Y:S01]  /*2930*/  MUFU.RCP R32, R32 ;  /* 0x0000002000207308 */ /* 0x000e220000001000 */
[----:B------:R-:W-:Y:S01]  /*2940*/  FMUL.FTZ R21, R21, R30 ;  /* 0x0000001e15157220 */ /* 0x000fe20000410000 */
[----:B-1----:R-:W-:-:S06]  /*2950*/  FADD.FTZ R23, R23, 1 ;  /* 0x3f80000017177421 */ /* 0x002fcc0000010000 */
[----:B------:R1:W1:Y:S01]  /*2960*/  MUFU.RCP R30, R22 ;  /* 0x00000016001e7308 */ /* 0x0002620000001000 */
[----:B0-----:R-:W-:Y:S01]  /*2970*/  FADD.FTZ R33, R33, 1 ;  /* 0x3f80000021217421 */ /* 0x001fe20000010000 */
[----:B-1----:R-:W-:Y:S01]  /*2980*/  FMUL.FTZ R22, R24, R31 ;  /* 0x0000001f18167220 */ /* 0x002fe20000410000 */
[----:B------:R-:W-:-:S05]  /*2990*/  HADD2.F32 R24, -RZ, R25.H0_H0 ;  /* 0x20000019ff187230 */ /* 0x000fca0000004100 */
[----:B------:R0:W1:Y:S02]  /*29a0*/  MUFU.RCP R31, R23 ;  /* 0x00000017001f7308 */ /* 0x0000640000001000 */
[----:B0-----:R-:W-:Y:S01]  /*29b0*/  FMUL.FTZ R23, R24, R59 ;  /* 0x0000003b18177220 */ /* 0x001fe20000410000 */
[----:B------:R-:W-:-:S05]  /*29c0*/  FADD.FTZ R24, -R32, 1 ;  /* 0x3f80000020187421 */ /* 0x000fca0000010100 */
[----:B------:R-:W0:Y:S01]  /*29d0*/  MUFU.RCP R33, R33 ;  /* 0x0000002100217308 */ /* 0x000e220000001000 */
[----:B------:R-:W-:Y:S02]  /*29e0*/  HADD2.F32 R25, -RZ, R25.H1_H1 ;  /* 0x30000019ff197230 */ /* 0x000fe40000004100 */
[----:B------:R-:W-:Y:S01]  /*29f0*/  FMUL.FTZ R60, R60, R61 ;  /* 0x0000003d3c3c7220 */ /* 0x000fe20000410000 */
[----:B------:R-:W-:Y:S01]  /*2a00*/  FFMA.FTZ R26, R26, R24, 1 ;  /* 0x3f8000001a1a7423 */ /* 0x000fe20000010018 */
[----:B------:R-:W-:Y:S01]  /*2a10*/  FADD.FTZ R24, -R30, 1 ;  /* 0x3f8000001e187421 */ /* 0x000fe20000010100 */
[----:B------:R-:W3:Y:S03]  /*2a20*/  LDL R61, [R1+0x64] ;  /* 0x00006400013d7983 */ /* 0x000ee60000100800 */
[----:B------:R-:W-:Y:S01]  /*2a30*/  FFMA.FTZ R34, R34, R24, 1 ;  /* 0x3f80000022227423 */ /* 0x000fe20000010018 */
[----:B-1----:R-:W-:Y:S01]  /*2a40*/  FADD.FTZ R24, -R31, 1 ;  /* 0x3f8000001f187421 */ /* 0x002fe20000010100 */
[----:B------:R-:W3:Y:S03]  /*2a50*/  LDL R59, [R1+0x4c] ;  /* 0x00004c00013b7983 */ /* 0x000ee60000100800 */
[----:B------:R-:W-:Y:S01]  /*2a60*/  FFMA.FTZ R58, R58, R24, 1 ;  /* 0x3f8000003a3a7423 */ /* 0x000fe20000010018 */
[----:B------:R-:W-:Y:S01]  /*2a70*/  FMUL.FTZ R24, R25, R60 ;  /* 0x0000003c19187220 */ /* 0x000fe20000410000 */
[----:B------:R-:W-:Y:S01]  /*2a80*/  FMUL.FTZ R25, R32, R26 ;  /* 0x0000001a20197220 */ /* 0x000fe20000410000 */
[----:B------:R-:W-:Y:S01]  /*2a90*/  FMUL.FTZ R26, R30, R34 ;  /* 0x000000221e1a7220 */ /* 0x000fe20000410000 */
[----:B0-----:R-:W-:Y:S01]  /*2aa0*/  FADD.FTZ R30, -R33, 1 ;  /* 0x3f800000211e7421 */ /* 0x001fe20000010100 */
[----:B------:R-:W-:Y:S01]  /*2ab0*/  FMUL.FTZ R58, R31, R58 ;  /* 0x0000003a1f3a7220 */ /* 0x000fe20000410000 */
[----:B------:R-:W3:Y:S02]  /*2ac0*/  LDL R60, [R1+0x4] ;  /* 0x00000400013c7983 */ /* 0x000ee40000100800 */
[----:B------:R-:W-:-:S02]  /*2ad0*/  FFMA.FTZ R30, R27, R30, 1 ;  /* 0x3f8000001b1e7423 */ /* 0x000fc4000001001e */
[----:B------:R-:W3:Y:S02]  /*2ae0*/  LDL R32, [R1+0x54] ;  /* 0x0000540001207983 */ /* 0x000ee40000100800 */
[----:B------:R-:W-:Y:S02]  /*2af0*/  FMUL.FTZ R34, R33, R30 ;  /* 0x0000001e21227220 */ /* 0x000fe40000410000 */
[----:B------:R-:W3:Y:S04]  /*2b00*/  LDL R31, [R1+0x60] ;  /* 0x00006000011f7983 */ /* 0x000ee80000100800 */
[----:B------:R-:W3:Y:S04]  /*2b10*/  LDL R33, [R1+0x5c] ;  /* 0x00005c0001217983 */ /* 0x000ee80000100800 */
[----:B------:R-:W3:Y:S01]  /*2b20*/  LDL R30, [R1+0x58] ;  /* 0x00005800011e7983 */ /* 0x000ee20000100800 */
[----:B--2---:R-:W-:-:S02]  /*2b30*/  HADD2.F32 R27, -RZ, R28.H0_H0 ;  /* 0x2000001cff1b7230 */ /* 0x004fc40000004100 */
[----:B------:R-:W-:-:S03]  /*2b40*/  HADD2.F32 R28, -RZ, R28.H1_H1 ;  /* 0x3000001cff1c7230 */ /* 0x000fc60000004100 */
[----:B------:R-:W-:Y:S01]  /*2b50*/  FMUL.FTZ R25, R27, R25 ;  /* 0x000000191b197220 */ /* 0x000fe20000410000 */
[----:B------:R-:W-:Y:S01]  /*2b60*/  FMUL.FTZ R27, R0, R7 ;  /* 0x00000007001b7220 */ /* 0x000fe20000410000 */
[----:B------:R-:W-:Y:S01]  /*2b70*/  FMUL.FTZ R26, R28, R26 ;  /* 0x0000001a1c1a7220 */ /* 0x000fe20000410000 */
[----:B------:R-:W-:Y:S02]  /*2b80*/  FMUL.FTZ R28, R4, R44 ;  /* 0x0000002c041c7220 */ /* 0x000fe40000410000 */
[----:B----4-:R-:W-:Y:S02]  /*2b90*/  FFMA.FTZ R27, R8, R27, RZ ;  /* 0x0000001b081b7223 */ /* 0x010fe400000100ff */
[----:B------:R-:W2:Y:S02]  /*2ba0*/  LDL R8, [R1+0x34] ;  /* 0x0000340001087983 */ /* 0x000ea40000100800 */
[----:B------:R-:W-:Y:S02]  /*2bb0*/  FFMA.FTZ R27, R43, R28, R27 ;  /* 0x0000001c2b1b7223 */ /* 0x000fe4000001001b */
[----:B------:R-:W4:Y:S02]  /*2bc0*/  LDL.LU R43, [R1+0x114] ;  /* 0x00011400012b7983 */ /* 0x000f240000300800 */
[----:B----4-:R-:W-:-:S04]  /*2bd0*/  FMUL.FTZ R28, R5, R43 ;  /* 0x0000002b051c7220 */ /* 0x010fc80000410000 */
[----:B---3--:R-:W-:Y:S01]  /*2be0*/  FFMA.FTZ R27, R61, R28, R27 ;  /* 0x0000001c3d1b7223 */ /* 0x008fe2000001001b */
[----:B------:R-:W-:-:S04]  /*2bf0*/  FMUL.FTZ R28, R6, R42 ;  /* 0x0000002a061c7220 */ /* 0x000fc80000410000 */
[----:B------:R-:W-:Y:S01]  /*2c00*/  FFMA.FTZ R27, R33, R28, R27 ;  /* 0x0000001c211b7223 */ /* 0x000fe2000001001b */
[----:B------:R-:W-:Y:S01]  /*2c10*/  FMUL.FTZ R28, R0, R41 ;  /* 0x00000029001c7220 */ /* 0x000fe20000410000 */
[----:B------:R-:W3:Y:S03]  /*2c20*/  LDL R33, [R1+0x1c] ;  /* 0x00001c0001217983 */ /* 0x000ee60000100800 */
[----:B------:R-:W-:Y:S01]  /*2c30*/  FFMA.FTZ R27, R30, R28, R27 ;  /* 0x0000001c1e1b7223 */ /* 0x000fe2000001001b */
[----:B------:R-:W-:-:S04]  /*2c40*/  FMUL.FTZ R28, R4, R40 ;  /* 0x00000028041c7220 */ /* 0x000fc80000410000 */
[----:B------:R-:W-:Y:S01]  /*2c50*/  FFMA.FTZ R28, R31, R28, R27 ;  /* 0x0000001c1f1c7223 */ /* 0x000fe2000001001b */
[----:B------:R-:W-:Y:S01]  /*2c60*/  FMUL.FTZ R27, R5, R39 ;  /* 0x00000027051b7220 */ /* 0x000fe20000410000 */
[----:B------:R-:W-:Y:S01]  /*2c70*/  FMUL.FTZ R30, R6, R38 ;  /* 0x00000026061e7220 */ /* 0x000fe20000410000 */
[----:B------:R-:W4:Y:S02]  /*2c80*/  LDL R31, [R1+0x18] ;  /* 0x00001800011f7983 */ /* 0x000f240000100800 */
[----:B------:R-:W-:Y:S02]  /*2c90*/  FFMA.FTZ R28, R32, R27, R28 ;  /* 0x0000001b201c7223 */ /* 0x000fe4000001001c */
[----:B------:R-:W4:Y:S02]  /*2ca0*/  LDL R32, [R1+0x10] ;  /* 0x0000100001207983 */ /* 0x000f240000100800 */
[----:B------:R-:W-:Y:S02]  /*2cb0*/  FFMA.FTZ R28, R37, R30, R28 ;  /* 0x0000001e251c7223 */ /* 0x000fe4000001001c */
[----:B------:R-:W2:Y:S01]  /*2cc0*/  LDL.LU R37, [R1+0x110] ;  /* 0x0001100001257983 */ /* 0x000ea20000300800 */
[----:B------:R-:W-:-:S02]  /*2cd0*/  HADD2.F32 R30, -RZ, R29.H1_H1 ;  /* 0x3000001dff1e7230 */ /* 0x000fc40000004100 */
[----:B------:R-:W-:-:S03]  /*2ce0*/  HADD2.F32 R27, -RZ, R29.H0_H0 ;  /* 0x2000001dff1b7230 */ /* 0x000fc60000004100 */
[----:B------:R-:W-:Y:S01]  /*2cf0*/  FMUL.FTZ R34, R30, R34 ;  /* 0x000000221e227220 */ /* 0x000fe20000410000 */
[----:B------:R-:W-:Y:S01]  /*2d00*/  FMUL.FTZ R30, R4, R36 ;  /* 0x00000024041e7220 */ /* 0x000fe20000410000 */
[----:B------:R-:W-:Y:S02]  /*2d10*/  FMUL.FTZ R27, R27, R58 ;  /* 0x0000003a1b1b7220 */ /* 0x000fe40000410000 */
[----:B------:R-:W3:Y:S01]  /*2d20*/  LDL R58, [R1+0x30] ;  /* 0x00003000013a7983 */ /* 0x000ee20000100800 */
[----:B--2---:R-:W-:-:S04]  /*2d30*/  FMUL.FTZ R29, R0, R37 ;  /* 0x00000025001d7220 */ /* 0x004fc80000410000 */
[----:B------:R-:W-:Y:S02]  /*2d40*/  FFMA.FTZ R29, R59, R29, R28 ;  /* 0x0000001d3b1d7223 */ /* 0x000fe4000001001c */
[----:B------:R-:W2:Y:S02]  /*2d50*/  LDL R59, [R1+0xc] ;  /* 0x00000c00013b7983 */ /* 0x000ea40000100800 */
[----:B------:R-:W-:Y:S02]  /*2d60*/  FFMA.FTZ R29, R35, R30, R29 ;  /* 0x0000001e231d7223 */ /* 0x000fe4000001001d */
[----:B------:R-:W4:Y:S02]  /*2d70*/  LDL.LU R35, [R1+0x10c] ;  /* 0x00010c0001237983 */ /* 0x000f240000300800 */
[----:B----4-:R-:W-:-:S04]  /*2d80*/  FMUL.FTZ R30, R5, R35 ;  /* 0x00000023051e7220 */ /* 0x010fc80000410000 */
[----:B------:R-:W-:Y:S02]  /*2d90*/  FFMA.FTZ R30, R8, R30, R29 ;  /* 0x0000001e081e7223 */ /* 0x000fe4000001001d */
[----:B------:R-:W4:Y:S01]  /*2da0*/  LDL.LU R8, [R1+0x108] ;  /* 0x0001080001087983 */ /* 0x000f220000300800 */
[----:B------:R-:W-:-:S04]  /*2db0*/  FFMA.FTZ R28, R0, R7, RZ ;  /* 0x00000007001c7223 */ /* 0x000fc800000100ff */
[----:B------:R-:W-:-:S04]  /*2dc0*/  FFMA.FTZ R28, R4, R44, R28 ;  /* 0x0000002c041c7223 */ /* 0x000fc8000001001c */
[----:B------:R-:W-:-:S04]  /*2dd0*/  FFMA.FTZ R28, R5, R43, R28 ;  /* 0x0000002b051c7223 */ /* 0x000fc8000001001c */
[----:B------:R-:W-:-:S04]  /*2de0*/  FFMA.FTZ R28, R6, R42, R28 ;  /* 0x0000002a061c7223 */ /* 0x000fc8000001001c */
[----:B------:R-:W-:-:S04]  /*2df0*/  FFMA.FTZ R28, R0, R41, R28 ;  /* 0x00000029001c7223 */ /* 0x000fc8000001001c */
[----:B------:R-:W-:-:S04]  /*2e00*/  FFMA.FTZ R28, R4, R40, R28 ;  /* 0x00000028041c7223 */ /* 0x000fc8000001001c */
[----:B------:R-:W-:Y:S01]  /*2e10*/  FFMA.FTZ R28, R5, R39, R28 ;  /* 0x00000027051c7223 */ /* 0x000fe2000001001c */
[----:B------:R0:W-:Y:S03]  /*2e20*/  STL [R1+0x104], R41 ;  /* 0x0001042901007387 */ /* 0x0001e60000100800 */
[----:B------:R-:W-:Y:S01]  /*2e30*/  FFMA.FTZ R28, R6, R38, R28 ;  /* 0x00000026061c7223 */ /* 0x000fe2000001001c */
[----:B------:R1:W-:Y:S03]  /*2e40*/  STL [R1+0x100], R40 ;  /* 0x0001002801007387 */ /* 0x0003e60000100800 */
[----:B------:R-:W-:Y:S01]  /*2e50*/  FFMA.FTZ R28, R0, R37, R28 ;  /* 0x00000025001c7223 */ /* 0x000fe2000001001c */
[----:B------:R1:W-:Y:S04]  /*2e60*/  STL [R1+0xfc], R39 ;  /* 0x0000fc2701007387 */ /* 0x0003e80000100800 */
[----:B------:R1:W-:Y:S01]  /*2e70*/  STL [R1+0xf8], R38 ;  /* 0x0000f82601007387 */ /* 0x0003e20000100800 */
[----:B------:R-:W-:-:S03]  /*2e80*/  FFMA.FTZ R28, R4, R36, R28 ;  /* 0x00000024041c7223 */ /* 0x000fc6000001001c */
[----:B------:R1:W-:Y:S04]  /*2e90*/  STL [R1+0xf4], R37 ;  /* 0x0000f42501007387 */ /* 0x0003e80000100800 */
[----:B------:R1:W-:Y:S01]  /*2ea0*/  STL [R1+0xf0], R36 ;  /* 0x0000f02401007387 */ /* 0x0003e20000100800 */
[----:B------:R-:W-:Y:S01]  /*2eb0*/  FFMA.FTZ R28, R5, R35, R28 ;  /* 0x00000023051c7223 */ /* 0x000fe2000001001c */
[----:B----4-:R-:W-:-:S04]  /*2ec0*/  FMUL.FTZ R29, R6, R8 ;  /* 0x00000008061d7220 */ /* 0x010fc80000410000 */
[----:B---3--:R-:W-:Y:S01]  /*2ed0*/  FFMA.FTZ R29, R58, R29, R30 ;  /* 0x0000001d3a1d7223 */ /* 0x008fe2000001001e */
[----:B------:R-:W-:-:S04]  /*2ee0*/  FMUL.FTZ R30, R0, R9 ;  /* 0x00000009001e7220 */ /* 0x000fc80000410000 */
[----:B------:R-:W-:Y:S01]  /*2ef0*/  FFMA.FTZ R29, R33, R30, R29 ;  /* 0x0000001e211d7223 */ /* 0x000fe2000001001d */
[----:B------:R-:W-:-:S04]  /*2f00*/  FMUL.FTZ R30, R4, R10 ;  /* 0x0000000a041e7220 */ /* 0x000fc80000410000 */
[----:B------:R-:W-:Y:S01]  /*2f10*/  FFMA.FTZ R30, R31, R30, R29 ;  /* 0x0000001e1f1e7223 */ /* 0x000fe2000001001d */
[----:B------:R-:W-:Y:S01]  /*2f20*/  FMUL.FTZ R29, R5, R11 ;  /* 0x0000000b051d7220 */ /* 0x000fe20000410000 */
[----:B------:R-:W3:Y:S03]  /*2f30*/  LDL.LU R31, [R1+0x3c] ;  /* 0x00003c00011f7983 */ /* 0x000ee60000300800 */
[----:B------:R-:W-:Y:S01]  /*2f40*/  FFMA.FTZ R29, R32, R29, R30 ;  /* 0x0000001d201d7223 */ /* 0x000fe2000001001e */
[----:B------:R-:W-:Y:S01]  /*2f50*/  FMUL.FTZ R30, R6, R12 ;  /* 0x0000000c061e7220 */ /* 0x000fe20000410000 */
[----:B------:R-:W4:Y:S03]  /*2f60*/  LDL.LU R32, [R1+0x28] ;  /* 0x0000280001207983 */ /* 0x000f260000300800 */
[----:B--2---:R-:W-:Y:S01]  /*2f70*/  FFMA.FTZ R29, R59, R30, R29 ;  /* 0x0000001e3b1d7223 */ /* 0x004fe2000001001d */
[----:B------:R-:W-:Y:S01]  /*2f80*/  FMUL.FTZ R30, R0, R13 ;  /* 0x0000000d001e7220 */ /* 0x000fe20000410000 */
[----:B------:R-:W2:Y:S03]  /*2f90*/  LDL.LU R33, [R1+0x2c] ;  /* 0x00002c0001217983 */ /* 0x000ea60000300800 */
[----:B------:R-:W-:Y:S01]  /*2fa0*/  FFMA.FTZ R30, R3, R30, R29 ;  /* 0x0000001e031e7223 */ /* 0x000fe2000001001d */
[----:B------:R-:W-:Y:S01]  /*2fb0*/  FMUL.FTZ R29, R4, R14 ;  /* 0x0000000e041d7220 */ /* 0x000fe20000410000 */
[----:B0-----:R-:W3:Y:S03]  /*2fc0*/  LDL.LU R41, [R1+0x20] ;  /* 0x0000200001297983 */ /* 0x001ee60000300800 */
[----:B------:R-:W-:Y:S01]  /*2fd0*/  FFMA.FTZ R29, R60, R29, R30 ;  /* 0x0000001d3c1d7223 */ /* 0x000fe2000001001e */
[----:B------:R-:W-:Y:S01]  /*2fe0*/  FMUL.FTZ R30, R5, R15 ;  /* 0x0000000f051e7220 */ /* 0x000fe20000410000 */
[----:B------:R-:W3:Y:S03]  /*2ff0*/  LDL R58, [R1+0x5c] ;  /* 0x00005c00013a7983 */ /* 0x000ee60000100800 */
[----:B------:R-:W-:Y:S01]  /*3000*/  FFMA.FTZ R29, R2, R30, R29 ;  /* 0x0000001e021d7223 */ /* 0x000fe2000001001d */
[----:B------:R-:W-:Y:S01]  /*3010*/  FMUL.FTZ R30, R6, R16 ;  /* 0x00000010061e7220 */ /* 0x000fe20000410000 */
[----:B------:R-:W2:Y:S03]  /*3020*/  LDL.LU R59, [R1+0x24] ;  /* 0x00002400013b7983 */ /* 0x000ea60000300800 */
[----:B------:R-:W-:Y:S01]  /*3030*/  FFMA.FTZ R30, R57, R30, R29 ;  /* 0x0000001e391e7223 */ /* 0x000fe2000001001d */
[----:B------:R-:W-:Y:S01]  /*3040*/  FMUL.FTZ R29, R0, R17 ;  /* 0x00000011001d7220 */ /* 0x000fe20000410000 */
[----:B-1----:R-:W2:Y:S03]  /*3050*/  LDL R40, [R1+0x58] ;  /* 0x0000580001287983 */ /* 0x002ea60000100800 */
[----:B------:R-:W-:Y:S01]  /*3060*/  FFMA.FTZ R29, R56, R29, R30 ;  /* 0x0000001d381d7223 */ /* 0x000fe2000001001e */
[----:B------:R-:W-:Y:S01]  /*3070*/  FMUL.FTZ R30, R4, R18 ;  /* 0x00000012041e7220 */ /* 0x000fe20000410000 */
[----:B------:R-:W2:Y:S03]  /*3080*/  LDL R39, [R1+0x60] ;  /* 0x0000600001277983 */ /* 0x000ea60000100800 */
        /* <DEDUP_REMOVED lines=17> */
[----:B------:R0:W-:Y:S03]  /*31a0*/  STL [R1+0xec], R35 ;  /* 0x0000ec2301007387 */ /* 0x0001e60000100800 */
[----:B------:R-:W-:Y:S01]  /*31b0*/  FFMA.FTZ R30, R49, R30, R29 ;  /* 0x0000001e311e7223 */ /* 0x000fe2000001001d */
[----:B------:R-:W-:Y:S01]  /*31c0*/  FMUL.FTZ R29, R4, R26 ;  /* 0x0000001a041d7220 */ /* 0x000fe20000410000 */
[----:B------:R-:W-:-:S03]  /*31d0*/  FFMA.FTZ R28, R6, R8, R28 ;  /* 0x00000008061c7223 */ /* 0x000fc6000001001c */
[----:B------:R-:W-:Y:S01]  /*31e0*/  FFMA.FTZ R29, R47, R29, R30 ;  /* 0x0000001d2f1d7223 */ /* 0x000fe2000001001e */
[----:B0-----:R-:W2:Y:S01]  /*31f0*/  LDL R35, [R1+0x48] ;  /* 0x0000480001237983 */ /* 0x001ea20000100800 */
[----:B------:R-:W-:-:S03]  /*3200*/  FMUL.FTZ R30, R5, R27 ;  /* 0x0000001b051e7220 */ /* 0x000fc60000410000 */
[----:B------:R0:W-:Y:S01]  /*3210*/  STL [R1+0xd4], R3 ;  /* 0x0000d40301007387 */ /* 0x0001e20000100800 */
[----:B------:R-:W-:Y:S01]  /*3220*/  FFMA.FTZ R28, R0, R9, R28 ;  /* 0x00000009001c7223 */ /* 0x000fe2000001001c */
[----:B------:R-:W-:Y:S01]  /*3230*/  FFMA.FTZ R29, R46, R30, R29 ;  /* 0x0000001e2e1d7223 */ /* 0x000fe2000001001d */
[----:B------:R-:W-:Y:S01]  /*3240*/  FMUL.FTZ R30, R6, R34 ;  /* 0x00000022061e7220 */ /* 0x000fe20000410000 */
[----:B0-----:R-:W4:Y:S04]  /*3250*/  LDL R3, [R1+0x68] ;  /* 0x0000680001037983 */ /* 0x001f280000100800 */
[----:B------:R0:W-:Y:S01]  /*3260*/  STL [R1+0xe8], R8 ;  /* 0x0000e80801007387 */ /* 0x0001e20000100800 */
[----:B------:R-:W-:Y:S01]  /*3270*/  FFMA.FTZ R28, R4, R10, R28 ;  /* 0x0000000a041c7223 */ /* 0x000fe2000001001c */
[----:B------:R-:W-:-:S02]  /*3280*/  FFMA.FTZ R29, R45, R30, R29 ;  /* 0x0000001e2d1d7223 */ /* 0x000fc4000001001d */
[----:B0-----:R-:W2:Y:S04]  /*3290*/  LDL R8, [R1+0x34] ;  /* 0x0000340001087983 */ /* 0x001ea80000100800 */
[----:B------:R0:W-:Y:S04]  /*32a0*/  STL [R1+0xd8], R60 ;  /* 0x0000d83c01007387 */ /* 0x0001e80000100800 */
[----:B0-----:R-:W4:Y:S04]  /*32b0*/  LDL.LU R60, [R1+0x38] ;  /* 0x00003800013c7983 */ /* 0x001f280000300800 */
[----:B------:R0:W-:Y:S04]  /*32c0*/  STL [R1+0xe4], R9 ;  /* 0x0000e40901007387 */ /* 0x0001e80000100800 */
[----:B0-----:R-:W2:Y:S04]  /*32d0*/  LDL.LU R9, [R1+0x78] ;  /* 0x0000780001097983 */ /* 0x001ea80000300800 */
[----:B------:R0:W-:Y:S04]  /*32e0*/  STL [R1+0xe0], R10 ;  /* 0x0000e00a01007387 */ /* 0x0001e80000100800 */
[----:B0-----:R-:W4:Y:S04]  /*32f0*/  LDL R10, [R1+0x6c] ;  /* 0x00006c00010a7983 */ /* 0x001f280000100800 */
[----:B------:R0:W-:Y:S04]  /*3300*/  STL [R1+0xdc], R2 ;  /* 0x0000dc0201007387 */ /* 0x0001e80000100800 */
[----:B0-----:R-:W4:Y:S04]  /*3310*/  LDL.LU R2, [R1+0x44] ;  /* 0x0000440001027983 */ /* 0x001f280000300800 */
[----:B------:R-:W4:Y:S01]  /*3320*/  LDL.LU R30, [R1+0x40] ;  /* 0x00004000011e7983 */ /* 0x000f220000300800 */
        /* <DEDUP_REMOVED lines=18> */
[----:B---3--:R-:W-:-:S04]  /*3450*/  FFMA.FTZ R58, R58, R42, R41 ;  /* 0x0000002a3a3a7223 */ /* 0x008fc80000010029 */
[----:B--2---:R0:W-:Y:S04]  /*3460*/  STS.64 [R9], R28 ;  /* 0x0000001c09007388 */ /* 0x0041e80000000a00 */
[----:B0-----:R-:W2:Y:S01]  /*3470*/  LDL R9, [R1+0x30] ;  /* 0x0000300001097983 */ /* 0x001ea20000100800 */
[----:B----4-:R-:W-:-:S03]  /*3480*/  FADD.FTZ R29, R7, R2 ;  /* 0x00000002071d7221 */ /* 0x010fc60000010000 */
[----:B------:R-:W3:Y:S01]  /*3490*/  LDL R2, [R1+0x18] ;  /* 0x0000180001027983 */ /* 0x000ee20000100800 */
[----:B------:R-:W-:Y:S01]  /*34a0*/  FFMA.FTZ R28, R10, R7, R30 ;  /* 0x000000070a1c7223 */ /* 0x000fe2000001001e */
[----:B------:R-:W-:Y:S02]  /*34b0*/  FFMA.FTZ R30, R3, R44, R60 ;  /* 0x0000002c031e7223 */ /* 0x000fe4000001003c */
[----:B------:R-:W4:Y:S04]  /*34c0*/  LDL R10, [R1+0x1c] ;  /* 0x00001c00010a7983 */ /* 0x000f280000100800 */
[----:B------:R-:W3:Y:S04]  /*34d0*/  LDL R60, [R1+0x10] ;  /* 0x00001000013c7983 */ /* 0x000ee80000100800 */
[----:B------:R-:W3:Y:S04]  /*34e0*/  LDL R3, [R1+0xc] ;  /* 0x00000c0001037983 */ /* 0x000ee80000100800 */
[----:B------:R-:W2:Y:S01]  /*34f0*/  LDL.LU R41, [R1+0x104] ;  /* 0x0001040001297983 */ /* 0x000ea20000300800 */
[----:B------:R-:W-:Y:S01]  /*3500*/  FFMA.FTZ R32, R61, R43, R32 ;  /* 0x0000002b3d207223 */ /* 0x000fe20000010020 */
[----:B------:R-:W-:Y:S01]  /*3510*/  FADD.FTZ R31, R44, R31 ;  /* 0x0000001f2c1f7221 */ /* 0x000fe20000010000 */
[----:B------:R-:W-:Y:S01]  /*3520*/  FADD.FTZ R33, R43, R33 ;  /* 0x000000212b217221 */ /* 0x000fe20000010000 */
[----:B------:R-:W-:Y:S01]  /*3530*/  FADD.FTZ R59, R42, R59 ;  /* 0x0000003b2a3b7221 */ /* 0x000fe20000010000 */
[----:B------:R-:W-:Y:S01]  /*3540*/  UIADD3 UR8, UP0, UR10, 0x4, URZ ;  /* 0x000000040a087890 */ /* 0x000fe2000ff1e03f */
[----:B------:R-:W-:Y:S01]  /*3550*/  BAR.SYNC.DEFER_BLOCKING 0x0 ;  /* 0x0000000000007b1d */ /* 0x000fe20000010000 */
[----:B--2---:R-:W-:-:S05]  /*3560*/  FFMA.FTZ R28, R40, R41, R28 ;  /* 0x00000029281c7223 */ /* 0x004fca000001001c */
[----:B------:R-:W2:Y:S02]  /*3570*/  LDL.LU R40, [R1+0x100] ;  /* 0x0001000001287983 */ /* 0x000ea40000300800 */
[----:B--2---:R-:W-:Y:S02]  /*3580*/  FFMA.FTZ R30, R39, R40, R30 ;  /* 0x00000028271e7223 */ /* 0x004fe4000001001e */
[----:B------:R-:W2:Y:S02]  /*3590*/  LDL.LU R39, [R1+0xfc] ;  /* 0x0000fc0001277983 */ /* 0x000ea40000300800 */
[----:B--2---:R-:W-:Y:S02]  /*35a0*/  FFMA.FTZ R32, R38, R39, R32 ;  /* 0x0000002726207223 */ /* 0x004fe40000010020 */
[----:B------:R-:W2:Y:S02]  /*35b0*/  LDL.LU R38, [R1+0xf8] ;  /* 0x0000f80001267983 */ /* 0x000ea40000300800 */
[----:B--2---:R-:W-:-:S02]  /*35c0*/  FFMA.FTZ R58, R37, R38, R58 ;  /* 0x00000026253a7223 */ /* 0x004fc4000001003a */
        /* <DEDUP_REMOVED lines=8> */
[----:B------:R-:W4:Y:S02]  /*3650*/  LDL.LU R9, [R1+0xe4] ;  /* 0x0000e40001097983 */ /* 0x000f240000300800 */
[----:B----4-:R-:W-:Y:S02]  /*3660*/  FFMA.FTZ R28, R10, R9, R28 ;  /* 0x000000090a1c7223 */ /* 0x010fe4000001001c */
[----:B------:R-:W2:Y:S01]  /*3670*/  LDL.LU R10, [R1+0xe0] ;  /* 0x0000e000010a7983 */ /* 0x000ea20000300800 */
[----:B---3--:R-:W-:Y:S01]  /*3680*/  FFMA.FTZ R32, R60, R11, R32 ;  /* 0x0000000b3c207223 */ /* 0x008fe20000010020 */
[----:B------:R-:W-:Y:S01]  /*3690*/  FFMA.FTZ R58, R3, R12, R58 ;  /* 0x0000000c033a7223 */ /* 0x000fe2000001003a */
[----:B------:R-:W-:Y:S01]  /*36a0*/  FADD.FTZ R29, R29, R41 ;  /* 0x000000291d1d7221 */ /* 0x000fe20000010000 */
[----:B------:R-:W-:Y:S01]  /*36b0*/  FADD.FTZ R31, R31, R40 ;  /* 0x000000281f1f7221 */ /* 0x000fe20000010000 */
[----:B--2---:R-:W-:-:S02]  /*36c0*/  FFMA.FTZ R30, R2, R10, R30 ;  /* 0x0000000a021e7223 */ /* 0x004fc4000001001e */
[----:B------:R-:W2:Y:S04]  /*36d0*/  LDL.LU R2, [R1+0xdc] ;  /* 0x0000dc0001027983 */ /* 0x000ea80000300800 */
[----:B------:R-:W3:Y:S04]  /*36e0*/  LDL.LU R60, [R1+0xd8] ;  /* 0x0000d800013c7983 */ /* 0x000ee80000300800 */
[----:B------:R-:W4:Y:S01]  /*36f0*/  LDL.LU R3, [R1+0xd4] ;  /* 0x0000d40001037983 */ /* 0x000f220000300800 */
        /* <DEDUP_REMOVED lines=21> */
[----:B------:R-:W-:Y:S01]  /*3850*/  FADD.FTZ R31, R31, R22 ;  /* 0x000000161f1f7221 */ /* 0x000fe20000010000 */
[----:B------:R-:W0:Y:S01]  /*3860*/  S2R R61, SR_TID.X ;  /* 0x00000000003d7919 */ /* 0x000e220000002100 */
[----:B------:R-:W-:Y:S01]  /*3870*/  FADD.FTZ R33, R33, R23 ;  /* 0x0000001721217221 */ /* 0x000fe20000010000 */
[----:B------:R-:W-:Y:S01]  /*3880*/  FADD.FTZ R29, R29, R25 ;  /* 0x000000191d1d7221 */ /* 0x000fe20000010000 */
[----:B------:R-:W-:Y:S01]  /*3890*/  FADD.FTZ R59, R59, R24 ;  /* 0x000000183b3b7221 */ /* 0x000fe20000010000 */
[----:B------:R-:W-:Y:S01]  /*38a0*/  FFMA.FTZ R58, R50, R24, R58 ;  /* 0x00000018323a7223 */ /* 0x000fe2000001003a */
[----:B------:R-:W-:Y:S01]  /*38b0*/  FADD.FTZ R31, R31, R26 ;  /* 0x0000001a1f1f7221 */ /* 0x000fe20000010000 */
[----:B------:R-:W-:Y:S01]  /*38c0*/  FADD.FTZ R33, R33, R27 ;  /* 0x0000001b21217221 */ /* 0x000fe20000010000 */
[----:B------:R-:W-:Y:S01]  /*38d0*/  UIADD3.X UR9, URZ, UR5, URZ, UP0, !UPT ;  /* 0x000000053f097290 */ /* 0x000fe200087fe43f */
[----:B------:R-:W-:Y:S01]  /*38e0*/  FADD.FTZ R59, R59, R34 ;  /* 0x000000223b3b7221 */ /* 0x000fe20000010000 */
[----:B------:R-:W-:-:S04]  /*38f0*/  UISETP.GE.U32.AND UP0, UPT, UR8, UR15, UPT ;  /* 0x0000000f0800728c */ /* 0x000fc8000bf06070 */
[----:B------:R-:W-:-:S06]  /*3900*/  UISETP.GE.AND.EX UP0, UPT, UR9, UR11, UPT, UP0 ;  /* 0x0000000b0900728c */ /* 0x000fcc000bf06300 */
[----:B------:R-:W-:Y:S02]  /*3910*/  PLOP3.LUT P0, PT, PT, PT, UP0, 0x80, 0x0 ;  /* 0x000000000000781c */ /* 0x000fe40003f0f008 */
[----:B0-----:R-:W-:Y:S01]  /*3920*/  ISETP.GT.U32.AND P1, PT, R61, 0xf, PT ;  /* 0x0000000f3d00780c */ /* 0x001fe20003f24070 */
[----:B--2---:R-:W-:Y:S01]  /*3930*/  FFMA.FTZ R32, R2, R15, R32 ;  /* 0x0000000f02207223 */ /* 0x004fe20000010020 */
[----:B---3--:R-:W-:Y:S01]  /*3940*/  FFMA.FTZ R30, R60, R14, R30 ;  /* 0x0000000e3c1e7223 */ /* 0x008fe2000001001e */
[----:B----4-:R-:W-:-:S03]  /*3950*/  FFMA.FTZ R28, R3, R13, R28 ;  /* 0x0000000d031c7223 */ /* 0x010fc6000001001c */
[----:B------:R-:W-:Y:S01]  /*3960*/  FFMA.FTZ R30, R55, R18, R30 ;  /* 0x00000012371e7223 */ /* 0x000fe2000001001e */
[----:B------:R-:W-:Y:S01]  /*3970*/  FFMA.FTZ R32, R54, R19, R32 ;  /* 0x0000001336207223 */ /* 0x000fe20000010020 */
[----:B------:R0:W5:Y:S01]  /*3980*/  LDL.LU R3, [R1+0xd0] ;  /* 0x0000d00001037983 */ /* 0x0001620000300800 */
[----:B------:R-:W-:Y:S01]  /*3990*/  FFMA.FTZ R28, R56, R17, R28 ;  /* 0x00000011381c7223 */ /* 0x000fe2000001001c */
[----:B------:R-:W-:Y:S01]  /*39a0*/  FFMA.FTZ R30, R51, R22, R30 ;  /* 0x00000016331e7223 */ /* 0x000fe2000001001e */
[----:B------:R-:W-:Y:S01]  /*39b0*/  FFMA.FTZ R32, R48, R23, R32 ;  /* 0x0000001730207223 */ /* 0x000fe20000010020 */
[----:B------:R0:W5:Y:S01]  /*39c0*/  LDL.LU R2, [R1+0xcc] ;  /* 0x0000cc0001027983 */ /* 0x0001620000300800 */
[----:B------:R-:W-:Y:S01]  /*39d0*/  FFMA.FTZ R28, R52, R21, R28 ;  /* 0x00000015341c7223 */ /* 0x000fe2000001001c */
[----:B------:R-:W-:-:S03]  /*39e0*/  FFMA.FTZ R30, R47, R26, R30 ;  /* 0x0000001a2f1e7223 */ /* 0x000fc6000001001e */
[----:B------:R-:W-:Y:S01]  /*39f0*/  FFMA.FTZ R28, R49, R25, R28 ;  /* 0x00000019311c7223 */ /* 0x000fe2000001001c */
[----:B------:R-:W-:Y:S01]  /*3a00*/  FFMA.FTZ R32, R46, R27, R32 ;  /* 0x0000001b2e207223 */ /* 0x000fe20000010020 */
[----:B------:R-:W-:-:S03]  /*3a10*/  FFMA.FTZ R60, R45, R34, R58 ;  /* 0x000000222d3c7223 */ /* 0x000fc6000001003a */
[----:B------:R0:W-:Y:S04]  /*3a20*/  STL [R1+0x40], R28 ;  /* 0x0000401c01007387 */ /* 0x0001e80000100800 */
[----:B------:R0:W-:Y:S04]  /*3a30*/  STL [R1+0x44], R29 ;  /* 0x0000441d01007387 */ /* 0x0001e80000100800 */
[----:B------:R0:W-:Y:S04]  /*3a40*/  STL [R1+0x38], R30 ;  /* 0x0000381e01007387 */ /* 0x0001e80000100800 */
[----:B------:R0:W-:Y:S04]  /*3a50*/  STL [R1+0x3c], R31 ;  /* 0x00003c1f01007387 */ /* 0x0001e80000100800 */
[----:B------:R0:W-:Y:S04]  /*3a60*/  STL [R1+0x28], R32 ;  /* 0x0000282001007387 */ /* 0x0001e80000100800 */
[----:B------:R0:W-:Y:S04]  /*3a70*/  STL [R1+0x2c], R33 ;  /* 0x00002c2101007387 */ /* 0x0001e80000100800 */
[----:B------:R0:W-:Y:S04]  /*3a80*/  STL [R1+0x24], R59 ;  /* 0x0000243b01007387 */ /* 0x0001e80000100800 */
[----:B------:R0:W-:Y:S01]  /*3a90*/  STL [R1+0x20], R60 ;  /* 0x0000203c01007387 */ /* 0x0001e20000100800 */
[----:B------:R-:W-:Y:S05]  /*3aa0*/  @!P0 BRA `(.L_x_1999) ;  /* 0x0000000400188947 */ /* 0x000fea0003800000 */
[----:B------:R1:W-:Y:S01]  /*3ab0*/  STL.64 [R1+0xe0], R6 ;  /* 0x0000e00601007387 */ /* 0x0003e20000100a00 */
[----:B------:R-:W-:-:S03]  /*3ac0*/  MOV R58, R60 ;  /* 0x0000003c003a7202 */ /* 0x000fc60000000f00 */
[----:B------:R2:W-:Y:S04]  /*3ad0*/  STL.64 [R1+0xd8], R4 ;  /* 0x0000d80401007387 */ /* 0x0005e80000100a00 */
[----:B-----5:R3:W-:Y:S04]  /*3ae0*/  STL.64 [R1+0xd0], R2 ;  /* 0x0000d00201007387 */ /* 0x0207e80000100a00 */
[----:B0-----:R-:W4:Y:S01]  /*3af0*/  LDL R60, [R1+0xc4] ;  /* 0x0000c400013c7983 */ /* 0x001f220000100800 */
[----:B------:R-:W0:Y:S01]  /*3b00*/  S2UR UR7, SR_CgaCtaId ;  /* 0x00000000000779c3 */ /* 0x000e220000008800 */
[----:B------:R-:W-:Y:S01]  /*3b10*/  UMOV UR5, 0x400 ;  /* 0x0000040000057882 */ /* 0x000fe20000000000 */
[----:B-1----:R-:W-:-:S02]  /*3b20*/  MOV R6, R28 ;  /* 0x0000001c00067202 */ /* 0x002fc40000000f00 */
[----:B------:R-:W-:Y:S02]  /*3b30*/  MOV R7, R29 ;  /* 0x0000001d00077202 */ /* 0x000fe40000000f00 */
[----:B--2---:R-:W-:Y:S02]  /*3b40*/  MOV R4, R30 ;  /* 0x0000001e00047202 */ /* 0x004fe40000000f00 */
[----:B---3--:R-:W-:Y:S02]  /*3b50*/  MOV R2, R32 ;  /* 0x0000002000027202 */ /* 0x008fe40000000f00 */
[----:B------:R-:W2:Y:S01]  /*3b60*/  LDL R32, [R1+0xc8] ;  /* 0x0000c80001207983 */ /* 0x000ea20000100800 */
[----:B------:R-:W-:Y:S02]  /*3b70*/  SHF.L.U32 R28, R61, 0x1, RZ ;  /* 0x000000013d1c7819 */ /* 0x000fe400000006ff */
[----:B------:R-:W-:Y:S02]  /*3b80*/  MOV R5, R31 ;  /* 0x0000001f00057202 */ /* 0x000fe40000000f00 */
[----:B------:R-:W-:-:S02]  /*3b90*/  LOP3.LUT R28, R28, 0x18, RZ, 0xc0, !PT ;  /* 0x000000181c1c7812 */ /* 0x000fc400078ec0ff */
[----:B------:R-:W-:Y:S01]  /*3ba0*/  MOV R3, R33 ;  /* 0x0000002100037202 */ /* 0x000fe20000000f00 */
[----:B0-----:R-:W-:-:S06]  /*3bb0*/  ULEA UR5, UR7, UR5, 0x18 ;  /* 0x0000000507057291 */ /* 0x001fcc000f8ec03f */
[----:B------:R-:W-:-:S04]  /*3bc0*/  LEA R29, R61, UR5, 0x5 ;  /* 0x000000053d1d7c11 */ /* 0x000fc8000f8e28ff */
[----:B------:R-:W-:Y:S02]  /*3bd0*/  IADD3 R30, R29, R28, RZ ;  /* 0x0000001c1d1e7210 */ /* 0x000fe40007ffe0ff */
[----:B------:R-:W-:-:S03]  /*3be0*/  LOP3.LUT R31, R28, 0x8, RZ, 0x3c, !PT ;  /* 0x000000081c1f7812 */ /* 0x000fc600078e3cff */
[----:B------:R0:W-:Y:S01]  /*3bf0*/  STS.64 [R30], R6 ;  /* 0x000000061e007388 */ /* 0x0001e20000000a00 */
[C---:B------:R-:W-:Y:S02]  /*3c00*/  IADD3 R31, R29.reuse, R31, RZ ;  /* 0x0000001f1d1f7210 */ /* 0x040fe40007ffe0ff */
[C---:B0-----:R-:W-:Y:S01]  /*3c10*/  LOP3.LUT R30, R28.reuse, 0x10, RZ, 0x3c, !PT ;  /* 0x000000101c1e7812 */ /* 0x041fe200078e3cff */
[----:B------:R-:W-:Y:S01]  /*3c20*/  USHF.R.U32.HI UR7, URZ, 0x1, UR6 ;  /* 0x000000013f077899 */ /* 0x000fe20008011606 */
[----:B------:R-:W-:Y:S01]  /*3c30*/  LOP3.LUT R28, R28, 0x18, RZ, 0x3c, !PT ;  /* 0x000000181c1c7812 */ /* 0x000fe200078e3cff */
[----:B------:R1:W5:Y:S01]  /*3c40*/  LDL.LU.64 R6, [R1+0xe0] ;  /* 0x0000e00001067983 */ /* 0x0003620000300a00 */
[C---:B------:R-:W-:Y:S02]  /*3c50*/  IADD3 R30, R29.reuse, R30, RZ ;  /* 0x0000001e1d1e7210 */ /* 0x040fe40007ffe0ff */
[----:B------:R-:W-:Y:S02]  /*3c60*/  IADD3 R28, R29, R28, RZ ;  /* 0x0000001c1d1c7210 */ /* 0x000fe40007ffe0ff */
[----:B------:R-:W0:Y:S01]  /*3c70*/  S2R R29, SR_TID.X ;  /* 0x00000000001d7919 */ /* 0x000e220000002100 */
[----:B------:R3:W-:Y:S04]  /*3c80*/  STS.64 [R31], R4 ;  /* 0x000000041f007388 */ /* 0x0007e80000000a00 */
[----:B------:R-:W-:Y:S04]  /*3c90*/  STS.64 [R30], R2 ;  /* 0x000000021e007388 */ /* 0x000fe80000000a00 */
[----:B------:R1:W-:Y:S01]  /*3ca0*/  STS.64 [R28], R58 ;  /* 0x0000003a1c007388 */ /* 0x0003e20000000a00 */
[----:B------:R-:W-:-:S03]  /*3cb0*/  USHF.L.U32 UR7, UR7, 0x6, URZ ;  /* 0x0000000607077899 */ /* 0x000fc6000800063f */
[----:B---3--:R3:W5:Y:S01]  /*3cc0*/  LDL.LU.64 R4, [R1+0xd8] ;  /* 0x0000d80001047983 */ /* 0x0087620000300a00 */
[----:B0-----:R-:W-:Y:S01]  /*3cd0*/  SHF.R.S32.HI R33, RZ, 0x1f, R29 ;  /* 0x0000001fff217819 */ /* 0x001fe2000001141d */
[----:B-1----:R-:W0:Y:S01]  /*3ce0*/  LDC.64 R58, c[0x0][0x260] ;  /* 0x00009800ff3a7b82 */ /* 0x002e220000000a00 */
[----:B------:R-:W-:Y:S01]  /*3cf0*/  ULOP3.LUT UR7, UR7, 0xffffffc0, UR16, 0xe2, !UPT ;  /* 0xffffffc007077892 */ /* 0x000fe2000f8ee210 */
[----:B------:R3:W5:Y:S01]  /*3d00*/  LDL.LU.64 R2, [R1+0xd0] ;  /* 0x0000d00001027983 */ /* 0x0007620000300a00 */
[----:B------:R-:W-:-:S04]  /*3d10*/  LEA.HI R33, R33, R29, RZ, 0x2 ;  /* 0x0000001d21217211 */ /* 0x000fc800078f10ff */
[----:B------:R-:W-:-:S04]  /*3d20*/  SHF.R.S32.HI R33, RZ, 0x2, R33 ;  /* 0x00000002ff217819 */ /* 0x000fc80000011421 */
[----:B------:R-:W-:Y:S01]  /*3d30*/  LEA R30, R33, UR5, 0x5 ;  /* 0x00000005211e7c11 */ /* 0x000fe2000f8e28ff */
[----:B------:R-:W-:Y:S01]  /*3d40*/  UIMAD UR7, UR7, 0x780, UR14 ;  /* 0x00000780070778a4 */ /* 0x000fe2000f8e020e */
[----:B------:R-:W3:Y:S01]  /*3d50*/  LDL R33, [R1+0xbc] ;  /* 0x0000bc0001217983 */ /* 0x000ee20000100800 */
[----:B------:R-:W-:Y:S01]  /*3d60*/  BAR.SYNC.DEFER_BLOCKING 0x0 ;  /* 0x0000000000007b1d */ /* 0x000fe20000010000 */
[-C--:B--2---:R-:W-:Y:S02]  /*3d70*/  LEA R28, R32, R30.reuse, 0x3 ;  /* 0x0000001e201c7211 */ /* 0x084fe400078e18ff */
[----:B----4-:R-:W-:Y:S02]  /*3d80*/  LEA R30, R60, R30, 0x3 ;  /* 0x0000001e3c1e7211 */ /* 0x010fe400078e18ff */
[----:B------:R-:W-:Y:S01]  /*3d90*/  IADD3 R32, R61, UR7, RZ ;  /* 0x000000073d207c10 */ /* 0x000fe2000fffe0ff */
[----:B------:R-:W2:Y:S04]  /*3da0*/  LDL R60, [R1+0xc0] ;  /* 0x0000c000013c7983 */ /* 0x000ea80000100800 */
[----:B------:R-:W1:Y:S04]  /*3db0*/  LDS.64 R28, [R28] ;  /* 0x000000001c1c7984 */ /* 0x000e680000000a00 */
[----:B------:R-:W4:Y:S01]  /*3dc0*/  LDS.64 R30, [R30+0x1e00] ;  /* 0x001e00001e1e7984 */ /* 0x000f220000000a00 */
[----:B------:R-:W-:Y:S01]  /*3dd0*/  SHF.L.U32 R32, R32, 0x1, RZ ;  /* 0x0000000120207819 */ /* 0x000fe200000006ff */
[----:B-1----:R-:W-:Y:S01]  /*3de0*/  FADD.FTZ R29, RZ, R29 ;  /* 0x0000001dff1d7221 */ /* 0x002fe20000010000 */
[----:B------:R-:W-:-:S03]  /*3df0*/  FADD.FTZ R28, RZ, R28 ;  /* 0x0000001cff1c7221 */ /* 0x000fc60000010000 */
[----:B----4-:R-:W-:Y:S01]  /*3e00*/  FADD.FTZ R31, R29, R31 ;  /* 0x0000001f1d1f7221 */ /* 0x010fe20000010000 */
[----:B------:R-:W-:Y:S01]  /*3e10*/  FADD.FTZ R30, R28, R30 ;  /* 0x0000001e1c1e7221 */ /* 0x000fe20000010000 */
[----:B0-----:R-:W-:-:S05]  /*3e20*/  IMAD.WIDE.U32 R28, R32, 0x4, R58 ;  /* 0x00000004201c7825 */ /* 0x001fca00078e003a */
[----:B------:R0:W-:Y:S04]  /*3e30*/  STG.E.64 desc[UR12][R28.64+0x8000], R30 ;  /* 0x0080001e1c007986 */ /* 0x0001e8000c101b0c */
[----:B0-----:R-:W4:Y:S01]  /*3e40*/  LDL R31, [R1+0xb8] ;  /* 0x0000b800011f7983 */ /* 0x001f220000100800 */
[----:B------:R-:W-:-:S05]  /*3e50*/  IADD3 R28, R32, 0x3c0, RZ ;  /* 0x000003c0201c7810 */ /* 0x000fca0007ffe0ff */
[----:B------:R-:W-:Y:S01]  /*3e60*/  IMAD.WIDE.U32 R28, R28, 0x4, R58 ;  /* 0x000000041c1c7825 */ /* 0x000fe200078e003a */
[----:B----4-:R-:W-:-:S04]  /*3e70*/  LEA R32, R31, UR5, 0x5 ;  /* 0x000000051f207c11 */ /* 0x010fc8000f8e28ff */
[-C--:B--2---:R-:W-:Y:S02]  /*3e80*/  LEA R30, R60, R32.reuse, 0x3 ;  /* 0x000000203c1e7211 */ /* 0x084fe400078e18ff */
[----:B---3--:R-:W-:-:S04]  /*3e90*/  LEA R32, R33, R32, 0x3 ;  /* 0x0000002021207211 */ /* 0x008fc800078e18ff */
[----:B------:R-:W0:Y:S04]  /*3ea0*/  LDS.64 R30, [R30] ;  /* 0x000000001e1e7984 */ /* 0x000e280000000a00 */
[----:B------:R-:W1:Y:S01]  /*3eb0*/  LDS.64 R32, [R32+0x1e00] ;  /* 0x001e000020207984 */ /* 0x000e620000000a00 */
[----:B0-----:R-:W-:Y:S01]  /*3ec0*/  FADD.FTZ R31, RZ, R31 ;  /* 0x0000001fff1f7221 */ /* 0x001fe20000010000 */
[----:B------:R-:W-:-:S03]  /*3ed0*/  FADD.FTZ R30, RZ, R30 ;  /* 0x0000001eff1e7221 */ /* 0x000fc60000010000 */
[----:B-1----:R-:W-:Y:S01]  /*3ee0*/  FADD.FTZ R33, R31, R33 ;  /* 0x000000211f217221 */ /* 0x002fe20000010000 */
[----:B------:R-:W-:-:S05]  /*3ef0*/  FADD.FTZ R32, R30, R32 ;  /* 0x000000201e207221 */ /* 0x000fca0000010000 */
[----:B------:R1:W-:Y:S02]  /*3f00*/  STG.E.64 desc[UR12][R28.64+0x8000], R32 ;  /* 0x008000201c007986 */ /* 0x0003e4000c101b0c */
.L_x_1999:
        /* <DEDUP_REMOVED lines=279> */
.L_x_2001:
[----:B------:R-:W-:Y:S05]  /*5080*/  BSYNC B0 ;  /* 0x0000000000007941 */ /* 0x000fea0003800000 */
.L_x_2000:
        /* <DEDUP_REMOVED lines=19> */
.L_x_2003:
[----:B------:R-:W-:Y:S05]  /*51c0*/  BSYNC B0 ;  /* 0x0000000000007941 */ /* 0x000fea0003800000 */
.L_x_2002:
        /* <DEDUP_REMOVED lines=17> */
.L_x_2006:
[----:B------:R-:W2:Y:S04]  /*52e0*/  LD.E.STRONG.GPU R31, desc[UR12][R28.64] ;  /* 0x0000000c1c1f7980 */ /* 0x000ea8000c10f900 */
[----:B--2---:R-:W-:Y:S01]  /*52f0*/  CCTL.IVALL ;  /* 0x00000000ff00798f */ /* 0x004fe20002000000 */
[----:B------:R-:W-:Y:S05]  /*5300*/  YIELD ;  /* 0x0000000000007946 */ /* 0x000fea0003800000 */
[----:B-----5:R-:W-:-:S04]  /*5310*/  LOP3.LUT R31, R31, R30, RZ, 0x3c, !PT ;  /* 0x0000001e1f1f7212 */ /* 0x020fc800078e3cff */
[----:B------:R-:W-:-:S13]  /*5320*/  ISETP.GT.AND P1, PT, R31, -0x1, PT ;  /* 0xffffffff1f00780c */ /* 0x000fda0003f24270 */
[----:B------:R-:W-:Y:S05]  /*5330*/  @P1 BRA `(.L_x_2006) ;  /* 0xfffffffc00e81947 */ /* 0x000fea000383ffff */
.L_x_2005:
[----:B------:R-:W-:Y:S05]  /*5340*/  WARPSYNC.ALL ;  /* 0x0000000000007948 */ /* 0x000fea0003800000 */
[----:B------:R-:W-:Y:S06]  /*5350*/  BAR.SYNC.DEFER_BLOCKING 0x0 ;  /* 0x0000000000007b1d */ /* 0x000fec0000010000 */
[----:B------:R-:W-:Y:S05]  /*5360*/  BRA `(.L_x_2007) ;  /* 0x0000000000687947 */ /* 0x000fea0003800000 */
.L_x_2004:
        /* <DEDUP_REMOVED lines=18> */
.L_x_2009:
[----:B------:R-:W2:Y:S04]  /*5490*/  LD.E.STRONG.GPU R31, desc[UR12][R28.64] ;  /* 0x0000000c1c1f7980 */ /* 0x000ea8000c10f900 */
[----:B--2---:R-:W-:Y:S01]  /*54a0*/  CCTL.IVALL ;  /* 0x00000000ff00798f */ /* 0x004fe20002000000 */
[----:B------:R-:W-:Y:S05]  /*54b0*/  YIELD ;  /* 0x0000000000007946 */ /* 0x000fea0003800000 */
[----:B-----5:R-:W-:-:S04]  /*54c0*/  LOP3.LUT R31, R31, R30, RZ, 0x3c, !PT ;  /* 0x0000001e1f1f7212 */ /* 0x020fc800078e3cff */
[----:B------:R-:W-:-:S13]  /*54d0*/  ISETP.GT.AND P1, PT, R31, -0x1, PT ;  /* 0xffffffff1f00780c */ /* 0x000fda0003f24270 */
[----:B------:R-:W-:Y:S05]  /*54e0*/  @P1 BRA `(.L_x_2009) ;  /* 0xfffffffc00e81947 */ /* 0x000fea000383ffff */
.L_x_2008:
[----:B------:R-:W-:Y:S05]  /*54f0*/  WARPSYNC.ALL ;  /* 0x0000000000007948 */ /* 0x000fea0003800000 */
[----:B------:R-:W-:Y:S06]  /*5500*/  BAR.SYNC.DEFER_BLOCKING 0x0 ;  /* 0x0000000000007b1d */ /* 0x000fec0000010000 */
.L_x_2007:
[----:B------:R-:W1:Y:S01]  /*5510*/  S2R R59, SR_TID.X ;  /* 0x00000000003b7919 */ /* 0x000e620000002100 */
[----:B0-----:R-:W-:Y:S01]  /*5520*/  MOV R29, UR4 ;  /* 0x00000004001d7c02 */ /* 0x001fe20008000f00 */
[----:B------:R-:W2:Y:S01]  /*5530*/  LDL.LU R58, [R1+0xb4] ;  /* 0x0000b400013a7983 */ /* 0x000ea20000300800 */
[----:B------:R-:W0:Y:S01]  /*5540*/  S2UR UR7, SR_CgaCtaId ;  /* 0x00000000000779c3 */ /* 0x000e220000008800 */
[----:B------:R-:W-:Y:S01]  /*5550*/  UMOV UR5, 0x400 ;  /* 0x0000040000057882 */ /* 0x000fe20000000000 */
[----:B------:R-:W-:Y:S01]  /*5560*/  ULDC.64 UR18, c[0x0][0x210] ;  /* 0x0000840000127ab9 */ /* 0x000fe20000000a00 */
[----:B------:R-:W-:Y:S04]  /*5570*/  STL [R1+0xe0], R49 ;  /* 0x0000e03101007387 */ /* 0x000fe80000100800 */
[----:B------:R-:W-:Y:S04]  /*5580*/  STL [R1+0xdc], R47 ;  /* 0x0000dc2f01007387 */ /* 0x000fe80000100800 */
[----:B-----5:R3:W-:Y:S04]  /*5590*/  STL [R1+0xd8], R3 ;  /* 0x0000d80301007387 */ /* 0x0207e80000100800 */
[----:B------:R-:W-:Y:S04]  /*55a0*/  STL [R1+0xd4], R46 ;  /* 0x0000d42e01007387 */ /* 0x000fe80000100800 */
[----:B------:R-:W-:Y:S04]  /*55b0*/  STL [R1+0xd0], R45 ;  /* 0x0000d02d01007387 */ /* 0x000fe80000100800 */
[----:B------:R4:W-:Y:S01]  /*55c0*/  STL [R1+0xcc], R2 ;  /* 0x0000cc0201007387 */ /* 0x0009e20000100800 */
[----:B-1----:R-:W-:-:S03]  /*55d0*/  ISETP.GT.U32.AND P1, PT, R59, 0xff, PT ;  /* 0x000000ff3b00780c */ /* 0x002fc60003f24070 */
[----:B---3--:R-:W3:Y:S04]  /*55e0*/  LDL.LU R3, [R1+0x6c] ;  /* 0x00006c0001037983 */ /* 0x008ee80000300800 */
[----:B----4-:R-:W4:Y:S06]  /*55f0*/  LDL.LU R2, [R1+0x68] ;  /* 0x0000680001027983 */ /* 0x010f2c0000300800 */
[----:B------:R-:W1:Y:S08]  /*5600*/  @!P1 LDC R28, c[0x0][0x10] ;  /* 0x00000400ff1c9b82 */ /* 0x000e700000000800 */
[----:B------:R-:W0:Y:S01]  /*5610*/  @!P1 LDC.64 R32, c[0x0][0x260] ;  /* 0x00009800ff209b82 */ /* 0x000e220000000a00 */
        /* <DEDUP_REMOVED lines=8> */
[----:B0-----:R-:W-:-:S04]  /*56a0*/  @!P1 IMAD.WIDE.U32 R30, R30, 0x4, R32 ;  /* 0x000000041e1e9825 */ /* 0x001fc800078e0020 */
[----:B------:R-:W-:Y:S02]  /*56b0*/  @!P1 IMAD.WIDE.U32 R28, R28, 0x4, R32 ;  /* 0x000000041c1c9825 */ /* 0x000fe400078e0020 */
[----:B------:R-:W2:Y:S04]  /*56c0*/  @!P1 LDG.E.64 R30, desc[UR12][R30.64] ;  /* 0x0000000c1e1e9981 */ /* 0x000ea8000c1e1b00 */
[----:B------:R-:W3:Y:S01]  /*56d0*/  @!P1 LDG.E.64 R28, desc[UR12][R28.64] ;  /* 0x0000000c1c1c9981 */ /* 0x000ee2000c1e1b00 */
[----:B------:R-:W-:Y:S01]  /*56e0*/  HFMA2.MMA R32, -RZ, RZ, 0, 0 ;  /* 0x00000000ff207435 */ /* 0x000fe200000001ff */
[----:B------:R-:W-:Y:S02]  /*56f0*/  UIADD3 UR5, UR5, 0x5280, URZ ;  /* 0x0000528005057890 */ /* 0x000fe4000fffe03f */
[----:B------:R-:W4:Y:S02]  /*5700*/  LDL.LU R33, [R1+0x64] ;  /* 0x0000640001217983 */ /* 0x000f240000300800 */
[----:B------:R-:W-:-:S02]  /*5710*/  ULEA UR5, UR7, UR5, 0x18 ;  /* 0x0000000507057291 */ /* 0x000fc4000f8ec03f */
[----:B------:R-:W-:-:S04]  /*5720*/  USHF.L.U32 UR7, UR10, 0x3, URZ ;  /* 0x000000030a077899 */ /* 0x000fc8000800063f */
[----:B------:R-:W-:Y:S01]  /*5730*/  ULOP3.LUT UR7, UR7, 0x8, URZ, 0xc0, !UPT ;  /* 0x0000000807077892 */ /* 0x000fe2000f8ec03f */
        /* <DEDUP_REMOVED lines=26> */
[----:B-1----:R-:W-:Y:S02]  /*58e0*/  FADD.FTZ R29, R28, R29 ;  /* 0x0000001d1c1d7221 */ /* 0x002fe40000010000 */
[----:B------:R-:W-:Y:S01]  /*58f0*/  @!P1 FMUL.FTZ R28, R32, 8.1380212577641941607e-06 ;  /* 0x37088889201c9820 */ /* 0x000fe20000410000 */
[----:B------:R-:W-:Y:S01]  /*5900*/  @!P1 LOP3.LUT R30, R30, 0x3ffffff8, RZ, 0xc0, !PT ;  /* 0x3ffffff81e1e9812 */ /* 0x000fe200078ec0ff */
[----:B------:R-:W2:Y:S01]  /*5910*/  LDL.LU R32, [R1+0x5c] ;  /* 0x00005c0001207983 */ /* 0x000ea20000300800 */
[----:B------:R-:W-:-:S03]  /*5920*/  @!P1 FMUL.FTZ R29, R29, 8.1380212577641941607e-06 ;  /* 0x370888891d1d9820 */ /* 0x000fc60000410000 */
[----:B------:R-:W3:Y:S04]  /*5930*/  LDL.LU R49, [R1+0x58] ;  /* 0x0000580001317983 */ /* 0x000ee80000300800 */
[----:B------:R0:W-:Y:S04]  /*5940*/  @!P1 STS.64 [R30+UR5], R28 ;  /* 0x0000001c1e009988 */ /* 0x0001e80008000a05 */
[----:B------:R-:W3:Y:S01]  /*5950*/  LDL.LU R47, [R1+0x60] ;  /* 0x00006000012f7983 */ /* 0x000ee20000300800 */
[----:B0-----:R-:W-:-:S04]  /*5960*/  IADD3 R28, R58, -UR7, RZ ;  /* 0x800000073a1c7c10 */ /* 0x001fc8000fffe0ff */
[----:B------:R-:W-:Y:S01]  /*5970*/  LEA R28, R28, UR5, 0x3 ;  /* 0x000000051c1c7c11 */ /* 0x000fe2000f8e18ff */
[----:B------:R-:W-:Y:S06]  /*5980*/  BAR.SYNC.DEFER_BLOCKING 0x0 ;  /* 0x0000000000007b1d */ /* 0x000fec0000010000 */
[----:B------:R-:W0:Y:S02]  /*5990*/  LDS.64 R30, [R28] ;  /* 0x000000001c1e7984 */ /* 0x000e240000000a00 */
[--C-:B0-----:R-:W-:Y:S01]  /*59a0*/  FFMA.FTZ R7, R0, R7, -R30.reuse ;  /* 0x0000000700077223 */ /* 0x101fe2000001081e */
[----:B------:R-:W-:-:S03]  /*59b0*/  FFMA.FTZ R44, R4, R44, -R30 ;  /* 0x0000002c042c7223 */ /* 0x000fc6000001081e */
[----:B------:R-:W-:Y:S02]  /*59c0*/  FFMA.FTZ R7, R3, -R31, R7 ;  /* 0x8000001f03077223 */ /* 0x000fe40000010007 */
[----:B------:R-:W3:Y:S01]  /*59d0*/  LDL.LU R3, [R1+0x54] ;  /* 0x0000540001037983 */ /* 0x000ee20000300800 */
[C-C-:B------:R-:W-:Y:S01]  /*59e0*/  FFMA.FTZ R41, R0.reuse, R41, -R30.reuse ;  /* 0x0000002900297223 */ /* 0x140fe2000001081e */
[C-C-:B------:R-:W-:Y:S01]  /*59f0*/  FFMA.FTZ R37, R0.reuse, R37, -R30.reuse ;  /* 0x0000002500257223 */ /* 0x140fe2000001081e */
[C-C-:B------:R-:W-:Y:S01]  /*5a00*/  FFMA.FTZ R9, R0.reuse, R9, -R30.reuse ;  /* 0x0000000900097223 */ /* 0x140fe2000001081e */
[----:B------:R-:W3:Y:S01]  /*5a10*/  LDL.LU R46, [R1+0x50] ;  /* 0x00005000012e7983 */ /* 0x000ee20000300800 */
        /* <DEDUP_REMOVED lines=23> */
[----:B----4-:R-:W-:Y:S01]  /*5b90*/  FFMA.FTZ R44, R2, -R31, R44 ;  /* 0x8000001f022c7223 */ /* 0x010fe2000001002c */
        /* <DEDUP_REMOVED lines=17> */
[----:B---3--:R-:W-:-:S03]  /*5cb0*/  FFMA.FTZ R41, R49, -R31, R41 ;  /* 0x8000001f31297223 */ /* 0x008fc60000010029 */
[----:B------:R-:W3:Y:S01]  /*5cc0*/  LDL.LU R49, [R1+0xe0] ;  /* 0x0000e00001317983 */ /* 0x000ee20000300800 */
[----:B------:R-:W-:-:S03]  /*5cd0*/  FFMA.FTZ R40, R47, -R31, R40 ;  /* 0x8000001f2f287223 */ /* 0x000fc60000010028 */
[----:B------:R-:W3:Y:S01]  /*5ce0*/  LDL.LU R47, [R1+0xdc] ;  /* 0x0000dc00012f7983 */ /* 0x000ee20000300800 */
[----:B------:R-:W-:-:S03]  /*5cf0*/  FFMA.FTZ R39, R3, -R31, R39 ;  /* 0x8000001f03277223 */ /* 0x000fc60000010027 */
[----:B------:R-:W3:Y:S01]  /*5d00*/  LDL.LU R3, [R1+0xd8] ;  /* 0x0000d80001037983 */ /* 0x000ee20000300800 */
[----:B------:R-:W-:-:S03]  /*5d10*/  FFMA.FTZ R38, R46, -R31, R38 ;  /* 0x8000001f2e267223 */ /* 0x000fc60000010026 */
[----:B------:R-:W3:Y:S01]  /*5d20*/  LDL.LU R46, [R1+0xd4] ;  /* 0x0000d400012e7983 */ /* 0x000ee20000300800 */
[----:B----4-:R-:W-:-:S03]  /*5d30*/  FFMA.FTZ R37, R45, -R31, R37 ;  /* 0x8000001f2d257223 */ /* 0x010fc60000010025 */
[----:B------:R-:W4:Y:S01]  /*5d40*/  LDL.LU R45, [R1+0xd0] ;  /* 0x0000d000012d7983 */ /* 0x000f220000300800 */
[----:B------:R-:W-:-:S03]  /*5d50*/  FFMA.FTZ R36, R2, -R31, R36 ;  /* 0x8000001f02247223 */ /* 0x000fc60000010024 */
[----:B------:R0:W5:Y:S01]  /*5d60*/  LDL.LU R2, [R1+0xcc] ;  /* 0x0000cc0001027983 */ /* 0x0001620000300800 */
[----:B------:R-:W-:-:S03]  /*5d70*/  FFMA.FTZ R35, R30, -R31, R35 ;  /* 0x8000001f1e237223 */ /* 0x000fc60000010023 */
[----:B------:R-:W4:Y:S01]  /*5d80*/  LDL.LU R30, [R1+0x84] ;  /* 0x00008400011e7983 */ /* 0x000f220000300800 */
[----:B------:R-:W-:-:S03]  /*5d90*/  FFMA.FTZ R8, R29, -R31, R8 ;  /* 0x8000001f1d087223 */ /* 0x000fc60000010008 */
[----:B------:R-:W4:Y:S01]  /*5da0*/  LDL.LU R29, [R1+0xac] ;  /* 0x0000ac00011d7983 */ /* 0x000f220000300800 */
[----:B--2---:R-:W-:-:S03]  /*5db0*/  FFMA.FTZ R15, R32, -R31, R15 ;  /* 0x8000001f200f7223 */ /* 0x004fc6000001000f */
[----:B------:R-:W2:Y:S01]  /*5dc0*/  LDL.LU R32, [R1+0xa4] ;  /* 0x0000a40001207983 */ /* 0x000ea20000300800 */
        /* <DEDUP_REMOVED lines=15> */
[-C--:B---3--:R-:W-:Y:S01]  /*5ec0*/  FFMA.FTZ R0, R49, -R31.reuse, R0 ;  /* 0x8000001f31007223 */ /* 0x088fe20000010000 */
[-C--:B------:R-:W-:Y:S01]  /*5ed0*/  FFMA.FTZ R47, R47, -R31.reuse, R4 ;  /* 0x8000001f2f2f7223 */ /* 0x080fe20000010004 */
[----:B------:R-:W-:Y:S01]  /*5ee0*/  FFMA.FTZ R46, R46, -R31, R5 ;  /* 0x8000001f2e2e7223 */ /* 0x000fe20000010005 */
        /* <DEDUP_REMOVED lines=10> */
[----:B----4-:R-:W-:-:S02]  /*5f90*/  FFMA.FTZ R6, R45, -R31, R6 ;  /* 0x8000001f2d067223 */ /* 0x010fc40000010006 */
[----:B------:R-:W3:Y:S01]  /*5fa0*/  LDL.LU R31, [R1+0xa8] ;  /* 0x0000a800011f7983 */ /* 0x000ee20000300800 */
[----:B------:R-:W-:-:S03]  /*5fb0*/  IADD3 R4, P1, R30, UR18, RZ ;  /* 0x000000121e047c10 */ /* 0x000fc6000ff3e0ff */
[----:B------:R-:W4:Y:S01]  /*5fc0*/  LDL.LU R30, [R1+0x9c] ;  /* 0x00009c00011e7983 */ /* 0x000f220000300800 */
[----:B------:R-:W-:-:S03]  /*5fd0*/  IADD3.X R5, R29, UR19, RZ, P1, !PT ;  /* 0x000000131d057c10 */ /* 0x000fc60008ffe4ff */
[----:B------:R-:W4:Y:S01]  /*5fe0*/  LDL.LU R29, [R1+0xa0] ;  /* 0x0000a000011d7983 */ /* 0x000f220000300800 */
[C---:B------:R-:W-:Y:S01]  /*5ff0*/  FMUL.FTZ R35, R3.reuse, R35 ;  /* 0x0000002303237220 */ /* 0x040fe20000410000 */
[C---:B------:R-:W-:Y:S01]  /*6000*/  FMUL.FTZ R8, R3.reuse, R8 ;  /* 0x0000000803087220 */ /* 0x040fe20000410000 */
[C---:B------:R-:W-:Y:S01]  /*6010*/  FMUL.FTZ R9, R3.reuse, R9 ;  /* 0x0000000903097220 */ /* 0x040fe20000410000 */
[----:B------:R-:W4:Y:S01]  /*6020*/  LDL.LU R33, [R1+0x98] ;  /* 0x0000980001217983 */ /* 0x000f220000300800 */
        /* <DEDUP_REMOVED lines=19> */
[----:B--2---:R-:W-:-:S02]  /*6160*/  IADD3 R6, P1, R32, UR18, RZ ;  /* 0x0000001220067c10 */ /* 0x004fc4000ff3e0ff */
[----:B------:R-:W2:Y:S01]  /*6170*/  LDL.LU R32, [R1+0xb0] ;  /* 0x0000b00001207983 */ /* 0x000ea20000300800 */
[----:B------:R-:W-:Y:S02]  /*6180*/  F2FP.F16.F32.PACK_AB R7, R44, R7 ;  /* 0x000000072c07723e */ /* 0x000fe400000000ff */
[----:B------:R-:W-:Y:S02]  /*6190*/  F2FP.F16.F32.PACK_AB R42, R42, R43 ;  /* 0x0000002b2a2a723e */ /* 0x000fe400000000ff */
[----:B------:R-:W-:Y:S02]  /*61a0*/  PRMT R25, R7, 0x7632, R25 ;  /* 0x0000763207197816 */ /* 0x000fe40000000019 */
[----:B------:R-:W-:Y:S01]  /*61b0*/  PRMT R26, R42, 0x7632, R26 ;  /* 0x000076322a1a7816 */ /* 0x000fe2000000001a */
[----:B------:R-:W-:Y:S01]  /*61c0*/  STG.E.U16 desc[UR12][R4.64], R7 ;  /* 0x0000000704007986 */ /* 0x000fe2000c10150c */
[----:B------:R-:W-:-:S03]  /*61d0*/  F2FP.F16.F32.PACK_AB R40, R40, R41 ;  /* 0x000000292828723e */ /* 0x000fc600000000ff */
[----:B------:R1:W-:Y:S01]  /*61e0*/  STG.E.U16 desc[UR12][R4.64+0x2], R25 ;  /* 0x0000021904007986 */ /* 0x0003e2000c10150c */
[----:B------:R-:W-:-:S03]  /*61f0*/  F2FP.F16.F32.PACK_AB R38, R38, R39 ;  /* 0x000000272626723e */ /* 0x000fc600000000ff */
[----:B------:R-:W-:Y:S04]  /*6200*/  STG.E.U16 desc[UR12][R4.64+0x4], R42 ;  /* 0x0000042a04007986 */ /* 0x000fe8000c10150c */
[----:B------:R4:W-:Y:S01]  /*6210*/  STG.E.U16 desc[UR12][R4.64+0x6], R26 ;  /* 0x0000061a04007986 */ /* 0x0009e2000c10150c */
[----:B------:R-:W-:Y:S02]  /*6220*/  PRMT R27, R40, 0x7632, R27 ;  /* 0x00007632281b7816 */ /* 0x000fe4000000001b */
[----:B-1----:R-:W-:Y:S02]  /*6230*/  PRMT R25, R38, 0x7632, R25 ;  /* 0x0000763226197816 */ /* 0x002fe40000000019 */
[----:B------:R-:W-:Y:S02]  /*6240*/  F2FP.F16.F32.PACK_AB R36, R36, R37 ;  /* 0x000000252424723e */ /* 0x000fe400000000ff */
[----:B------:R-:W-:-:S02]  /*6250*/  F2FP.F16.F32.PACK_AB R8, R8, R35 ;  /* 0x000000230808723e */ /* 0x000fc400000000ff */
[----:B------:R-:W-:Y:S02]  /*6260*/  F2FP.F16.F32.PACK_AB R9, R10, R9 ;  /* 0x000000090a09723e */ /* 0x000fe400000000ff */
[----:B------:R-:W-:Y:S02]  /*6270*/  PRMT R28, R36, 0x7632, R28 ;  /* 0x00007632241c7816 */ /* 0x000fe4000000001c */
[----:B------:R-:W-:Y:S02]  /*6280*/  PRMT R10, R8, 0x7632, R10 ;  /* 0x00007632080a7816 */ /* 0x000fe4000000000a */
[----:B------:R-:W-:Y:S02]  /*6290*/  F2FP.F16.F32.PACK_AB R11, R12, R11 ;  /* 0x0000000b0c0b723e */ /* 0x000fe400000000ff */
[----:B------:R-:W-:Y:S02]  /*62a0*/  PRMT R12, R9, 0x7632, R12 ;  /* 0x00007632090c7816 */ /* 0x000fe4000000000c */
[----:B------:R-:W-:-:S02]  /*62b0*/  F2FP.F16.F32.PACK_AB R13, R14, R13 ;  /* 0x0000000d0e0d723e */ /* 0x000fc400000000ff */
[----:B---3--:R-:W-:Y:S02]  /*62c0*/  IADD3.X R7, R31, UR19, RZ, P1, !PT ;  /* 0x000000131f077c10 */ /* 0x008fe40008ffe4ff */
[----:B------:R-:W3:Y:S01]  /*62d0*/  LDL.LU R31, [R1+0x90] ;  /* 0x00009000011f7983 */ /* 0x000ee20000300800 */
[----:B----4-:R-:W-:-:S03]  /*62e0*/  IADD3 R4, P1, R30, UR18, RZ ;  /* 0x000000121e047c10 */ /* 0x010fc6000ff3e0ff */
[----:B------:R-:W4:Y:S01]  /*62f0*/  LDL.LU R30, [R1+0x94] ;  /* 0x00009400011e7983 */ /* 0x000f220000300800 */
[----:B------:R-:W-:-:S03]  /*6300*/  IADD3.X R5, R29, UR19, RZ, P1, !PT ;  /* 0x000000131d057c10 */ /* 0x000fc60008ffe4ff */
[----:B------:R-:W4:Y:S04]  /*6310*/  LDL.LU R29, [R1+0x88] ;  /* 0x00008800011d7983 */ /* 0x000f280000300800 */
[----:B------:R1:W-:Y:S04]  /*6320*/  STG.E.U16 desc[UR12][R6.64+0x2], R27 ;  /* 0x0000021b06007986 */ /* 0x0003e8000c10150c */
[----:B------:R-:W-:Y:S04]  /*6330*/  STG.E.U16 desc[UR12][R6.64], R40 ;  /* 0x0000002806007986 */ /* 0x000fe8000c10150c */
[----:B------:R-:W-:Y:S04]  /*6340*/  STG.E.U16 desc[UR12][R6.64+0x4], R38 ;  /* 0x0000042606007986 */ /* 0x000fe8000c10150c */
[----:B-1----:R-:W4:Y:S04]  /*6350*/  LDL.LU R27, [R1+0x8c] ;  /* 0x00008c00011b7983 */ /* 0x002f280000300800 */
[----:B------:R1:W-:Y:S04]  /*6360*/  STG.E.U16 desc[UR12][R6.64+0x6], R25 ;  /* 0x0000061906007986 */ /* 0x0003e8000c10150c */
[----:B------:R-:W4:Y:S01]  /*6370*/  LDL.LU R26, [R1+0x80] ;  /* 0x00008000011a7983 */ /* 0x000f220000300800 */
[----:B-1----:R-:W-:-:S03]  /*6380*/  IADD3 R6, P1, R33, UR18, RZ ;  /* 0x0000001221067c10 */ /* 0x002fc6000ff3e0ff */
[----:B------:R-:W4:Y:S04]  /*6390*/  LDL.LU R25, [R1+0x7c] ;  /* 0x00007c0001197983 */ /* 0x000f280000300800 */
[----:B------:R-:W4:Y:S04]  /*63a0*/  LDL.LU R14, [R1+0x70] ;  /* 0x00007000010e7983 */ /* 0x000f280000300800 */
[----:B------:R-:W-:Y:S04]  /*63b0*/  STG.E.U16 desc[UR12][R4.64], R36 ;  /* 0x0000002404007986 */ /* 0x000fe8000c10150c */
[----:B------:R-:W-:Y:S04]  /*63c0*/  STG.E.U16 desc[UR12][R4.64+0x2], R28 ;  /* 0x0000021c04007986 */ /* 0x000fe8000c10150c */
[----:B------:R-:W-:Y:S04]  /*63d0*/  STG.E.U16 desc[UR12][R4.64+0x4], R8 ;  /* 0x0000040804007986 */ /* 0x000fe8000c10150c */
[----:B------:R-:W-:Y:S01]  /*63e0*/  STG.E.U16 desc[UR12][R4.64+0x6], R10 ;  /* 0x0000060a04007986 */ /* 0x000fe2000c10150c */
[----:B--2---:R-:W-:-:S05]  /*63f0*/  IADD3.X R7, R32, UR19, RZ, P1, !PT ;  /* 0x0000001320077c10 */ /* 0x004fca0008ffe4ff */
[----:B------:R1:W-:Y:S04]  /*6400*/  STG.E.U16 desc[UR12][R6.64+0x2], R12 ;  /* 0x0000020c06007986 */ /* 0x0003e8000c10150c */
[----:B-1----:R-:W2:Y:S01]  /*6410*/  LDL.LU R12, [R1+0x74] ;  /* 0x00007400010c7983 */ /* 0x002ea20000300800 */
[----:B------:R-:W-:Y:S02]  /*6420*/  PRMT R8, R11, 0x7632, R8 ;  /* 0x000076320b087816 */ /* 0x000fe40000000008 */
[----:B------:R-:W-:Y:S01]  /*6430*/  F2FP.F16.F32.PACK_AB R15, R16, R15 ;  /* 0x0000000f100f723e */ /* 0x000fe200000000ff */
[----:B------:R1:W-:Y:S01]  /*6440*/  STG.E.U16 desc[UR12][R6.64], R9 ;  /* 0x0000000906007986 */ /* 0x0003e2000c10150c */
[----:B------:R-:W-:Y:S02]  /*6450*/  PRMT R10, R13, 0x7632, R10 ;  /* 0x000076320d0a7816 */ /* 0x000fe4000000000a */
[----:B------:R-:W-:Y:S01]  /*6460*/  F2FP.F16.F32.PACK_AB R17, R18, R17 ;  /* 0x000000111211723e */ /* 0x000fe200000000ff */
[----:B------:R0:W-:Y:S01]  /*6470*/  STG.E.U16 desc[UR12][R6.64+0x4], R11 ;  /* 0x0000040b06007986 */ /* 0x0001e2000c10150c */
[----:B------:R-:W-:-:S03]  /*6480*/  F2FP.F16.F32.PACK_AB R19, R20, R19 ;  /* 0x000000131413723e */ /* 0x000fc600000000ff */
[----:B------:R4:W-:Y:S01]  /*6490*/  STG.E.U16 desc[UR12][R6.64+0x6], R8 ;  /* 0x0000060806007986 */ /* 0x0009e2000c10150c */
[----:B-1----:R-:W-:Y:S02]  /*64a0*/  PRMT R9, R15, 0x7632, R9 ;  /* 0x000076320f097816 */ /* 0x002fe40000000009 */
[----:B------:R-:W-:Y:S02]  /*64b0*/  F2FP.F16.F32.PACK_AB R21, R22, R21 ;  /* 0x000000151615723e */ /* 0x000fe400000000ff */
[----:B0-----:R-:W-:Y:S02]  /*64c0*/  PRMT R11, R17, 0x7632, R11 ;  /* 0x00007632110b7816 */ /* 0x001fe4000000000b */
[----:B------:R-:W-:Y:S02]  /*64d0*/  F2FP.F16.F32.PACK_AB R23, R24, R23 ;  /* 0x000000171817723e */ /* 0x000fe400000000ff */
[----:B------:R-:W-:Y:S02]  /*64e0*/  F2FP.F16.F32.PACK_AB R0, R47, R0 ;  /* 0x000000002f00723e */ /* 0x000fe400000000ff */
[----:B------:R-:W-:Y:S01]  /*64f0*/  F2FP.F16.F32.PACK_AB R3, R3, R46 ;  /* 0x0000002e0303723e */ /* 0x000fe200000000ff */
[----:B------:R-:W-:Y:S01]  /*6500*/  ULOP3.LUT UR4, UR4, 0x1, URZ, 0x3c, !UPT ;  /* 0x0000000104047892 */ /* 0x000fe2000f8e3c3f */
[----:B------:R-:W-:Y:S01]  /*6510*/  UMOV UR5, UR9 ;  /* 0x0000000900057c82 */ /* 0x000fe20008000000 */
[----:B------:R-:W-:Y:S01]  /*6520*/  UMOV UR10, UR8 ;  /* 0x00000008000a7c82 */ /* 0x000fe20008000000 */
[----:B---3--:R-:W-:-:S04]  /*6530*/  IADD3 R4, P1, R31, UR18, RZ ;  /* 0x000000121f047c10 */ /* 0x008fc8000ff3e0ff */
[----:B----4-:R-:W-:Y:S02]  /*6540*/  IADD3.X R5, R30, UR19, RZ, P1, !PT ;  /* 0x000000131e057c10 */ /* 0x010fe40008ffe4ff */
[----:B------:R-:W-:-:S03]  /*6550*/  IADD3 R6, P1, R29, UR18, RZ ;  /* 0x000000121d067c10 */ /* 0x000fc6000ff3e0ff */
[----:B------:R-:W-:Y:S04]  /*6560*/  STG.E.U16 desc[UR12][R4.64], R13 ;  /* 0x0000000d04007986 */ /* 0x000fe8000c10150c */
[----:B------:R0:W-:Y:S04]  /*6570*/  STG.E.U16 desc[UR12][R4.64+0x2], R10 ;  /* 0x0000020a04007986 */ /* 0x0001e8000c10150c */
[----:B------:R-:W-:Y:S04]  /*6580*/  STG.E.U16 desc[UR12][R4.64+0x4], R15 ;  /* 0x0000040f04007986 */ /* 0x000fe8000c10150c */
[----:B------:R1:W-:Y:S01]  /*6590*/  STG.E.U16 desc[UR12][R4.64+0x6], R9 ;  /* 0x0000060904007986 */ /* 0x0003e2000c10150c */
[----:B------:R-:W-:-:S02]  /*65a0*/  IADD3.X R7, R27, UR19, RZ, P1, !PT ;  /* 0x000000131b077c10 */ /* 0x000fc40008ffe4ff */
[----:B0-----:R-:W-:Y:S02]  /*65b0*/  PRMT R10, R23, 0x7632, R10 ;  /* 0x00007632170a7816 */ /* 0x001fe4000000000a */
[----:B-1----:R-:W-:Y:S02]  /*65c0*/  PRMT R5, R19, 0x7632, R5 ;  /* 0x0000763213057816 */ /* 0x002fe40000000005 */
[----:B------:R-:W-:Y:S01]  /*65d0*/  IADD3 R8, P1, R26, UR18, RZ ;  /* 0x000000121a087c10 */ /* 0x000fe2000ff3e0ff */
[----:B------:R-:W-:Y:S04]  /*65e0*/  STG.E.U16 desc[UR12][R6.64], R17 ;  /* 0x0000001106007986 */ /* 0x000fe8000c10150c */
[----:B------:R-:W-:Y:S01]  /*65f0*/  STG.E.U16 desc[UR12][R6.64+0x2], R11 ;  /* 0x0000020b06007986 */ /* 0x000fe2000c10150c */
[----:B------:R-:W-:-:S03]  /*6600*/  IADD3.X R9, R25, UR19, RZ, P1, !PT ;  /* 0x0000001319097c10 */ /* 0x000fc60008ffe4ff */
[----:B------:R-:W-:Y:S01]  /*6610*/  STG.E.U16 desc[UR12][R6.64+0x4], R19 ;  /* 0x0000041306007986 */ /* 0x000fe2000c10150c */
[----:B------:R-:W-:-:S03]  /*6620*/  IADD3 R4, P1, R14, UR18, RZ ;  /* 0x000000120e047c10 */ /* 0x000fc6000ff3e0ff */
[----:B------:R0:W-:Y:S04]  /*6630*/  STG.E.U16 desc[UR12][R6.64+0x6], R5 ;  /* 0x0000060506007986 */ /* 0x0001e8000c10150c */
[----:B------:R-:W-:Y:S01]  /*6640*/  STG.E.U16 desc[UR12][R8.64], R21 ;  /* 0x0000001508007986 */ /* 0x000fe2000c10150c */
[----:B0-----:R-:W-:-:S03]  /*6650*/  PRMT R7, R21, 0x7632, R7 ;  /* 0x0000763215077816 */ /* 0x001fc60000000007 */
[----:B------:R-:W-:Y:S01]  /*6660*/  STG.E.U16 desc[UR12][R8.64+0x4], R23 ;  /* 0x0000041708007986 */ /* 0x000fe2000c10150c */
[----:B------:R-:W-:-:S03]  /*6670*/  PRMT R6, R0, 0x7632, R6 ;  /* 0x0000763200067816 */ /* 0x000fc60000000006 */
[----:B------:R-:W-:Y:S04]  /*6680*/  STG.E.U16 desc[UR12][R8.64+0x2], R7 ;  /* 0x0000020708007986 */ /* 0x000fe8000c10150c */
[----:B------:R0:W-:Y:S02]  /*6690*/  STG.E.U16 desc[UR12][R8.64+0x6], R10 ;  /* 0x0000060a08007986 */ /* 0x0001e4000c10150c */
[----:B0-----:R-:W-:Y:S02]  /*66a0*/  PRMT R9, R3, 0x7632, R9 ;  /* 0x0000763203097816 */ /* 0x001fe40000000009 */
[----:B--2---:R-:W-:-:S05]  /*66b0*/  IADD3.X R5, R12, UR19, RZ, P1, !PT ;  /* 0x000000130c057c10 */ /* 0x004fca0008ffe4ff */
[----:B------:R2:W-:Y:S04]  /*66c0*/  STG.E.U16 desc[UR12][R4.64], R0 ;  /* 0x0000000004007986 */ /* 0x0005e8000c10150c */
[----:B------:R2:W-:Y:S04]  /*66d0*/  STG.E.U16 desc[UR12][R4.64+0x2], R6 ;  /* 0x0000020604007986 */ /* 0x0005e8000c10150c */
[----:B------:R2:W-:Y:S04]  /*66e0*/  STG.E.U16 desc[UR12][R4.64+0x4], R3 ;  /* 0x0000040304007986 */ /* 0x0005e8000c10150c */
[----:B------:R2:W-:Y:S01]  /*66f0*/  STG.E.U16 desc[UR12][R4.64+0x6], R9 ;  /* 0x0000060904007986 */ /* 0x0005e2000c10150c */
[----:B------:R-:W-:Y:S05]  /*6700*/  @!P0 BRA `(.L_x_2010) ;  /* 0xffffff9c00988947 */ /* 0x000fea000383ffff */
.L_x_1998:
        /* <DEDUP_REMOVED lines=80> */
.L_x_2027:
        /* <DEDUP_REMOVED lines=40> */
.L_x_2014:
[----:B------:R-:W-:Y:S05]  /*6e90*/  BSYNC B1 ;  /* 0x0000000000017941 */ /* 0x000fea0003800000 */
.L_x_2013:
        /* <DEDUP_REMOVED lines=18> */
.L_x_2017:
        /* <DEDUP_REMOVED lines=55> */
.L_x_2016:
[----:B------:R-:W-:Y:S05]  /*7330*/  BSYNC B1 ;  /* 0x0000000000017941 */ /* 0x000fea0003800000 */
.L_x_2015:
        /* <DEDUP_REMOVED lines=35> */
.L_x_2019:
[----:B------:R-:W-:Y:S05]  /*7570*/  BSYNC B1 ;  /* 0x0000000000017941 */ /* 0x000fea0003800000 */
.L_x_2018:
        /* <DEDUP_REMOVED lines=15> */
.L_x_2012:
[----:B------:R-:W-:Y:S05]  /*7670*/  BSYNC B0 ;  /* 0x0000000000007941 */ /* 0x000fea0003800000 */
.L_x_2011:
        /* <DEDUP_REMOVED lines=38> */
.L_x_2036:
[----:B------:R-:W2:Y:S01]  /*78e0*/  LDC.64 R18, c[0x0][0x218] ;  /* 0x00008600ff127b82 */ /* 0x000ea20000000a00 */
[----:B------:R-:W-:Y:S01]  /*78f0*/  ISETP.NE.AND P1, PT, R9, RZ, PT ;  /* 0x000000ff0900720c */ /* 0x000fe20003f25270 */
[----:B----4-:R-:W-:Y:S01]  /*7900*/  FADD.FTZ R24, R24, R38 ;  /* 0x0000002618187221 */ /* 0x010fe20000010000 */
[----:B------:R-:W-:Y:S02]  /*7910*/  IADD3 R23, R52, R8, RZ ;  /* 0x0000000834177210 */ /* 0x000fe40007ffe0ff */
[----:B------:R-:W-:Y:S02]  /*7920*/  ISETP.NE.AND P2, PT, R44, 0x1, PT ;  /* 0x000000012c00780c */ /* 0x000fe40003f45270 */
[----:B------:R-:W-:Y:S01]  /*7930*/  MOV R31, R53 ;  /* 0x00000035001f7202 */ /* 0x000fe20000000f00 */
[----:B------:R-:W3:Y:S06]  /*7940*/  LDC.64 R20, c[0x0][0x220] ;  /* 0x00008800ff147b82 */ /* 0x000eec0000000a00 */
[----:B------:R-:W-:-:S02]  /*7950*/  @!P1 F2FP.F16.F32.PACK_AB R22, RZ, R26 ;  /* 0x0000001aff16923e */ /* 0x000fc400000000ff */
        /* <DEDUP_REMOVED lines=34> */
.L_x_2046:
        /* <DEDUP_REMOVED lines=36> */
.L_x_2056:
[----:B0-----:R-:W-:Y:S01]  /*7dc0*/  FADD.FTZ R23, R22, R38 ;  /* 0x0000002616177221 */ /* 0x001fe20000010000 */
[----:B------:R-:W-:Y:S02]  /*7dd0*/  @!P1 F2FP.F16.F32.PACK_AB R22, RZ, R28 ;  /* 0x0000001cff16923e */ /* 0x000fe400000000ff */
[----:B------:R-:W-:Y:S02]  /*7de0*/  MOV R31, R55 ;  /* 0x00000037001f7202 */ /* 0x000fe40000000f00 */
[----:B------:R-:W-:Y:S01]  /*7df0*/  @!P1 F2FP.F16.F32.PACK_AB R23, RZ, R23 ;  /* 0x00000017ff17923e */ /* 0x000fe200000000ff */
[----:B------:R4:W-:Y:S04]  /*7e00*/  @!P1 STG.E.U16 desc[UR12][R18.64+0x78], R22 ;  /* 0x0000781612009986 */ /* 0x0009e8000c10150c */
[----:B------:R4:W-:Y:S02]  /*7e10*/  @!P1 STG.E.U16 desc[UR12][R20.64+0x78], R23 ;  /* 0x0000781714009986 */ /* 0x0009e4000c10150c */
.L_x_2022:
[----:B------:R-:W-:Y:S05]  /*7e20*/  BSYNC B0 ;  /* 0x0000000000007941 */ /* 0x000fea0003800000 */
.L_x_2021:
        /* <DEDUP_REMOVED lines=128> */
[----:B-----5:R-:W-:Y:S01]  /*8630*/  FADD.FTZ R25, R25, R22 ;  /* 0x0000001619197221 */ /* 0x020fe20000010000 */
        /* <DEDUP_REMOVED lines=21> */
.L_x_2090:
[----:B--2---:R-:W-:Y:S01]  /*8790*/  FADD.FTZ R23, R42, R38 ;  /* 0x000000262a177221 */ /* 0x004fe20000010000 */
[----:B------:R-:W-:-:S04]  /*87a0*/  @!P0 F2FP.F16.F32.PACK_AB R22, RZ, R22 ;  /* 0x00000016ff16823e */ /* 0x000fc800000000ff */
[----:B------:R-:W-:Y:S01]  /*87b0*/  @!P0 F2FP.F16.F32.PACK_AB R23, RZ, R23 ;  /* 0x00000017ff17823e */ /* 0x000fe200000000ff */
[----:B------:R0:W-:Y:S04]  /*87c0*/  @!P0 STG.E.U16 desc[UR12][R18.64+0xb4], R22 ;  /* 0x0000b41612008986 */ /* 0x0001e8000c10150c */
[----:B------:R0:W-:Y:S02]  /*87d0*/  @!P0 STG.E.U16 desc[UR12][R20.64+0xb4], R23 ;  /* 0x0000b41714008986 */ /* 0x0001e4000c10150c */
.L_x_2020:
[----:B------:R-:W-:Y:S05]  /*87e0*/  WARPSYNC.ALL ;  /* 0x0000000000007948 */ /* 0x000fea0003800000 */
[----:B------:R-:W-:Y:S01]  /*87f0*/  IADD3 R8, R8, 0x1000, RZ ;  /* 0x0000100008087810 */ /* 0x000fe20007ffe0ff */
[----:B------:R-:W-:Y:S03]  /*8800*/  BAR.SYNC.DEFER_BLOCKING 0x0 ;  /* 0x0000000000007b1d */ /* 0x000fe60000010000 */
[----:B------:R-:W-:-:S13]  /*8810*/  ISETP.GE.AND P0, PT, R8, UR9, PT ;  /* 0x0000000908007c0c */ /* 0x000fda000bf06270 */
[----:B------:R-:W-:Y:S05]  /*8820*/  @!P0 BRA `(.L_x_2027) ;  /* 0xffffffe000f88947 */ /* 0x000fea000383ffff */
[----:B------:R-:W-:Y:S05]  /*8830*/  EXIT ;  /* 0x000000000000794d */ /* 0x000fea0003800000 */
.L_x_2023:
[----:B------:R-:W-:Y:S01]  /*8840*/  HFMA2.MMA R32, -RZ, RZ, 0, 4.76837158203125e-07 ;  /* 0x00000008ff207435 */ /* 0x000fe200000001ff */
[----:B--2---:R-:W-:Y:S02]  /*8850*/  MOV R35, R18 ;  /* 0x0000001200237202 */ /* 0x004fe40000000f00 */
[----:B------:R-:W-:Y:S02]  /*8860*/  MOV R33, 0x101f ;  /* 0x0000101f00217802 */ /* 0x000fe40000000f00 */
[----:B------:R-:W-:-:S07]  /*8870*/  MOV R30, 0xffff ;  /* 0x0000ffff001e7802 */ /* 0x000fce0000000f00 */
[----:B01-3--:R-:W-:Y:S05]  /*8880*/  WARPSYNC.COLLECTIVE R30, `(.L_x_2028) ;  /* 0x000000001e087348 */ /* 0x00bfea0003c00000 */
[----:B------:R2:W4:Y:S02]  /*8890*/  SHFL.BFLY P2, R38, R35, R32, R33 ;  /* 0x0c00002023267389 */ /* 0x0005240000040021 */
[----:B01234-:R-:W-:Y:S01]  /*88a0*/  ENDCOLLECTIVE ;  /* 0x000000000000791b */ /* 0x01ffe20003800000 */
.L_x_2028:
[----:B------:R-:W-:Y:S02]  /*88b0*/  MOV R35, R19 ;  /* 0x0000001300237202 */ /* 0x000fe40000000f00 */
[----:B------:R-:W-:-:S07]  /*88c0*/  MOV R21, R38 ;  /* 0x0000002600157202 */ /* 0x000fce0000000f00 */
[----:B------:R-:W-:Y:S05]  /*88d0*/  WARPSYNC.COLLECTIVE R30, `(.L_x_2029) ;  /* 0x000000001e087348 */ /* 0x000fea0003c00000 */
[----:B------:R0:W1:Y:S02]  /*88e0*/  SHFL.BFLY P2, R38, R35, R32, R33 ;  /* 0x0c00002023267389 */ /* 0x0000640000040021 */
[----:B01----:R-:W-:Y:S01]  /*88f0*/  ENDCOLLECTIVE ;  /* 0x000000000000791b */ /* 0x003fe20003800000 */
.L_x_2029:
[----:B------:R-:W-:Y:S01]  /*8900*/  FADD.FTZ R21, R21, R18 ;  /* 0x0000001215157221 */ /* 0x000fe20000010000 */
[----:B------:R-:W-:-:S04]  /*8910*/  HFMA2.MMA R32, -RZ, RZ, 0, 2.384185791015625e-07 ;  /* 0x00000004ff207435 */ /* 0x000fc800000001ff */
[----:B------:R-:W-:Y:S02]  /*8920*/  MOV R35, R21 ;  /* 0x0000001500237202 */ /* 0x000fe40000000f00 */
[----:B------:R-:W-:-:S07]  /*8930*/  MOV R20, R38 ;  /* 0x0000002600147202 */ /* 0x000fce0000000f00 */
[----:B------:R-:W-:Y:S05]  /*8940*/  WARPSYNC.COLLECTIVE R30, `(.L_x_2030) ;  /* 0x000000001e087348 */ /* 0x000fea0003c00000 */
[----:B------:R0:W1:Y:S02]  /*8950*/  SHFL.BFLY P2, R38, R35, R32, R33 ;  /* 0x0c00002023267389 */ /* 0x0000640000040021 */
[----:B01----:R-:W-:Y:S01]  /*8960*/  ENDCOLLECTIVE ;  /* 0x000000000000791b */ /* 0x003fe20003800000 */
.L_x_2030:
[----:B------:R-:W-:-:S05]  /*8970*/  FADD.FTZ R20, R20, R19 ;  /* 0x0000001314147221 */ /* 0x000fca0000010000 */
[----:B------:R-:W-:Y:S02]  /*8980*/  MOV R35, R20 ;  /* 0x0000001400237202 */ /* 0x000fe40000000f00 */
[----:B------:R-:W-:-:S07]  /*8990*/  MOV R22, R38 ;  /* 0x0000002600167202 */ /* 0x000fce0000000f00 */
[----:B------:R-:W-:Y:S05]  /*89a0*/  WARPSYNC.COLLECTIVE R30, `(.L_x_2031) ;  /* 0x000000001e087348 */ /* 0x000fea0003c00000 */
[----:B------:R0:W1:Y:S02]  /*89b0*/  SHFL.BFLY P2, R38, R35, R32, R33 ;  /* 0x0c00002023267389 */ /* 0x0000640000040021 */
[----:B01----:R-:W-:Y:S01]  /*89c0*/  ENDCOLLECTIVE ;  /* 0x000000000000791b */ /* 0x003fe20003800000 */
.L_x_2031:
[----:B------:R-:W-:Y:S01]  /*89d0*/  FADD.FTZ R22, R21, R22 ;  /* 0x0000001615167221 */ /* 0x000fe20000010000 */
[----:B------:R-:W-:-:S04]  /*89e0*/  HFMA2.MMA R32, -RZ, RZ, 0, 1.1920928955078125e-07 ;  /* 0x00000002ff207435 */ /* 0x000fc800000001ff */
[----:B------:R-:W-:Y:S02]  /*89f0*/  MOV R35, R22 ;  /* 0x0000001600237202 */ /* 0x000fe40000000f00 */
[----:B------:R-:W-:-:S07]  /*8a00*/  MOV R23, R38 ;  /* 0x0000002600177202 */ /* 0x000fce0000000f00 */
[----:B------:R-:W-:Y:S05]  /*8a10*/  WARPSYNC.COLLECTIVE R30, `(.L_x_2032) ;  /* 0x000000001e087348 */ /* 0x000fea0003c00000 */
[----:B------:R0:W1:Y:S02]  /*8a20*/  SHFL.BFLY P2, R38, R35, R32, R33 ;  /* 0x0c00002023267389 */ /* 0x0000640000040021 */
[----:B01----:R-:W-:Y:S01]  /*8a30*/  ENDCOLLECTIVE ;  /* 0x000000000000791b */ /* 0x003fe20003800000 */
.L_x_2032:
[----:B------:R-:W-:-:S05]  /*8a40*/  FADD.FTZ R23, R20, R23 ;  /* 0x0000001714177221 */ /* 0x000fca0000010000 */
[----:B------:R-:W-:Y:S02]  /*8a50*/  MOV R35, R23 ;  /* 0x0000001700237202 */ /* 0x000fe40000000f00 */
[----:B------:R-:W-:-:S07]  /*8a60*/  MOV R25, R38 ;  /* 0x0000002600197202 */ /* 0x000fce0000000f00 */
[----:B------:R-:W-:Y:S05]  /*8a70*/  WARPSYNC.COLLECTIVE R30, `(.L_x_2033) ;  /* 0x000000001e087348 */ /* 0x000fea0003c00000 */
[----:B------:R0:W1:Y:S02]  /*8a80*/  SHFL.BFLY P2, R38, R35, R32, R33 ;  /* 0x0c00002023267389 */ /* 0x0000640000040021 */
[----:B01----:R-:W-:Y:S01]  /*8a90*/  ENDCOLLECTIVE ;  /* 0x000000000000791b */ /* 0x003fe20003800000 */
.L_x_2033:
[----:B------:R-:W-:Y:S01]  /*8aa0*/  FADD.FTZ R25, R22, R25 ;  /* 0x0000001916197221 */ /* 0x000fe20000010000 */
[----:B------:R-:W-:-:S04]  /*8ab0*/  HFMA2.MMA R32, -RZ, RZ, 0, 5.9604644775390625e-08 ;  /* 0x00000001ff207435 */ /* 0x000fc800000001ff */
[----:B------:R-:W-:Y:S02]  /*8ac0*/  MOV R35, R25 ;  /* 0x0000001900237202 */ /* 0x000fe40000000f00 */
[----:B------:R-:W-:-:S07]  /*8ad0*/  MOV R18, R38 ;  /* 0x0000002600127202 */ /* 0x000fce0000000f00 */
[----:B------:R-:W-:Y:S05]  /*8ae0*/  WARPSYNC.COLLECTIVE R30, `(.L_x_2034) ;  /* 0x000000001e087348 */ /* 0x000fea0003c00000 */
[----:B------:R0:W1:Y:S02]  /*8af0*/  SHFL.BFLY P2, R38, R35, R32, R33 ;  /* 0x0c00002023267389 */ /* 0x0000640000040021 */
[----:B01----:R-:W-:Y:S01]  /*8b00*/  ENDCOLLECTIVE ;  /* 0x000000000000791b */ /* 0x003fe20003800000 */
.L_x_2034:
[----:B------:R-:W-:-:S05]  /*8b10*/  FADD.FTZ R24, R23, R18 ;  /* 0x0000001217187221 */ /* 0x000fca0000010000 */
[----:B------:R-:W-:Y:S02]  /*8b20*/  MOV R35, R24 ;  /* 0x0000001800237202 */ /* 0x000fe40000000f00 */
[----:B------:R-:W-:-:S07]  /*8b30*/  MOV R26, R38 ;  /* 0x00000026001a7202 */ /* 0x000fce0000000f00 */
[----:B------:R-:W-:Y:S05]  /*8b40*/  WARPSYNC.COLLECTIVE R30, `(.L_x_2035) ;  /* 0x000000001e087348 */ /* 0x000fea0003c00000 */
[----:B------:R0:W1:Y:S02]  /*8b50*/  SHFL.BFLY P2, R38, R35, R32, R33 ;  /* 0x0c00002023267389 */ /* 0x0000640000040021 */
[----:B01----:R-:W-:Y:S01]  /*8b60*/  ENDCOLLECTIVE ;  /* 0x000000000000791b */ /* 0x003fe20003800000 */
.L_x_2035:
[----:B------:R-:W-:Y:S01]  /*8b70*/  FADD.FTZ R26, R25, R26 ;  /* 0x0000001a191a7221 */ /* 0x000fe20000010000 */
[----:B------:R-:W-:Y:S06]  /*8b80*/  BRA `(.L_x_2036) ;  /* 0xffffffec00547947 */ /* 0x000fec000383ffff */
.L_x_2024:
        /* <DEDUP_REMOVED lines=8> */
.L_x_2038:
[----:B------:R-:W-:Y:S05]  /*8c10*/  BSYNC B1 ;  /* 0x0000000000017941 */ /* 0x000fea0003800000 */
.L_x_2037:
        /* <DEDUP_REMOVED lines=8> */
.L_x_2039:
[----:B------:R-:W-:Y:S01]  /*8ca0*/  FADD.FTZ R25, R25, R22 ;  /* 0x0000001619197221 */ /* 0x000fe20000010000 */
[----:B------:R-:W-:-:S04]  /*8cb0*/  HFMA2.MMA R32, -RZ, RZ, 0, 2.384185791015625e-07 ;  /* 0x00000004ff207435 */ /* 0x000fc800000001ff */
[----:B------:R-:W-:Y:S02]  /*8cc0*/  MOV R35, R25 ;  /* 0x0000001900237202 */ /* 0x000fe40000000f00 */
[----:B------:R-:W-:-:S07]  /*8cd0*/  MOV R24, R38 ;  /* 0x0000002600187202 */ /* 0x000fce0000000f00 */
[----:B------:R-:W-:Y:S05]  /*8ce0*/  WARPSYNC.COLLECTIVE R30, `(.L_x_2040) ;  /* 0x000000001e087348 */ /* 0x000fea0003c00000 */
[----:B------:R0:W1:Y:S02]  /*8cf0*/  SHFL.BFLY P2, R38, R35, R32, R33 ;  /* 0x0c00002023267389 */ /* 0x0000640000040021 */
[----:B01----:R-:W-:Y:S01]  /*8d00*/  ENDCOLLECTIVE ;  /* 0x000000000000791b */ /* 0x003fe20003800000 */
.L_x_2040:
[----:B------:R-:W-:-:S05]  /*8d10*/  FADD.FTZ R24, R24, R23 ;  /* 0x0000001718187221 */ /* 0x000fca0000010000 */
[----:B------:R-:W-:Y:S02]  /*8d20*/  MOV R35, R24 ;  /* 0x0000001800237202 */ /* 0x000fe40000000f00 */
[----:B------:R-:W-:-:S07]  /*8d30*/  MOV R26, R38 ;  /* 0x00000026001a7202 */ /* 0x000fce0000000f00 */
[----:B------:R-:W-:Y:S05]  /*8d40*/  WARPSYNC.COLLECTIVE R30, `(.L_x_2041) ;  /* 0x000000001e087348 */ /* 0x000fea0003c00000 */
[----:B------:R0:W1:Y:S02]  /*8d50*/  SHFL.BFLY P2, R38, R35, R32, R33 ;  /* 0x0c00002023267389 */ /* 0x0000640000040021 */
[----:B01----:R-:W-:Y:S01]  /*8d60*/  ENDCOLLECTIVE ;  /* 0x000000000000791b */ /* 0x003fe20003800000 */
.L_x_2041:
[----:B------:R-:W-:Y:S01]  /*8d70*/  FADD.FTZ R26, R25, R26 ;  /* 0x0000001a191a7221 */ /* 0x000fe20000010000 */
[----:B------:R-:W-:-:S04]  /*8d80*/  HFMA2.MMA R32, -RZ, RZ, 0, 1.1920928955078125e-07 ;  /* 0x00000002ff207435 */ /* 0x000fc800000001ff */
[----:B------:R-:W-:Y:S02]  /*8d90*/  MOV R35, R26 ;  /* 0x0000001a00237202 */ /* 0x000fe40000000f00 */
[----:B------:R-:W-:-:S07]  /*8da0*/  MOV R27, R38 ;  /* 0x00000026001b7202 */ /* 0x000fce0000000f00 */
[----:B------:R-:W-:Y:S05]  /*8db0*/  WARPSYNC.COLLECTIVE R30, `(.L_x_2042) ;  /* 0x000000001e087348 */ /* 0x000fea0003c00000 */
[----:B------:R0:W1:Y:S02]  /*8dc0*/  SHFL.BFLY P2, R38, R35, R32, R33 ;  /* 0x0c00002023267389 */ /* 0x0000640000040021 */
[----:B01----:R-:W-:Y:S01]  /*8dd0*/  ENDCOLLECTIVE ;  /* 0x000000000000791b */ /* 0x003fe20003800000 */
.L_x_2042:
[----:B------:R-:W-:-:S05]  /*8de0*/  FADD.FTZ R27, R24, R27 ;  /* 0x0000001b181b7221 */ /* 0x000fca0000010000 */
[----:B------:R-:W-:Y:S02]  /*8df0*/  MOV R35, R27 ;  /* 0x0000001b00237202 */ /* 0x000fe40000000f00 */
[----:B------:R-:W-:-:S07]  /*8e00*/  MOV R29, R38 ;  /* 0x00000026001d7202 */ /* 0x000fce0000000f00 */
[----:B------:R-:W-:Y:S05]  /*8e10*/  WARPSYNC.COLLECTIVE R30, `(.L_x_2043) ;  /* 0x000000001e087348 */ /* 0x000fea0003c00000 */
[----:B------:R0:W1:Y:S02]  /*8e20*/  SHFL.BFLY P2, R38, R35, R32, R33 ;  /* 0x0c00002023267389 */ /* 0x0000640000040021 */
[----:B01----:R-:W-:Y:S01]  /*8e30*/  ENDCOLLECTIVE ;  /* 0x000000000000791b */ /* 0x003fe20003800000 */
.L_x_2043:
[----:B------:R-:W-:Y:S01]  /*8e40*/  FADD.FTZ R29, R26, R29 ;  /* 0x0000001d1a1d7221 */ /* 0x000fe20000010000 */
[----:B------:R-:W-:-:S04]  /*8e50*/  HFMA2.MMA R32, -RZ, RZ, 0, 5.9604644775390625e-08 ;  /* 0x00000001ff207435 */ /* 0x000fc800000001ff */
[----:B------:R-:W-:Y:S02]  /*8e60*/  MOV R35, R29 ;  /* 0x0000001d00237202 */ /* 0x000fe40000000f00 */
[----:B------:R-:W-:-:S07]  /*8e70*/  MOV R22, R38 ;  /* 0x0000002600167202 */ /* 0x000fce0000000f00 */
[----:B------:R-:W-:Y:S05]  /*8e80*/  WARPSYNC.COLLECTIVE R30, `(.L_x_2044) ;  /* 0x000000001e087348 */ /* 0x000fea0003c00000 */
[----:B------:R0:W1:Y:S02]  /*8e90*/  SHFL.BFLY P2, R38, R35, R32, R33 ;  /* 0x0c00002023267389 */ /* 0x0000640000040021 */
[----:B01----:R-:W-:Y:S01]  /*8ea0*/  ENDCOLLECTIVE ;  /* 0x000000000000791b */ /* 0x003fe20003800000 */
.L_x_2044:
[----:B------:R-:W-:-:S05]  /*8eb0*/  FADD.FTZ R22, R27, R22 ;  /* 0x000000161b167221 */ /* 0x000fca0000010000 */
[----:B------:R-:W-:Y:S02]  /*8ec0*/  MOV R35, R22 ;  /* 0x0000001600237202 */ /* 0x000fe40000000f00 */
[----:B------:R-:W-:-:S07]  /*8ed0*/  MOV R28, R38 ;  /* 0x00000026001c7202 */ /* 0x000fce0000000f00 */
[----:B------:R-:W-:Y:S05]  /*8ee0*/  WARPSYNC.COLLECTIVE R30, `(.L_x_2045) ;  /* 0x000000001e087348 */ /* 0x000fea0003c00000 */
[----:B------:R0:W1:Y:S02]  /*8ef0*/  SHFL.BFLY P2, R38, R35, R32, R33 ;  /* 0x0c00002023267389 */ /* 0x0000640000040021 */
[----:B01----:R-:W-:Y:S01]  /*8f00*/  ENDCOLLECTIVE ;  /* 0x000000000000791b */ /* 0x003fe20003800000 */
.L_x_2045:
[----:B------:R-:W-:Y:S01]  /*8f10*/  FADD.FTZ R28, R29, R28 ;  /* 0x0000001c1d1c7221 */ /* 0x000fe20000010000 */
[----:B------:R-:W-:Y:S06]  /*8f20*/  BRA `(.L_x_2046) ;  /* 0xffffffec00147947 */ /* 0x000fec000383ffff */
.L_x_2025:
        /* <DEDUP_REMOVED lines=8> */
.L_x_2048:
[----:B------:R-:W-:Y:S05]  /*8fb0*/  BSYNC B1 ;  /* 0x0000000000017941 */ /* 0x000fea0003800000 */
.L_x_2047:
        /* <DEDUP_REMOVED lines=8> */
.L_x_2049:
[----:B------:R-:W-:Y:S01]  /*9040*/  FADD.FTZ R25, R25, R22 ;  /* 0x0000001619197221 */ /* 0x000fe20000010000 */
[----:B------:R-:W-:-:S04]  /*9050*/  HFMA2.MMA R32, -RZ, RZ, 0, 2.384185791015625e-07 ;  /* 0x00000004ff207435 */ /* 0x000fc800000001ff */
[----:B------:R-:W-:Y:S02]  /*9060*/  MOV R35, R25 ;  /* 0x0000001900237202 */ /* 0x000fe40000000f00 */
[----:B------:R-:W-:-:S07]  /*9070*/  MOV R24, R38 ;  /* 0x0000002600187202 */ /* 0x000fce0000000f00 */
[----:B------:R-:W-:Y:S05]  /*9080*/  WARPSYNC.COLLECTIVE R30, `(.L_x_2050) ;  /* 0x000000001e087348 */ /* 0x000fea0003c00000 */
[----:B------:R0:W1:Y:S02]  /*9090*/  SHFL.BFLY P2, R38, R35, R32, R33 ;  /* 0x0c00002023267389 */ /* 0x0000640000040021 */
[----:B01----:R-:W-:Y:S01]  /*90a0*/  ENDCOLLECTIVE ;  /* 0x000000000000791b */ /* 0x003fe20003800000 */
.L_x_2050:
[----:B------:R-:W-:-:S05]  /*90b0*/  FADD.FTZ R24, R24, R23 ;  /* 0x0000001718187221 */ /* 0x000fca0000010000 */
[----:B------:R-:W-:Y:S02]  /*90c0*/  MOV R35, R24 ;  /* 0x0000001800237202 */ /* 0x000fe40000000f00 */
[----:B------:R-:W-:-:S07]  /*90d0*/  MOV R26, R38 ;  /* 0x00000026001a7202 */ /* 0x000fce0000000f00 */
[----:B------:R-:W-:Y:S05]  /*90e0*/  WARPSYNC.COLLECTIVE R30, `(.L_x_2051) ;  /* 0x000000001e087348 */ /* 0x000fea0003c00000 */
[----:B------:R0:W1:Y:S02]  /*90f0*/  SHFL.BFLY P2, R38, R35, R32, R33 ;  /* 0x0c00002023267389 */ /* 0x0000640000040021 */
[----:B01----:R-:W-:Y:S01]  /*9100*/  ENDCOLLECTIVE ;  /* 0x000000000000791b */ /* 0x003fe20003800000 */
.L_x_2051:
[----:B------:R-:W-:Y:S01]  /*9110*/  FADD.FTZ R26, R25, R26 ;  /* 0x0000001a191a7221 */ /* 0x000fe20000010000 */
[----:B------:R-:W-:-:S04]  /*9120*/  HFMA2.MMA R32, -RZ, RZ, 0, 1.1920928955078125e-07 ;  /* 0x00000002ff207435 */ /* 0x000fc800000001ff */
[----:B------:R-:W-:Y:S02]  /*9130*/  MOV R35, R26 ;  /* 0x0000001a00237202 */ /* 0x000fe40000000f00 */
[----:B------:R-:W-:-:S07]  /*9140*/  MOV R27, R38 ;  /* 0x00000026001b7202 */ /* 0x000fce0000000f00 */
[----:B------:R-:W-:Y:S05]  /*9150*/  WARPSYNC.COLLECTIVE R30, `(.L_x_2052) ;  /* 0x000000001e087348 */ /* 0x000fea0003c00000 */
[----:B------:R0:W1:Y:S02]  /*9160*/  SHFL.BFLY P2, R38, R35, R32, R33 ;  /* 0x0c00002023267389 */ /* 0x0000640000040021 */
[----:B01----:R-:W-:Y:S01]  /*9170*/  ENDCOLLECTIVE ;  /* 0x000000000000791b */ /* 0x003fe20003800000 */
.L_x_2052:
[----:B------:R-:W-:-:S05]  /*9180*/  FADD.FTZ R27, R24, R27 ;  /* 0x0000001b181b7221 */ /* 0x000fca0000010000 */
[----:B------:R-:W-:Y:S02]  /*9190*/  MOV R35, R27 ;  /* 0x0000001b00237202 */ /* 0x000fe40000000f00 */
[----:B------:R-:W-:-:S07]  /*91a0*/  MOV R29, R38 ;  /* 0x00000026001d7202 */ /* 0x000fce0000000f00 */
[----:B------:R-:W-:Y:S05]  /*91b0*/  WARPSYNC.COLLECTIVE R30, `(.L_x_2053) ;  /* 0x000000001e087348 */ /* 0x000fea0003c00000 */
[----:B------:R0:W1:Y:S02]  /*91c0*/  SHFL.BFLY P2, R38, R35, R32, R33 ;  /* 0x0c00002023267389 */ /* 0x0000640000040021 */
[----:B01----:R-:W-:Y:S01]  /*91d0*/  ENDCOLLECTIVE ;  /* 0x000000000000791b */ /* 0x003fe20003800000 */
.L_x_2053:
[----:B------:R-:W-:Y:S01]  /*91e0*/  FADD.FTZ R29, R26, R29 ;  /* 0x0000001d1a1d7221 */ /* 0x000fe20000010000 */
[----:B------:R-:W-:-:S04]  /*91f0*/  HFMA2.MMA R32, -RZ, RZ, 0, 5.9604644775390625e-08 ;  /* 0x00000001ff207435 */ /* 0x000fc800000001ff */
[----:B------:R-:W-:Y:S02]  /*9200*/  MOV R35, R29 ;  /* 0x0000001d00237202 */ /* 0x000fe40000000f00 */
[----:B------:R-:W-:-:S07]  /*9210*/  MOV R22, R38 ;  /* 0x0000002600167202 */ /* 0x000fce0000000f00 */
[----:B------:R-:W-:Y:S05]  /*9220*/  WARPSYNC.COLLECTIVE R30, `(.L_x_2054) ;  /* 0x000000001e087348 */ /* 0x000fea0003c00000 */
[----:B------:R0:W1:Y:S02]  /*9230*/  SHFL.BFLY P2, R38, R35, R32, R33 ;  /* 0x0c00002023267389 */ /* 0x0000640000040021 */
[----:B01----:R-:W-:Y:S01]  /*9240*/  ENDCOLLECTIVE ;  /* 0x000000000000791b */ /* 0x003fe20003800000 */
.L_x_2054:
[----:B------:R-:W-:-:S05]  /*9250*/  FADD.FTZ R22, R27, R22 ;  /* 0x000000161b167221 */ /* 0x000fca0000010000 */
[----:B------:R-:W-:Y:S02]  /*9260*/  MOV R35, R22 ;  /* 0x0000001600237202 */ /* 0x000fe40000000f00 */
[----:B------:R-:W-:-:S07]  /*9270*/  MOV R28, R38 ;  /* 0x00000026001c7202 */ /* 0x000fce0000000f00 */
[----:B------:R-:W-:Y:S05]  /*9280*/  WARPSYNC.COLLECTIVE R30, `(.L_x_2055) ;  /* 0x000000001e087348 */ /* 0x000fea0003c00000 */
[----:B------:R0:W1:Y:S02]  /*9290*/  SHFL.BFLY P2, R38, R35, R32, R33 ;  /* 0x0c00002023267389 */ /* 0x0000640000040021 */
[----:B01----:R-:W-:Y:S01]  /*92a0*/  ENDCOLLECTIVE ;  /* 0x000000000000791b */ /* 0x003fe20003800000 */
.L_x_2055:
[----:B------:R-:W-:Y:S01]  /*92b0*/  FADD.FTZ R28, R29, R28 ;  /* 0x0000001c1d1c7221 */ /* 0x000fe20000010000 */
[----:B------:R-:W-:Y:S06]  /*92c0*/  BRA `(.L_x_2056) ;  /* 0xffffffe800bc7947 */ /* 0x000fec000383ffff */
.L_x_2026:
        /* <DEDUP_REMOVED lines=8> */
.L_x_2058:
[----:B------:R-:W-:Y:S05]  /*9350*/  BSYNC B0 ;  /* 0x0000000000007941 */ /* 0x000fea0003800000 */
.L_x_2057:
        /* <DEDUP_REMOVED lines=10> */
.L_x_2059:
        /* <DEDUP_REMOVED lines=13> */
.L_x_2060:
[----:B------:R-:W-:Y:S02]  /*94d0*/  MOV R35, R29 ;  /* 0x0000001d00237202 */ /* 0x000fe40000000f00 */
[----:B------:R-:W-:-:S07]  /*94e0*/  MOV R24, R38 ;  /* 0x0000002600187202 */ /* 0x000fce0000000f00 */
[----:B------:R-:W-:Y:S05]  /*94f0*/  WARPSYNC.COLLECTIVE R30, `(.L_x_2061) ;  /* 0x000000001e087348 */ /* 0x000fea0003c00000 */
[----:B------:R0:W1:Y:S02]  /*9500*/  SHFL.BFLY P2, R38, R35, R32, R33 ;  /* 0x0c00002023267389 */ /* 0x0000640000040021 */
[----:B01----:R-:W-:Y:S01]  /*9510*/  ENDCOLLECTIVE ;  /* 0x000000000000791b */ /* 0x003fe20003800000 */
.L_x_2061:
        /* <DEDUP_REMOVED lines=9> */
.L_x_2062:
[----:B------:R-:W-:-:S05]  /*95b0*/  FADD.FTZ R28, R29, R28 ;  /* 0x0000001c1d1c7221 */ /* 0x000fca0000010000 */
[----:B------:R-:W-:Y:S02]  /*95c0*/  MOV R35, R28 ;  /* 0x0000001c00237202 */ /* 0x000fe40000000f00 */
[----:B------:R-:W-:-:S07]  /*95d0*/  MOV R39, R38 ;  /* 0x0000002600277202 */ /* 0x000fce0000000f00 */
[----:B------:R-:W-:Y:S05]  /*95e0*/  WARPSYNC.COLLECTIVE R30, `(.L_x_2063) ;  /* 0x000000001e087348 */ /* 0x000fea0003c00000 */
[----:B------:R0:W1:Y:S02]  /*95f0*/  SHFL.BFLY P2, R38, R35, R32, R33 ;  /* 0x0c00002023267389 */ /* 0x0000640000040021 */
[----:B01----:R-:W-:Y:S01]  /*9600*/  ENDCOLLECTIVE ;  /* 0x000000000000791b */ /* 0x003fe20003800000 */
.L_x_2063:
        /* <DEDUP_REMOVED lines=9> */
.L_x_2064:
[----:B------:R-:W-:Y:S02]  /*96a0*/  MOV R35, R37 ;  /* 0x0000002500237202 */ /* 0x000fe40000000f00 */
[----:B------:R-:W-:-:S07]  /*96b0*/  MOV R36, R38 ;  /* 0x0000002600247202 */ /* 0x000fce0000000f00 */
[----:B------:R-:W-:Y:S05]  /*96c0*/  WARPSYNC.COLLECTIVE R30, `(.L_x_2065) ;  /* 0x000000001e087348 */ /* 0x000fea0003c00000 */
[----:B------:R0:W1:Y:S02]  /*96d0*/  SHFL.BFLY P2, R38, R35, R32, R33 ;  /* 0x0c00002023267389 */ /* 0x0000640000040021 */
[----:B01----:R-:W-:Y:S01]  /*96e0*/  ENDCOLLECTIVE ;  /* 0x000000000000791b */ /* 0x003fe20003800000 */
.L_x_2065:
[----:B------:R-:W-:Y:S01]  /*96f0*/  FADD.FTZ R36, R39, R36 ;  /* 0x0000002427247221 */ /* 0x000fe20000010000 */
[----:B------:R-:W-:Y:S01]  /*9700*/  HFMA2.MMA R32, -RZ, RZ, 0, 4.76837158203125e-07 ;  /* 0x00000008ff207435 */ /* 0x000fe200000001ff */
[----:B------:R-:W-:Y:S02]  /*9710*/  MOV R35, R23 ;  /* 0x0000001700237202 */ /* 0x000fe40000000f00 */
[----:B------:R-:W-:-:S08]  /*9720*/  MOV R34, R38 ;  /* 0x0000002600227202 */ /* 0x000fd00000000f00 */
[----:B------:R-:W-:Y:S05]  /*9730*/  WARPSYNC.COLLECTIVE R30, `(.L_x_2066) ;  /* 0x000000001e087348 */ /* 0x000fea0003c00000 */
[----:B------:R0:W1:Y:S02]  /*9740*/  SHFL.BFLY P2, R38, R35, R32, R33 ;  /* 0x0c00002023267389 */ /* 0x0000640000040021 */
[----:B01----:R-:W-:Y:S01]  /*9750*/  ENDCOLLECTIVE ;  /* 0x000000000000791b */ /* 0x003fe20003800000 */
.L_x_2066:
[----:B------:R-:W-:Y:S01]  /*9760*/  FADD.FTZ R37, R37, R34 ;  /* 0x0000002225257221 */ /* 0x000fe20000010000 */
[----:B------:R-:W-:Y:S02]  /*9770*/  MOV R35, R26 ;  /* 0x0000001a00237202 */ /* 0x000fe40000000f00 */
[----:B------:R-:W-:-:S07]  /*9780*/  MOV R40, R38 ;  /* 0x0000002600287202 */ /* 0x000fce0000000f00 */
[----:B------:R-:W-:Y:S05]  /*9790*/  WARPSYNC.COLLECTIVE R30, `(.L_x_2067) ;  /* 0x000000001e087348 */ /* 0x000fea0003c00000 */
[----:B------:R0:W1:Y:S02]  /*97a0*/  SHFL.BFLY P2, R38, R35, R32, R33 ;  /* 0x0c00002023267389 */ /* 0x0000640000040021 */
[----:B01----:R-:W-:Y:S01]  /*97b0*/  ENDCOLLECTIVE ;  /* 0x000000000000791b */ /* 0x003fe20003800000 */
.L_x_2067:
        /* <DEDUP_REMOVED lines=12> */
.L_x_2068:
[----:B------:R-:W-:-:S05]  /*9880*/  FADD.FTZ R41, R41, R26 ;  /* 0x0000001a29297221 */ /* 0x000fca0000010000 */
[----:B------:R-:W-:Y:S02]  /*9890*/  MOV R35, R41 ;  /* 0x0000002900237202 */ /* 0x000fe40000000f00 */
[----:B------:R-:W-:-:S07]  /*98a0*/  MOV R43, R38 ;  /* 0x00000026002b7202 */ /* 0x000fce0000000f00 */
[----:B------:R-:W-:Y:S05]  /*98b0*/  WARPSYNC.COLLECTIVE R30, `(.L_x_2069) ;  /* 0x000000001e087348 */ /* 0x000fea0003c00000 */
[----:B------:R0:W1:Y:S02]  /*98c0*/  SHFL.BFLY P2, R38, R35, R32, R33 ;  /* 0x0c00002023267389 */ /* 0x0000640000040021 */
[----:B01----:R-:W-:Y:S01]  /*98d0*/  ENDCOLLECTIVE ;  /* 0x000000000000791b */ /* 0x003fe20003800000 */
.L_x_2069:
        /* <DEDUP_REMOVED lines=9> */
.L_x_2070:
        /* <DEDUP_REMOVED lines=9> */
.L_x_2071:
        /* <DEDUP_REMOVED lines=8> */
.L_x_2072:
[----:B------:R-:W-:-:S05]  /*9a80*/  FADD.FTZ R29, R27, R20 ;  /* 0x000000141b1d7221 */ /* 0x000fca0000010000 */
[----:B------:R-:W-:Y:S02]  /*9a90*/  MOV R35, R29 ;  /* 0x0000001d00237202 */ /* 0x000fe40000000f00 */
[----:B------:R-:W-:-:S07]  /*9aa0*/  MOV R27, R38 ;  /* 0x00000026001b7202 */ /* 0x000fce0000000f00 */
[----:B------:R-:W-:Y:S05]  /*9ab0*/  WARPSYNC.COLLECTIVE R30, `(.L_x_2073) ;  /* 0x000000001e087348 */ /* 0x000fea0003c00000 */
[----:B------:R0:W1:Y:S02]  /*9ac0*/  SHFL.BFLY P2, R38, R35, R32, R33 ;  /* 0x0c00002023267389 */ /* 0x0000640000040021 */
[----:B01----:R-:W-:Y:S01]  /*9ad0*/  ENDCOLLECTIVE ;  /* 0x000000000000791b */ /* 0x003fe20003800000 */
.L_x_2073:
[----:B------:R-:W-:Y:S01]  /*9ae0*/  FADD.FTZ R27, R28, R27 ;  /* 0x0000001b1c1b7221 */ /* 0x000fe20000010000 */
[----:B------:R-:W-:Y:S01]  /*9af0*/  HFMA2.MMA R32, -RZ, RZ, 0, 4.76837158203125e-07 ;  /* 0x00000008ff207435 */ /* 0x000fe200000001ff */
[----:B------:R-:W-:Y:S02]  /*9b00*/  MOV R35, R25 ;  /* 0x0000001900237202 */ /* 0x000fe40000000f00 */
[----:B------:R-:W-:-:S08]  /*9b10*/  MOV R26, R38 ;  /* 0x00000026001a7202 */ /* 0x000fd00000000f00 */
[----:B------:R-:W-:Y:S05]  /*9b20*/  WARPSYNC.COLLECTIVE R30, `(.L_x_2074) ;  /* 0x000000001e087348 */ /* 0x000fea0003c00000 */
[----:B------:R0:W1:Y:S02]  /*9b30*/  SHFL.BFLY P2, R38, R35, R32, R33 ;  /* 0x0c00002023267389 */ /* 0x0000640000040021 */
[----:B01----:R-:W-:Y:S01]  /*9b40*/  ENDCOLLECTIVE ;  /* 0x000000000000791b */ /* 0x003fe20003800000 */
.L_x_2074:
[----:B------:R-:W-:Y:S01]  /*9b50*/  FADD.FTZ R26, R29, R26 ;  /* 0x0000001a1d1a7221 */ /* 0x000fe20000010000 */
[----:B------:R-:W-:Y:S02]  /*9b60*/  MOV R35, R24 ;  /* 0x0000001800237202 */ /* 0x000fe40000000f00 */
[----:B------:R-:W-:-:S07]  /*9b70*/  MOV R42, R38 ;  /* 0x00000026002a7202 */ /* 0x000fce0000000f00 */
[----:B------:R-:W-:Y:S05]  /*9b80*/  WARPSYNC.COLLECTIVE R30, `(.L_x_2075) ;  /* 0x000000001e087348 */ /* 0x000fea0003c00000 */
[----:B------:R0:W1:Y:S02]  /*9b90*/  SHFL.BFLY P2, R38, R35, R32, R33 ;  /* 0x0c00002023267389 */ /* 0x0000640000040021 */
[----:B01----:R-:W-:Y:S01]  /*9ba0*/  ENDCOLLECTIVE ;  /* 0x000000000000791b */ /* 0x003fe20003800000 */
.L_x_2075:
        /* <DEDUP_REMOVED lines=11> */
.L_x_2076:
[----:B------:R-:W-:-:S05]  /*9c60*/  FADD.FTZ R23, R43, R24 ;  /* 0x000000182b177221 */ /* 0x000fca0000010000 */
[----:B------:R-:W-:Y:S02]  /*9c70*/  MOV R35, R23 ;  /* 0x0000001700237202 */ /* 0x000fe40000000f00 */
[----:B------:R-:W-:-:S07]  /*9c80*/  MOV R25, R38 ;  /* 0x0000002600197202 */ /* 0x000fce0000000f00 */
[----:B------:R-:W-:Y:S05]  /*9c90*/  WARPSYNC.COLLECTIVE R30, `(.L_x_2077) ;  /* 0x000000001e087348 */ /* 0x000fea0003c00000 */
[----:B------:R0:W1:Y:S02]  /*9ca0*/  SHFL.BFLY P2, R38, R35, R32, R33 ;  /* 0x0c00002023267389 */ /* 0x0000640000040021 */
[----:B01----:R-:W-:Y:S01]  /*9cb0*/  ENDCOLLECTIVE ;  /* 0x000000000000791b */ /* 0x003fe20003800000 */
.L_x_2077:
        /* <DEDUP_REMOVED lines=12> */
.L_x_2078:
[----:B------:R-:W-:Y:S02]  /*9d80*/  MOV R35, R40 ;  /* 0x0000002800237202 */ /* 0x000fe40000000f00 */
[----:B------:R-:W-:-:S07]  /*9d90*/  MOV R22, R38 ;  /* 0x0000002600167202 */ /* 0x000fce0000000f00 */
[----:B------:R-:W-:Y:S05]  /*9da0*/  WARPSYNC.COLLECTIVE R30, `(.L_x_2079) ;  /* 0x000000001e087348 */ /* 0x000fea0003c00000 */
[----:B------:R0:W1:Y:S02]  /*9db0*/  SHFL.BFLY P2, R38, R35, R32, R33 ;  /* 0x0c00002023267389 */ /* 0x0000640000040021 */
[----:B01----:R-:W-:Y:S01]  /*9dc0*/  ENDCOLLECTIVE ;  /* 0x000000000000791b */ /* 0x003fe20003800000 */
.L_x_2079:
[----:B------:R-:W-:Y:S01]  /*9dd0*/  FADD.FTZ R24, R25, R22 ;  /* 0x0000001619187221 */ /* 0x000fe20000010000 */
[----:B------:R-:W-:-:S04]  /*9de0*/  HFMA2.MMA R32, -RZ, RZ, 0, 5.9604644775390625e-08 ;  /* 0x00000001ff207435 */ /* 0x000fc800000001ff */
[----:B------:R-:W-:Y:S02]  /*9df0*/  MOV R35, R24 ;  /* 0x0000001800237202 */ /* 0x000fe40000000f00 */
[----:B------:R-:W-:-:S07]  /*9e00*/  MOV R23, R38 ;  /* 0x0000002600177202 */ /* 0x000fce0000000f00 */
[----:B------:R-:W-:Y:S05]  /*9e10*/  WARPSYNC.COLLECTIVE R30, `(.L_x_2080) ;  /* 0x000000001e087348 */ /* 0x000fea0003c00000 */
[----:B------:R0:W1:Y:S02]  /*9e20*/  SHFL.BFLY P2, R38, R35, R32, R33 ;  /* 0x0c00002023267389 */ /* 0x0000640000040021 */
[----:B01----:R-:W-:Y:S01]  /*9e30*/  ENDCOLLECTIVE ;  /* 0x000000000000791b */ /* 0x003fe20003800000 */
.L_x_2080:
[----:B------:R-:W-:-:S05]  /*9e40*/  FADD.FTZ R25, R40, R23 ;  /* 0x0000001728197221 */ /* 0x000fca0000010000 */
[----:B------:R-:W-:Y:S02]  /*9e50*/  MOV R35, R25 ;  /* 0x0000001900237202 */ /* 0x000fe40000000f00 */
[----:B------:R-:W-:-:S07]  /*9e60*/  MOV R23, R38 ;  /* 0x0000002600177202 */ /* 0x000fce0000000f00 */
[----:B------:R-:W-:Y:S05]  /*9e70*/  WARPSYNC.COLLECTIVE R30, `(.L_x_2081) ;  /* 0x000000001e087348 */ /* 0x000fea0003c00000 */
[----:B------:R0:W1:Y:S02]  /*9e80*/  SHFL.BFLY P2, R38, R35, R32, R33 ;  /* 0x0c00002023267389 */ /* 0x0000640000040021 */
[----:B01----:R-:W-:Y:S01]  /*9e90*/  ENDCOLLECTIVE ;  /* 0x000000000000791b */ /* 0x003fe20003800000 */
.L_x_2081:
[----:B------:R-:W-:Y:S01]  /*9ea0*/  FADD.FTZ R24, R24, R23 ;  /* 0x0000001718187221 */ /* 0x000fe20000010000 */
[----:B------:R-:W-:-:S04]  /*9eb0*/  @!P0 F2FP.F16.F32.PACK_AB R23, RZ, R26 ;  /* 0x0000001aff17823e */ /* 0x000fc800000000ff */
[----:B------:R-:W-:Y:S01]  /*9ec0*/  @!P0 F2FP.F16.F32.PACK_AB R24, RZ, R24 ;  /* 0x00000018ff18823e */ /* 0x000fe200000000ff */
[----:B------:R-:W-:Y:S01]  /*9ed0*/  HFMA2.MMA R32, -RZ, RZ, 0, 4.76837158203125e-07 ;  /* 0x00000008ff207435 */ /* 0x000fe200000001ff */
[----:B------:R-:W-:Y:S02]  /*9ee0*/  MOV R35, R18 ;  /* 0x0000001200237202 */ /* 0x000fe40000000f00 */
[----:B------:R-:W-:-:S08]  /*9ef0*/  MOV R22, R38 ;  /* 0x0000002600167202 */ /* 0x000fd00000000f00 */
[----:B------:R-:W-:Y:S05]  /*9f00*/  WARPSYNC.COLLECTIVE R30, `(.L_x_2082) ;  /* 0x000000001e087348 */ /* 0x000fea0003c00000 */
[----:B------:R0:W1:Y:S02]  /*9f10*/  SHFL.BFLY P2, R38, R35, R32, R33 ;  /* 0x0c00002023267389 */ /* 0x0000640000040021 */
[----:B01----:R-:W-:Y:S01]  /*9f20*/  ENDCOLLECTIVE ;  /* 0x000000000000791b */ /* 0x003fe20003800000 */
.L_x_2082:
        /* <DEDUP_REMOVED lines=9> */
.L_x_2083:
[----:B------:R-:W-:Y:S01]  /*9fc0*/  FADD.FTZ R21, R21, R18 ;  /* 0x0000001215157221 */ /* 0x000fe20000010000 */
[----:B------:R-:W-:-:S04]  /*9fd0*/  HFMA2.MMA R32, -RZ, RZ, 0, 2.384185791015625e-07 ;  /* 0x00000004ff207435 */ /* 0x000fc800000001ff */
[----:B------:R-:W-:Y:S02]  /*9fe0*/  MOV R35, R21 ;  /* 0x0000001500237202 */ /* 0x000fe40000000f00 */
[----:B------:R-:W-:-:S07]  /*9ff0*/  MOV R20, R38 ;  /* 0x0000002600147202 */ /* 0x000fce0000000f00 */
[----:B------:R-:W-:Y:S05]  /*a000*/  WARPSYNC.COLLECTIVE R30, `(.L_x_2084) ;  /* 0x000000001e087348 */ /* 0x000fea0003c00000 */
[----:B------:R0:W1:Y:S02]  /*a010*/  SHFL.BFLY P2, R38, R35, R32, R33 ;  /* 0x0c00002023267389 */ /* 0x0000640000040021 */
[----:B01----:R-:W-:Y:S01]  /*a020*/  ENDCOLLECTIVE ;  /* 0x000000000000791b */ /* 0x003fe20003800000 */
.L_x_2084:
[----:B------:R-:W-:-:S05]  /*a030*/  FADD.FTZ R42, R20, R19 ;  /* 0x00000013142a7221 */ /* 0x000fca0000010000 */
[----:B------:R-:W-:Y:S02]  /*a040*/  MOV R35, R42 ;  /* 0x0000002a00237202 */ /* 0x000fe40000000f00 */
[----:B------:R-:W-:-:S07]  /*a050*/  MOV R18, R38 ;  /* 0x0000002600127202 */ /* 0x000fce0000000f00 */
[----:B------:R-:W-:Y:S05]  /*a060*/  WARPSYNC.COLLECTIVE R30, `(.L_x_2085) ;  /* 0x000000001e087348 */ /* 0x000fea0003c00000 */
[----:B------:R0:W1:Y:S02]  /*a070*/  SHFL.BFLY P2, R38, R35, R32, R33 ;  /* 0x0c00002023267389 */ /* 0x0000640000040021 */
[----:B01----:R-:W-:Y:S01]  /*a080*/  ENDCOLLECTIVE ;  /* 0x000000000000791b */ /* 0x003fe20003800000 */
.L_x_2085:
        /* <DEDUP_REMOVED lines=9> */
.L_x_2086:
        /* <DEDUP_REMOVED lines=12> */
.L_x_2087:
        /* <DEDUP_REMOVED lines=9> */
.L_x_2088:
[----:B------:R-:W-:-:S05]  /*a270*/  FADD.FTZ R42, R42, R43 ;  /* 0x0000002b2a2a7221 */ /* 0x000fca0000010000 */
[----:B------:R-:W-:Y:S02]  /*a280*/  MOV R35, R42 ;  /* 0x0000002a00237202 */ /* 0x000fe40000000f00 */
[----:B------:R-:W-:-:S07]  /*a290*/  MOV R27, R38 ;  /* 0x00000026001b7202 */ /* 0x000fce0000000f00 */
[----:B------:R-:W-:Y:S05]  /*a2a0*/  WARPSYNC.COLLECTIVE R30, `(.L_x_2089) ;  /* 0x000000001e087348 */ /* 0x000fea0003c00000 */
[----:B------:R0:W1:Y:S02]  /*a2b0*/  SHFL.BFLY P2, R38, R35, R32, R33 ;  /* 0x0c00002023267389 */ /* 0x0000640000040021 */
[----:B01----:R-:W-:Y:S01]  /*a2c0*/  ENDCOLLECTIVE ;  /* 0x000000000000791b */ /* 0x003fe20003800000 */
.L_x_2089:
[----:B------:R-:W-:Y:S01]  /*a2d0*/  FADD.FTZ R22, R40, R27 ;  /* 0x0000001b28167221 */ /* 0x000fe20000010000 */
[----:B------:R-:W-:Y:S06]  /*a2e0*/  BRA `(.L_x_2090) ;  /* 0xffffffe400287947 */ /* 0x000fec000383ffff */
.L_x_2091:
        /* <DEDUP_REMOVED lines=9> */
.L_x_2261:


//--------------------- .text._ZN13group_norm_v214gn_cuda_kernelI6__halfLi480ELi3ELi32ELi60ELi1024ELb0ELi8ELi960ELi960ELi4ELb1ELi2ELb0ELb0ENS_16CompileConditionILi900EEEEEvPT_PKS4_S7_S7_flPfS8_Pj --------------------------
	.section	.text._ZN13group_norm_v214gn_cuda_kernelI6__halfLi480ELi3ELi32ELi60ELi1024ELb0ELi8ELi960ELi960ELi4ELb1ELi2ELb0ELb0ENS_16CompileConditionILi900EEEEEvPT_PKS4_S7_S7_flPfS8_Pj,"ax",@progbits
	.align	128
        .global         _ZN13group_norm_v214gn_cuda_kernelI6__halfLi480ELi3ELi32ELi60ELi1024ELb0ELi8ELi960ELi960ELi4ELb1ELi2ELb0ELb0ENS_16CompileConditionILi900EEEEEvPT_PKS4_S7_S7_flPfS8_Pj
        .type           _ZN13group_norm_v214gn_cuda_kernelI6__halfLi480ELi3ELi32ELi60ELi1024ELb0ELi8ELi960ELi960ELi4ELb1ELi2ELb0ELb0ENS_16CompileConditionILi900EEEEEvPT_PKS4_S7_S7_flPfS8_Pj,@function
        .size           _ZN13group_norm_v214gn_cuda_kernelI6__halfLi480ELi3ELi32ELi60ELi1024ELb0ELi8ELi960ELi960ELi4ELb1ELi2ELb0ELb0ENS_16CompileConditionILi900EEEEEvPT_PKS4_S7_S7_flPfS8_Pj,(.L_x_2262 - _ZN13group_norm_v214gn_cuda_kernelI6__halfLi480ELi3ELi32ELi60ELi1024ELb0ELi8ELi960ELi960ELi4ELb1ELi2ELb0ELb0ENS_16CompileConditionILi900EEEEEvPT_PKS4_S7_S7_flPfS8_Pj)
        .other          _ZN13group_norm_v214gn_cuda_kernelI6__halfLi480ELi3ELi32ELi60ELi1024ELb0ELi8ELi960ELi960ELi4ELb1ELi2ELb0ELb0ENS_16CompileConditionILi900EEEEEvPT_PKS4_S7_S7_flPfS8_Pj,@"STO_CUDA_ENTRY STV_DEFAULT"
_ZN13group_norm_v214gn_cuda_kernelI6__halfLi480ELi3ELi32ELi60ELi1024ELb0ELi8ELi960ELi960ELi4ELb1ELi2ELb0ELb0ENS_16CompileConditionILi900EEEEEvPT_PKS4_S7_S7_flPfS8_Pj:
.text._ZN13group_norm_v214gn_cuda_kernelI6__halfLi480ELi3ELi32ELi60ELi1024ELb0ELi8ELi960ELi960ELi4ELb1ELi2ELb0ELb0ENS_16CompileConditionILi900EEEEEvPT_PKS4_S7_S7_flPfS8_Pj:
        /* <DEDUP_REMOVED lines=10> */
[----:B------:R-:W-:Y:S01]  /*00a0*/  LOP3.LUT R0, R3, 0x1, RZ, 0xc0, !PT ;  /* 0x0000000103007812 */ /* 0x000fe200078ec0ff */
[----:B------:R-:W-:-:S04]  /*00b0*/  UMOV UR4, 0x400 ;  /* 0x0000040000047882 */ /* 0x000fc80000000000 */
        /* <DEDUP_REMOVED lines=14> */
[----:B------:R-:W-:Y:S02]  /*01a0*/  IADD3 R7, R5, R7, RZ ;  /* 0x0000000705077210 */ /* 0x000fe40007ffe0ff */
[C---:B------:R-:W-:Y:S01]  /*01b0*/  LEA R4, R3.reuse, R0, 0x2 ;  /* 0x0000000003047211 */ /* 0x040fe200078e10ff */
[----:B------:R-:W-:-:S04]  /*01c0*/  IMAD R3, R3, 0x18, R8 ;  /* 0x0000001803037824 */ /* 0x000fc800078e0208 */
[----:B------:R-:W-:Y:S01]  /*01d0*/  IMAD.WIDE.U32 R4, R4, -0x77777777, RZ ;  /* 0x8888888904047825 */ /* 0x000fe200078e00ff */
[----:B------:R-:W-:-:S03]  /*01e0*/  LEA R3, R6, R3, 0x3 ;  /* 0x0000000306037211 */ /* 0x000fc600078e18ff */
[----:B------:R-:W-:Y:S01]  /*01f0*/  IMAD R4, R7, 0x3c, -R0 ;  /* 0x0000003c07047824 */ /* 0x000fe200078e0a00 */
[----:B------:R-:W-:Y:S01]  /*0200*/  SHF.L.U32 R7, R10, 0x3, RZ ;  /* 0x000000030a077819 */ /* 0x000fe200000006ff */
[----:B------:R0:W-:Y:S01]  /*0210*/  STL [R1+0x50], R3 ;  /* 0x0000500301007387 */ /* 0x0001e20000100800 */
[----:B------:R-:W-:Y:S02]  /*0220*/  LEA.HI R0, R5, R9, RZ, 0x1b ;  /* 0x0000000905007211 */ /* 0x000fe400078fd8ff */
[C---:B------:R-:W-:Y:S02]  /*0230*/  IADD3 R17, R4.reuse, 0x4, RZ ;  /* 0x0000000404117810 */ /* 0x040fe40007ffe0ff */
[----:B------:R-:W-:Y:S02]  /*0240*/  SHF.R.S32.HI R9, RZ, 0x2, R4 ;  /* 0x00000002ff097819 */ /* 0x000fe40000011404 */
[C---:B------:R-:W-:Y:S02]  /*0250*/  IADD3 R19, R4.reuse, 0x8, RZ ;  /* 0x0000000804137810 */ /* 0x040fe40007ffe0ff */
[----:B------:R-:W-:Y:S01]  /*0260*/  IADD3 R5, R4, 0x34, RZ ;  /* 0x0000003404057810 */ /* 0x000fe20007ffe0ff */
[----:B------:R-:W-:Y:S01]  /*0270*/  IMAD R22, R9, 0x18, R8 ;  /* 0x0000001809167824 */ /* 0x000fe200078e0208 */
[----:B0-----:R-:W-:-:S02]  /*0280*/  LOP3.LUT R3, R7, 0x8, RZ, 0xc0, !PT ;  /* 0x0000000807037812 */ /* 0x001fc400078ec0ff */
[C---:B------:R-:W-:Y:S02]  /*0290*/  IADD3 R7, R4.reuse, 0x30, RZ ;  /* 0x0000003004077810 */ /* 0x040fe40007ffe0ff */
[----:B------:R-:W-:Y:S02]  /*02a0*/  SHF.R.S32.HI R17, RZ, 0x2, R17 ;  /* 0x00000002ff117819 */ /* 0x000fe40000011411 */
[C---:B------:R-:W-:Y:S02]  /*02b0*/  IADD3 R21, R4.reuse, 0xc, RZ ;  /* 0x0000000c04157810 */ /* 0x040fe40007ffe0ff */
[C---:B------:R-:W-:Y:S01]  /*02c0*/  IADD3 R23, R4.reuse, 0x10, RZ ;  /* 0x0000001004177810 */ /* 0x040fe20007ffe0ff */
[----:B------:R-:W-:Y:S01]  /*02d0*/  IMAD R24, R17, 0x18, R8 ;  /* 0x0000001811187824 */ /* 0x000fe200078e0208 */
        /* <DEDUP_REMOVED lines=9> */
[----:B------:R-:W-:Y:S02]  /*0370*/  SHF.R.S32.HI R19, RZ, 0x2, R19 ;  /* 0x00000002ff137819 */ /* 0x000fe40000011413 */
        /* <DEDUP_REMOVED lines=25> */
[----:B------:R-:W-:Y:S01]  /*0510*/  LEA R0, R0, UR5, 0x3 ;  /* 0x0000000500007c11 */ /* 0x000fe2000f8e18ff */
[----:B------:R-:W-:Y:S01]  /*0520*/  IMAD R8, R9, 0x18, R8 ;  /* 0x0000001809087824 */ /* 0x000fe200078e0208 */
[C---:B------:R-:W-:Y:S01]  /*0530*/  IADD3 R9, R3.reuse, R26, RZ ;  /* 0x0000001a03097210 */ /* 0x040fe20007ffe0ff */
        /* <DEDUP_REMOVED lines=25> */
[----:B------:R-:W-:-:S03]  /*06d0*/  HFMA2.MMA R3, -RZ, RZ, 0, 0 ;  /* 0x00000000ff037435 */ /* 0x000fc600000001ff */
[----:B------:R2:W-:Y:S04]  /*06e0*/  STL [R1+0x14], R5 ;  /* 0x0000140501007387 */ /* 0x0005e80000100800 */
[----:B------:R2:W-:Y:S04]  /*06f0*/  STL [R1+0x10], R4 ;  /* 0x0000100401007387 */ /* 0x0005e80000100800 */
[----:B------:R2:W-:Y:S02]  /*0700*/  STL [R1+0x4c], R0 ;  /* 0x00004c0001007387 */ /* 0x0005e40000100800 */
.L_x_2100:
[----:B------:R-:W2:Y:S01]  /*0710*/  S2R R24, SR_TID.X ;  /* 0x0000000000187919 */ /* 0x000ea20000002100 */
[----:B------:R-:W-:Y:S01]  /*0720*/  MOV R13, RZ ;  /* 0x000000ff000d7202 */ /* 0x000fe20000000f00 */
        /* <DEDUP_REMOVED lines=15> */
[----:B------:R-:W-:-:S05]  /*0820*/  IMAD.WIDE.U32 R14, R2, 0x1e0000, R12 ;  /* 0x001e0000020e7825 */ /* 0x000fca00078e000c */
[----:B------:R-:W-:Y:S02]  /*0830*/  IADD3 R0, R15, R5, RZ ;  /* 0x000000050f007210 */ /* 0x000fe40007ffe0ff */
        /* <DEDUP_REMOVED lines=14> */
[----:B------:R-:W-:-:S04]  /*0920*/  IADD3 R6, P0, R6, R14, RZ ;  /* 0x0000000e06067210 */ /* 0x000fc80007f1e0ff */
[----:B------:R-:W-:Y:S02]  /*0930*/  IADD3.X R16, RZ, R0, RZ, P0, !PT ;  /* 0x00000000ff107210 */ /* 0x000fe400007fe4ff */
        /* <DEDUP_REMOVED lines=8> */
[----:B------:R-:W-:Y:S01]  /*09c0*/  STL [R1+0x8], R16 ;  /* 0x0000081001007387 */ /* 0x000fe20000100800 */
[----:B------:R-:W-:Y:S01]  /*09d0*/  SHF.L.U32 R13, R12, 0x1, RZ ;  /* 0x000000010c0d7819 */ /* 0x000fe200000006ff */
[----:B------:R-:W-:-:S03]  /*09e0*/  ULDC.64 UR8, c[0x0][0x220] ;  /* 0x0000880000087ab9 */ /* 0x000fc60000000a00 */
[----:B------:R-:W4:Y:S01]  /*09f0*/  LDG.E.64.CONSTANT R26, desc[UR6][R26.64] ;  /* 0x000000061a1a7981 */ /* 0x000f22000c1e9b00 */
[----:B------:R-:W-:-:S03]  /*0a00*/  IADD3 R14, P0, R13, UR8, RZ ;  /* 0x000000080d0e7c10 */ /* 0x000fc6000ff1e0ff */
[----:B------:R0:W-:Y:S04]  /*0a10*/  STL [R1+0xc], R0 ;  /* 0x00000c0001007387 */ /* 0x0001e80000100800 */
[----:B------:R-:W4:Y:S01]  /*0a20*/  LDL R19, [R1+0x50] ;  /* 0x0000500001137983 */ /* 0x000f220000100800 */
[----:B0-----:R-:W-:Y:S02]  /*0a30*/  SHF.R.U32.HI R0, RZ, 0x1f, R12 ;  /* 0x0000001fff007819 */ /* 0x001fe4000001160c */
[----:B------:R-:W-:Y:S02]  /*0a40*/  IADD3 R12, P1, R13, UR10, RZ ;  /* 0x0000000a0d0c7c10 */ /* 0x000fe4000ff3e0ff */
[C---:B------:R-:W-:Y:S02]  /*0a50*/  IADD3.X R15, R0.reuse, UR9, RZ, P0, !PT ;  /* 0x00000009000f7c10 */ /* 0x040fe400087fe4ff */
[----:B------:R-:W-:-:S04]  /*0a60*/  IADD3.X R13, R0, UR11, RZ, P1, !PT ;  /* 0x0000000b000d7c10 */ /* 0x000fc80008ffe4ff */
[----:B------:R-:W5:Y:S04]  /*0a70*/  LDG.E.64.CONSTANT R14, desc[UR6][R14.64] ;  /* 0x000000060e0e7981 */ /* 0x000f68000c1e9b00 */
[----:B------:R-:W5:Y:S01]  /*0a80*/  LDG.E.64.CONSTANT R12, desc[UR6][R12.64] ;  /* 0x000000060c0c7981 */ /* 0x000f62000c1e9b00 */
[----:B------:R-:W-:Y:S01]  /*0a90*/  ISETP.GT.U32.AND P0, PT, R24, 0x1f, PT ;  /* 0x0000001f1800780c */ /* 0x000fe20003f04070 */
[----:B------:R-:W-:Y:S01]  /*0aa0*/  BSSY B0, `(.L_x_2092) ;  /* 0x0000071000007945 */ /* 0x000fe20003800000 */
[--C-:B--2---:R-:W-:Y:S02]  /*0ab0*/  HADD2.F32 R0, -RZ, R36.reuse.H0_H0 ;  /* 0x20000024ff007230 */ /* 0x104fe40000004100 */
[----:B------:R-:W-:-:S03]  /*0ac0*/  HADD2.F32 R36, -RZ, R36.H1_H1 ;  /* 0x30000024ff247230 */ /* 0x000fc60000004100 */
[----:B------:R-:W-:Y:S01]  /*0ad0*/  FFMA.FTZ R16, R0, R0, RZ ;  /* 0x0000000000107223 */ /* 0x000fe200000100ff */
[----:B------:R-:W-:Y:S01]  /*0ae0*/  FADD.FTZ R17, RZ, R0 ;  /* 0x00000000ff117221 */ /* 0x000fe20000010000 */
[--C-:B------:R-:W-:Y:S02]  /*0af0*/  HADD2.F32 R35, -RZ, R37.reuse.H0_H0 ;  /* 0x20000025ff237230 */ /* 0x100fe40000004100 */
[----:B------:R-:W-:Y:S01]  /*0b00*/  FFMA.FTZ R16, R36, R36, R16 ;  /* 0x0000002424107223 */ /* 0x000fe20000010010 */
[----:B------:R-:W-:Y:S01]  /*0b10*/  FADD.FTZ R17, R17, R36 ;  /* 0x0000002411117221 */ /* 0x000fe20000010000 */
[----:B------:R-:W-:Y:S02]  /*0b20*/  HADD2.F32 R34, -RZ, R37.H1_H1 ;  /* 0x30000025ff227230 */ /* 0x000fe40000004100 */
[----:B------:R-:W-:Y:S01]  /*0b30*/  FFMA.FTZ R16, R35, R35, R16 ;  /* 0x0000002323107223 */ /* 0x000fe20000010010 */
[----:B------:R-:W-:Y:S01]  /*0b40*/  FADD.FTZ R17, R17, R35 ;  /* 0x0000002311117221 */ /* 0x000fe20000010000 */
[----:B---3--:R-:W-:-:S02]  /*0b50*/  HADD2.F32 R33, -RZ, R10.H0_H0 ;  /* 0x2000000aff217230 */ /* 0x008fc40000004100 */
[----:B------:R-:W-:Y:S01]  /*0b60*/  FFMA.FTZ R16, R34, R34, R16 ;  /* 0x0000002222107223 */ /* 0x000fe20000010010 */
[----:B------:R-:W-:Y:S01]  /*0b70*/  FADD.FTZ R17, R17, R34 ;  /* 0x0000002211117221 */ /* 0x000fe20000010000 */
[----:B------:R-:W-:Y:S02]  /*0b80*/  HADD2.F32 R32, -RZ, R10.H1_H1 ;  /* 0x3000000aff207230 */ /* 0x000fe40000004100 */
[----:B------:R-:W-:Y:S01]  /*0b90*/  FFMA.FTZ R16, R33, R33, R16 ;  /* 0x0000002121107223 */ /* 0x000fe20000010010 */
[----:B------:R-:W-:Y:S01]  /*0ba0*/  FADD.FTZ R17, R17, R33 ;  /* 0x0000002111117221 */ /* 0x000fe20000010000 */
[--C-:B------:R-:W-:Y:S02]  /*0bb0*/  HADD2.F32 R31, -RZ, R11.reuse.H0_H0 ;  /* 0x2000000bff1f7230 */ /* 0x100fe40000004100 */
[----:B------:R-:W-:Y:S01]  /*0bc0*/  FFMA.FTZ R16, R32, R32, R16 ;  /* 0x0000002020107223 */ /* 0x000fe20000010010 */
[----:B------:R-:W-:Y:S01]  /*0bd0*/  FADD.FTZ R17, R17, R32 ;  /* 0x0000002011117221 */ /* 0x000fe20000010000 */
[----:B------:R-:W-:-:S02]  /*0be0*/  HADD2.F32 R30, -RZ, R11.H1_H1 ;  /* 0x3000000bff1e7230 */ /* 0x000fc40000004100 */
[----:B------:R-:W-:Y:S01]  /*0bf0*/  FFMA.FTZ R16, R31, R31, R16 ;  /* 0x0000001f1f107223 */ /* 0x000fe20000010010 */
[----:B------:R-:W-:-:S03]  /*0c00*/  FADD.FTZ R17, R17, R31 ;  /* 0x0000001f11117221 */ /* 0x000fc60000010000 */
[----:B------:R-:W-:Y:S01]  /*0c10*/  FFMA.FTZ R16, R30, R30, R16 ;  /* 0x0000001e1e107223 */ /* 0x000fe20000010010 */
[----:B------:R-:W-:Y:S01]  /*0c20*/  FADD.FTZ R17, R17, R30 ;  /* 0x0000001e11117221 */ /* 0x000fe20000010000 */
[--C-:B----4-:R-:W-:Y:S02]  /*0c30*/  HADD2.F32 R29, -RZ, R8.reuse.H0_H0 ;  /* 0x20000008ff1d7230 */ /* 0x110fe40000004100 */
[----:B------:R-:W-:-:S03]  /*0c40*/  HADD2.F32 R28, -RZ, R8.H1_H1 ;  /* 0x30000008ff1c7230 */ /* 0x000fc60000004100 */
[----:B------:R-:W-:Y:S01]  /*0c50*/  FFMA.FTZ R16, R29, R29, R16 ;  /* 0x0000001d1d107223 */ /* 0x000fe20000010010 */
[----:B------:R-:W-:Y:S01]  /*0c60*/  FADD.FTZ R17, R17, R29 ;  /* 0x0000001d11117221 */ /* 0x000fe20000010000 */
[--C-:B------:R-:W-:Y:S02]  /*0c70*/  HADD2.F32 R8, -RZ, R9.reuse.H0_H0 ;  /* 0x20000009ff087230 */ /* 0x100fe40000004100 */
[----:B------:R-:W-:Y:S01]  /*0c80*/  FFMA.FTZ R16, R28, R28, R16 ;  /* 0x0000001c1c107223 */ /* 0x000fe20000010010 */
[----:B------:R-:W-:Y:S01]  /*0c90*/  FADD.FTZ R17, R17, R28 ;  /* 0x0000001c11117221 */ /* 0x000fe20000010000 */
[----:B------:R-:W-:Y:S02]  /*0ca0*/  HADD2.F32 R9, -RZ, R9.H1_H1 ;  /* 0x30000009ff097230 */ /* 0x000fe40000004100 */
[----:B------:R-:W-:Y:S01]  /*0cb0*/  FFMA.FTZ R16, R8, R8, R16 ;  /* 0x0000000808107223 */ /* 0x000fe20000010010 */
[----:B------:R-:W-:Y:S01]  /*0cc0*/  FADD.FTZ R17, R17, R8 ;  /* 0x0000000811117221 */ /* 0x000fe20000010000 */
[----:B------:R-:W-:-:S02]  /*0cd0*/  HADD2.F32 R10, -RZ, R26.H0_H0 ;  /* 0x2000001aff0a7230 */ /* 0x000fc40000004100 */
        /* <DEDUP_REMOVED lines=23> */
[----:B---3--:R-:W2:Y:S04]  /*0e50*/  LDS.64 R18, [R19] ;  /* 0x0000000013127984 */ /* 0x008ea80000000a00 */
[----:B0-----:R-:W3:Y:S01]  /*0e60*/  LDL R25, [R1+0x30] ;  /* 0x0000300001197983 */ /* 0x001ee20000100800 */
[----:B-1----:R-:W-:Y:S01]  /*0e70*/  FADD.FTZ R16, RZ, R16 ;  /* 0x00000010ff107221 */ /* 0x002fe20000010000 */
[----:B------:R-:W-:-:S03]  /*0e80*/  FADD.FTZ R17, RZ, R17 ;  /* 0x00000011ff117221 */ /* 0x000fc60000010000 */
[----:B--2---:R-:W-:Y:S01]  /*0e90*/  FADD.FTZ R18, R16, R18 ;  /* 0x0000001210127221 */ /* 0x004fe20000010000 */
[----:B------:R-:W-:Y:S02]  /*0ea0*/  FADD.FTZ R19, R17, R19 ;  /* 0x0000001311137221 */ /* 0x000fe40000010000 */
[----:B----4-:R0:W1:Y:S04]  /*0eb0*/  LDS.64 R16, [R21] ;  /* 0x0000000015107984 */ /* 0x0100680000000a00 */
[----:B0-----:R-:W2:Y:S01]  /*0ec0*/  LDL R21, [R1+0x2c] ;  /* 0x00002c0001157983 */ /* 0x001ea20000100800 */
[----:B-1----:R-:W-:Y:S01]  /*0ed0*/  FADD.FTZ R18, R18, R16 ;  /* 0x0000001012127221 */ /* 0x002fe20000010000 */
[----:B------:R-:W-:Y:S02]  /*0ee0*/  FADD.FTZ R19, R19, R17 ;  /* 0x0000001113137221 */ /* 0x000fe40000010000 */
[----:B------:R0:W1:Y:S04]  /*0ef0*/  LDS.64 R16, [R20] ;  /* 0x0000000014107984 */ /* 0x0000680000000a00 */
[----:B0-----:R-:W4:Y:S01]  /*0f00*/  LDL R20, [R1+0x28] ;  /* 0x0000280001147983 */ /* 0x001f220000100800 */
[----:B-1----:R-:W-:-:S03]  /*0f10*/  FADD.FTZ R18, R18, R16 ;  /* 0x0000001012127221 */ /* 0x002fc60000010000 */
[----:B------:R-:W3:Y:S01]  /*0f20*/  LDL R16, [R1+0x38] ;  /* 0x0000380001107983 */ /* 0x000ee20000100800 */
[----:B------:R-:W-:-:S03]  /*0f30*/  FADD.FTZ R19, R19, R17 ;  /* 0x0000001113137221 */ /* 0x000fc60000010000 */
[----:B---3--:R-:W0:Y:S02]  /*0f40*/  LDS.64 R16, [R16] ;  /* 0x0000000010107984 */ /* 0x008e240000000a00 */
[----:B0-----:R-:W-:Y:S01]  /*0f50*/  FADD.FTZ R18, R18, R16 ;  /* 0x0000001012127221 */ /* 0x001fe20000010000 */
[----:B------:R-:W-:Y:S02]  /*0f60*/  FADD.FTZ R19, R19, R17 ;  /* 0x0000001113137221 */ /* 0x000fe40000010000 */
[----:B------:R0:W1:Y:S04]  /*0f70*/  LDS.64 R16, [R37] ;  /* 0x0000000025107984 */ /* 0x0000680000000a00 */
[----:B0-----:R-:W3:Y:S01]  /*0f80*/  LDL R37, [R1+0x1c] ;  /* 0x00001c0001257983 */ /* 0x001ee20000100800 */
[----:B-1----:R-:W-:Y:S01]  /*0f90*/  FADD.FTZ R18, R18, R16 ;  /* 0x0000001012127221 */ /* 0x002fe20000010000 */
[----:B------:R-:W-:-:S02]  /*0fa0*/  FADD.FTZ R19, R19, R17 ;  /* 0x0000001113137221 */ /* 0x000fc40000010000 */
[----:B------:R0:W1:Y:S04]  /*0fb0*/  LDS.64 R16, [R25] ;  /* 0x0000000019107984 */ /* 0x0000680000000a00 */
[----:B0-----:R-:W3:Y:S01]  /*0fc0*/  LDL R25, [R1+0x18] ;  /* 0x0000180001197983 */ /* 0x001ee20000100800 */
[----:B-1----:R-:W-:Y:S01]  /*0fd0*/  FADD.FTZ R18, R18, R16 ;  /* 0x0000001012127221 */ /* 0x002fe20000010000 */
[----:B------:R-:W-:Y:S02]  /*0fe0*/  FADD.FTZ R19, R19, R17 ;  /* 0x0000001113137221 */ /* 0x000fe40000010000 */
[----:B--2---:R0:W1:Y:S04]  /*0ff0*/  LDS.64 R16, [R21] ;  /* 0x0000000015107984 */ /* 0x0040680000000a00 */
[----:B0-----:R-:W2:Y:S01]  /*1000*/  LDL R21, [R1+0x14] ;  /* 0x0000140001157983 */ /* 0x001ea20000100800 */
[----:B-1----:R-:W-:Y:S01]  /*1010*/  FADD.FTZ R18, R18, R16 ;  /* 0x0000001012127221 */ /* 0x002fe20000010000 */
[----:B------:R-:W-:-:S02]  /*1020*/  FADD.FTZ R19, R19, R17 ;  /* 0x0000001113137221 */ /* 0x000fc40000010000 */
[----:B----4-:R0:W1:Y:S04]  /*1030*/  LDS.64 R16, [R20] ;  /* 0x0000000014107984 */ /* 0x0100680000000a00 */
[----:B0-----:R-:W4:Y:S01]  /*1040*/  LDL R20, [R1+0x10] ;  /* 0x0000100001147983 */ /* 0x001f220000100800 */
        /* <DEDUP_REMOVED lines=16> */
[----:B--2---:R-:W0:Y:S02]  /*1150*/  LDS.64 R16, [R21] ;  /* 0x0000000015107984 */ /* 0x004e240000000a00 */
[----:B0-----:R-:W-:Y:S01]  /*1160*/  FADD.FTZ R18, R18, R16 ;  /* 0x0000001012127221 */ /* 0x001fe20000010000 */
[----:B------:R-:W-:Y:S02]  /*1170*/  FADD.FTZ R19, R19, R17 ;  /* 0x0000001113137221 */ /* 0x000fe40000010000 */
[----:B----4-:R-:W0:Y:S02]  /*1180*/  LDS.64 R16, [R20] ;  /* 0x0000000014107984 */ /* 0x010e240000000a00 */
[----:B0-----:R-:W-:Y:S01]  /*1190*/  FADD.FTZ R16, R18, R16 ;  /* 0x0000001012107221 */ /* 0x001fe20000010000 */
[----:B------:R-:W-:-:S07]  /*11a0*/  FADD.FTZ R17, R19, R17 ;  /* 0x0000001113117221 */ /* 0x000fce0000010000 */
.L_x_2093:
[----:B------:R-:W-:Y:S05]  /*11b0*/  BSYNC B0 ;  /* 0x0000000000007941 */ /* 0x000fea0003800000 */
.L_x_2092:
[----:B------:R-:W0:Y:S01]  /*11c0*/  SHFL.BFLY PT, R18, R16, 0x1, 0x1f ;  /* 0x0c201f0010127f89 */ /* 0x000e2200000e0000 */
[C---:B------:R-:W-:Y:S02]  /*11d0*/  LOP3.LUT P0, RZ, R24.reuse, 0xffffffe1, RZ, 0xc0, !PT ;  /* 0xffffffe118ff7812 */ /* 0x040fe4000780c0ff */
[----:B------:R-:W-:Y:S01]  /*11e0*/  ISETP.NE.AND P1, PT, R24, RZ, PT ;  /* 0x000000ff1800720c */ /* 0x000fe20003f25270 */
[----:B------:R-:W1:Y:S01]  /*11f0*/  S2R R19, SR_TID.X ;  /* 0x0000000000137919 */ /* 0x000e620000002100 */
[----:B0-----:R-:W-:Y:S02]  /*1200*/  FADD.FTZ R16, R18, R16 ;  /* 0x0000001012107221 */ /* 0x001fe40000010000 */
[----:B------:R-:W0:Y:S01]  /*1210*/  SHFL.BFLY PT, R18, R17, 0x1, 0x1f ;  /* 0x0c201f0011127f89 */ /* 0x000e2200000e0000 */
[----:B-1----:R-:W-:-:S06]  /*1220*/  SHF.R.U32.HI R20, RZ, 0x1, R19 ;  /* 0x00000001ff147819 */ /* 0x002fcc0000011613 */
[----:B------:R-:W1:Y:S01]  /*1230*/  @!P0 LDC R19, c[0x0][0x10] ;  /* 0x00000400ff138b82 */ /* 0x000e620000000800 */
[----:B0-----:R-:W-:Y:S01]  /*1240*/  FADD.FTZ R17, R18, R17 ;  /* 0x0000001112117221 */ /* 0x001fe20000010000 */
[----:B------:R-:W-:-:S06]  /*1250*/  @!P0 SHF.L.U32 R18, R20, 0x7, RZ ;  /* 0x0000000714128819 */ /* 0x000fcc00000006ff */
[----:B------:R-:W0:Y:S01]  /*1260*/  @!P0 LDC.64 R20, c[0x0][0x248] ;  /* 0x00009200ff148b82 */ /* 0x000e220000000a00 */
[----:B------:R-:W-:Y:S01]  /*1270*/  @!P0 LOP3.LUT R18, R18, 0xffffff80, R23, 0xe2, !PT ;  /* 0xffffff8012128812 */ /* 0x000fe200078ee217 */
[----:B-1----:R-:W-:-:S05]  /*1280*/  @!P0 IMAD R19, R19, UR4, R22 ;  /* 0x0000000413138c24 */ /* 0x002fca000f8e0216 */
[----:B------:R-:W-:-:S04]  /*1290*/  @!P0 LEA R18, R19, R18, 0xb ;  /* 0x0000001213128211 */ /* 0x000fc800078e58ff */
[----:B------:R-:W-:-:S05]  /*12a0*/  @!P0 SHF.L.U32 R18, R18, 0x1, RZ ;  /* 0x0000000112128819 */ /* 0x000fca00000006ff */
[----:B0-----:R-:W-:-:S05]  /*12b0*/  @!P0 IMAD.WIDE.U32 R18, R18, 0x4, R20 ;  /* 0x0000000412128825 */ /* 0x001fca00078e0014 */
[----:B------:R0:W-:Y:S01]  /*12c0*/  @!P0 STG.E.64 desc[UR6][R18.64], R16 ;  /* 0x0000001012008986 */ /* 0x0001e2000c101b06 */
[----:B------:R-:W-:Y:S01]  /*12d0*/  BAR.SYNC.DEFER_BLOCKING 0x0 ;  /* 0x0000000000007b1d */ /* 0x000fe20000010000 */
[----:B------:R-:W-:-:S05]  /*12e0*/  ISETP.GT.U32.AND P0, PT, R24, 0xff, PT ;  /* 0x000000ff1800780c */ /* 0x000fca0003f04070 */
        /* <DEDUP_REMOVED lines=10> */
.L_x_2095:
[----:B------:R-:W2:Y:S04]  /*1390*/  LD.E.STRONG.GPU R19, desc[UR6][R16.64] ;  /* 0x0000000610137980 */ /* 0x000ea8000c10f900 */
[----:B--2---:R-:W-:Y:S01]  /*13a0*/  CCTL.IVALL ;  /* 0x00000000ff00798f */ /* 0x004fe20002000000 */
[----:B------:R-:W-:Y:S05]  /*13b0*/  YIELD ;  /* 0x0000000000007946 */ /* 0x000fea0003800000 */
[----:B-----5:R-:W-:-:S04]  /*13c0*/  LOP3.LUT R19, R19, R18, RZ, 0x3c, !PT ;  /* 0x0000001213137212 */ /* 0x020fc800078e3cff */
[----:B------:R-:W-:-:S13]  /*13d0*/  ISETP.GT.AND P1, PT, R19, -0x1, PT ;  /* 0xffffffff1300780c */ /* 0x000fda0003f24270 */
[----:B------:R-:W-:Y:S05]  /*13e0*/  @P1 BRA `(.L_x_2095) ;  /* 0xfffffffc00e81947 */ /* 0x000fea000383ffff */
.L_x_2094:
[----:B------:R-:W-:Y:S05]  /*13f0*/  WARPSYNC.ALL ;  /* 0x0000000000007948 */ /* 0x000fea0003800000 */
[----:B------:R-:W-:Y:S01]  /*1400*/  BAR.SYNC.DEFER_BLOCKING 0x0 ;  /* 0x0000000000007b1d */ /* 0x000fe20000010000 */
[----:B0-----:R-:W-:-:S05]  /*1410*/  CS2R R16, SRZ ;  /* 0x0000000000107805 */ /* 0x001fca000001ff00 */
[----:B------:R-:W-:Y:S04]  /*1420*/  BSSY B0, `(.L_x_2096) ;  /* 0x0000036000007945 */ /* 0x000fe80003800000 */
[----:B------:R-:W-:Y:S05]  /*1430*/  @P0 BRA `(.L_x_2097) ;  /* 0x0000000000d00947 */ /* 0x000fea0003800000 */
[----:B------:R-:W0:Y:S01]  /*1440*/  S2R R19, SR_TID.X ;  /* 0x0000000000137919 */ /* 0x000e220000002100 */
[----:B------:R-:W1:Y:S01]  /*1450*/  LDC R16, c[0x0][0x10] ;  /* 0x00000400ff107b82 */ /* 0x000e620000000800 */
[----:B------:R-:W1:Y:S01]  /*1460*/  S2R R21, SR_CTAID.Y ;  /* 0x0000000000157919 */ /* 0x000e620000002600 */
[----:B------:R2:W-:Y:S06]  /*1470*/  STL.64 [R1+0x58], R2 ;  /* 0x0000580201007387 */ /* 0x0005ec0000100a00 */
[----:B--2---:R-:W2:Y:S01]  /*1480*/  LDC.64 R2, c[0x0][0x248] ;  /* 0x00009200ff027b82 */ /* 0x004ea20000000a00 */
[----:B0-----:R-:W-:-:S02]  /*1490*/  SHF.L.U32 R20, R19, 0x3, RZ ;  /* 0x0000000313147819 */ /* 0x001fc400000006ff */
[----:B------:R-:W-:Y:S01]  /*14a0*/  LOP3.LUT R18, R19, 0xf, RZ, 0xc0, !PT ;  /* 0x0000000f13127812 */ /* 0x000fe200078ec0ff */
[----:B-1----:R-:W-:Y:S01]  /*14b0*/  IMAD R16, R16, UR4, R21 ;  /* 0x0000000410107c24 */ /* 0x002fe2000f8e0215 */
[----:B------:R-:W-:-:S04]  /*14c0*/  LOP3.LUT R17, R20, 0x7fffff80, RZ, 0xc0, !PT ;  /* 0x7fffff8014117812 */ /* 0x000fc800078ec0ff */
[----:B------:R-:W-:-:S04]  /*14d0*/  LEA R16, R16, R17, 0xb ;  /* 0x0000001110107211 */ /* 0x000fc800078e58ff */
        /* <DEDUP_REMOVED lines=19> */
[----:B------:R-:W-:Y:S01]  /*1610*/  FADD.FTZ R37, R21, R19 ;  /* 0x0000001315257221 */ /* 0x000fe20000010000 */
[----:B------:R-:W-:Y:S02]  /*1620*/  IADD3 R20, R24, 0xa0, RZ ;  /* 0x000000a018147810 */ /* 0x000fe40007ffe0ff */
[----:B------:R-:W-:Y:S01]  /*1630*/  FADD.FTZ R16, R16, R18 ;  /* 0x0000001210107221 */ /* 0x000fe20000010000 */
[----:B------:R-:W-:Y:S02]  /*1640*/  IADD3 R18, R24, 0x80, RZ ;  /* 0x0000008018127810 */ /* 0x000fe40007ffe0ff */
[----:B------:R-:W-:-:S04]  /*1650*/  IMAD.WIDE.U32 R20, R20, 0x4, R2 ;  /* 0x0000000414147825 */ /* 0x000fc800078e0002 */
        /* <DEDUP_REMOVED lines=9> */
[----:B------:R-:W-:Y:S01]  /*16f0*/  FADD.FTZ R17, R17, R37 ;  /* 0x0000002511117221 */ /* 0x000fe20000010000 */
[----:B---3--:R-:W-:-:S03]  /*1700*/  FADD.FTZ R16, R18, R16 ;  /* 0x0000001012107221 */ /* 0x008fc60000010000 */
[----:B------:R-:W-:Y:S01]  /*1710*/  FADD.FTZ R17, R19, R17 ;  /* 0x0000001113117221 */ /* 0x000fe20000010000 */
[----:B--2---:R-:W-:-:S03]  /*1720*/  FADD.FTZ R16, R20, R16 ;  /* 0x0000001014107221 */ /* 0x004fc60000010000 */
[----:B------:R-:W-:Y:S01]  /*1730*/  FADD.FTZ R17, R21, R17 ;  /* 0x0000001115117221 */ /* 0x000fe20000010000 */
[----:B----4-:R-:W-:-:S03]  /*1740*/  FADD.FTZ R16, R22, R16 ;  /* 0x0000001016107221 */ /* 0x010fc60000010000 */
[----:B------:R-:W-:Y:S01]  /*1750*/  FADD.FTZ R17, R23, R17 ;  /* 0x0000001117117221 */ /* 0x000fe20000010000 */
[----:B------:R-:W-:-:S03]  /*1760*/  FADD.FTZ R16, R24, R16 ;  /* 0x0000001018107221 */ /* 0x000fc60000010000 */
[----:B0-----:R-:W-:-:S07]  /*1770*/  FADD.FTZ R17, R25, R17 ;  /* 0x0000001119117221 */ /* 0x001fce0000010000 */
.L_x_2097:
[----:B------:R-:W-:Y:S05]  /*1780*/  BSYNC B0 ;  /* 0x0000000000007941 */ /* 0x000fea0003800000 */
.L_x_2096:
[----:B------:R-:W0:Y:S01]  /*1790*/  SHFL.BFLY PT, R19, R16, 0x8, 0x1f ;  /* 0x0d001f0010137f89 */ /* 0x000e2200000e0000 */
[----:B------:R-:W-:Y:S01]  /*17a0*/  ULDC.64 UR8, c[0x0][0x240] ;  /* 0x0000900000087ab9 */ /* 0x000fe20000000a00 */
[----:B------:R-:W-:Y:S01]  /*17b0*/  BSSY B0, `(.L_x_2098) ;  /* 0x000002d000007945 */ /* 0x000fe20003800000 */
[----:B------:R-:W-:Y:S01]  /*17c0*/  ISETP.EQ.U32.AND P1, PT, RZ, UR8, PT ;  /* 0x00000008ff007c0c */ /* 0x000fe2000bf22070 */
[----:B------:R-:W1:Y:S01]  /*17d0*/  SHFL.BFLY PT, R18, R17, 0x8, 0x1f ;  /* 0x0d001f0011127f89 */ /* 0x000e6200000e0000 */
[----:B------:R-:W2:Y:S01]  /*17e0*/  S2R R21, SR_TID.X ;  /* 0x0000000000157919 */ /* 0x000ea20000002100 */
[----:B------:R-:W3:Y:S01]  /*17f0*/  S2R R20, SR_TID.X ;  /* 0x0000000000147919 */ /* 0x000ee20000002100 */
[----:B0-----:R-:W-:Y:S01]  /*1800*/  FADD.FTZ R16, R19, R16 ;  /* 0x0000001013107221 */ /* 0x001fe20000010000 */
[----:B-1----:R-:W-:-:S04]  /*1810*/  FADD.FTZ R18, R18, R17 ;  /* 0x0000001112127221 */ /* 0x002fc80000010000 */
[----:B------:R-:W0:Y:S04]  /*1820*/  SHFL.BFLY PT, R19, R16, 0x4, 0x1f ;  /* 0x0c801f0010137f89 */ /* 0x000e2800000e0000 */
[----:B------:R-:W1:Y:S01]  /*1830*/  SHFL.BFLY PT, R17, R18, 0x4, 0x1f ;  /* 0x0c801f0012117f89 */ /* 0x000e6200000e0000 */
[----:B--2---:R-:W-:Y:S02]  /*1840*/  SHF.R.U32.HI R22, RZ, 0x1, R21 ;  /* 0x00000001ff167819 */ /* 0x004fe40000011615 */
[----:B------:R-:W2:Y:S01]  /*1850*/  S2R R21, SR_CTAID.X ;  /* 0x0000000000157919 */ /* 0x000ea20000002500 */
[----:B---3--:R-:W-:Y:S01]  /*1860*/  LOP3.LUT P0, RZ, R20, 0xffffff0f, RZ, 0xc0, !PT ;  /* 0xffffff0f14ff7812 */ /* 0x008fe2000780c0ff */
        /* <DEDUP_REMOVED lines=9> */
[----:B------:R-:W-:Y:S01]  /*1900*/  @!P0 FMUL.FTZ R16, R16, 1.6276042515528388321e-05 ;  /* 0x3788888910108820 */ /* 0x000fe20000410000 */
[----:B-1----:R-:W-:-:S03]  /*1910*/  FADD.FTZ R17, R18, R17 ;  /* 0x0000001112117221 */ /* 0x002fc60000010000 */
[----:B------:R-:W-:-:S04]  /*1920*/  @!P0 FMUL.FTZ R18, R16, R16 ;  /* 0x0000001010128220 */ /* 0x000fc80000410000 */
[----:B------:R-:W-:Y:S01]  /*1930*/  @!P0 FFMA.FTZ R17, R17, 1.6276042515528388321e-05, -R18 ;  /* 0x3788888911118823 */ /* 0x000fe20000010812 */
[----:B------:R-:W-:-:S04]  /*1940*/  @!P0 LOP3.LUT R18, R22, 0x7ffffff8, RZ, 0xc0, !PT ;  /* 0x7ffffff816128812 */ /* 0x000fc800078ec0ff */
[----:B------:R-:W-:-:S05]  /*1950*/  @!P0 FMNMX.FTZ R17, RZ, R17, !PT ;  /* 0x00000011ff118209 */ /* 0x000fca0007810000 */
[----:B------:R0:W-:Y:S01]  /*1960*/  @!P0 STS.64 [R18+UR5], R16 ;  /* 0x0000001012008988 */ /* 0x0001e20008000a05 */
[----:B------:R-:W-:Y:S01]  /*1970*/  BAR.SYNC.DEFER_BLOCKING 0x0 ;  /* 0x0000000000007b1d */ /* 0x000fe20000010000 */
[----:B--2---:R-:W-:-:S04]  /*1980*/  LOP3.LUT P0, RZ, R21, 0x7f, RZ, 0xc0, !PT ;  /* 0x0000007f15ff7812 */ /* 0x004fc8000780c0ff */
[----:B------:R-:W-:-:S04]  /*1990*/  ISETP.GT.U32.OR P0, PT, R20, 0xf, P0 ;  /* 0x0000000f1400780c */ /* 0x000fc80000704470 */
[----:B------:R-:W-:-:S13]  /*19a0*/  ISETP.EQ.OR.EX P0, PT, RZ, UR9, P0, P1 ;  /* 0x00000009ff007c0c */ /* 0x000fda0008702710 */
[----:B0-----:R-:W-:Y:S05]  /*19b0*/  @P0 BRA `(.L_x_2099) ;  /* 0x0000000000300947 */ /* 0x001fea0003800000 */
[----:B------:R-:W0:Y:S02]  /*19c0*/  S2R R21, SR_CTAID.Y ;  /* 0x0000000000157919 */ /* 0x000e240000002600 */
[----:B0-----:R-:W-:-:S04]  /*19d0*/  SHF.L.U32 R21, R21, 0x4, RZ ;  /* 0x0000000415157819 */ /* 0x001fc800000006ff */
[----:B------:R-:W-:-:S04]  /*19e0*/  LOP3.LUT R21, R21, 0x10, RZ, 0xc0, !PT ;  /* 0x0000001015157812 */ /* 0x000fc800078ec0ff */
[----:B------:R-:W-:Y:S02]  /*19f0*/  IADD3 R17, R21, R20, RZ ;  /* 0x0000001415117210 */ /* 0x000fe40007ffe0ff */
[----:B------:R-:W-:Y:S02]  /*1a00*/  SHF.L.U32 R20, R20, 0x3, RZ ;  /* 0x0000000314147819 */ /* 0x000fe400000006ff */
[----:B------:R-:W-:Y:S02]  /*1a10*/  SHF.R.S32.HI R18, RZ, 0x1f, R17 ;  /* 0x0000001fff127819 */ /* 0x000fe40000011411 */
[----:B-----5:R-:W-:-:S04]  /*1a20*/  LEA R17, P0, R2, R17, 0x5 ;  /* 0x0000001102117211 */ /* 0x020fc800078028ff */
[----:B------:R-:W-:Y:S02]  /*1a30*/  LEA.HI.X R18, R2, R18, R3, 0x5, P0 ;  /* 0x0000001202127211 */ /* 0x000fe400000f2c03 */
[----:B------:R-:W-:-:S04]  /*1a40*/  LEA R16, P0, R17, UR8, 0x3 ;  /* 0x0000000811107c11 */ /* 0x000fc8000f8018ff */
[----:B------:R-:W-:Y:S02]  /*1a50*/  LEA.HI.X R17, R17, UR9, R18, 0x3, P0 ;  /* 0x0000000911117c11 */ /* 0x000fe400080f1c12 */
[----:B------:R-:W0:Y:S04]  /*1a60*/  LDS.64 R18, [R20+UR5] ;  /* 0x0000000514127984 */ /* 0x000e280008000a00 */
[----:B0-----:R0:W-:Y:S03]  /*1a70*/  STG.E.64 desc[UR6][R16.64], R18 ;  /* 0x0000001210007986 */ /* 0x0011e6000c101b06 */
.L_x_2099:
[----:B------:R-:W-:Y:S05]  /*1a80*/  BSYNC B0 ;  /* 0x0000000000007941 */ /* 0x000fea0003800000 */
.L_x_2098:
[----:B0-----:R-:W2:Y:S01]  /*1a90*/  LDL.LU R19, [R1] ;  /* 0x0000000001137983 */ /* 0x001ea20000300800 */
[----:B------:R-:W-:Y:S01]  /*1aa0*/  ULDC.64 UR10, c[0x0][0x210] ;  /* 0x00008400000a7ab9 */ /* 0x000fe20000000a00 */
[----:B------:R-:W-:Y:S02]  /*1ab0*/  ULDC UR8, c[0x0][0x230] ;  /* 0x00008c0000087ab9 */ /* 0x000fe40000000800 */
[----:B------:R-:W3:Y:S01]  /*1ac0*/  LDL R18, [R1+0x4c] ;  /* 0x00004c0001127983 */ /* 0x000ee20000100800 */
[----:B------:R-:W-:Y:S01]  /*1ad0*/  LEA R16, P0, R4, UR10, 0x1 ;  /* 0x0000000a04107c11 */ /* 0x000fe2000f8008ff */
[--C-:B-----5:R-:W-:Y:S02]  /*1ae0*/  HADD2.F32 R20, -RZ, R12.reuse.H0_H0 ;  /* 0x2000000cff147230 */ /* 0x120fe40000004100 */
[----:B------:R-:W-:Y:S01]  /*1af0*/  HADD2.F32 R12, -RZ, R12.H1_H1 ;  /* 0x3000000cff0c7230 */ /* 0x000fe20000004100 */
[----:B------:R-:W4:Y:S01]  /*1b00*/  LDL.LU R37, [R1+0xc] ;  /* 0x00000c0001257983 */ /* 0x000f220000300800 */
[----:B------:R-:W-:-:S02]  /*1b10*/  HADD2.F32 R21, -RZ, R13.H0_H0 ;  /* 0x2000000dff157230 */ /* 0x000fc40000004100 */
[----:B------:R-:W-:Y:S01]  /*1b20*/  HADD2.F32 R13, -RZ, R13.H1_H1 ;  /* 0x3000000dff0d7230 */ /* 0x000fe20000004100 */
[----:B--2---:R-:W-:Y:S02]  /*1b30*/  LEA.HI.X R17, R4, UR11, R19, 0x1, P0 ;  /* 0x0000000b04117c11 */ /* 0x004fe400080f0c13 */
[----:B---3--:R-:W0:Y:S02]  /*1b40*/  LDS.64 R18, [R18] ;  /* 0x0000000012127984 */ /* 0x008e240000000a00 */
[----:B0-----:R-:W-:Y:S01]  /*1b50*/  FADD.FTZ R4, R19, UR8 ;  /* 0x0000000813047e21 */ /* 0x001fe20008010000 */
[--C-:B------:R-:W-:Y:S01]  /*1b60*/  FADD.FTZ R0, R0, -R18.reuse ;  /* 0x8000001200007221 */ /* 0x100fe20000010000 */
[--C-:B------:R-:W-:Y:S01]  /*1b70*/  FADD.FTZ R36, R36, -R18.reuse ;  /* 0x8000001224247221 */ /* 0x100fe20000010000 */
[--C-:B------:R-:W-:Y:S02]  /*1b80*/  HADD2.F32 R19, -RZ, R14.reuse.H0_H0 ;  /* 0x2000000eff137230 */ /* 0x100fe40000004100 */
[--C-:B------:R-:W-:Y:S01]  /*1b90*/  FADD.FTZ R35, R35, -R18.reuse ;  /* 0x8000001223237221 */ /* 0x100fe20000010000 */
[----:B------:R-:W-:Y:S01]  /*1ba0*/  FADD.FTZ R34, R34, -R18 ;  /* 0x8000001222227221 */ /* 0x000fe20000010000 */
[----:B------:R-:W0:Y:S01]  /*1bb0*/  MUFU.RSQ R4, R4 ;  /* 0x0000000400047308 */ /* 0x000e220000001400 */
[----:B------:R-:W-:-:S02]  /*1bc0*/  HADD2.F32 R14, -RZ, R14.H1_H1 ;  /* 0x3000000eff0e7230 */ /* 0x000fc40000004100 */
        /* <DEDUP_REMOVED lines=10> */
[----:B------:R-:W-:Y:S01]  /*1c70*/  ULDC.64 UR8, c[0x0][0x238] ;  /* 0x00008e0000087ab9 */ /* 0x000fe20000000a00 */
[----:B0-----:R-:W-:Y:S01]  /*1c80*/  FMUL.FTZ R0, R0, R4 ;  /* 0x0000000400007220 */ /* 0x001fe20000410000 */
[----:B------:R-:W-:-:S03]  /*1c90*/  FMUL.FTZ R36, R4, R36 ;  /* 0x0000002404247220 */ /* 0x000fc60000410000 */
[----:B------:R-:W-:Y:S01]  /*1ca0*/  FFMA.FTZ R0, R0, R19, R20 ;  /* 0x0000001300007223 */ /* 0x000fe20000010014 */
[----:B------:R-:W-:-:S05]  /*1cb0*/  FFMA.FTZ R36, R36, R14, R12 ;  /* 0x0000000e24247223 */ /* 0x000fca000001000c */
[----:B------:R-:W-:Y:S01]  /*1cc0*/  F2FP.F16.F32.PACK_AB R0, R36, R0 ;  /* 0x000000002400723e */ /* 0x000fe200000000ff */
[C---:B------:R-:W-:Y:S01]  /*1cd0*/  FMUL.FTZ R35, R4.reuse, R35 ;  /* 0x0000002304237220 */ /* 0x040fe20000410000 */
[----:B------:R-:W-:Y:S01]  /*1ce0*/  FMUL.FTZ R34, R4, R34 ;  /* 0x0000002204227220 */ /* 0x000fe20000410000 */
[----:B------:R-:W2:Y:S04]  /*1cf0*/  LDL.LU R36, [R1+0x8] ;  /* 0x0000080001247983 */ /* 0x000ea80000300800 */
[----:B------:R0:W-:Y:S02]  /*1d00*/  STG.E.U16 desc[UR6][R16.64], R0 ;  /* 0x0000000010007986 */ /* 0x0001e4000c101506 */
[----:B0-----:R-:W-:-:S05]  /*1d10*/  PRMT R0, R0, 0x7632, R0 ;  /* 0x0000763200007816 */ /* 0x001fca0000000000 */
[----:B------:R0:W-:Y:S02]  /*1d20*/  STG.E.U16 desc[UR6][R16.64+0x2], R0 ;  /* 0x0000020010007986 */ /* 0x0001e4000c101506 */
[--C-:B0-----:R-:W-:Y:S02]  /*1d30*/  HADD2.F32 R0, -RZ, R15.reuse.H0_H0 ;  /* 0x2000000fff007230 */ /* 0x101fe40000004100 */
[----:B------:R-:W-:-:S03]  /*1d40*/  HADD2.F32 R15, -RZ, R15.H1_H1 ;  /* 0x3000000fff0f7230 */ /* 0x000fc60000004100 */
[----:B------:R-:W-:Y:S02]  /*1d50*/  FFMA.FTZ R35, R35, R0, R21 ;  /* 0x0000000023237223 */ /* 0x000fe40000010015 */
[----:B------:R-:W-:-:S05]  /*1d60*/  FFMA.FTZ R34, R34, R15, R13 ;  /* 0x0000000f22227223 */ /* 0x000fca000001000d */
[----:B------:R-:W-:Y:S02]  /*1d70*/  F2FP.F16.F32.PACK_AB R34, R34, R35 ;  /* 0x000000232222723e */ /* 0x000fe400000000ff */
[----:B------:R-:W3:Y:S02]  /*1d80*/  LDL.LU R35, [R1+0x4] ;  /* 0x0000040001237983 */ /* 0x000ee40000300800 */
[----:B------:R-:W-:Y:S01]  /*1d90*/  PRMT R22, R34, 0x7632, R22 ;  /* 0x0000763222167816 */ /* 0x000fe20000000016 */
[C---:B------:R-:W-:Y:S01]  /*1da0*/  FMUL.FTZ R23, R4.reuse, R29 ;  /* 0x0000001d04177220 */ /* 0x040fe20000410000 */
[----:B------:R-:W-:-:S03]  /*1db0*/  FMUL.FTZ R10, R4, R10 ;  /* 0x0000000a040a7220 */ /* 0x000fc60000410000 */
[----:B------:R0:W-:Y:S01]  /*1dc0*/  STG.E.U16 desc[UR6][R16.64+0x6], R22 ;  /* 0x0000061610007986 */ /* 0x0001e2000c101506 */
[----:B------:R-:W-:Y:S01]  /*1dd0*/  FFMA.FTZ R23, R19, R23, R20 ;  /* 0x0000001713177223 */ /* 0x000fe20000010014 */
[C---:B------:R-:W-:Y:S01]  /*1de0*/  FMUL.FTZ R32, R4.reuse, R32 ;  /* 0x0000002004207220 */ /* 0x040fe20000410000 */
[C---:B------:R-:W-:Y:S01]  /*1df0*/  FMUL.FTZ R31, R4.reuse, R31 ;  /* 0x0000001f041f7220 */ /* 0x040fe20000410000 */
[C---:B------:R-:W-:Y:S01]  /*1e00*/  FMUL.FTZ R30, R4.reuse, R30 ;  /* 0x0000001e041e7220 */ /* 0x040fe20000410000 */
[----:B0-----:R-:W-:-:S04]  /*1e10*/  FMUL.FTZ R22, R4, R33 ;  /* 0x0000002104167220 */ /* 0x001fc80000410000 */
[C-C-:B------:R-:W-:Y:S01]  /*1e20*/  FFMA.FTZ R22, R19.reuse, R22, R20.reuse ;  /* 0x0000001613167223 */ /* 0x140fe20000010014 */
[----:B------:R-:W-:Y:S01]  /*1e30*/  FFMA.FTZ R19, R19, R10, R20 ;  /* 0x0000000a13137223 */ /* 0x000fe20000010014 */
[--C-:B------:R-:W-:Y:S01]  /*1e40*/  FADD.FTZ R20, R8, -R18.reuse ;  /* 0x8000001208147221 */ /* 0x100fe20000010000 */
[----:B------:R-:W-:Y:S01]  /*1e50*/  FADD.FTZ R18, R27, -R18 ;  /* 0x800000121b127221 */ /* 0x000fe20000010000 */
[--C-:B------:R-:W-:Y:S01]  /*1e60*/  FFMA.FTZ R32, R14, R32, R12.reuse ;  /* 0x000000200e207223 */ /* 0x100fe2000001000c */
        /* <DEDUP_REMOVED lines=10> */
[----:B------:R-:W-:Y:S01]  /*1f10*/  F2FP.F16.F32.PACK_AB R22, R32, R22 ;  /* 0x000000162016723e */ /* 0x000fe200000000ff */
[----:B------:R-:W-:Y:S01]  /*1f20*/  FFMA.FTZ R20, R0, R20, R21 ;  /* 0x0000001400147223 */ /* 0x000fe20000010015 */
[----:B------:R-:W-:Y:S01]  /*1f30*/  F2FP.F16.F32.PACK_AB R30, R30, R31 ;  /* 0x0000001f1e1e723e */ /* 0x000fe200000000ff */
[C---:B------:R-:W-:Y:S01]  /*1f40*/  FFMA.FTZ R24, R15.reuse, R24, R13 ;  /* 0x000000180f187223 */ /* 0x040fe2000001000d */
[----:B------:R-:W-:Y:S01]  /*1f50*/  FFMA.FTZ R25, R14, R25, R12 ;  /* 0x000000190e197223 */ /* 0x000fe2000001000c */
[----:B------:R-:W-:Y:S01]  /*1f60*/  FFMA.FTZ R26, R0, R26, R21 ;  /* 0x0000001a001a7223 */ /* 0x000fe20000010015 */
[----:B------:R-:W-:Y:S01]  /*1f70*/  FFMA.FTZ R18, R15, R18, R13 ;  /* 0x000000120f127223 */ /* 0x000fe2000001000d */
[----:B------:R-:W-:Y:S01]  /*1f80*/  PRMT R0, R22, 0x7632, R0 ;  /* 0x0000763216007816 */ /* 0x000fe20000000000 */
[----:B------:R0:W-:Y:S01]  /*1f90*/  STG.E.U16 desc[UR6][R16.64+0x4], R34 ;  /* 0x0000042210007986 */ /* 0x0001e2000c101506 */
[----:B------:R-:W-:-:S02]  /*1fa0*/  PRMT R4, R30, 0x7632, R4 ;  /* 0x000076321e047816 */ /* 0x000fc40000000004 */
[----:B------:R-:W-:Y:S02]  /*1fb0*/  F2FP.F16.F32.PACK_AB R23, R28, R23 ;  /* 0x000000171c17723e */ /* 0x000fe400000000ff */
[----:B------:R-:W-:Y:S02]  /*1fc0*/  F2FP.F16.F32.PACK_AB R20, R24, R20 ;  /* 0x000000141814723e */ /* 0x000fe400000000ff */
[----:B------:R-:W-:Y:S02]  /*1fd0*/  F2FP.F16.F32.PACK_AB R19, R25, R19 ;  /* 0x000000131913723e */ /* 0x000fe400000000ff */
[----:B------:R-:W-:Y:S02]  /*1fe0*/  F2FP.F16.F32.PACK_AB R18, R18, R26 ;  /* 0x0000001a1212723e */ /* 0x000fe400000000ff */
[----:B0-----:R-:W-:-:S04]  /*1ff0*/  LEA R16, P1, R7, UR10, 0x1 ;  /* 0x0000000a07107c11 */ /* 0x001fc8000f8208ff */
[----:B----4-:R-:W-:Y:S01]  /*2000*/  LEA.HI.X R17, R7, UR11, R37, 0x1, P1 ;  /* 0x0000000b07117c11 */ /* 0x010fe200088f0c25 */
[----:B------:R-:W-:Y:S01]  /*2010*/  ULOP3.LUT UR4, UR4, 0x1, URZ, 0x3c, !UPT ;  /* 0x0000000104047892 */ /* 0x000fe2000f8e3c3f */
[----:B---3--:R-:W-:Y:S02]  /*2020*/  LEA.HI.X R9, R5, UR11, R35, 0x1, P0 ;  /* 0x0000000b05097c11 */ /* 0x008fe400080f0c23 */
[C---:B------:R-:W-:Y:S02]  /*2030*/  LEA R10, P0, R6.reuse, UR10, 0x1 ;  /* 0x0000000a060a7c11 */ /* 0x040fe4000f8008ff */
[----:B------:R-:W-:Y:S01]  /*2040*/  PRMT R5, R23, 0x7632, R5 ;  /* 0x0000763217057816 */ /* 0x000fe20000000005 */
[----:B------:R-:W-:Y:S01]  /*2050*/  STG.E.U16 desc[UR6][R8.64], R22 ;  /* 0x0000001608007986 */ /* 0x000fe2000c101506 */
[----:B--2---:R-:W-:Y:S02]  /*2060*/  LEA.HI.X R11, R6, UR11, R36, 0x1, P0 ;  /* 0x0000000b060b7c11 */ /* 0x004fe400080f0c24 */
[----:B------:R-:W-:Y:S01]  /*2070*/  PRMT R6, R20, 0x7632, R6 ;  /* 0x0000763214067816 */ /* 0x000fe20000000006 */
[----:B------:R0:W-:Y:S01]  /*2080*/  STG.E.U16 desc[UR6][R8.64+0x2], R0 ;  /* 0x0000020008007986 */ /* 0x0001e2000c101506 */
[----:B------:R-:W-:-:S03]  /*2090*/  IADD3 R2, P0, R2, 0x1, RZ ;  /* 0x0000000102027810 */ /* 0x000fc60007f1e0ff */
[----:B------:R-:W-:Y:S04]  /*20a0*/  STG.E.U16 desc[UR6][R8.64+0x4], R30 ;  /* 0x0000041e08007986 */ /* 0x000fe8000c101506 */
[----:B------:R1:W-:Y:S01]  /*20b0*/  STG.E.U16 desc[UR6][R8.64+0x6], R4 ;  /* 0x0000060408007986 */ /* 0x0003e2000c101506 */
[----:B0-----:R-:W-:-:S03]  /*20c0*/  PRMT R0, R18, 0x7632, R0 ;  /* 0x0000763212007816 */ /* 0x001fc60000000000 */
[----:B------:R0:W-:Y:S01]  /*20d0*/  STG.E.U16 desc[UR6][R10.64], R23 ;  /* 0x000000170a007986 */ /* 0x0001e2000c101506 */
[----:B------:R-:W-:Y:S02]  /*20e0*/  IADD3.X R3, RZ, R3, RZ, P0, !PT ;  /* 0x00000003ff037210 */ /* 0x000fe400007fe4ff */
[----:B-1----:R-:W-:Y:S01]  /*20f0*/  PRMT R8, R19, 0x7632, R8 ;  /* 0x0000763213087816 */ /* 0x002fe20000000008 */
[----:B------:R0:W-:Y:S01]  /*2100*/  STG.E.U16 desc[UR6][R10.64+0x2], R5 ;  /* 0x000002050a007986 */ /* 0x0001e2000c101506 */
[----:B------:R-:W-:-:S03]  /*2110*/  ISETP.GE.U32.AND P0, PT, R2, UR8, PT ;  /* 0x0000000802007c0c */ /* 0x000fc6000bf06070 */
[----:B------:R0:W-:Y:S04]  /*2120*/  STG.E.U16 desc[UR6][R10.64+0x4], R20 ;  /* 0x000004140a007986 */ /* 0x0001e8000c101506 */
[----:B------:R0:W-:Y:S04]  /*2130*/  STG.E.U16 desc[UR6][R10.64+0x6], R6 ;  /* 0x000006060a007986 */ /* 0x0001e8000c101506 */
[----:B------:R0:W-:Y:S04]  /*2140*/  STG.E.U16 desc[UR6][R16.64], R19 ;  /* 0x0000001310007986 */ /* 0x0001e8000c101506 */
[----:B------:R0:W-:Y:S04]  /*2150*/  STG.E.U16 desc[UR6][R16.64+0x2], R8 ;  /* 0x0000020810007986 */ /* 0x0001e8000c101506 */
[----:B------:R0:W-:Y:S04]  /*2160*/  STG.E.U16 desc[UR6][R16.64+0x4], R18 ;  /* 0x0000041210007986 */ /* 0x0001e8000c101506 */
[----:B------:R0:W-:Y:S01]  /*2170*/  STG.E.U16 desc[UR6][R16.64+0x6], R0 ;  /* 0x0000060010007986 */ /* 0x0001e2000c101506 */
[----:B------:R-:W-:-:S13]  /*2180*/  ISETP.GE.AND.EX P0, PT, R3, UR9, PT, P0 ;  /* 0x0000000903007c0c */ /* 0x000fda000bf06300 */
[----:B0-----:R-:W-:Y:S05]  /*2190*/  @!P0 BRA `(.L_x_2100) ;  /* 0xffffffe4005c8947 */ /* 0x001fea000383ffff */
[----:B------:R-:W-:Y:S05]  /*21a0*/  EXIT ;  /* 0x000000000000794d */ /* 0x000fea0003800000 */
.L_x_2101:
        /* <DEDUP_REMOVED lines=13> */
.L_x_2262:


//--------------------- .text._ZN13group_norm_v214gn_cuda_kernelI6__halfLi480ELi1ELi32ELi60ELi1024ELb0ELi16ELi960ELi960ELi4ELb1ELi2ELb0ELb0ENS_16CompileConditionILi900EEEEEvPT_PKS4_S7_S7_flPfS8_Pj --------------------------
	.section	.text._ZN13group_norm_v214gn_cuda_kernelI6__halfLi480ELi1ELi32ELi60ELi1024ELb0ELi16ELi960ELi960ELi4ELb1ELi2ELb0ELb0ENS_16CompileConditionILi900EEEEEvPT_PKS4_S7_S7_flPfS8_Pj,"ax",@progbits
	.align	128
        .global         _ZN13group_norm_v214gn_cuda_kernelI6__halfLi480ELi1ELi32ELi60ELi1024ELb0ELi16ELi960ELi960ELi4ELb1ELi2ELb0ELb0ENS_16CompileConditionILi900EEEEEvPT_PKS4_S7_S7_flPfS8_Pj
        .type           _ZN13group_norm_v214gn_cuda_kernelI6__halfLi480ELi1ELi32ELi60ELi1024ELb0ELi16ELi960ELi960ELi4ELb1ELi2ELb0ELb0ENS_16CompileConditionILi900EEEEEvPT_PKS4_S7_S7_flPfS8_Pj,@function
        .size           _ZN13group_norm_v214gn_cuda_kernelI6__halfLi480ELi1ELi32ELi60ELi1024ELb0ELi16ELi960ELi960ELi4ELb1ELi2ELb0ELb0ENS_16CompileConditionILi900EEEEEvPT_PKS4_S7_S7_flPfS8_Pj,(.L_x_2263 - _ZN13group_norm_v214gn_cuda_kernelI6__halfLi480ELi1ELi32ELi60ELi1024ELb0ELi16ELi960ELi960ELi4ELb1ELi2ELb0ELb0ENS_16CompileConditionILi900EEEEEvPT_PKS4_S7_S7_flPfS8_Pj)
        .other          _ZN13group_norm_v214gn_cuda_kernelI6__halfLi480ELi1ELi32ELi60ELi1024ELb0ELi16ELi960ELi960ELi4ELb1ELi2ELb0ELb0ENS_16CompileConditionILi900EEEEEvPT_PKS4_S7_S7_flPfS8_Pj,@"STO_CUDA_ENTRY STV_DEFAULT"
_ZN13group_norm_v214gn_cuda_kernelI6__halfLi480ELi1ELi32ELi60ELi1024ELb0ELi16ELi960ELi960ELi4ELb1ELi2ELb0ELb0ENS_16CompileConditionILi900EEEEEvPT_PKS4_S7_S7_flPfS8_Pj:
.text._ZN13group_norm_v214gn_cuda_kernelI6__halfLi480ELi1ELi32ELi60ELi1024ELb0ELi16ELi960ELi960ELi4ELb1ELi2ELb0ELb0ENS_16CompileConditionILi900EEEEEvPT_PKS4_S7_S7_flPfS8_Pj:
        /* <DEDUP_REMOVED lines=12> */
[----:B------:R-:W-:Y:S01]  /*00c0*/  MOV R20, 0x7fffffc1 ;  /* 0x7fffffc100147802 */ /* 0x000fe20000000f00 */
[----:B------:R-:W-:Y:S01]  /*00d0*/  HFMA2.MMA R45, -RZ, RZ, 0, 0 ;  /* 0x00000000ff2d7435 */ /* 0x000fe200000001ff */
[----:B------:R-:W-:Y:S01]  /*00e0*/  ULDC.64 UR8, c[0x0][0x208] ;  /* 0x0000820000087ab9 */ /* 0x000fe20000000a00 */
[----:B------:R-:W-:Y:S01]  /*00f0*/  IMAD R0, R0, 0x3c0, RZ ;  /* 0x000003c000007824 */ /* 0x000fe200078e02ff */
[----:B------:R-:W3:Y:S01]  /*0100*/  LDC.64 R118, c[0x0][0x250] ;  /* 0x00009400ff767b82 */ /* 0x000ee20000000a00 */
[----:B-1----:R-:W-:-:S02]  /*0110*/  ULEA UR6, UR5, UR4, 0x18 ;  /* 0x0000000405067291 */ /* 0x002fc4000f8ec03f */
[----:B------:R-:W-:-:S04]  /*0120*/  UIADD3 UR4, UR4, 0x1680, URZ ;  /* 0x0000168004047890 */ /* 0x000fc8000fffe03f */
[----:B------:R-:W-:Y:S01]  /*0130*/  MOV R24, UR6 ;  /* 0x0000000600187c02 */ /* 0x000fe20008000f00 */
[----:B0-----:R-:W-:Y:S01]  /*0140*/  IMAD.WIDE.U32 R2, R79, -0x77777777, RZ ;  /* 0x888888894f027825 */ /* 0x001fe200078e00ff */
[C---:B------:R-:W-:Y:S01]  /*0150*/  SHF.L.U32 R2, R80.reuse, 0x4, RZ ;  /* 0x0000000450027819 */ /* 0x040fe200000006ff */
[----:B------:R-:W-:Y:S01]  /*0160*/  ULDC.64 UR6, c[0x0][0x240] ;  /* 0x0000900000067ab9 */ /* 0x000fe20000000a00 */
[----:B------:R-:W-:Y:S01]  /*0170*/  SHF.R.U32.HI R4, RZ, 0x1, R79 ;  /* 0x00000001ff047819 */ /* 0x000fe2000001164f */
[----:B------:R-:W-:Y:S01]  /*0180*/  ULEA UR5, UR5, UR4, 0x18 ;  /* 0x0000000405057291 */ /* 0x000fe2000f8ec03f */
[----:B------:R-:W-:Y:S01]  /*0190*/  SHF.R.U32.HI R6, RZ, 0x7, R3 ;  /* 0x00000007ff067819 */ /* 0x000fe20000011603 */
[----:B---3--:R-:W-:Y:S01]  /*01a0*/  IMAD.WIDE.U32 R118, R80, 0x4, R118 ;  /* 0x0000000450767825 */ /* 0x008fe200078e0076 */
[----:B------:R-:W-:Y:S01]  /*01b0*/  LOP3.LUT R22, R2, 0x10, RZ, 0xc0, !PT ;  /* 0x0000001002167812 */ /* 0x000fe200078ec0ff */
[----:B------:R-:W-:Y:S01]  /*01c0*/  UMOV UR4, URZ ;  /* 0x0000003f00047c82 */ /* 0x000fe20008000000 */
[----:B--2---:R-:W-:Y:S01]  /*01d0*/  ISETP.NE.AND P1, PT, R78, RZ, PT ;  /* 0x000000ff4e00720c */ /* 0x004fe20003f25270 */
[----:B------:R-:W-:Y:S01]  /*01e0*/  IMAD R3, R6, -0xf0, R79 ;  /* 0xffffff1006037824 */ /* 0x000fe200078e024f */
[----:B------:R-:W-:-:S02]  /*01f0*/  IADD3 R5, R4, R22, RZ ;  /* 0x0000001604057210 */ /* 0x000fc40007ffe0ff */
[C---:B------:R-:W-:Y:S01]  /*0200*/  LOP3.LUT P0, RZ, R78.reuse, 0x3f, RZ, 0xc0, !PT ;  /* 0x0000003f4eff7812 */ /* 0x040fe2000780c0ff */
[C---:B------:R-:W-:Y:S01]  /*0210*/  IMAD R77, R3.reuse, 0x18, R24 ;  /* 0x00000018034d7824 */ /* 0x040fe200078e0218 */
[----:B------:R-:W-:Y:S01]  /*0220*/  LEA R2, R3, R0, 0x2 ;  /* 0x0000000003027211 */ /* 0x000fe200078e10ff */
[----:B------:R-:W-:Y:S01]  /*0230*/  IMAD R5, R5, 0x3c, -R0 ;  /* 0x0000003c05057824 */ /* 0x000fe200078e0a00 */
[----:B------:R-:W-:Y:S02]  /*0240*/  LOP3.LUT R78, R78, 0x3f, RZ, 0xc0, !PT ;  /* 0x0000003f4e4e7812 */ /* 0x000fe400078ec0ff */
[----:B------:R-:W-:Y:S01]  /*0250*/  IADD3 R8, RZ, -R22, RZ ;  /* 0x80000016ff087210 */ /* 0x000fe20007ffe0ff */
[----:B------:R-:W-:Y:S01]  /*0260*/  IMAD.WIDE.U32 R2, R2, -0x77777777, RZ ;  /* 0x8888888902027825 */ /* 0x000fe200078e00ff */
[----:B------:R-:W-:Y:S02]  /*0270*/  SHF.L.U32 R7, R4, 0x6, RZ ;  /* 0x0000000604077819 */ /* 0x000fe400000006ff */
[----:B------:R-:W-:-:S02]  /*0280*/  MOV R2, R8 ;  /* 0x0000000800027202 */ /* 0x000fc40000000f00 */
[----:B------:R-:W-:Y:S02]  /*0290*/  LOP3.LUT R78, R7, 0xffffffc0, R78, 0xe2, !PT ;  /* 0xffffffc0074e7812 */ /* 0x000fe400078ee24e */
[----:B------:R-:W-:Y:S02]  /*02a0*/  LEA R77, R6, R77, 0x3 ;  /* 0x0000004d064d7211 */ /* 0x000fe400078e18ff */
        /* <DEDUP_REMOVED lines=39> */
[--C-:B------:R-:W-:Y:S01]  /*0520*/  IMAD R30, R15, 0x18, R24.reuse ;  /* 0x000000180f1e7824 */ /* 0x100fe200078e0218 */
[----:B------:R-:W-:Y:S01]  /*0530*/  LEA.HI R2, R3, R2, RZ, 0x1b ;  /* 0x0000000203027211 */ /* 0x000fe200078fd8ff */
[--C-:B------:R-:W-:Y:S01]  /*0540*/  IMAD R16, R16, 0x18, R24.reuse ;  /* 0x0000001810107824 */ /* 0x100fe200078e0218 */
[----:B------:R-:W-:Y:S01]  /*0550*/  SHF.R.S32.HI R5, RZ, 0x2, R5 ;  /* 0x00000002ff057819 */ /* 0x000fe20000011405 */
[----:B------:R-:W-:Y:S01]  /*0560*/  IMAD R26, R17, 0x18, R24 ;  /* 0x00000018111a7824 */ /* 0x000fe200078e0218 */
[----:B------:R-:W-:-:S02]  /*0570*/  SHF.L.U32 R3, R79, 0x3, RZ ;  /* 0x000000034f037819 */ /* 0x000fc400000006ff */
[----:B------:R-:W-:Y:S01]  /*0580*/  ISETP.EQ.U32.AND P2, PT, RZ, UR6, PT ;  /* 0x00000006ff007c0c */ /* 0x000fe2000bf42070 */
[----:B------:R-:W-:Y:S01]  /*0590*/  IMAD R24, R5, 0x18, R24 ;  /* 0x0000001805187824 */ /* 0x000fe200078e0218 */
[----:B------:R-:W-:Y:S02]  /*05a0*/  LOP3.LUT R3, R3, 0x8, RZ, 0xc0, !PT ;  /* 0x0000000803037812 */ /* 0x000fe400078ec0ff */
[----:B------:R-:W-:Y:S02]  /*05b0*/  ISETP.GT.U32.OR P0, PT, R79, 0xf, P0 ;  /* 0x0000000f4f00780c */ /* 0x000fe40000704470 */
[----:B------:R-:W-:Y:S02]  /*05c0*/  IADD3 R22, R22, R79, RZ ;  /* 0x0000004f16167210 */ /* 0x000fe40007ffe0ff */
        /* <DEDUP_REMOVED lines=14> */
[----:B------:R-:W-:Y:S02]  /*06b0*/  IADD3 R24, R3, R24, RZ ;  /* 0x0000001803187210 */ /* 0x000fe40007ffe0ff */
[----:B------:R-:W-:Y:S02]  /*06c0*/  ISETP.EQ.OR.EX P0, PT, RZ, UR7, P0, P2 ;  /* 0x00000007ff007c0c */ /* 0x000fe40008702720 */
[----:B------:R-:W-:Y:S02]  /*06d0*/  SEL R20, R20, 0x1, !P1 ;  /* 0x0000000114147807 */ /* 0x000fe40004800000 */
[----:B------:R-:W-:Y:S02]  /*06e0*/  SHF.R.S32.HI R18, RZ, 0x1f, R22 ;  /* 0x0000001fff127819 */ /* 0x000fe40000011416 */
[----:B------:R-:W-:-:S07]  /*06f0*/  LEA R16, R2, UR5, 0x3 ;  /* 0x0000000502107c11 */ /* 0x000fce000f8e18ff */
.L_x_2110:
[----:B------:R-:W0:Y:S01]  /*0700*/  S2UR UR6, SR_CTAID.X ;  /* 0x00000000000679c3 */ /* 0x000e220000002500 */
[----:B--2---:R-:W-:Y:S01]  /*0710*/  IMAD.WIDE.U32 R2, R79, -0x77777777, RZ ;  /* 0x888888894f027825 */ /* 0x004fe200078e00ff */
[----:B------:R-:W-:Y:S01]  /*0720*/  MOV R53, RZ ;  /* 0x000000ff00357202 */ /* 0x000fe20000000f00 */
[----:B------:R-:W-:Y:S02]  /*0730*/  ULDC.64 UR10, c[0x0][0x228] ;  /* 0x00008a00000a7ab9 */ /* 0x000fe40000000a00 */
[----:B------:R-:W-:Y:S01]  /*0740*/  IMAD R5, R45, 0x1e0000, RZ ;  /* 0x001e00002d057824 */ /* 0x000fe200078e02ff */
[----:B------:R-:W-:Y:S02]  /*0750*/  SHF.R.U32.HI R2, RZ, 0x7, R3 ;  /* 0x00000007ff027819 */ /* 0x000fe40000011603 */
[----:B------:R-:W-:-:S03]  /*0760*/  LOP3.LUT R3, R80, 0x1, RZ, 0xc0, !PT ;  /* 0x0000000150037812 */ /* 0x000fc600078ec0ff */
[----:B------:R-:W-:-:S04]  /*0770*/  IMAD R52, R2, -0xf0, R79 ;  /* 0xffffff1002347824 */ /* 0x000fc800078e024f */
[----:B------:R-:W-:-:S05]  /*0780*/  IMAD R52, R3, 0xf0, R52 ;  /* 0x000000f003347824 */ /* 0x000fca00078e0234 */
[----:B------:R-:W-:Y:S01]  /*0790*/  SHF.L.U32 R52, R52, 0x2, RZ ;  /* 0x0000000234347819 */ /* 0x000fe200000006ff */
[----:B0-----:R-:W-:-:S04]  /*07a0*/  USHF.L.U32 UR6, UR6, 0x4, URZ ;  /* 0x0000000406067899 */ /* 0x001fc8000800063f */
[----:B------:R-:W-:Y:S01]  /*07b0*/  IMAD.WIDE.U32 R54, R47, 0x1e0000, R52 ;  /* 0x001e00002f367825 */ /* 0x000fe200078e0034 */
[----:B------:R-:W-:-:S06]  /*07c0*/  ULOP3.LUT UR6, UR6, 0x3f0, URZ, 0xc0, !UPT ;  /* 0x000003f006067892 */ /* 0x000fcc000f8ec03f */
[----:B------:R-:W-:Y:S01]  /*07d0*/  IADD3 R0, R2, UR6, RZ ;  /* 0x0000000602007c10 */ /* 0x000fe2000fffe0ff */
[----:B------:R-:W-:-:S04]  /*07e0*/  ULDC.64 UR6, c[0x0][0x218] ;  /* 0x0000860000067ab9 */ /* 0x000fc80000000a00 */
        /* <DEDUP_REMOVED lines=61> */
[----:B------:R-:W0:Y:S08]  /*0bc0*/  @!P1 LDC R123, c[0x0][0x10] ;  /* 0x00000400ff7b9b82 */ /* 0x000e300000000800 */
[----:B------:R-:W1:Y:S01]  /*0bd0*/  @!P1 LDC.64 R120, c[0x0][0x248] ;  /* 0x00009200ff789b82 */ /* 0x000e620000000a00 */
[--C-:B--2---:R-:W-:Y:S02]  /*0be0*/  HADD2.F32 R3, -RZ, R68.reuse.H0_H0 ;  /* 0x20000044ff037230 */ /* 0x104fe40000004100 */
[----:B------:R-:W-:-:S02]  /*0bf0*/  HADD2.F32 R27, -RZ, R68.H1_H1 ;  /* 0x30000044ff1b7230 */ /* 0x000fc40000004100 */
[--C-:B------:R-:W-:Y:S02]  /*0c00*/  HADD2.F32 R25, -RZ, R69.reuse.H0_H0 ;  /* 0x20000045ff197230 */ /* 0x100fe40000004100 */
[----:B------:R-:W-:Y:S01]  /*0c10*/  FFMA.FTZ R70, R3, R3, RZ ;  /* 0x0000000303467223 */ /* 0x000fe200000100ff */
[----:B------:R-:W-:Y:S01]  /*0c20*/  FADD.FTZ R68, RZ, R3 ;  /* 0x00000003ff447221 */ /* 0x000fe20000010000 */
[----:B------:R-:W-:Y:S02]  /*0c30*/  HADD2.F32 R23, -RZ, R69.H1_H1 ;  /* 0x30000045ff177230 */ /* 0x000fe40000004100 */
[----:B------:R-:W-:Y:S01]  /*0c40*/  FFMA.FTZ R70, R27, R27, R70 ;  /* 0x0000001b1b467223 */ /* 0x000fe20000010046 */
[----:B------:R-:W-:-:S03]  /*0c50*/  FADD.FTZ R68, R68, R27 ;  /* 0x0000001b44447221 */ /* 0x000fc60000010000 */
[----:B------:R-:W-:Y:S01]  /*0c60*/  FFMA.FTZ R70, R25, R25, R70 ;  /* 0x0000001919467223 */ /* 0x000fe20000010046 */
[----:B------:R-:W-:Y:S01]  /*0c70*/  FADD.FTZ R68, R68, R25 ;  /* 0x0000001944447221 */ /* 0x000fe20000010000 */
[--C-:B---3--:R-:W-:Y:S02]  /*0c80*/  HADD2.F32 R21, -RZ, R66.reuse.H0_H0 ;  /* 0x20000042ff157230 */ /* 0x108fe40000004100 */
        /* <DEDUP_REMOVED lines=11> */
[--C-:B----4-:R-:W-:Y:S02]  /*0d40*/  HADD2.F32 R13, -RZ, R64.reuse.H0_H0 ;  /* 0x20000040ff0d7230 */ /* 0x110fe40000004100 */
[----:B------:R-:W-:Y:S01]  /*0d50*/  FFMA.FTZ R70, R15, R15, R70 ;  /* 0x0000000f0f467223 */ /* 0x000fe20000010046 */
[----:B------:R-:W-:Y:S01]  /*0d60*/  FADD.FTZ R68, R68, R15 ;  /* 0x0000000f44447221 */ /* 0x000fe20000010000 */
[----:B------:R-:W-:-:S02]  /*0d70*/  HADD2.F32 R11, -RZ, R64.H1_H1 ;  /* 0x30000040ff0b7230 */ /* 0x000fc40000004100 */
        /* <DEDUP_REMOVED lines=41> */
[----:B------:R-:W-:Y:S01]  /*1010*/  HADD2.F32 R103, -RZ, R59.H1_H1 ;  /* 0x3000003bff677230 */ /* 0x000fe20000004100 */
[----:B------:R-:W-:Y:S01]  /*1020*/  CS2R R58, SRZ ;  /* 0x00000000003a7805 */ /* 0x000fe2000001ff00 */
        /* <DEDUP_REMOVED lines=25> */
[----:B------:R-:W-:-:S03]  /*11c0*/  FADD.FTZ R50, R68, R113 ;  /* 0x0000007144327221 */ /* 0x000fc60000010000 */
[----:B------:R-:W-:Y:S01]  /*11d0*/  FFMA.FTZ R51, R117, R117, R70 ;  /* 0x0000007575337223 */ /* 0x000fe20000010046 */
[----:B------:R-:W-:-:S05]  /*11e0*/  FADD.FTZ R50, R50, R117 ;  /* 0x0000007532327221 */ /* 0x000fca0000010000 */
[----:B------:R2:W-:Y:S01]  /*11f0*/  STS.64 [R77], R50 ;  /* 0x000000324d007388 */ /* 0x0005e20000000a00 */
[----:B------:R-:W-:Y:S06]  /*1200*/  BAR.SYNC.DEFER_BLOCKING 0x0 ;  /* 0x0000000000007b1d */ /* 0x000fec0000010000 */
[----:B01----:R-:W-:Y:S05]  /*1210*/  @P2 BRA `(.L_x_2103) ;  /* 0x0000000000b42947 */ /* 0x003fea0003800000 */
[----:B--2---:R-:W0:Y:S04]  /*1220*/  LDS.64 R50, [R76] ;  /* 0x000000004c327984 */ /* 0x004e280000000a00 */
[----:B------:R-:W1:Y:S04]  /*1230*/  LDS.64 R74, [R49] ;  /* 0x00000000314a7984 */ /* 0x000e680000000a00 */
[----:B------:R-:W2:Y:S04]  /*1240*/  LDS.64 R56, [R48] ;  /* 0x0000000030387984 */ /* 0x000ea80000000a00 */
[----:B------:R-:W3:Y:S04]  /*1250*/  LDS.64 R58, [R46] ;  /* 0x000000002e3a7984 */ /* 0x000ee80000000a00 */
[----:B------:R-:W4:Y:S04]  /*1260*/  LDS.64 R60, [R44] ;  /* 0x000000002c3c7984 */ /* 0x000f280000000a00 */
[----:B------:R-:W4:Y:S04]  /*1270*/  LDS.64 R62, [R42] ;  /* 0x000000002a3e7984 */ /* 0x000f280000000a00 */
[----:B------:R-:W4:Y:S04]  /*1280*/  LDS.64 R64, [R40] ;  /* 0x0000000028407984 */ /* 0x000f280000000a00 */
[----:B------:R-:W4:Y:S04]  /*1290*/  LDS.64 R66, [R38] ;  /* 0x0000000026427984 */ /* 0x000f280000000a00 */
[----:B------:R-:W4:Y:S04]  /*12a0*/  LDS.64 R68, [R36] ;  /* 0x0000000024447984 */ /* 0x000f280000000a00 */
[----:B------:R-:W4:Y:S01]  /*12b0*/  LDS.64 R70, [R34] ;  /* 0x0000000022467984 */ /* 0x000f220000000a00 */
[----:B0-----:R-:W-:-:S03]  /*12c0*/  FADD.FTZ R125, RZ, R50 ;  /* 0x00000032ff7d7221 */ /* 0x001fc60000010000 */
[----:B------:R-:W0:Y:S01]  /*12d0*/  LDS.64 R72, [R32] ;  /* 0x0000000020487984 */ /* 0x000e220000000a00 */
[----:B------:R-:W-:Y:S01]  /*12e0*/  FADD.FTZ R82, RZ, R51 ;  /* 0x00000033ff527221 */ /* 0x000fe20000010000 */
[----:B-1----:R-:W-:Y:S02]  /*12f0*/  FADD.FTZ R125, R125, R74 ;  /* 0x0000004a7d7d7221 */ /* 0x002fe40000010000 */
[----:B------:R-:W1:Y:S01]  /*1300*/  LDS.64 R50, [R30] ;  /* 0x000000001e327984 */ /* 0x000e620000000a00 */
[----:B------:R-:W-:Y:S01]  /*1310*/  FADD.FTZ R82, R82, R75 ;  /* 0x0000004b52527221 */ /* 0x000fe20000010000 */
[----:B--2---:R-:W-:Y:S02]  /*1320*/  FADD.FTZ R125, R125, R56 ;  /* 0x000000387d7d7221 */ /* 0x004fe40000010000 */
[----:B------:R-:W2:Y:S01]  /*1330*/  LDS.64 R74, [R28] ;  /* 0x000000001c4a7984 */ /* 0x000ea20000000a00 */
[----:B------:R-:W-:Y:S01]  /*1340*/  FADD.FTZ R82, R82, R57 ;  /* 0x0000003952527221 */ /* 0x000fe20000010000 */
[----:B---3--:R-:W-:-:S02]  /*1350*/  FADD.FTZ R125, R125, R58 ;  /* 0x0000003a7d7d7221 */ /* 0x008fc40000010000 */
[----:B------:R-:W3:Y:S01]  /*1360*/  LDS.64 R56, [R26] ;  /* 0x000000001a387984 */ /* 0x000ee20000000a00 */
[----:B------:R-:W-:Y:S01]  /*1370*/  FADD.FTZ R82, R82, R59 ;  /* 0x0000003b52527221 */ /* 0x000fe20000010000 */
[----:B----4-:R-:W-:Y:S02]  /*1380*/  FADD.FTZ R125, R125, R60 ;  /* 0x0000003c7d7d7221 */ /* 0x010fe40000010000 */
[----:B------:R-:W4:Y:S01]  /*1390*/  LDS.64 R58, [R24] ;  /* 0x00000000183a7984 */ /* 0x000f220000000a00 */
        /* <DEDUP_REMOVED lines=13> */
[----:B-1----:R-:W-:-:S03]  /*1470*/  FADD.FTZ R125, R125, R50 ;  /* 0x000000327d7d7221 */ /* 0x002fc60000010000 */
[----:B------:R-:W-:Y:S01]  /*1480*/  FADD.FTZ R82, R82, R51 ;  /* 0x0000003352527221 */ /* 0x000fe20000010000 */
[----:B--2---:R-:W-:-:S03]  /*1490*/  FADD.FTZ R125, R125, R74 ;  /* 0x0000004a7d7d7221 */ /* 0x004fc60000010000 */
[----:B------:R-:W-:Y:S01]  /*14a0*/  FADD.FTZ R82, R82, R75 ;  /* 0x0000004b52527221 */ /* 0x000fe20000010000 */
[----:B---3--:R-:W-:-:S03]  /*14b0*/  FADD.FTZ R125, R125, R56 ;  /* 0x000000387d7d7221 */ /* 0x008fc60000010000 */
[----:B------:R-:W-:Y:S01]  /*14c0*/  FADD.FTZ R82, R82, R57 ;  /* 0x0000003952527221 */ /* 0x000fe20000010000 */
[----:B----4-:R-:W-:-:S03]  /*14d0*/  FADD.FTZ R58, R125, R58 ;  /* 0x0000003a7d3a7221 */ /* 0x010fc60000010000 */
[----:B------:R-:W-:-:S07]  /*14e0*/  FADD.FTZ R59, R82, R59 ;  /* 0x0000003b523b7221 */ /* 0x000fce0000010000 */
.L_x_2103:
[----:B------:R-:W-:Y:S05]  /*14f0*/  BSYNC B0 ;  /* 0x0000000000007941 */ /* 0x000fea0003800000 */
.L_x_2102:
[----:B--2---:R-:W0:Y:S01]  /*1500*/  SHFL.BFLY PT, R51, R58, 0x1, 0x1f ;  /* 0x0c201f003a337f89 */ /* 0x004e2200000e0000 */
[----:B------:R-:W-:Y:S01]  /*1510*/  @!P1 IMAD R123, R123, UR4, R80 ;  /* 0x000000047b7b9c24 */ /* 0x000fe2000f8e0250 */
[C---:B------:R-:W-:Y:S02]  /*1520*/  ISETP.NE.AND P3, PT, R79.reuse, RZ, PT ;  /* 0x000000ff4f00720c */ /* 0x040fe40003f65270 */
[----:B------:R-:W1:Y:S01]  /*1530*/  SHFL.BFLY PT, R56, R59, 0x1, 0x1f ;  /* 0x0c201f003b387f89 */ /* 0x000e6200000e0000 */
[----:B------:R-:W-:Y:S02]  /*1540*/  ISETP.GT.U32.AND P2, PT, R79, 0xff, PT ;  /* 0x000000ff4f00780c */ /* 0x000fe40003f44070 */
[----:B------:R-:W-:Y:S02]  /*1550*/  @!P1 LEA R123, R123, R78, 0xa ;  /* 0x0000004e7b7b9211 */ /* 0x000fe400078e50ff */
[----:B------:R-:W-:Y:S02]  /*1560*/  MOV R62, RZ ;  /* 0x000000ff003e7202 */ /* 0x000fe40000000f00 */
[----:B------:R-:W-:-:S05]  /*1570*/  @!P1 SHF.L.U32 R123, R123, 0x1, RZ ;  /* 0x000000017b7b9819 */ /* 0x000fca00000006ff */
[----:B------:R-:W-:-:S04]  /*1580*/  @!P1 IMAD.WIDE.U32 R120, R123, 0x4, R120 ;  /* 0x000000047b789825 */ /* 0x000fc800078e0078 */
[----:B0-----:R-:W-:Y:S01]  /*1590*/  FADD.FTZ R50, R51, R58 ;  /* 0x0000003a33327221 */ /* 0x001fe20000010000 */
[----:B-1----:R-:W-:Y:S01]  /*15a0*/  FADD.FTZ R51, R56, R59 ;  /* 0x0000003b38337221 */ /* 0x002fe20000010000 */
[----:B------:R-:W-:-:S04]  /*15b0*/  HFMA2.MMA R56, -RZ, RZ, 0, 0 ;  /* 0x00000000ff387435 */ /* 0x000fc800000001ff */
[----:B------:R0:W-:Y:S01]  /*15c0*/  @!P1 STG.E.64 desc[UR8][R120.64], R50 ;  /* 0x0000003278009986 */ /* 0x0001e2000c101b08 */
[----:B------:R-:W-:Y:S06]  /*15d0*/  BAR.SYNC.DEFER_BLOCKING 0x0 ;  /* 0x0000000000007b1d */ /* 0x000fec0000010000 */
[----:B------:R-:W-:Y:S05]  /*15e0*/  @P3 BRA `(.L_x_2104) ;  /* 0x0000000000283947 */ /* 0x000fea0003800000 */
[----:B------:R-:W-:Y:S06]  /*15f0*/  MEMBAR.ALL.GPU ;  /* 0x0000000000007992 */ /* 0x000fec000000a000 */
[----:B------:R-:W-:-:S00]  /*1600*/  ERRBAR ;  /* 0x00000000000079ab */ /* 0x000fc00000000000 */
[----:B------:R-:W-:Y:S06]  /*1610*/  CGAERRBAR ;  /* 0x00000000000075ab */ /* 0x000fec0000000000 */
[----:B0-----:R0:W5:Y:S02]  /*1620*/  ATOM.E.ADD.STRONG.GPU PT, R50, desc[UR8][R118.64], R20 ;  /* 0x000000147632798a */ /* 0x00116400081ee1c8 */
.L_x_2105:
[----:B------:R-:W2:Y:S04]  /*1630*/  LD.E.STRONG.GPU R51, desc[UR8][R118.64] ;  /* 0x0000000876337980 */ /* 0x000ea8000c10f900 */
[----:B--2---:R-:W-:Y:S01]  /*1640*/  CCTL.IVALL ;  /* 0x00000000ff00798f */ /* 0x004fe20002000000 */
[----:B------:R-:W-:Y:S05]  /*1650*/  YIELD ;  /* 0x0000000000007946 */ /* 0x000fea0003800000 */
[----:B-----5:R-:W-:-:S04]  /*1660*/  LOP3.LUT R51, R51, R50, RZ, 0x3c, !PT ;  /* 0x0000003233337212 */ /* 0x020fc800078e3cff */
[----:B------:R-:W-:-:S13]  /*1670*/  ISETP.GT.AND P1, PT, R51, -0x1, PT ;  /* 0xffffffff3300780c */ /* 0x000fda0003f24270 */
[----:B------:R-:W-:Y:S05]  /*1680*/  @P1 BRA `(.L_x_2105) ;  /* 0xfffffffc00e81947 */ /* 0x000fea000383ffff */
.L_x_2104:
[----:B------:R-:W-:Y:S05]  /*1690*/  WARPSYNC.ALL ;  /* 0x0000000000007948 */ /* 0x000fea0003800000 */
[----:B------:R-:W-:Y:S06]  /*16a0*/  BAR.SYNC.DEFER_BLOCKING 0x0 ;  /* 0x0000000000007b1d */ /* 0x000fec0000010000 */
[----:B------:R-:W-:Y:S04]  /*16b0*/  BSSY B0, `(.L_x_2106) ;  /* 0x000001e000007945 */ /* 0x000fe80003800000 */
[----:B------:R-:W-:Y:S05]  /*16c0*/  @P2 BRA `(.L_x_2107) ;  /* 0x0000000000702947 */ /* 0x000fea0003800000 */
[----:B------:R-:W1:Y:S01]  /*16d0*/  LDC R57, c[0x0][0x10] ;  /* 0x00000400ff397b82 */ /* 0x000e620000000800 */
[----:B0-----:R-:W-:-:S04]  /*16e0*/  SHF.L.U32 R51, R79, 0x2, RZ ;  /* 0x000000024f337819 */ /* 0x001fc800000006ff */
[----:B------:R-:W-:-:S03]  /*16f0*/  LOP3.LUT R51, R51, 0x7fffffc0, RZ, 0xc0, !PT ;  /* 0x7fffffc033337812 */ /* 0x000fc600078ec0ff */
[----:B------:R-:W0:Y:S01]  /*1700*/  LDC.64 R60, c[0x0][0x248] ;  /* 0x00009200ff3c7b82 */ /* 0x000e220000000a00 */
[----:B-1----:R-:W-:Y:S01]  /*1710*/  IMAD R50, R57, UR4, R80 ;  /* 0x0000000439327c24 */ /* 0x002fe2000f8e0250 */
[----:B------:R-:W-:-:S04]  /*1720*/  LOP3.LUT R57, R79, 0xf, RZ, 0xc0, !PT ;  /* 0x0000000f4f397812 */ /* 0x000fc800078ec0ff */
[----:B------:R-:W-:-:S04]  /*1730*/  LEA R50, R50, R51, 0xa ;  /* 0x0000003332327211 */ /* 0x000fc800078e50ff */
        /* <DEDUP_REMOVED lines=21> */
.L_x_2107:
[----:B------:R-:W-:Y:S05]  /*1890*/  BSYNC B0 ;  /* 0x0000000000007941 */ /* 0x000fea0003800000 */
.L_x_2106:
[----:B0-----:R-:W0:Y:S01]  /*18a0*/  SHFL.BFLY PT, R51, R62, 0x8, 0x1f ;  /* 0x0d001f003e337f89 */ /* 0x001e2200000e0000 */
[----:B------:R-:W-:Y:S01]  /*18b0*/  LOP3.LUT P1, RZ, R79, 0xffffff0f, RZ, 0xc0, !PT ;  /* 0xffffff0f4fff7812 */ /* 0x000fe2000782c0ff */
        /* <DEDUP_REMOVED lines=19> */
[----:B------:R-:W-:-:S04]  /*19f0*/  @!P1 SHF.R.U32.HI R56, RZ, 0x1, R79 ;  /* 0x00000001ff389819 */ /* 0x000fc8000001164f */
[----:B------:R-:W-:Y:S02]  /*1a00*/  @!P1 LOP3.LUT R56, R56, 0x7ffffff8, RZ, 0xc0, !PT ;  /* 0x7ffffff838389812 */ /* 0x000fe400078ec0ff */
[----:B------:R-:W-:-:S05]  /*1a10*/  @!P1 FMNMX.FTZ R51, RZ, R51, !PT ;  /* 0x00000033ff339209 */ /* 0x000fca0007810000 */
[----:B------:R0:W-:Y:S01]  /*1a20*/  @!P1 STS.64 [R56+UR5], R50 ;  /* 0x0000003238009988 */ /* 0x0001e20008000a05 */
[----:B------:R-:W-:Y:S06]  /*1a30*/  BAR.SYNC.DEFER_BLOCKING 0x0 ;  /* 0x0000000000007b1d */ /* 0x000fec0000010000 */
[----:B------:R-:W-:Y:S05]  /*1a40*/  @P0 BRA `(.L_x_2109) ;  /* 0x0000000000200947 */ /* 0x000fea0003800000 */
[----:B0-----:R-:W-:Y:S01]  /*1a50*/  LEA R50, R79, UR5, 0x3 ;  /* 0x000000054f327c11 */ /* 0x001fe2000f8e18ff */
[----:B------:R-:W-:Y:S01]  /*1a60*/  ULDC.64 UR6, c[0x0][0x240] ;  /* 0x0000900000067ab9 */ /* 0x000fe20000000a00 */
[----:B------:R-:W-:-:S04]  /*1a70*/  LEA R57, P1, R47, R22, 0x5 ;  /* 0x000000162f397211 */ /* 0x000fc800078228ff */
[----:B------:R-:W0:Y:S01]  /*1a80*/  LDS.64 R50, [R50] ;  /* 0x0000000032327984 */ /* 0x000e220000000a00 */
[----:B------:R-:W-:Y:S02]  /*1a90*/  LEA.HI.X R58, R47, R18, R45, 0x5, P1 ;  /* 0x000000122f3a7211 */ /* 0x000fe400008f2c2d */
[----:B------:R-:W-:-:S04]  /*1aa0*/  LEA R56, P1, R57, UR6, 0x3 ;  /* 0x0000000639387c11 */ /* 0x000fc8000f8218ff */
[----:B------:R-:W-:-:S05]  /*1ab0*/  LEA.HI.X R57, R57, UR7, R58, 0x3, P1 ;  /* 0x0000000739397c11 */ /* 0x000fca00088f1c3a */
[----:B0-----:R1:W-:Y:S04]  /*1ac0*/  STG.E.64 desc[UR8][R56.64], R50 ;  /* 0x0000003238007986 */ /* 0x0013e8000c101b08 */
.L_x_2109:
[----:B------:R-:W-:Y:S05]  /*1ad0*/  BSYNC B0 ;  /* 0x0000000000007941 */ /* 0x000fea0003800000 */
.L_x_2108:
[----:B01----:R-:W0:Y:S01]  /*1ae0*/  LDS.64 R50, [R16] ;  /* 0x0000000010327984 */ /* 0x003e220000000a00 */
[----:B------:R-:W-:Y:S01]  /*1af0*/  ULDC.64 UR6, c[0x0][0x210] ;  /* 0x0000840000067ab9 */ /* 0x000fe20000000a00 */
[--C-:B-----5:R-:W-:Y:S01]  /*1b00*/  HADD2.F32 R72, -RZ, R53.reuse.H0_H0 ;  /* 0x20000035ff487230 */ /* 0x120fe20000004100 */
[----:B------:R-:W-:Y:S01]  /*1b10*/  LEA R60, P1, R43, UR6, 0x1 ;  /* 0x000000062b3c7c11 */ /* 0x000fe2000f8208ff */
[----:B------:R-:W-:Y:S01]  /*1b20*/  HADD2.F32 R53, -RZ, R53.H1_H1 ;  /* 0x30000035ff357230 */ /* 0x000fe20000004100 */
[----:B------:R-:W-:Y:S01]  /*1b30*/  LEA R58, P2, R41, UR6, 0x1 ;  /* 0x00000006293a7c11 */ /* 0x000fe2000f8408ff */
[----:B------:R-:W-:Y:S01]  /*1b40*/  HADD2.F32 R74, -RZ, R55.H1_H1 ;  /* 0x30000037ff4a7230 */ /* 0x000fe20000004100 */
[----:B------:R-:W-:Y:S01]  /*1b50*/  LEA.HI.X R61, R43, UR7, R14, 0x1, P1 ;  /* 0x000000072b3d7c11 */ /* 0x000fe200088f0c0e */
[----:B------:R-:W-:Y:S01]  /*1b60*/  ULOP3.LUT UR4, UR4, 0x1, URZ, 0x3c, !UPT ;  /* 0x0000000104047892 */ /* 0x000fe2000f8e3c3f */
[----:B------:R-:W-:Y:S02]  /*1b70*/  LEA.HI.X R59, R41, UR7, R12, 0x1, P2 ;  /* 0x00000007293b7c11 */ /* 0x000fe400090f0c0c */
[----:B------:R-:W-:-:S02]  /*1b80*/  LEA R56, P3, R39, UR6, 0x1 ;  /* 0x0000000627387c11 */ /* 0x000fc4000f8608ff */
[----:B------:R-:W-:Y:S02]  /*1b90*/  LEA R62, P1, R37, UR6, 0x1 ;  /* 0x00000006253e7c11 */ /* 0x000fe4000f8208ff */
[----:B------:R-:W-:Y:S02]  /*1ba0*/  LEA R64, P2, R35, UR6, 0x1 ;  /* 0x0000000623407c11 */ /* 0x000fe4000f8408ff */
[----:B------:R-:W-:Y:S02]  /*1bb0*/  LEA.HI.X R57, R39, UR7, R10, 0x1, P3 ;  /* 0x0000000727397c11 */ /* 0x000fe400098f0c0a */
[----:B------:R-:W-:Y:S02]  /*1bc0*/  LEA.HI.X R63, R37, UR7, R8, 0x1, P1 ;  /* 0x00000007253f7c11 */ /* 0x000fe400088f0c08 */
[----:B------:R-:W-:Y:S02]  /*1bd0*/  LEA.HI.X R65, R35, UR7, R6, 0x1, P2 ;  /* 0x0000000723417c11 */ /* 0x000fe400090f0c06 */
[----:B------:R-:W-:-:S02]  /*1be0*/  LEA R68, P3, R33, UR6, 0x1 ;  /* 0x0000000621447c11 */ /* 0x000fc4000f8608ff */
[----:B------:R-:W-:Y:S02]  /*1bf0*/  LEA R66, P1, R31, UR6, 0x1 ;  /* 0x000000061f427c11 */ /* 0x000fe4000f8208ff */
[----:B------:R-:W-:Y:S01]  /*1c00*/  LEA R70, P2, R29, UR6, 0x1 ;  /* 0x000000061d467c11 */ /* 0x000fe2000f8408ff */
[----:B------:R-:W-:Y:S01]  /*1c10*/  ULDC UR6, c[0x0][0x230] ;  /* 0x00008c0000067ab9 */ /* 0x000fe20000000800 */
[----:B------:R-:W-:Y:S02]  /*1c20*/  LEA.HI.X R67, R31, UR7, R2, 0x1, P1 ;  /* 0x000000071f437c11 */ /* 0x000fe400088f0c02 */
[----:B------:R-:W-:Y:S02]  /*1c30*/  LEA.HI.X R69, R33, UR7, R4, 0x1, P3 ;  /* 0x0000000721457c11 */ /* 0x000fe400098f0c04 */
[----:B------:R-:W-:Y:S02]  /*1c40*/  LEA.HI.X R71, R29, UR7, R0, 0x1, P2 ;  /* 0x000000071d477c11 */ /* 0x000fe400090f0c00 */
[----:B------:R-:W-:-:S04]  /*1c50*/  IADD3 R47, P1, R47, 0x1, RZ ;  /* 0x000000012f2f7810 */ /* 0x000fc80007f3e0ff */
[----:B------:R-:W-:Y:S01]  /*1c60*/  IADD3.X R45, RZ, R45, RZ, P1, !PT ;  /* 0x0000002dff2d7210 */ /* 0x000fe20000ffe4ff */
[----:B0-----:R-:W-:Y:S01]  /*1c70*/  FADD.FTZ R8, R51, UR6 ;  /* 0x0000000633087e21 */ /* 0x001fe20008010000 */
[--C-:B------:R-:W-:Y:S01]  /*1c80*/  FADD.FTZ R3, R3, -R50.reuse ;  /* 0x8000003203037221 */ /* 0x100fe20000010000 */
[--C-:B------:R-:W-:Y:S01]  /*1c90*/  FADD.FTZ R21, R21, -R50.reuse ;  /* 0x8000003215157221 */ /* 0x100fe20000010000 */
[--C-:B------:R-:W-:Y:S01]  /*1ca0*/  FADD.FTZ R17, R17, -R50.reuse ;  /* 0x8000003211117221 */ /* 0x100fe20000010000 */
[--C-:B------:R-:W-:Y:S01]  /*1cb0*/  FADD.FTZ R15, R15, -R50.reuse ;  /* 0x800000320f0f7221 */ /* 0x100fe20000010000 */
[--C-:B------:R-:W-:Y:S01]  /*1cc0*/  FADD.FTZ R31, R13, -R50.reuse ;  /* 0x800000320d1f7221 */ /* 0x100fe20000010000 */
[----:B------:R-:W0:Y:S01]  /*1cd0*/  MUFU.RSQ R8, R8 ;  /* 0x0000000800087308 */ /* 0x000e220000001400 */
        /* <DEDUP_REMOVED lines=27> */
[----:B------:R-:W-:-:S02]  /*1e90*/  HADD2.F32 R19, -RZ, R52.H0_H0 ;  /* 0x20000034ff137230 */ /* 0x000fc40000004100 */
[----:B0-----:R-:W-:Y:S01]  /*1ea0*/  FMUL.FTZ R12, R3, R8 ;  /* 0x00000008030c7220 */ /* 0x001fe20000410000 */
[----:B------:R-:W-:Y:S02]  /*1eb0*/  HADD2.F32 R50, -RZ, R54.H0_H0 ;  /* 0x20000036ff327230 */ /* 0x000fe40000004100 */
        /* <DEDUP_REMOVED lines=39> */
[----:B------:R-:W-:-:S02]  /*2130*/  HADD2.F32 R52, -RZ, R52.H1_H1 ;  /* 0x30000034ff347230 */ /* 0x000fc40000004100 */
[--C-:B------:R-:W-:Y:S01]  /*2140*/  FFMA.FTZ R4, R4, R53, R74.reuse ;  /* 0x0000003504047223 */ /* 0x100fe2000001004a */
[----:B------:R-:W-:Y:S02]  /*2150*/  HADD2.F32 R19, -RZ, R54.H1_H1 ;  /* 0x30000036ff137230 */ /* 0x000fe40000004100 */
[C-C-:B------:R-:W-:Y:S01]  /*2160*/  FFMA.FTZ R2, R53.reuse, R2, R74.reuse ;  /* 0x0000000235027223 */ /* 0x140fe2000001004a */
[----:B------:R-:W-:Y:S02]  /*2170*/  HADD2.F32 R23, -RZ, R55.H0_H0 ;  /* 0x20000037ff177230 */ /* 0x000fe40000004100 */
[C-C-:B------:R-:W-:Y:S01]  /*2180*/  FFMA.FTZ R5, R53.reuse, R5, R74.reuse ;  /* 0x0000000535057223 */ /* 0x140fe2000001004a */
[--C-:B------:R-:W-:Y:S01]  /*2190*/  FFMA.FTZ R7, R53, R7, R74.reuse ;  /* 0x0000000735077223 */ /* 0x100fe2000001004a */
[--C-:B------:R-:W-:Y:S01]  /*21a0*/  FFMA.FTZ R54, R11, R52, R19.reuse ;  /* 0x000000340b367223 */ /* 0x100fe20000010013 */
[----:B------:R-:W-:Y:S01]  /*21b0*/  FFMA.FTZ R82, R52, R29, R19 ;  /* 0x0000001d34527223 */ /* 0x000fe20000010013 */
[--C-:B------:R-:W-:Y:S01]  /*21c0*/  FFMA.FTZ R25, R3, R72, R23.reuse ;  /* 0x0000004803197223 */ /* 0x100fe20000010017 */
[C-C-:B------:R-:W-:Y:S01]  /*21d0*/  FFMA.FTZ R29, R72.reuse, R9, R23.reuse ;  /* 0x00000009481d7223 */ /* 0x140fe20000010017 */
[----:B------:R-:W-:Y:S01]  /*21e0*/  FFMA.FTZ R6, R72, R6, R23 ;  /* 0x0000000648067223 */ /* 0x000fe20000010017 */
[----:B------:R-:W-:Y:S01]  /*21f0*/  F2FP.F16.F32.PACK_AB R21, R54, R21 ;  /* 0x000000153615723e */ /* 0x000fe200000000ff */
[----:B------:R-:W-:Y:S01]  /*2200*/  FFMA.FTZ R9, R53, R0, R74 ;  /* 0x0000000035097223 */ /* 0x000fe2000001004a */
[--C-:B------:R-:W-:Y:S01]  /*2210*/  FFMA.FTZ R84, R52, R84, R19.reuse ;  /* 0x0000005434547223 */ /* 0x100fe20000010013 */
[----:B------:R-:W-:Y:S01]  /*2220*/  F2FP.F16.F32.PACK_AB R25, R4, R25 ;  /* 0x000000190419723e */ /* 0x000fe200000000ff */
[----:B------:R-:W-:Y:S01]  /*2230*/  FFMA.FTZ R86, R52, R86, R19 ;  /* 0x0000005634567223 */ /* 0x000fe20000010013 */
[----:B------:R-:W-:Y:S01]  /*2240*/  PRMT R0, R21, 0x7632, R0 ;  /* 0x0000763215007816 */ /* 0x000fe20000000000 */
[----:B------:R-:W-:Y:S01]  /*2250*/  FFMA.FTZ R88, R72, R88, R23 ;  /* 0x0000005848587223 */ /* 0x000fe20000010017 */
[----:B------:R-:W-:Y:S01]  /*2260*/  F2FP.F16.F32.PACK_AB R27, R82, R27 ;  /* 0x0000001b521b723e */ /* 0x000fe200000000ff */
[----:B------:R-:W-:Y:S01]  /*2270*/  FFMA.FTZ R31, R52, R90, R19 ;  /* 0x0000005a341f7223 */ /* 0x000fe20000010013 */
[----:B------:R-:W-:Y:S01]  /*2280*/  F2FP.F16.F32.PACK_AB R6, R9, R6 ;  /* 0x000000060906723e */ /* 0x000fe200000000ff */
[--C-:B------:R-:W-:Y:S01]  /*2290*/  FFMA.FTZ R92, R72, R92, R23.reuse ;  /* 0x0000005c485c7223 */ /* 0x100fe20000010017 */
[----:B------:R-:W-:Y:S01]  /*22a0*/  F2FP.F16.F32.PACK_AB R17, R84, R17 ;  /* 0x000000115411723e */ /* 0x000fe200000000ff */
[C-C-:B------:R-:W-:Y:S01]  /*22b0*/  FFMA.FTZ R96, R72.reuse, R96, R23.reuse ;  /* 0x0000006048607223 */ /* 0x140fe20000010017 */
[C-C-:B------:R-:W-:Y:S01]  /*22c0*/  FFMA.FTZ R100, R72.reuse, R100, R23.reuse ;  /* 0x0000006448647223 */ /* 0x140fe20000010017 */
[----:B------:R-:W-:Y:S01]  /*22d0*/  FFMA.FTZ R3, R72, R104, R23 ;  /* 0x0000006848037223 */ /* 0x000fe20000010017 */
[----:B------:R-:W-:Y:S01]  /*22e0*/  F2FP.F16.F32.PACK_AB R29, R2, R29 ;  /* 0x0000001d021d723e */ /* 0x000fe200000000ff */
[----:B------:R-:W-:Y:S01]  /*22f0*/  FFMA.FTZ R23, R53, R10, R74 ;  /* 0x0000000a35177223 */ /* 0x000fe2000001004a */
[----:B------:R-:W-:Y:S01]  /*2300*/  PRMT R4, R25, 0x7632, R4 ;  /* 0x0000763219047816 */ /* 0x000fe20000000004 */
[----:B------:R0:W-:Y:S01]  /*2310*/  STG.E.U16 desc[UR8][R60.64+0x2], R0 ;  /* 0x000002003c007986 */ /* 0x0001e2000c101508 */
[----:B------:R-:W-:Y:S01]  /*2320*/  PRMT R9, R27, 0x7632, R9 ;  /* 0x000076321b097816 */ /* 0x000fe20000000009 */
[--C-:B------:R-:W-:Y:S01]  /*2330*/  FFMA.FTZ R50, R52, R94, R19.reuse ;  /* 0x0000005e34327223 */ /* 0x100fe20000010013 */
[----:B------:R-:W-:Y:S01]  /*2340*/  PRMT R10, R6, 0x7632, R10 ;  /* 0x00007632060a7816 */ /* 0x000fe2000000000a */
[--C-:B------:R-:W-:Y:S01]  /*2350*/  FFMA.FTZ R11, R52, R98, R19.reuse ;  /* 0x00000062340b7223 */ /* 0x100fe20000010013 */
[----:B------:R-:W-:Y:S01]  /*2360*/  F2FP.F16.F32.PACK_AB R15, R86, R15 ;  /* 0x0000000f560f723e */ /* 0x000fe200000000ff */
[----:B------:R-:W-:Y:S01]  /*2370*/  FFMA.FTZ R111, R53, R111, R74 ;  /* 0x0000006f356f7223 */ /* 0x000fe2000001004a */
[----:B------:R-:W-:Y:S01]  /*2380*/  PRMT R2, R29, 0x7632, R2 ;  /* 0x000076321d027816 */ /* 0x000fe20000000002 */
[----:B------:R-:W-:Y:S01]  /*2390*/  STG.E.U16 desc[UR8][R60.64], R21 ;  /* 0x000000153c007986 */ /* 0x000fe2000c101508 */
[----:B------:R-:W-:Y:S01]  /*23a0*/  F2FP.F16.F32.PACK_AB R88, R5, R88 ;  /* 0x000000580558723e */ /* 0x000fe200000000ff */
[----:B------:R-:W-:Y:S01]  /*23b0*/  FFMA.FTZ R19, R52, R102, R19 ;  /* 0x0000006634137223 */ /* 0x000fe20000010013 */
[----:B------:R-:W-:Y:S01]  /*23c0*/  F2FP.F16.F32.PACK_AB R14, R31, R14 ;  /* 0x0000000e1f0e723e */ /* 0x000fe200000000ff */
[----:B------:R-:W-:Y:S01]  /*23d0*/  STG.E.U16 desc[UR8][R60.64+0x4], R25 ;  /* 0x000004193c007986 */ /* 0x000fe2000c101508 */
[----:B0-----:R-:W-:Y:S01]  /*23e0*/  PRMT R0, R17, 0x7632, R0 ;  /* 0x0000763211007816 */ /* 0x001fe20000000000 */
[----:B------:R-:W-:Y:S01]  /*23f0*/  FFMA.FTZ R74, R53, R117, R74 ;  /* 0x00000075354a7223 */ /* 0x000fe2000001004a */
[----:B------:R-:W-:Y:S01]  /*2400*/  F2FP.F16.F32.PACK_AB R92, R7, R92 ;  /* 0x0000005c075c723e */ /* 0x000fe200000000ff */
[----:B------:R0:W-:Y:S01]  /*2410*/  STG.E.U16 desc[UR8][R60.64+0x6], R4 ;  /* 0x000006043c007986 */ /* 0x0001e2000c101508 */
[----:B------:R-:W-:Y:S01]  /*2420*/  PRMT R31, R88, 0x7632, R31 ;  /* 0x00007632581f7816 */ /* 0x000fe2000000001f */
[----:B------:R-:W-:Y:S01]  /*2430*/  ULDC.64 UR6, c[0x0][0x238] ;  /* 0x00008e0000067ab9 */ /* 0x000fe20000000a00 */
[----:B------:R-:W-:Y:S01]  /*2440*/  F2FP.F16.F32.PACK_AB R13, R50, R13 ;  /* 0x0000000d320d723e */ /* 0x000fe200000000ff */
[----:B------:R-:W-:Y:S01]  /*2450*/  STG.E.U16 desc[UR8][R58.64], R27 ;  /* 0x0000001b3a007986 */ /* 0x000fe2000c101508 */
[----:B------:R-:W-:-:S02]  /*2460*/  F2FP.F16.F32.PACK_AB R96, R23, R96 ;  /* 0x000000601760723e */ /* 0x000fc400000000ff */
[----:B------:R-:W-:Y:S01]  /*2470*/  F2FP.F16.F32.PACK_AB R8, R11, R8 ;  /* 0x000000080b08723e */ /* 0x000fe200000000ff */
[----:B------:R-:W-:Y:S01]  /*2480*/  STG.E.U16 desc[UR8][R58.64+0x2], R9 ;  /* 0x000002093a007986 */ /* 0x000fe2000c101508 */
[----:B------:R-:W-:Y:S02]  /*2490*/  F2FP.F16.F32.PACK_AB R100, R111, R100 ;  /* 0x000000646f64723e */ /* 0x000fe400000000ff */
[----:B------:R-:W-:Y:S01]  /*24a0*/  F2FP.F16.F32.PACK_AB R12, R19, R12 ;  /* 0x0000000c130c723e */ /* 0x000fe200000000ff */
[----:B------:R-:W-:Y:S01]  /*24b0*/  STG.E.U16 desc[UR8][R58.64+0x4], R6 ;  /* 0x000004063a007986 */ /* 0x000fe2000c101508 */
[----:B0-----:R-:W-:Y:S02]  /*24c0*/  PRMT R4, R15, 0x7632, R4 ;  /* 0x000076320f047816 */ /* 0x001fe40000000004 */
[----:B------:R-:W-:Y:S01]  /*24d0*/  F2FP.F16.F32.PACK_AB R3, R74, R3 ;  /* 0x000000034a03723e */ /* 0x000fe200000000ff */
[----:B------:R-:W-:Y:S01]  /*24e0*/  STG.E.U16 desc[UR8][R58.64+0x6], R10 ;  /* 0x0000060a3a007986 */ /* 0x000fe2000c101508 */
[----:B------:R-:W-:-:S02]  /*24f0*/  PRMT R5, R96, 0x7632, R5 ;  /* 0x0000763260057816 */ /* 0x000fc40000000005 */
[----:B------:R-:W-:Y:S01]  /*2500*/  PRMT R33, R8, 0x7632, R33 ;  /* 0x0000763208217816 */ /* 0x000fe20000000021 */
[----:B------:R0:W-:Y:S01]  /*2510*/  STG.E.U16 desc[UR8][R56.64+0x2], R0 ;  /* 0x0000020038007986 */ /* 0x0001e2000c101508 */
[----:B------:R-:W-:Y:S02]  /*2520*/  PRMT R35, R12, 0x7632, R35 ;  /* 0x000076320c237816 */ /* 0x000fe40000000023 */
[----:B------:R-:W-:Y:S01]  /*2530*/  ISETP.GE.U32.AND P1, PT, R47, UR6, PT ;  /* 0x000000062f007c0c */ /* 0x000fe2000bf26070 */
[----:B------:R1:W-:Y:S03]  /*2540*/  STG.E.U16 desc[UR8][R56.64+0x6], R2 ;  /* 0x0000060238007986 */ /* 0x0003e6000c101508 */
[----:B------:R-:W-:Y:S01]  /*2550*/  ISETP.GE.AND.EX P1, PT, R45, UR7, PT, P1 ;  /* 0x000000072d007c0c */ /* 0x000fe2000bf26310 */
[----:B------:R-:W-:Y:S01]  /*2560*/  STG.E.U16 desc[UR8][R56.64], R17 ;  /* 0x0000001138007986 */ /* 0x000fe2000c101508 */
[----:B0-----:R-:W-:-:S03]  /*2570*/  PRMT R0, R14, 0x7632, R0 ;  /* 0x000076320e007816 */ /* 0x001fc60000000000 */
[----:B------:R-:W-:Y:S01]  /*2580*/  STG.E.U16 desc[UR8][R56.64+0x4], R29 ;  /* 0x0000041d38007986 */ /* 0x000fe2000c101508 */
[----:B-1----:R-:W-:-:S03]  /*2590*/  PRMT R2, R92, 0x7632, R2 ;  /* 0x000076325c027816 */ /* 0x002fc60000000002 */
[----:B------:R-:W-:Y:S04]  /*25a0*/  STG.E.U16 desc[UR8][R62.64], R15 ;  /* 0x0000000f3e007986 */ /* 0x000fe8000c101508 */
[----:B------:R0:W-:Y:S04]  /*25b0*/  STG.E.U16 desc[UR8][R62.64+0x2], R4 ;  /* 0x000002043e007986 */ /* 0x0001e8000c101508 */
[----:B------:R-:W-:Y:S04]  /*25c0*/  STG.E.U16 desc[UR8][R62.64+0x4], R88 ;  /* 0x000004583e007986 */ /* 0x000fe8000c101508 */
[----:B------:R-:W-:Y:S04]  /*25d0*/  STG.E.U16 desc[UR8][R62.64+0x6], R31 ;  /* 0x0000061f3e007986 */ /* 0x000fe8000c101508 */
[----:B------:R1:W-:Y:S01]  /*25e0*/  STG.E.U16 desc[UR8][R64.64+0x2], R0 ;  /* 0x0000020040007986 */ /* 0x0003e2000c101508 */
[----:B0-----:R-:W-:-:S03]  /*25f0*/  PRMT R4, R13, 0x7632, R4 ;  /* 0x000076320d047816 */ /* 0x001fc60000000004 */
[----:B------:R0:W-:Y:S04]  /*2600*/  STG.E.U16 desc[UR8][R64.64+0x6], R2 ;  /* 0x0000060240007986 */ /* 0x0001e8000c101508 */
[----:B------:R2:W-:Y:S01]  /*2610*/  STG.E.U16 desc[UR8][R64.64], R14 ;  /* 0x0000000e40007986 */ /* 0x0005e2000c101508 */
[----:B-1----:R-:W-:-:S03]  /*2620*/  PRMT R0, R100, 0x7632, R0 ;  /* 0x0000763264007816 */ /* 0x002fc60000000000 */
        /* <DEDUP_REMOVED lines=16> */
.L_x_2111:
        /* <DEDUP_REMOVED lines=13> */
.L_x_2263:


//--------------------- .text._ZN13group_norm_v214gn_cuda_kernelI6__halfLi480ELi3ELi32ELi60ELi1024ELb0ELi16ELi960ELi960ELi4ELb1ELi5ELb0ELb0ENS_16CompileConditionILi900EEEEEvPT_PKS4_S7_S7_flPfS8_Pj --------------------------
	.section	.text._ZN13group_norm_v214gn_cuda_kernelI6__halfLi480ELi3ELi32ELi60ELi1024ELb0ELi16ELi960ELi960ELi4ELb1ELi5ELb0ELb0ENS_16CompileConditionILi900EEEEEvPT_PKS4_S7_S7_flPfS8_Pj,"ax",@progbits
	.align	128
        .global         _ZN13group_norm_v214gn_cuda_kernelI6__halfLi480ELi3ELi32ELi60ELi1024ELb0ELi16ELi960ELi960ELi4ELb1ELi5ELb0ELb0ENS_16CompileConditionILi900EEEEEvPT_PKS4_S7_S7_flPfS8_Pj
        .type           _ZN13group_norm_v214gn_cuda_kernelI6__halfLi480ELi3ELi32ELi60ELi1024ELb0ELi16ELi960ELi960ELi4ELb1ELi5ELb0ELb0ENS_16CompileConditionILi900EEEEEvPT_PKS4_S7_S7_flPfS8_Pj,@function
        .size           _ZN13group_norm_v214gn_cuda_kernelI6__halfLi480ELi3ELi32ELi60ELi1024ELb0ELi16ELi960ELi960ELi4ELb1ELi5ELb0ELb0ENS_16CompileConditionILi900EEEEEvPT_PKS4_S7_S7_flPfS8_Pj,(.L_x_2264 - _ZN13group_norm_v214gn_cuda_kernelI6__halfLi480ELi3ELi32ELi60ELi1024ELb0ELi16ELi960ELi960ELi4ELb1ELi5ELb0ELb0ENS_16CompileConditionILi900EEEEEvPT_PKS4_S7_S7_flPfS8_Pj)
        .other          _ZN13group_norm_v214gn_cuda_kernelI6__halfLi480ELi3ELi32ELi60ELi1024ELb0ELi16ELi960ELi960ELi4ELb1ELi5ELb0ELb0ENS_16CompileConditionILi900EEEEEvPT_PKS4_S7_S7_flPfS8_Pj,@"STO_CUDA_ENTRY STV_DEFAULT"
_ZN13group_norm_v214gn_cuda_kernelI6__halfLi480ELi3ELi32ELi60ELi1024ELb0ELi16ELi960ELi960ELi4ELb1ELi5ELb0ELb0ENS_16CompileConditionILi900EEEEEvPT_PKS4_S7_S7_flPfS8_Pj:
.text._ZN13group_norm_v214gn_cuda_kernelI6__halfLi480ELi3ELi32ELi60ELi1024ELb0ELi16ELi960ELi960ELi4ELb1ELi5ELb0ELb0ENS_16CompileConditionILi900EEEEEvPT_PKS4_S7_S7_flPfS8_Pj:
        /* <DEDUP_REMOVED lines=12> */
[----:B------:R-:W-:Y:S01]  /*00c0*/  UMOV UR9, UR7 ;  /* 0x0000000700097c82 */ /* 0x000fe20008000000 */
[----:B------:R-:W-:Y:S01]  /*00d0*/  UMOV UR5, URZ ;  /* 0x0000003f00057c82 */ /* 0x000fe20008000000 */
[----:B------:R-:W1:Y:S01]  /*00e0*/  S2R R5, SR_CgaCtaId ;  /* 0x0000000000057919 */ /* 0x000e620000008800 */
[----:B------:R-:W-:Y:S01]  /*00f0*/  UMOV UR4, URZ ;  /* 0x0000003f00047c82 */ /* 0x000fe20008000000 */
[----:B------:R-:W-:Y:S01]  /*0100*/  ULDC.64 UR14, c[0x0][0x208] ;  /* 0x00008200000e7ab9 */ /* 0x000fe20000000a00 */
[----:B0-----:R-:W-:-:S05]  /*0110*/  IMAD.WIDE.U32 R2, R4, -0x77777777, RZ ;  /* 0x8888888904027825 */ /* 0x001fca00078e00ff */
[----:B------:R-:W-:Y:S02]  /*0120*/  SHF.R.U32.HI R7, RZ, 0x7, R3 ;  /* 0x00000007ff077819 */ /* 0x000fe40000011603 */
[----:B-1----:R-:W-:-:S03]  /*0130*/  LEA R3, R5, R0, 0x18 ;  /* 0x0000000005037211 */ /* 0x002fc600078ec0ff */
[----:B------:R-:W-:-:S04]  /*0140*/  IMAD R0, R7, -0xf0, R4 ;  /* 0xffffff1007007824 */ /* 0x000fc800078e0204 */
[----:B------:R-:W-:-:S05]  /*0150*/  IMAD R0, R0, 0x18, R3 ;  /* 0x0000001800007824 */ /* 0x000fca00078e0203 */
[----:B------:R-:W-:-:S05]  /*0160*/  LEA R0, R7, R0, 0x3 ;  /* 0x0000000007007211 */ /* 0x000fca00078e18ff */
[----:B------:R0:W-:Y:S02]  /*0170*/  STL [R1+0x54], R0 ;  /* 0x0000540001007387 */ /* 0x0001e40000100800 */
.L_x_2124:
[----:B---3--:R-:W1:Y:S01]  /*0180*/  S2R R25, SR_TID.X ;  /* 0x0000000000197919 */ /* 0x008e620000002100 */
[----:B------:R-:W-:Y:S01]  /*0190*/  ULOP3.LUT UR16, UR9, 0x1, URZ, 0xc0, !UPT ;  /* 0x0000000109107892 */ /* 0x000fe2000f8ec03f */
[----:B------:R-:W2:Y:S01]  /*01a0*/  LDC.64 R14, c[0x0][0x220] ;  /* 0x00008800ff0e7b82 */ /* 0x000ea20000000a00 */
[----:B------:R-:W-:Y:S01]  /*01b0*/  USHF.R.U64 UR17, UR9, 0x1, UR5 ;  /* 0x0000000109117899 */ /* 0x000fe20008001205 */
[----:B0-----:R-:W0:Y:S01]  /*01c0*/  S2R R0, SR_CTAID.X ;  /* 0x0000000000007919 */ /* 0x001e220000002500 */
[----:B------:R-:W-:Y:S02]  /*01d0*/  UIMAD UR8, UR16, 0x3c0, URZ ;  /* 0x000003c0100878a4 */ /* 0x000fe4000f8e023f */
[----:B------:R-:W-:Y:S02]  /*01e0*/  USHF.R.U32.HI UR6, URZ, 0x1, UR5 ;  /* 0x000000013f067899 */ /* 0x000fe40008011605 */
[----:B------:R-:W-:Y:S01]  /*01f0*/  MOV R7, UR17 ;  /* 0x0000001100077c02 */ /* 0x000fe20008000f00 */
[----:B------:R-:W-:Y:S01]  /*0200*/  ULDC.64 UR12, c[0x0][0x218] ;  /* 0x00008600000c7ab9 */ /* 0x000fe20000000a00 */
[----:B------:R-:W-:Y:S01]  /*0210*/  UIMAD UR11, UR6, 0x1e0000, URZ ;  /* 0x001e0000060b78a4 */ /* 0x000fe2000f8e023f */
[----:B-1----:R-:W-:Y:S01]  /*0220*/  IMAD.WIDE.U32 R2, R25, -0x77777777, RZ ;  /* 0x8888888919027825 */ /* 0x002fe200078e00ff */
[----:B0-----:R-:W-:-:S04]  /*0230*/  SHF.L.U32 R0, R0, 0x4, RZ ;  /* 0x0000000400007819 */ /* 0x001fc800000006ff */
[----:B------:R-:W-:Y:S02]  /*0240*/  SHF.R.U32.HI R3, RZ, 0x7, R3 ;  /* 0x00000007ff037819 */ /* 0x000fe40000011603 */
[----:B------:R-:W-:-:S03]  /*0250*/  LOP3.LUT R0, R0, 0x3f0, RZ, 0xc0, !PT ;  /* 0x000003f000007812 */ /* 0x000fc600078ec0ff */
[----:B------:R-:W-:Y:S01]  /*0260*/  IMAD R31, R3, -0xf0, R25 ;  /* 0xffffff10031f7824 */ /* 0x000fe200078e0219 */
[----:B------:R-:W-:-:S04]  /*0270*/  IADD3 R0, R0, R3, RZ ;  /* 0x0000000300007210 */ /* 0x000fc80007ffe0ff */
[----:B------:R-:W-:Y:S01]  /*0280*/  LEA R16, R31, UR8, 0x2 ;  /* 0x000000081f107c11 */ /* 0x000fe2000f8e10ff */
[----:B------:R-:W-:-:S03]  /*0290*/  IMAD R2, R0, 0x780, RZ ;  /* 0x0000078000027824 */ /* 0x000fc600078e02ff */
[--C-:B------:R-:W-:Y:S02]  /*02a0*/  SHF.R.S32.HI R17, RZ, 0x1f, R16.reuse ;  /* 0x0000001fff117819 */ /* 0x100fe40000011410 */
[----:B------:R-:W-:Y:S01]  /*02b0*/  IADD3 R9, R2, 0xf00, RZ ;  /* 0x00000f0002097810 */ /* 0x000fe20007ffe0ff */
        /* <DEDUP_REMOVED lines=9> */
[C---:B------:R-:W-:Y:S02]  /*0350*/  LEA R8, P0, R3.reuse, UR12, 0x1 ;  /* 0x0000000c03087c11 */ /* 0x040fe4000f8008ff */
        /* <DEDUP_REMOVED lines=31> */
[----:B------:R-:W-:-:S06]  /*0550*/  LEA.HI.X R21, R3, UR13, R10, 0x1, P0 ;  /* 0x0000000d03157c11 */ /* 0x000fcc00080f0c0a */
[----:B------:R-:W4:Y:S01]  /*0560*/  LDG.E.64.CONSTANT R20, desc[UR14][R20.64] ;  /* 0x0000000e14147981 */ /* 0x000f22000c1e9b00 */
[----:B------:R-:W-:-:S04]  /*0570*/  IADD3 R6, P0, R11, R6, RZ ;  /* 0x000000060b067210 */ /* 0x000fc80007f1e0ff */
[----:B------:R-:W-:Y:S02]  /*0580*/  IADD3.X R3, RZ, R0, RZ, P0, !PT ;  /* 0x00000000ff037210 */ /* 0x000fe400007fe4ff */
[----:B------:R-:W-:-:S04]  /*0590*/  LEA R18, P0, R6, UR12, 0x1 ;  /* 0x0000000c06127c11 */ /* 0x000fc8000f8008ff */
[----:B------:R-:W-:Y:S02]  /*05a0*/  LEA.HI.X R19, R6, UR13, R3, 0x1, P0 ;  /* 0x0000000d06137c11 */ /* 0x000fe400080f0c03 */
[----:B------:R-:W0:Y:S01]  /*05b0*/  LDC.64 R6, c[0x0][0x228] ;  /* 0x00008a00ff067b82 */ /* 0x000e220000000a00 */
[----:B--2---:R-:W-:-:S03]  /*05c0*/  IMAD.WIDE R14, R16, 0x2, R14 ;  /* 0x00000002100e7825 */ /* 0x004fc600078e020e */
[----:B------:R-:W2:Y:S04]  /*05d0*/  LDG.E.64.CONSTANT R18, desc[UR14][R18.64] ;  /* 0x0000000e12127981 */ /* 0x000ea8000c1e9b00 */
[----:B------:R-:W5:Y:S01]  /*05e0*/  LDG.E.64.CONSTANT R14, desc[UR14][R14.64] ;  /* 0x0000000e0e0e7981 */ /* 0x000f62000c1e9b00 */
[----:B0-----:R-:W-:-:S06]  /*05f0*/  IMAD.WIDE R16, R16, 0x2, R6 ;  /* 0x0000000210107825 */ /* 0x001fcc00078e0206 */
[----:B------:R-:W5:Y:S01]  /*0600*/  LDG.E.64.CONSTANT R16, desc[UR14][R16.64] ;  /* 0x0000000e10107981 */ /* 0x000f62000c1e9b00 */
[--C-:B---3--:R-:W-:Y:S02]  /*0610*/  HADD2.F32 R0, -RZ, R4.reuse.H0_H0 ;  /* 0x20000004ff007230 */ /* 0x108fe40000004100 */
        /* <DEDUP_REMOVED lines=9> */
[----:B----4-:R-:W-:-:S02]  /*06b0*/  HADD2.F32 R6, -RZ, R8.H0_H0 ;  /* 0x20000008ff067230 */ /* 0x010fc40000004100 */
        /* <DEDUP_REMOVED lines=41> */
[----:B------:R-:W-:Y:S02]  /*0950*/  HADD2.F32 R27, -RZ, R29.H0_H0 ;  /* 0x2000001dff1b7230 */ /* 0x000fe40000004100 */
[----:B------:R-:W-:Y:S01]  /*0960*/  FFMA.FTZ R13, R28, R28, R13 ;  /* 0x0000001c1c0d7223 */ /* 0x000fe2000001000d */
[----:B------:R-:W-:Y:S01]  /*0970*/  FADD.FTZ R24, R24, R28 ;  /* 0x0000001c18187221 */ /* 0x000fe20000010000 */
[----:B------:R0:W-:Y:S02]  /*0980*/  STL [R1], R26 ;  /* 0x0000001a01007387 */ /* 0x0001e40000100800 */
[----:B------:R-:W-:Y:S01]  /*0990*/  FFMA.FTZ R13, R27, R27, R13 ;  /* 0x0000001b1b0d7223 */ /* 0x000fe2000001000d */
[----:B------:R-:W-:Y:S01]  /*09a0*/  FADD.FTZ R24, R24, R27 ;  /* 0x0000001b18187221 */ /* 0x000fe20000010000 */
[----:B------:R-:W-:-:S02]  /*09b0*/  HADD2.F32 R12, -RZ, R22.H0_H0 ;  /* 0x20000016ff0c7230 */ /* 0x000fc40000004100 */
[----:B0-----:R-:W-:Y:S02]  /*09c0*/  HADD2.F32 R26, -RZ, R29.H1_H1 ;  /* 0x3000001dff1a7230 */ /* 0x001fe40000004100 */
[----:B------:R-:W-:-:S03]  /*09d0*/  HADD2.F32 R30, -RZ, R22.H1_H1 ;  /* 0x30000016ff1e7230 */ /* 0x000fc60000004100 */
[----:B------:R-:W-:Y:S01]  /*09e0*/  FFMA.FTZ R13, R26, R26, R13 ;  /* 0x0000001a1a0d7223 */ /* 0x000fe2000001000d */
[----:B------:R-:W-:Y:S01]  /*09f0*/  FADD.FTZ R24, R24, R26 ;  /* 0x0000001a18187221 */ /* 0x000fe20000010000 */
[----:B------:R0:W-:Y:S02]  /*0a00*/  STL [R1+0x4], R27 ;  /* 0x0000041b01007387 */ /* 0x0001e40000100800 */
[----:B------:R-:W-:Y:S01]  /*0a10*/  FFMA.FTZ R13, R12, R12, R13 ;  /* 0x0000000c0c0d7223 */ /* 0x000fe2000001000d */
[----:B------:R-:W-:Y:S01]  /*0a20*/  FADD.FTZ R22, R24, R12 ;  /* 0x0000000c18167221 */ /* 0x000fe20000010000 */
[----:B------:R1:W-:Y:S02]  /*0a30*/  STL [R1+0x10], R26 ;  /* 0x0000101a01007387 */ /* 0x0003e40000100800 */
[----:B------:R-:W-:Y:S01]  /*0a40*/  FFMA.FTZ R13, R30, R30, R13 ;  /* 0x0000001e1e0d7223 */ /* 0x000fe2000001000d */
[----:B------:R-:W-:Y:S01]  /*0a50*/  FADD.FTZ R22, R22, R30 ;  /* 0x0000001e16167221 */ /* 0x000fe20000010000 */
[----:B0-----:R-:W-:-:S02]  /*0a60*/  HADD2.F32 R27, -RZ, R23.H0_H0 ;  /* 0x20000017ff1b7230 */ /* 0x001fc40000004100 */
[----:B-1----:R-:W-:-:S03]  /*0a70*/  HADD2.F32 R26, -RZ, R23.H1_H1 ;  /* 0x30000017ff1a7230 */ /* 0x002fc60000004100 */
[----:B------:R-:W-:Y:S01]  /*0a80*/  FFMA.FTZ R23, R27, R27, R13 ;  /* 0x0000001b1b177223 */ /* 0x000fe2000001000d */
[----:B------:R-:W-:Y:S01]  /*0a90*/  FADD.FTZ R22, R22, R27 ;  /* 0x0000001b16167221 */ /* 0x000fe20000010000 */
[----:B------:R-:W-:Y:S01]  /*0aa0*/  STL [R1+0x24], R27 ;  /* 0x0000241b01007387 */ /* 0x000fe20000100800 */
[--C-:B------:R-:W-:Y:S02]  /*0ab0*/  HADD2.F32 R13, -RZ, R20.reuse.H0_H0 ;  /* 0x20000014ff0d7230 */ /* 0x100fe40000004100 */
[----:B------:R-:W-:Y:S01]  /*0ac0*/  FFMA.FTZ R23, R26, R26, R23 ;  /* 0x0000001a1a177223 */ /* 0x000fe20000010017 */
[----:B------:R-:W-:Y:S01]  /*0ad0*/  FADD.FTZ R22, R22, R26 ;  /* 0x0000001a16167221 */ /* 0x000fe20000010000 */
[----:B------:R0:W-:Y:S02]  /*0ae0*/  STL [R1+0x20], R26 ;  /* 0x0000201a01007387 */ /* 0x0001e40000100800 */
[----:B0-----:R-:W-:Y:S02]  /*0af0*/  HADD2.F32 R26, -RZ, R20.H1_H1 ;  /* 0x30000014ff1a7230 */ /* 0x001fe40000004100 */
[----:B------:R-:W-:-:S03]  /*0b00*/  FFMA.FTZ R20, R13, R13, R23 ;  /* 0x0000000d0d147223 */ /* 0x000fc60000010017 */
[----:B------:R2:W-:Y:S04]  /*0b10*/  STL [R1+0x1c], R26 ;  /* 0x00001c1a01007387 */ /* 0x0005e80000100800 */
[----:B------:R-:W3:Y:S01]  /*0b20*/  LDL R23, [R1+0x54] ;  /* 0x0000540001177983 */ /* 0x000ee20000100800 */
[----:B------:R-:W-:Y:S01]  /*0b30*/  FADD.FTZ R22, R22, R13 ;  /* 0x0000000d16167221 */ /* 0x000fe20000010000 */
[--C-:B------:R-:W-:Y:S02]  /*0b40*/  HADD2.F32 R24, -RZ, R21.reuse.H0_H0 ;  /* 0x20000015ff187230 */ /* 0x100fe40000004100 */
[----:B------:R-:W-:Y:S01]  /*0b50*/  FFMA.FTZ R20, R26, R26, R20 ;  /* 0x0000001a1a147223 */ /* 0x000fe20000010014 */
[----:B------:R-:W-:Y:S01]  /*0b60*/  FADD.FTZ R22, R22, R26 ;  /* 0x0000001a16167221 */ /* 0x000fe20000010000 */
[----:B------:R-:W-:-:S02]  /*0b70*/  HADD2.F32 R27, -RZ, R21.H1_H1 ;  /* 0x30000015ff1b7230 */ /* 0x000fc40000004100 */
[----:B------:R-:W-:Y:S01]  /*0b80*/  FFMA.FTZ R20, R24, R24, R20 ;  /* 0x0000001818147223 */ /* 0x000fe20000010014 */
[----:B------:R-:W-:Y:S01]  /*0b90*/  FADD.FTZ R21, R22, R24 ;  /* 0x0000001816157221 */ /* 0x000fe20000010000 */
[----:B------:R0:W-:Y:S01]  /*0ba0*/  STL [R1+0x28], R24 ;  /* 0x0000281801007387 */ /* 0x0001e20000100800 */
[--C-:B--2---:R-:W-:Y:S02]  /*0bb0*/  HADD2.F32 R26, -RZ, R18.reuse.H0_H0 ;  /* 0x20000012ff1a7230 */ /* 0x104fe40000004100 */
[----:B------:R-:W-:Y:S01]  /*0bc0*/  FFMA.FTZ R20, R27, R27, R20 ;  /* 0x0000001b1b147223 */ /* 0x000fe20000010014 */
[--C-:B------:R-:W-:Y:S01]  /*0bd0*/  HADD2.F32 R22, -RZ, R19.reuse.H0_H0 ;  /* 0x20000013ff167230 */ /* 0x100fe20000004100 */
[----:B------:R-:W-:Y:S01]  /*0be0*/  STL [R1+0x3c], R27 ;  /* 0x00003c1b01007387 */ /* 0x000fe20000100800 */
[----:B0-----:R-:W-:Y:S02]  /*0bf0*/  HADD2.F32 R24, -RZ, R18.H1_H1 ;  /* 0x30000012ff187230 */ /* 0x001fe40000004100 */
[----:B------:R-:W-:Y:S01]  /*0c00*/  FADD.FTZ R18, R21, R27 ;  /* 0x0000001b15127221 */ /* 0x000fe20000010000 */
[----:B------:R-:W-:-:S02]  /*0c10*/  HADD2.F32 R21, -RZ, R19.H1_H1 ;  /* 0x30000013ff157230 */ /* 0x000fc40000004100 */
[----:B------:R-:W-:Y:S01]  /*0c20*/  FFMA.FTZ R20, R26, R26, R20 ;  /* 0x0000001a1a147223 */ /* 0x000fe20000010014 */
[----:B------:R-:W-:Y:S01]  /*0c30*/  STL [R1+0x34], R24 ;  /* 0x0000341801007387 */ /* 0x000fe20000100800 */
[----:B------:R-:W-:-:S03]  /*0c40*/  FADD.FTZ R18, R18, R26 ;  /* 0x0000001a12127221 */ /* 0x000fc60000010000 */
[----:B------:R-:W-:Y:S01]  /*0c50*/  STL [R1+0x2c], R22 ;  /* 0x00002c1601007387 */ /* 0x000fe20000100800 */
[----:B------:R-:W-:-:S03]  /*0c60*/  FFMA.FTZ R20, R24, R24, R20 ;  /* 0x0000001818147223 */ /* 0x000fc60000010014 */
[----:B------:R-:W-:Y:S01]  /*0c70*/  STL [R1+0x30], R21 ;  /* 0x0000301501007387 */ /* 0x000fe20000100800 */
[----:B------:R-:W-:Y:S01]  /*0c80*/  FADD.FTZ R18, R18, R24 ;  /* 0x0000001812127221 */ /* 0x000fe20000010000 */
[----:B------:R-:W-:Y:S01]  /*0c90*/  ISETP.GT.U32.AND P0, PT, R25, 0x1f, PT ;  /* 0x0000001f1900780c */ /* 0x000fe20003f04070 */
[----:B------:R-:W-:Y:S02]  /*0ca0*/  FFMA.FTZ R19, R22, R22, R20 ;  /* 0x0000001616137223 */ /* 0x000fe40000010014 */
[----:B------:R-:W-:Y:S02]  /*0cb0*/  FADD.FTZ R18, R18, R22 ;  /* 0x0000001612127221 */ /* 0x000fe40000010000 */
[----:B------:R-:W-:Y:S02]  /*0cc0*/  FFMA.FTZ R19, R21, R21, R19 ;  /* 0x0000001515137223 */ /* 0x000fe40000010013 */
[----:B------:R-:W-:Y:S01]  /*0cd0*/  FADD.FTZ R18, R18, R21 ;  /* 0x0000001512127221 */ /* 0x000fe20000010000 */
[----:B------:R-:W-:Y:S04]  /*0ce0*/  BSSY B0, `(.L_x_2112) ;  /* 0x0000095000007945 */ /* 0x000fe80003800000 */
[----:B---3--:R0:W-:Y:S02]  /*0cf0*/  STS.64 [R23], R18 ;  /* 0x0000001217007388 */ /* 0x0081e40000000a00 */
[----:B0-----:R-:W-:Y:S01]  /*0d00*/  CS2R R18, SRZ ;  /* 0x0000000000127805 */ /* 0x001fe2000001ff00 */
[----:B------:R-:W-:Y:S06]  /*0d10*/  BAR.SYNC.DEFER_BLOCKING 0x0 ;  /* 0x0000000000007b1d */ /* 0x000fec0000010000 */
[----:B------:R-:W-:Y:S05]  /*0d20*/  @P0 BRA `(.L_x_2113) ;  /* 0x0000000800400947 */ /* 0x000fea0003800000 */
[----:B------:R-:W0:Y:S01]  /*0d30*/  S2R R19, SR_CgaCtaId ;  /* 0x0000000000137919 */ /* 0x000e220000008800 */
[----:B------:R-:W-:Y:S01]  /*0d40*/  USHF.L.U32 UR6, UR9, 0x4, URZ ;  /* 0x0000000409067899 */ /* 0x000fe2000800063f */
[----:B------:R-:W-:Y:S01]  /*0d50*/  HFMA2.MMA R18, -RZ, RZ, 0, 3.5762786865234375e-06 ;  /* 0x0000003cff127435 */ /* 0x000fe200000001ff */
[----:B------:R-:W-:Y:S02]  /*0d60*/  MOV R23, 0x400 ;  /* 0x0000040000177802 */ /* 0x000fe40000000f00 */
[----:B------:R-:W-:Y:S01]  /*0d70*/  ULOP3.LUT UR6, UR6, 0x10, URZ, 0xc0, !UPT ;  /* 0x0000001006067892 */ /* 0x000fe2000f8ec03f */
[----:B------:R-:W-:-:S04]  /*0d80*/  SHF.L.U32 R29, R25, 0x3, RZ ;  /* 0x00000003191d7819 */ /* 0x000fc800000006ff */
[----:B------:R-:W-:Y:S02]  /*0d90*/  LOP3.LUT R29, R29, 0x8, RZ, 0xc0, !PT ;  /* 0x000000081d1d7812 */ /* 0x000fe400078ec0ff */
[----:B------:R-:W-:-:S05]  /*0da0*/  LEA.HI R22, R25, UR6, RZ, 0x1f ;  /* 0x0000000619167c11 */ /* 0x000fca000f8ff8ff */
[----:B------:R-:W-:-:S05]  /*0db0*/  IMAD R22, R22, R18, -UR8 ;  /* 0x8000000816167e24 */ /* 0x000fca000f8e0212 */
[----:B------:R-:W-:Y:S02]  /*0dc0*/  SHF.R.S32.HI R18, RZ, 0x1f, R22 ;  /* 0x0000001fff127819 */ /* 0x000fe40000011416 */
[----:B------:R-:W-:Y:S02]  /*0dd0*/  IADD3 R25, R22, 0x2c, RZ ;  /* 0x0000002c16197810 */ /* 0x000fe40007ffe0ff */
[----:B------:R-:W-:Y:S02]  /*0de0*/  LEA.HI R18, R18, R22, RZ, 0x2 ;  /* 0x0000001612127211 */ /* 0x000fe400078f10ff */
[----:B------:R-:W-:Y:S02]  /*0df0*/  IADD3 R24, R22, 0x30, RZ ;  /* 0x0000003016187810 */ /* 0x000fe40007ffe0ff */
[----:B------:R-:W-:Y:S02]  /*0e00*/  SHF.R.S32.HI R18, RZ, 0x2, R18 ;  /* 0x00000002ff127819 */ /* 0x000fe40000011412 */
[----:B0-----:R-:W-:-:S02]  /*0e10*/  LEA R23, R19, R23, 0x18 ;  /* 0x0000001713177211 */ /* 0x001fc400078ec0ff */
        /* <DEDUP_REMOVED lines=106> */
[----:B------:R-:W-:Y:S01]  /*14c0*/  IADD3 R18, R29, R18, RZ ;  /* 0x000000121d127210 */ /* 0x000fe20007ffe0ff */
[----:B------:R-:W-:Y:S01]  /*14d0*/  IMAD R19, R19, 0x18, R23 ;  /* 0x0000001813137824 */ /* 0x000fe200078e0217 */
[----:B------:R-:W-:Y:S02]  /*14e0*/  SHF.R.S32.HI R22, RZ, 0x2, R22 ;  /* 0x00000002ff167819 */ /* 0x000fe40000011416 */
[----:B------:R-:W-:-:S02]  /*14f0*/  IADD3 R25, R29, R25, RZ ;  /* 0x000000191d197210 */ /* 0x000fc40007ffe0ff */
[C---:B------:R-:W-:Y:S01]  /*1500*/  IADD3 R24, R29.reuse, R24, RZ ;  /* 0x000000181d187210 */ /* 0x040fe20007ffe0ff */
[----:B------:R-:W-:Y:S01]  /*1510*/  IMAD R22, R22, 0x18, R23 ;  /* 0x0000001816167824 */ /* 0x000fe200078e0217 */
[C---:B------:R-:W-:Y:S02]  /*1520*/  IADD3 R23, R29.reuse, R19, RZ ;  /* 0x000000131d177210 */ /* 0x040fe40007ffe0ff */
[----:B------:R-:W0:Y:S02]  /*1530*/  LDS.64 R18, [R18] ;  /* 0x0000000012127984 */ /* 0x000e240000000a00 */
        /* <DEDUP_REMOVED lines=15> */
.L_x_2113:
[----:B------:R-:W-:Y:S05]  /*1630*/  BSYNC B0 ;  /* 0x0000000000007941 */ /* 0x000fea0003800000 */
.L_x_2112:
[----:B------:R-:W0:Y:S01]  /*1640*/  S2R R22, SR_TID.X ;  /* 0x0000000000167919 */ /* 0x000e220000002100 */
[----:B------:R-:W-:Y:S01]  /*1650*/  BSSY B0, `(.L_x_2114) ;  /* 0x0000015000007945 */ /* 0x000fe20003800000 */
[----:B------:R-:W1:Y:S04]  /*1660*/  SHFL.BFLY PT, R21, R18, 0x1, 0x1f ;  /* 0x0c201f0012157f89 */ /* 0x000e6800000e0000 */
[----:B------:R-:W2:Y:S01]  /*1670*/  SHFL.BFLY PT, R20, R19, 0x1, 0x1f ;  /* 0x0c201f0013147f89 */ /* 0x000ea200000e0000 */
[----:B------:R-:W3:Y:S01]  /*1680*/  S2R R24, SR_CTAID.X ;  /* 0x0000000000187919 */ /* 0x000ee20000002500 */
[----:B-1----:R-:W-:Y:S01]  /*1690*/  FADD.FTZ R18, R21, R18 ;  /* 0x0000001215127221 */ /* 0x002fe20000010000 */
[----:B0-----:R-:W-:Y:S01]  /*16a0*/  LOP3.LUT P0, RZ, R22, 0xffffffe1, RZ, 0xc0, !PT ;  /* 0xffffffe116ff7812 */ /* 0x001fe2000780c0ff */
[----:B--2---:R-:W-:Y:S01]  /*16b0*/  FADD.FTZ R19, R20, R19 ;  /* 0x0000001314137221 */ /* 0x004fe20000010000 */
[----:B------:R-:W-:-:S02]  /*16c0*/  ISETP.NE.AND P1, PT, R22, RZ, PT ;  /* 0x000000ff1600720c */ /* 0x000fc40003f25270 */
[----:B------:R-:W-:-:S09]  /*16d0*/  ISETP.GT.U32.AND P2, PT, R22, 0xff, PT ;  /* 0x000000ff1600780c */ /* 0x000fd20003f44070 */
[----:B---3--:R-:W-:Y:S05]  /*16e0*/  @P0 BRA `(.L_x_2115) ;  /* 0x00000000002c0947 */ /* 0x008fea0003800000 */
[----:B------:R-:W-:Y:S01]  /*16f0*/  SHF.R.U32.HI R20, RZ, 0x1, R22 ;  /* 0x00000001ff147819 */ /* 0x000fe20000011616 */
[----:B------:R-:W-:Y:S01]  /*1700*/  ULDC UR6, c[0x0][0x10] ;  /* 0x0000040000067ab9 */ /* 0x000fe20000000800 */
[----:B------:R-:W0:Y:S01]  /*1710*/  LDC.64 R22, c[0x0][0x248] ;  /* 0x00009200ff167b82 */ /* 0x000e220000000a00 */
        /* <DEDUP_REMOVED lines=8> */
.L_x_2115:
[----:B------:R-:W-:Y:S05]  /*17a0*/  BSYNC B0 ;  /* 0x0000000000007941 */ /* 0x000fea0003800000 */
.L_x_2114:
[----:B------:R-:W-:Y:S06]  /*17b0*/  BAR.SYNC.DEFER_BLOCKING 0x0 ;  /* 0x0000000000007b1d */ /* 0x000fec0000010000 */
[----:B------:R-:W-:Y:S05]  /*17c0*/  @P1 BRA `(.L_x_2116) ;  /* 0x0000000000401947 */ /* 0x000fea0003800000 */
[----:B0-----:R-:W0:Y:S01]  /*17d0*/  LDC.64 R20, c[0x0][0x250] ;  /* 0x00009400ff147b82 */ /* 0x001e220000000a00 */
[----:B------:R-:W-:Y:S02]  /*17e0*/  MOV R18, UR7 ;  /* 0x0000000700127c02 */ /* 0x000fe40008000f00 */
[----:B------:R-:W-:-:S03]  /*17f0*/  ISETP.NE.AND P0, PT, R24, RZ, PT ;  /* 0x000000ff1800720c */ /* 0x000fc60003f05270 */
[----:B0-----:R-:W-:Y:S01]  /*1800*/  IMAD.WIDE.U32 R18, R18, 0x4, R20 ;  /* 0x0000000412127825 */ /* 0x001fe200078e0014 */
[----:B------:R-:W-:-:S04]  /*1810*/  MOV R20, 0x7fffffc1 ;  /* 0x7fffffc100147802 */ /* 0x000fc80000000f00 */
[----:B------:R-:W-:Y:S01]  /*1820*/  SEL R20, R20, 0x1, !P0 ;  /* 0x0000000114147807 */ /* 0x000fe20004000000 */
[----:B------:R-:W-:Y:S06]  /*1830*/  MEMBAR.ALL.GPU ;  /* 0x0000000000007992 */ /* 0x000fec000000a000 */
[----:B------:R-:W-:-:S00]  /*1840*/  ERRBAR ;  /* 0x00000000000079ab */ /* 0x000fc00000000000 */
[----:B------:R-:W-:Y:S06]  /*1850*/  CGAERRBAR ;  /* 0x00000000000075ab */ /* 0x000fec0000000000 */
[----:B------:R0:W5:Y:S02]  /*1860*/  ATOM.E.ADD.STRONG.GPU PT, R20, desc[UR14][R18.64], R20 ;  /* 0x000000141214798a */ /* 0x00016400081ee1ce */
.L_x_2117:
[----:B------:R-:W2:Y:S04]  /*1870*/  LD.E.STRONG.GPU R21, desc[UR14][R18.64] ;  /* 0x0000000e12157980 */ /* 0x000ea8000c10f900 */
[----:B--2---:R-:W-:Y:S01]  /*1880*/  CCTL.IVALL ;  /* 0x00000000ff00798f */ /* 0x004fe20002000000 */
[----:B------:R-:W-:Y:S05]  /*1890*/  YIELD ;  /* 0x0000000000007946 */ /* 0x000fea0003800000 */
[----:B-----5:R-:W-:-:S04]  /*18a0*/  LOP3.LUT R21, R21, R20, RZ, 0x3c, !PT ;  /* 0x0000001415157212 */ /* 0x020fc800078e3cff */
[----:B------:R-:W-:-:S13]  /*18b0*/  ISETP.GT.AND P0, PT, R21, -0x1, PT ;  /* 0xffffffff1500780c */ /* 0x000fda0003f04270 */
[----:B------:R-:W-:Y:S05]  /*18c0*/  @P0 BRA `(.L_x_2117) ;  /* 0xfffffffc00e80947 */ /* 0x000fea000383ffff */
.L_x_2116:
[----:B------:R-:W1:Y:S01]  /*18d0*/  S2R R27, SR_TID.X ;  /* 0x00000000001b7919 */ /* 0x000e620000002100 */
[----:B------:R-:W-:Y:S05]  /*18e0*/  WARPSYNC.ALL ;  /* 0x0000000000007948 */ /* 0x000fea0003800000 */
[----:B------:R-:W-:Y:S01]  /*18f0*/  BAR.SYNC.DEFER_BLOCKING 0x0 ;  /* 0x0000000000007b1d */ /* 0x000fe20000010000 */
[----:B------:R-:W-:Y:S01]  /*1900*/  HFMA2.MMA R23, -RZ, RZ, 0, 0 ;  /* 0x00000000ff177435 */ /* 0x000fe200000001ff */
[----:B0-----:R-:W-:-:S04]  /*1910*/  MOV R18, RZ ;  /* 0x000000ff00127202 */ /* 0x001fc80000000f00 */
[----:B------:R-:W-:Y:S04]  /*1920*/  BSSY B0, `(.L_x_2118) ;  /* 0x0000021000007945 */ /* 0x000fe80003800000 */
[----:B------:R-:W-:Y:S05]  /*1930*/  @P2 BRA `(.L_x_2119) ;  /* 0x00000000007c2947 */ /* 0x000fea0003800000 */
[----:B------:R-:W-:Y:S01]  /*1940*/  ULDC UR6, c[0x0][0x10] ;  /* 0x0000040000067ab9 */ /* 0x000fe20000000800 */
[----:B------:R0:W-:Y:S01]  /*1950*/  STL.64 [R1+0x60], R2 ;  /* 0x0000600201007387 */ /* 0x0001e20000100a00 */
[----:B------:R-:W-:Y:S01]  /*1960*/  UIMAD UR6, UR6, UR4, UR7 ;  /* 0x00000004060672a4 */ /* 0x000fe2000f8e0207 */
[----:B-1----:R-:W-:-:S04]  /*1970*/  SHF.L.U32 R19, R27, 0x2, RZ ;  /* 0x000000021b137819 */ /* 0x002fc800000006ff */
        /* <DEDUP_REMOVED lines=27> */
.L_x_2119:
[----:B------:R-:W-:Y:S05]  /*1b30*/  BSYNC B0 ;  /* 0x0000000000007941 */ /* 0x000fea0003800000 */
.L_x_2118:
        /* <DEDUP_REMOVED lines=21> */
[----:B------:R-:W-:Y:S01]  /*1c90*/  UMOV UR6, 0x400 ;  /* 0x0000040000067882 */ /* 0x000fe20000000000 */
[----:B------:R-:W-:Y:S01]  /*1ca0*/  SHF.R.U32.HI R20, RZ, 0x1, R27 ;  /* 0x00000001ff147819 */ /* 0x000fe2000001161b */
[----:B------:R-:W-:Y:S01]  /*1cb0*/  UIADD3 UR6, UR6, 0x1680, URZ ;  /* 0x0000168006067890 */ /* 0x000fe2000fffe03f */
[----:B------:R-:W-:Y:S02]  /*1cc0*/  FMUL.FTZ R19, R18, R18 ;  /* 0x0000001212137220 */ /* 0x000fe40000410000 */
[----:B------:R-:W-:Y:S02]  /*1cd0*/  LOP3.LUT R20, R20, 0x7ffffff8, RZ, 0xc0, !PT ;  /* 0x7ffffff814147812 */ /* 0x000fe400078ec0ff */
[----:B------:R-:W-:-:S05]  /*1ce0*/  FFMA.FTZ R19, R21, 1.6276042515528388321e-05, -R19 ;  /* 0x3788888915137823 */ /* 0x000fca0000010813 */
[----:B------:R-:W-:Y:S01]  /*1cf0*/  FMNMX.FTZ R19, RZ, R19, !PT ;  /* 0x00000013ff137209 */ /* 0x000fe20007810000 */
[----:B0-----:R-:W-:-:S09]  /*1d00*/  ULEA UR6, UR8, UR6, 0x18 ;  /* 0x0000000608067291 */ /* 0x001fd2000f8ec03f */
[----:B------:R0:W-:Y:S03]  /*1d10*/  STS.64 [R20+UR6], R18 ;  /* 0x0000001214007988 */ /* 0x0001e60008000a06 */
.L_x_2121:
[----:B------:R-:W-:Y:S05]  /*1d20*/  BSYNC B0 ;  /* 0x0000000000007941 */ /* 0x000fea0003800000 */
.L_x_2120:
[----:B0-----:R-:W0:Y:S01]  /*1d30*/  S2R R18, SR_CTAID.X ;  /* 0x0000000000127919 */ /* 0x001e220000002500 */
[----:B------:R-:W-:Y:S01]  /*1d40*/  ULDC.64 UR20, c[0x0][0x240] ;  /* 0x0000900000147ab9 */ /* 0x000fe20000000a00 */
[----:B------:R-:W-:Y:S01]  /*1d50*/  BSSY B0, `(.L_x_2122) ;  /* 0x0000018000007945 */ /* 0x000fe20003800000 */
[----:B------:R-:W-:Y:S01]  /*1d60*/  BAR.SYNC.DEFER_BLOCKING 0x0 ;  /* 0x0000000000007b1d */ /* 0x000fe20000010000 */
[----:B------:R-:W-:Y:S02]  /*1d70*/  ISETP.EQ.U32.AND P1, PT, RZ, UR20, PT ;  /* 0x00000014ff007c0c */ /* 0x000fe4000bf22070 */
[----:B0-----:R-:W-:-:S04]  /*1d80*/  LOP3.LUT P0, RZ, R18, 0x3f, RZ, 0xc0, !PT ;  /* 0x0000003f12ff7812 */ /* 0x001fc8000780c0ff */
[----:B------:R-:W-:-:S04]  /*1d90*/  ISETP.GT.U32.OR P0, PT, R27, 0xf, P0 ;  /* 0x0000000f1b00780c */ /* 0x000fc80000704470 */
[----:B------:R-:W-:-:S13]  /*1da0*/  ISETP.EQ.OR.EX P0, PT, RZ, UR21, P0, P1 ;  /* 0x00000015ff007c0c */ /* 0x000fda0008702710 */
[----:B------:R-:W-:Y:S05]  /*1db0*/  @P0 BRA `(.L_x_2123) ;  /* 0x0000000000440947 */ /* 0x000fea0003800000 */
[----:B------:R-:W0:Y:S01]  /*1dc0*/  S2UR UR13, SR_CgaCtaId ;  /* 0x00000000000d79c3 */ /* 0x000e220000008800 */
[----:B------:R-:W-:Y:S02]  /*1dd0*/  USHF.L.U32 UR6, UR9, 0x4, URZ ;  /* 0x0000000409067899 */ /* 0x000fe4000800063f */
[----:B------:R-:W-:Y:S02]  /*1de0*/  USHF.L.U64.HI UR8, UR9, 0x4, UR5 ;  /* 0x0000000409087899 */ /* 0x000fe40008010205 */
[----:B------:R-:W-:Y:S02]  /*1df0*/  ULOP3.LUT UR19, UR6, 0x10, URZ, 0xc0, !UPT ;  /* 0x0000001006137892 */ /* 0x000fe4000f8ec03f */
[----:B------:R-:W-:Y:S01]  /*1e00*/  ULOP3.LUT UR6, UR6, 0xffffffe0, URZ, 0xc0, !UPT ;  /* 0xffffffe006067892 */ /* 0x000fe2000f8ec03f */
[----:B------:R-:W-:Y:S01]  /*1e10*/  UMOV UR12, 0x400 ;  /* 0x00000400000c7882 */ /* 0x000fe20000000000 */
[----:B------:R-:W-:Y:S02]  /*1e20*/  ULOP3.LUT UR8, UR8, 0x1fffffff, URZ, 0xc0, !UPT ;  /* 0x1fffffff08087892 */ /* 0x000fe4000f8ec03f */
[----:B------:R-:W-:Y:S01]  /*1e30*/  IADD3 R20, R27, UR19, RZ ;  /* 0x000000131b147c10 */ /* 0x000fe2000fffe0ff */
[----:B------:R-:W-:-:S03]  /*1e40*/  UIADD3 UR12, UR12, 0x1680, URZ ;  /* 0x000016800c0c7890 */ /* 0x000fc6000fffe03f */
[----:B------:R-:W-:-:S04]  /*1e50*/  IADD3 R19, P0, R20, UR6, RZ ;  /* 0x0000000614137c10 */ /* 0x000fc8000ff1e0ff */
[----:B------:R-:W-:Y:S02]  /*1e60*/  LEA.HI.X.SX32 R20, R20, UR8, 0x1, P0 ;  /* 0x0000000814147c11 */ /* 0x000fe400080f0eff */
[----:B------:R-:W-:Y:S01]  /*1e70*/  LEA R18, P0, R19, UR20, 0x3 ;  /* 0x0000001413127c11 */ /* 0x000fe2000f8018ff */
[----:B0-----:R-:W-:-:S03]  /*1e80*/  ULEA UR12, UR13, UR12, 0x18 ;  /* 0x0000000c0d0c7291 */ /* 0x001fc6000f8ec03f */
[----:B------:R-:W-:-:S03]  /*1e90*/  LEA.HI.X R19, R19, UR21, R20, 0x3, P0 ;  /* 0x0000001513137c11 */ /* 0x000fc600080f1c14 */
[----:B------:R-:W-:-:S06]  /*1ea0*/  LEA R20, R27, UR12, 0x3 ;  /* 0x0000000c1b147c11 */ /* 0x000fcc000f8e18ff */
[----:B------:R-:W0:Y:S04]  /*1eb0*/  LDS.64 R20, [R20] ;  /* 0x0000000014147984 */ /* 0x000e280000000a00 */
[----:B0-----:R0:W-:Y:S02]  /*1ec0*/  STG.E.64 desc[UR14][R18.64], R20 ;  /* 0x0000001412007986 */ /* 0x0011e4000c101b0e */
.L_x_2123:
[----:B------:R-:W-:Y:S05]  /*1ed0*/  BSYNC B0 ;  /* 0x0000000000007941 */ /* 0x000fea0003800000 */
.L_x_2122:
[----:B------:R-:W1:Y:S01]  /*1ee0*/  S2UR UR12, SR_CgaCtaId ;  /* 0x00000000000c79c3 */ /* 0x000e620000008800 */
[----:B0-----:R-:W-:Y:S01]  /*1ef0*/  MOV R18, UR16 ;  /* 0x0000001000127c02 */ /* 0x001fe20008000f00 */
[----:B------:R-:W-:Y:S01]  /*1f00*/  USHF.L.U32 UR6, UR9, 0x4, URZ ;  /* 0x0000000409067899 */ /* 0x000fe2000800063f */
[----:B------:R-:W-:Y:S01]  /*1f10*/  MOV R22, UR17 ;  /* 0x0000001100167c02 */ /* 0x000fe20008000f00 */
[----:B------:R-:W-:Y:S01]  /*1f20*/  UMOV UR8, 0x400 ;  /* 0x0000040000087882 */ /* 0x000fe20000000000 */
[----:B-----5:R-:W-:Y:S01]  /*1f30*/  IADD3 R23, R2, 0x6900, RZ ;  /* 0x0000690002177810 */ /* 0x020fe20007ffe0ff */
[----:B------:R-:W-:Y:S01]  /*1f40*/  IMAD R18, R18, 0xf0, R31 ;  /* 0x000000f012127824 */ /* 0x000fe200078e021f */
[----:B------:R-:W-:Y:S01]  /*1f50*/  ULOP3.LUT UR6, UR6, 0x10, URZ, 0xc0, !UPT ;  /* 0x0000001006067892 */ /* 0x000fe2000f8ec03f */
[C---:B------:R-:W-:Y:S01]  /*1f60*/  IADD3 R25, R2.reuse, 0x4b00, RZ ;  /* 0x00004b0002197810 */ /* 0x040fe20007ffe0ff */
[----:B------:R-:W-:Y:S01]  /*1f70*/  UIADD3 UR8, UR8, 0x1680, URZ ;  /* 0x0000168008087890 */ /* 0x000fe2000fffe03f */
[----:B------:R-:W-:-:S02]  /*1f80*/  IADD3 R27, R2, 0x5a00, RZ ;  /* 0x00005a00021b7810 */ /* 0x000fc40007ffe0ff */
[----:B------:R-:W-:Y:S02]  /*1f90*/  SHF.L.U32 R18, R18, 0x2, RZ ;  /* 0x0000000212127819 */ /* 0x000fe400000006ff */
[----:B------:R-:W-:Y:S01]  /*1fa0*/  IADD3 R19, RZ, -UR6, RZ ;  /* 0x80000006ff137c10 */ /* 0x000fe2000fffe0ff */
[----:B------:R-:W-:Y:S01]  /*1fb0*/  ULDC UR6, c[0x0][0x230] ;  /* 0x00008c0000067ab9 */ /* 0x000fe20000000800 */
[----:B------:R-:W-:Y:S01]  /*1fc0*/  IADD3 R24, R2, 0x1e00, RZ ;  /* 0x00001e0002187810 */ /* 0x000fe20007ffe0ff */
[----:B------:R-:W-:Y:S01]  /*1fd0*/  IMAD.WIDE.U32 R20, R18, -0x77777777, RZ ;  /* 0x8888888912147825 */ /* 0x000fe200078e00ff */
[----:B------:R-:W-:-:S04]  /*1fe0*/  IADD3 R29, R2, 0x2d00, RZ ;  /* 0x00002d00021d7810 */ /* 0x000fc80007ffe0ff */
[----:B------:R-:W-:Y:S01]  /*1ff0*/  LEA.HI R19, R21, R19, RZ, 0x1b ;  /* 0x0000001315137211 */ /* 0x000fe200078fd8ff */
[----:B-1----:R-:W-:-:S03]  /*2000*/  ULEA UR8, UR12, UR8, 0x18 ;  /* 0x000000080c087291 */ /* 0x002fc6000f8ec03f */
[----:B------:R-:W-:-:S03]  /*2010*/  ULDC.64 UR12, c[0x0][0x210] ;  /* 0x00008400000c7ab9 */ /* 0x000fc60000000a00 */
[----:B------:R-:W-:-:S05]  /*2020*/  LEA R19, R19, UR8, 0x3 ;  /* 0x0000000813137c11 */ /* 0x000fca000f8e18ff */
[----:B------:R0:W1:Y:S02]  /*2030*/  LDS.64 R20, [R19] ;  /* 0x0000000013147984 */ /* 0x0000640000000a00 */
[----:B0-----:R-:W-:-:S03]  /*2040*/  SHF.R.S32.HI R19, RZ, 0x1f, R18 ;  /* 0x0000001fff137819 */ /* 0x001fc60000011412 */
[----:B------:R-:W-:-:S03]  /*2050*/  IMAD.WIDE.U32 R18, R22, 0x1e0000, R18 ;  /* 0x001e000016127825 */ /* 0x000fc600078e0012 */
[----:B------:R-:W-:Y:S02]  /*2060*/  IADD3 R22, P1, R23, R18, RZ ;  /* 0x0000001217167210 */ /* 0x000fe40007f3e0ff */
[----:B------:R-:W-:-:S03]  /*2070*/  IADD3 R19, R19, UR11, RZ ;  /* 0x0000000b13137c10 */ /* 0x000fc6000fffe0ff */
[----:B------:R0:W-:Y:S02]  /*2080*/  STL [R1+0x18], R22 ;  /* 0x0000181601007387 */ /* 0x0001e40000100800 */
[-C--:B0-----:R-:W-:Y:S02]  /*2090*/  IADD3 R22, P0, R27, R18.reuse, RZ ;  /* 0x000000121b167210 */ /* 0x081fe40007f1e0ff */
[----:B------:R-:W-:Y:S01]  /*20a0*/  IADD3 R27, R2, 0xf00, RZ ;  /* 0x00000f00021b7810 */ /* 0x000fe20007ffe0ff */
[----:B-1----:R-:W-:Y:S01]  /*20b0*/  FADD.FTZ R23, R21, UR6 ;  /* 0x0000000615177e21 */ /* 0x002fe20008010000 */
[-C--:B------:R-:W-:Y:S01]  /*20c0*/  IADD3 R21, P2, R25, R18.reuse, RZ ;  /* 0x0000001219157210 */ /* 0x080fe20007f5e0ff */
[--C-:B------:R-:W-:Y:S01]  /*20d0*/  FADD.FTZ R6, R6, -R20.reuse ;  /* 0x8000001406067221 */ /* 0x100fe20000010000 */
[-C--:B------:R-:W-:Y:S01]  /*20e0*/  IADD3 R25, P6, R24, R18.reuse, RZ ;  /* 0x0000001218197210 */ /* 0x080fe20007fde0ff */
[--C-:B------:R-:W-:Y:S01]  /*20f0*/  FADD.FTZ R9, R9, -R20.reuse ;  /* 0x8000001409097221 */ /* 0x100fe20000010000 */
[----:B------:R-:W-:Y:S01]  /*2100*/  IADD3 R24, R2, 0x3c00, RZ ;  /* 0x00003c0002187810 */ /* 0x000fe20007ffe0ff */
[----:B------:R-:W0:Y:S01]  /*2110*/  MUFU.RSQ R23, R23 ;  /* 0x0000001700177308 */ /* 0x000e220000001400 */
[----:B------:R-:W-:Y:S01]  /*2120*/  STL [R1+0x88], R21 ;  /* 0x0000881501007387 */ /* 0x000fe20000100800 */
[----:B------:R-:W-:Y:S01]  /*2130*/  IADD3.X R31, RZ, R19, RZ, P6, !PT ;  /* 0x00000013ff1f7210 */ /* 0x000fe200037fe4ff */
[--C-:B------:R-:W-:Y:S01]  /*2140*/  FADD.FTZ R0, R0, -R20.reuse ;  /* 0x8000001400007221 */ /* 0x100fe20000010000 */
[-C--:B------:R-:W-:Y:S01]  /*2150*/  IADD3 R24, P3, R24, R18.reuse, RZ ;  /* 0x0000001218187210 */ /* 0x080fe20007f7e0ff */
[----:B------:R1:W-:Y:S01]  /*2160*/  STL [R1+0x14], R22 ;  /* 0x0000141601007387 */ /* 0x0003e20000100800 */
[-C--:B------:R-:W-:Y:S01]  /*2170*/  IADD3 R2, P6, R2, R18.reuse, RZ ;  /* 0x0000001202027210 */ /* 0x080fe20007fde0ff */
[--C-:B------:R-:W-:Y:S01]  /*2180*/  FADD.FTZ R10, R10, -R20.reuse ;  /* 0x800000140a0a7221 */ /* 0x100fe20000010000 */
[--C-:B------:R-:W-:Y:S01]  /*2190*/  FADD.FTZ R11, R11, -R20.reuse ;  /* 0x800000140b0b7221 */ /* 0x100fe20000010000 */
[--C-:B------:R-:W-:Y:S01]  /*21a0*/  FADD.FTZ R12, R12, -R20.reuse ;  /* 0x800000140c0c7221 */ /* 0x100fe20000010000 */
[----:B------:R2:W-:Y:S01]  /*21b0*/  STL [R1+0x8c], R24 ;  /* 0x00008c1801007387 */ /* 0x0005e20000100800 */
[--C-:B------:R-:W-:Y:S01]  /*21c0*/  FADD.FTZ R13, R13, -R20.reuse ;  /* 0x800000140d0d7221 */ /* 0x100fe20000010000 */
[----:B------:R-:W-:Y:S01]  /*21d0*/  FADD.FTZ R26, R26, -R20 ;  /* 0x800000141a1a7221 */ /* 0x000fe20000010000 */
[----:B-1----:R-:W-:-:S02]  /*21e0*/  IADD3 R22, P4, R29, R18, RZ ;  /* 0x000000121d167210 */ /* 0x002fc40007f9e0ff */
[----:B------:R-:W-:Y:S01]  /*21f0*/  IADD3 R29, P5, R27, R18, RZ ;  /* 0x000000121b1d7210 */ /* 0x000fe20007fbe0ff */
[----:B------:R-:W-:Y:S02]  /*2200*/  HADD2.F32 R27, -RZ, R14.H0_H0 ;  /* 0x2000000eff1b7230 */ /* 0x000fe40000004100 */
[C---:B0-----:R-:W-:Y:S01]  /*2210*/  FMUL.FTZ R6, R23.reuse, R6 ;  /* 0x0000000617067220 */ /* 0x041fe20000410000 */
[----:B------:R-:W-:Y:S02]  /*2220*/  HADD2.F32 R18, -RZ, R16.H0_H0 ;  /* 0x20000010ff127230 */ /* 0x000fe40000004100 */
[C---:B------:R-:W-:Y:S01]  /*2230*/  FMUL.FTZ R9, R23.reuse, R9 ;  /* 0x0000000917097220 */ /* 0x040fe20000410000 */
[----:B------:R-:W-:Y:S01]  /*2240*/  FMUL.FTZ R0, R0, R23 ;  /* 0x0000001700007220 */ /* 0x000fe20000410000 */
[C---:B------:R-:W-:Y:S01]  /*2250*/  FMUL.FTZ R10, R23.reuse, R10 ;  /* 0x0000000a170a7220 */ /* 0x040fe20000410000 */
[----:B------:R-:W-:Y:S01]  /*2260*/  FMUL.FTZ R11, R23, R11 ;  /* 0x0000000b170b7220 */ /* 0x000fe20000410000 */
[C-C-:B------:R-:W-:Y:S01]  /*2270*/  FFMA.FTZ R21, R27.reuse, R6, R18.reuse ;  /* 0x000000061b157223 */ /* 0x140fe20000010012 */
[--C-:B------:R-:W-:Y:S01]  /*2280*/  FFMA.FTZ R6, R27, R9, R18.reuse ;  /* 0x000000091b067223 */ /* 0x100fe20000010012 */
[----:B------:R-:W-:Y:S01]  /*2290*/  FMUL.FTZ R12, R23, R12 ;  /* 0x0000000c170c7220 */ /* 0x000fe20000410000 */
[--C-:B--2---:R-:W-:Y:S01]  /*22a0*/  FFMA.FTZ R24, R0, R27, R18.reuse ;  /* 0x0000001b00187223 */ /* 0x104fe20000010012 */
[C-C-:B------:R-:W-:Y:S01]  /*22b0*/  FFMA.FTZ R9, R27.reuse, R10, R18.reuse ;  /* 0x0000000a1b097223 */ /* 0x140fe20000010012 */
[----:B------:R-:W-:Y:S01]  /*22c0*/  FFMA.FTZ R0, R27, R11, R18 ;  /* 0x0000000b1b007223 */ /* 0x000fe20000010012 */
[----:B------:R0:W-:Y:S01]  /*22d0*/  STL [R1+0x4c], R6 ;  /* 0x00004c0601007387 */ /* 0x0001e20000100800 */
[C---:B------:R-:W-:Y:S01]  /*22e0*/  FMUL.FTZ R13, R23.reuse, R13 ;  /* 0x0000000d170d7220 */ /* 0x040fe20000410000 */
[----:B------:R-:W-:-:S02]  /*22f0*/  FMUL.FTZ R26, R23, R26 ;  /* 0x0000001a171a7220 */ /* 0x000fc40000410000 */
[----:B------:R1:W-:Y:S04]  /*2300*/  STL [R1+0x50], R9 ;  /* 0x0000500901007387 */ /* 0x0003e80000100800 */
[----:B------:R2:W-:Y:S01]  /*2310*/  STL [R1+0x48], R0 ;  /* 0x0000480001007387 */ /* 0x0005e20000100800 */
[C-C-:B0-----:R-:W-:Y:S01]  /*2320*/  FFMA.FTZ R6, R27.reuse, R12, R18.reuse ;  /* 0x0000000c1b067223 */ /* 0x141fe20000010012 */
[----:B-1----:R-:W-:-:S04]  /*2330*/  FFMA.FTZ R9, R27, R13, R18 ;  /* 0x0000000d1b097223 */ /* 0x002fc80000010012 */
[----:B------:R0:W-:Y:S01]  /*2340*/  STL [R1+0x44], R6 ;  /* 0x0000440601007387 */ /* 0x0001e20000100800 */
[----:B--2---:R-:W-:-:S03]  /*2350*/  FFMA.FTZ R0, R27, R26, R18 ;  /* 0x0000001a1b007223 */ /* 0x004fc60000010012 */
[----:B0-----:R-:W2:Y:S01]  /*2360*/  LDL.LU R6, [R1] ;  /* 0x0000000001067983 */ /* 0x001ea20000300800 */
[----:B------:R-:W-:Y:S02]  /*2370*/  HADD2.F32 R14, -RZ, R14.H1_H1 ;  /* 0x3000000eff0e7230 */ /* 0x000fe40000004100 */
[----:B------:R-:W-:Y:S01]  /*2380*/  HADD2.F32 R16, -RZ, R16.H1_H1 ;  /* 0x30000010ff107230 */ /* 0x000fe20000004100 */
[----:B------:R0:W-:Y:S04]  /*2390*/  STL [R1+0x40], R9 ;  /* 0x0000400901007387 */ /* 0x0001e80000100800 */
[----:B------:R1:W-:Y:S01]  /*23a0*/  STL [R1+0x38], R0 ;  /* 0x0000380001007387 */ /* 0x0003e20000100800 */
[----:B0-----:R-:W-:Y:S01]  /*23b0*/  FADD.FTZ R9, R4, -R20 ;  /* 0x8000001404097221 */ /* 0x001fe20000010000 */
[----:B-1----:R-:W-:-:S02]  /*23c0*/  IADD3.X R0, RZ, R19, RZ, P6, !PT ;  /* 0x00000013ff007210 */ /* 0x002fc400037fe4ff */
[----:B------:R-:W-:-:S04]  /*23d0*/  LEA R26, P6, R2, UR12, 0x1 ;  /* 0x0000000c021a7c11 */ /* 0x000fc8000f8c08ff */
[----:B------:R-:W-:Y:S01]  /*23e0*/  LEA.HI.X R27, R2, UR13, R0, 0x1, P6 ;  /* 0x0000000d021b7c11 */ /* 0x000fe2000b0f0c00 */
[----:B------:R-:W-:Y:S01]  /*23f0*/  FADD.FTZ R2, R3, -R20 ;  /* 0x8000001403027221 */ /* 0x000fe20000010000 */
[----:B------:R-:W-:Y:S02]  /*2400*/  IADD3.X R0, RZ, R19, RZ, P5, !PT ;  /* 0x00000013ff007210 */ /* 0x000fe40002ffe4ff */
[----:B------:R-:W-:Y:S02]  /*2410*/  LEA R12, P5, R29, UR12, 0x1 ;  /* 0x0000000c1d0c7c11 */ /* 0x000fe4000f8a08ff */
[----:B------:R-:W-:Y:S02]  /*2420*/  LEA R10, P6, R25, UR12, 0x1 ;  /* 0x0000000c190a7c11 */ /* 0x000fe4000f8c08ff */
[----:B------:R-:W-:Y:S01]  /*2430*/  LEA.HI.X R13, R29, UR13, R0, 0x1, P5 ;  /* 0x0000000d1d0d7c11 */ /* 0x000fe2000a8f0c00 */
[----:B------:R-:W-:Y:S01]  /*2440*/  STL [R1+0x64], R12 ;  /* 0x0000640c01007387 */ /* 0x000fe20000100800 */
[----:B------:R-:W-:Y:S01]  /*2450*/  LEA.HI.X R11, R25, UR13, R31, 0x1, P6 ;  /* 0x0000000d190b7c11 */ /* 0x000fe2000b0f0c1f */
[--C-:B------:R-:W-:Y:S01]  /*2460*/  FADD.FTZ R25, R8, -R20.reuse ;  /* 0x8000001408197221 */ /* 0x100fe20000010000 */
[--C-:B------:R-:W-:Y:S01]  /*2470*/  FADD.FTZ R29, R5, -R20.reuse ;  /* 0x80000014051d7221 */ /* 0x100fe20000010000 */
[----:B------:R-:W-:Y:S01]  /*2480*/  STL [R1+0x84], R12 ;  /* 0x0000840c01007387 */ /* 0x000fe20000100800 */
[----:B------:R-:W-:-:S03]  /*2490*/  FADD.FTZ R31, R7, -R20 ;  /* 0x80000014071f7221 */ /* 0x000fc60000010000 */
[----:B------:R-:W-:Y:S04]  /*24a0*/  STL [R1+0x60], R13 ;  /* 0x0000600d01007387 */ /* 0x000fe80000100800 */
[----:B------:R0:W-:Y:S04]  /*24b0*/  STL [R1+0x80], R13 ;  /* 0x0000800d01007387 */ /* 0x0001e80000100800 */
[----:B------:R-:W-:Y:S04]  /*24c0*/  STL [R1+0x68], R10 ;  /* 0x0000680a01007387 */ /* 0x000fe80000100800 */
[----:B------:R1:W-:Y:S04]  /*24d0*/  STL [R1+0x58], R11 ;  /* 0x0000580b01007387 */ /* 0x0003e80000100800 */
[----:B------:R-:W3:Y:S01]  /*24e0*/  LDL.LU R8, [R1+0x4] ;  /* 0x0000040001087983 */ /* 0x000ee20000300800 */
[--C-:B0-----:R-:W-:Y:S01]  /*24f0*/  FADD.FTZ R13, R34, -R20.reuse ;  /* 0x80000014220d7221 */ /* 0x101fe20000010000 */
[--C-:B-1----:R-:W-:Y:S01]  /*2500*/  FADD.FTZ R11, R35, -R20.reuse ;  /* 0x80000014230b7221 */ /* 0x102fe20000010000 */
[----:B--2---:R-:W-:-:S02]  /*2510*/  FADD.FTZ R18, R6, -R20 ;  /* 0x8000001406127221 */ /* 0x004fc40000010000 */
[----:B------:R-:W2:Y:S04]  /*2520*/  LDL.LU R6, [R1+0x10] ;  /* 0x0000100001067983 */ /* 0x000ea80000300800 */
[----:B------:R-:W4:Y:S04]  /*2530*/  LDL.LU R5, [R1+0x24] ;  /* 0x0000240001057983 */ /* 0x000f280000300800 */
[----:B------:R-:W4:Y:S04]  /*2540*/  LDL.LU R4, [R1+0x20] ;  /* 0x0000200001047983 */ /* 0x000f280000300800 */
[----:B------:R-:W4:Y:S04]  /*2550*/  LDL.LU R0, [R1+0x1c] ;  /* 0x00001c0001007983 */ /* 0x000f280000300800 */
[----:B------:R-:W4:Y:S04]  /*2560*/  LDL.LU R3, [R1+0x28] ;  /* 0x0000280001037983 */ /* 0x000f280000300800 */
[----:B------:R-:W4:Y:S04]  /*2570*/  LDL.LU R7, [R1+0x34] ;  /* 0x0000340001077983 */ /* 0x000f280000300800 */
[----:B------:R-:W4:Y:S04]  /*2580*/  LDL.LU R34, [R1+0x30] ;  /* 0x0000300001227983 */ /* 0x000f280000300800 */
[----:B------:R0:W-:Y:S04]  /*2590*/  STL [R1+0xc], R11 ;  /* 0x00000c0b01007387 */ /* 0x0001e80000100800 */
[----:B------:R1:W-:Y:S01]  /*25a0*/  STL [R1], R13 ;  /* 0x0000000d01007387 */ /* 0x0003e20000100800 */
[----:B0-----:R-:W-:-:S03]  /*25b0*/  FADD.FTZ R11, R33, -R20 ;  /* 0x80000014210b7221 */ /* 0x001fc60000010000 */
[----:B------:R-:W4:Y:S01]  /*25c0*/  LDL.LU R33, [R1+0x2c] ;  /* 0x00002c0001217983 */ /* 0x000f220000300800 */
[----:B-1----:R-:W-:-:S03]  /*25d0*/  FADD.FTZ R13, R32, -R20 ;  /* 0x80000014200d7221 */ /* 0x002fc60000010000 */
[----:B------:R3:W-:Y:S04]  /*25e0*/  STL [R1+0x8], R11 ;  /* 0x0000080b01007387 */ /* 0x0007e80000100800 */
[----:B------:R-:W4:Y:S01]  /*25f0*/  LDL.LU R32, [R1+0x3c] ;  /* 0x00003c0001207983 */ /* 0x000f220000300800 */
[--C-:B---3--:R-:W-:Y:S01]  /*2600*/  FADD.FTZ R11, R8, -R20.reuse ;  /* 0x80000014080b7221 */ /* 0x108fe20000010000 */
[----:B------:R-:W-:Y:S01]  /*2610*/  FMUL.FTZ R8, R23, R2 ;  /* 0x0000000217087220 */ /* 0x000fe20000410000 */
[----:B------:R-:W-:-:S03]  /*2620*/  FADD.FTZ R10, R37, -R20 ;  /* 0x80000014250a7221 */ /* 0x000fc60000010000 */
[----:B------:R-:W-:Y:S01]  /*2630*/  FFMA.FTZ R8, R8, R14, R16 ;  /* 0x0000000e08087223 */ /* 0x000fe20000010010 */
[--C-:B------:R-:W-:Y:S01]  /*2640*/  FADD.FTZ R12, R36, -R20.reuse ;  /* 0x80000014240c7221 */ /* 0x100fe20000010000 */
[--C-:B------:R-:W-:Y:S01]  /*2650*/  FADD.FTZ R37, R28, -R20.reuse ;  /* 0x800000141c257221 */ /* 0x100fe20000010000 */
[--C-:B--2---:R-:W-:Y:S01]  /*2660*/  FADD.FTZ R35, R6, -R20.reuse ;  /* 0x8000001406237221 */ /* 0x104fe20000010000 */
[--C-:B------:R-:W-:Y:S01]  /*2670*/  FADD.FTZ R6, R30, -R20.reuse ;  /* 0x800000141e067221 */ /* 0x100fe20000010000 */
[--C-:B----4-:R-:W-:Y:S01]  /*2680*/  FADD.FTZ R5, R5, -R20.reuse ;  /* 0x8000001405057221 */ /* 0x110fe20000010000 */
[--C-:B------:R-:W-:Y:S01]  /*2690*/  FADD.FTZ R4, R4, -R20.reuse ;  /* 0x8000001404047221 */ /* 0x100fe20000010000 */
[--C-:B------:R-:W-:Y:S01]  /*26a0*/  FADD.FTZ R0, R0, -R20.reuse ;  /* 0x8000001400007221 */ /* 0x100fe20000010000 */
[--C-:B------:R-:W-:Y:S01]  /*26b0*/  FADD.FTZ R3, R3, -R20.reuse ;  /* 0x8000001403037221 */ /* 0x100fe20000010000 */
[--C-:B------:R-:W-:Y:S01]  /*26c0*/  FADD.FTZ R7, R7, -R20.reuse ;  /* 0x8000001407077221 */ /* 0x100fe20000010000 */
[--C-:B------:R-:W-:Y:S01]  /*26d0*/  FADD.FTZ R30, R33, -R20.reuse ;  /* 0x80000014211e7221 */ /* 0x100fe20000010000 */
[--C-:B------:R-:W-:Y:S01]  /*26e0*/  FADD.FTZ R2, R32, -R20.reuse ;  /* 0x8000001420027221 */ /* 0x100fe20000010000 */
[----:B------:R-:W-:Y:S01]  /*26f0*/  FADD.FTZ R32, R34, -R20 ;  /* 0x8000001422207221 */ /* 0x000fe20000010000 */
[----:B------:R-:W-:-:S02]  /*2700*/  F2FP.F16.F32.PACK_AB R20, R8, R24 ;  /* 0x000000180814723e */ /* 0x000fc400000000ff */
[----:B------:R-:W2:Y:S01]  /*2710*/  LDL.LU R24, [R1+0x8c] ;  /* 0x00008c0001187983 */ /* 0x000ea20000300800 */
[C---:B------:R-:W-:Y:S01]  /*2720*/  FMUL.FTZ R34, R23.reuse, R31 ;  /* 0x0000001f17227220 */ /* 0x040fe20000410000 */
[--C-:B------:R-:W-:Y:S02]  /*2730*/  HADD2.F32 R31, -RZ, R15.reuse.H0_H0 ;  /* 0x2000000fff1f7230 */ /* 0x100fe40000004100 */
[----:B------:R-:W-:Y:S02]  /*2740*/  HADD2.F32 R33, -RZ, R15.H1_H1 ;  /* 0x3000000fff217230 */ /* 0x000fe40000004100 */
[--C-:B------:R-:W-:Y:S02]  /*2750*/  HADD2.F32 R15, -RZ, R17.reuse.H0_H0 ;  /* 0x20000011ff0f7230 */ /* 0x100fe40000004100 */
[----:B------:R-:W-:Y:S01]  /*2760*/  FFMA.FTZ R34, R14, R34, R16 ;  /* 0x000000220e227223 */ /* 0x000fe20000010010 */
[----:B------:R-:W-:Y:S02]  /*2770*/  HADD2.F32 R17, -RZ, R17.H1_H1 ;  /* 0x30000011ff117230 */ /* 0x000fe40000004100 */
[C---:B------:R-:W-:Y:S01]  /*2780*/  FMUL.FTZ R28, R23.reuse, R9 ;  /* 0x00000009171c7220 */ /* 0x040fe20000410000 */
[----:B------:R-:W-:Y:S01]  /*2790*/  FMUL.FTZ R29, R23, R29 ;  /* 0x0000001d171d7220 */ /* 0x000fe20000410000 */
[----:B------:R-:W-:-:S02]  /*27a0*/  IADD3.X R9, RZ, R19, RZ, P4, !PT ;  /* 0x00000013ff097210 */ /* 0x000fc400027fe4ff */
[----:B------:R-:W-:Y:S01]  /*27b0*/  FFMA.FTZ R28, R28, R31, R15 ;  /* 0x0000001f1c1c7223 */ /* 0x000fe2000001000f */
[----:B------:R-:W-:Y:S01]  /*27c0*/  FFMA.FTZ R29, R29, R33, R17 ;  /* 0x000000211d1d7223 */ /* 0x000fe20000010011 */
[----:B------:R-:W-:Y:S02]  /*27d0*/  LEA R8, P4, R22, UR12, 0x1 ;  /* 0x0000000c16087c11 */ /* 0x000fe4000f8808ff */
[----:B------:R-:W-:Y:S02]  /*27e0*/  F2FP.F16.F32.PACK_AB R34, R34, R21 ;  /* 0x000000152222723e */ /* 0x000fe400000000ff */
[----:B------:R-:W-:Y:S01]  /*27f0*/  LEA.HI.X R9, R22, UR13, R9, 0x1, P4 ;  /* 0x0000000d16097c11 */ /* 0x000fe2000a0f0c09 */
[----:B------:R-:W3:Y:S01]  /*2800*/  LDL.LU R21, [R1+0x88] ;  /* 0x0000880001157983 */ /* 0x000ee20000300800 */
[----:B------:R-:W-:Y:S02]  /*2810*/  F2FP.F16.F32.PACK_AB R22, R29, R28 ;  /* 0x0000001c1d16723e */ /* 0x000fe400000000ff */
[----:B------:R-:W-:Y:S01]  /*2820*/  IADD3.X R29, RZ, R19, RZ, P3, !PT ;  /* 0x00000013ff1d7210 */ /* 0x000fe20001ffe4ff */
[----:B------:R0:W-:Y:S04]  /*2830*/  STL [R1+0x74], R34 ;  /* 0x0000742201007387 */ /* 0x0001e80000100800 */
[----:B0-----:R-:W4:Y:S04]  /*2840*/  LDL.LU R34, [R1+0x8] ;  /* 0x0000080001227983 */ /* 0x001f280000300800 */
[----:B------:R0:W-:Y:S04]  /*2850*/  STL [R1+0x70], R8 ;  /* 0x0000700801007387 */ /* 0x0001e80000100800 */
[----:B0-----:R-:W4:Y:S04]  /*2860*/  LDL.LU R8, [R1] ;  /* 0x0000000001087983 */ /* 0x001f280000300800 */
[----:B------:R0:W-:Y:S04]  /*2870*/  STL [R1+0x6c], R9 ;  /* 0x00006c0901007387 */ /* 0x0001e80000100800 */
[----:B0-----:R-:W4:Y:S01]  /*2880*/  LDL.LU R9, [R1+0xc] ;  /* 0x00000c0001097983 */ /* 0x001f220000300800 */
[----:B--2---:R-:W-:-:S05]  /*2890*/  LEA R28, P3, R24, UR12, 0x1 ;  /* 0x0000000c181c7c11 */ /* 0x004fca000f8608ff */
[----:B------:R0:W-:Y:S01]  /*28a0*/  STL [R1+0x7c], R28 ;  /* 0x00007c1c01007387 */ /* 0x0001e20000100800 */
[----:B------:R-:W-:-:S03]  /*28b0*/  LEA.HI.X R29, R24, UR13, R29, 0x1, P3 ;  /* 0x0000000d181d7c11 */ /* 0x000fc600098f0c1d */
[----:B0-----:R-:W2:Y:S04]  /*28c0*/  LDL.LU R28, [R1+0x18] ;  /* 0x00001800011c7983 */ /* 0x001ea80000300800 */
[----:B------:R0:W-:Y:S04]  /*28d0*/  STL [R1+0x78], R29 ;  /* 0x0000781d01007387 */ /* 0x0001e80000100800 */
[----:B0-----:R-:W4:Y:S01]  /*28e0*/  LDL.LU R29, [R1+0x14] ;  /* 0x00001400011d7983 */ /* 0x001f220000300800 */
[----:B------:R-:W-:Y:S01]  /*28f0*/  PRMT R36, R20, 0x7610, R36 ;  /* 0x0000761014247816 */ /* 0x000fe20000000024 */
[C---:B------:R-:W-:Y:S01]  /*2900*/  FMUL.FTZ R25, R23.reuse, R25 ;  /* 0x0000001917197220 */ /* 0x040fe20000410000 */
[----:B------:R-:W-:-:S03]  /*2910*/  FMUL.FTZ R24, R23, R18 ;  /* 0x0000001217187220 */ /* 0x000fc60000410000 */
[----:B------:R0:W-:Y:S01]  /*2920*/  STG.E.U16 desc[UR14][R26.64], R36 ;  /* 0x000000241a007986 */ /* 0x0001e2000c10150e */
[----:B------:R-:W-:Y:S01]  /*2930*/  FFMA.FTZ R24, R33, R24, R17 ;  /* 0x0000001821187223 */ /* 0x000fe20000010011 */
[----:B------:R-:W-:Y:S01]  /*2940*/  PRMT R20, R20, 0x7632, R20 ;  /* 0x0000763214147816 */ /* 0x000fe20000000014 */
[----:B0-----:R-:W-:Y:S01]  /*2950*/  FFMA.FTZ R36, R31, R25, R15 ;  /* 0x000000191f247223 */ /* 0x001fe2000001000f */
[----:B------:R-:W-:-:S04]  /*2960*/  IADD3.X R25, RZ, R19, RZ, P1, !PT ;  /* 0x00000013ff197210 */ /* 0x000fc80000ffe4ff */
[----:B------:R-:W-:Y:S01]  /*2970*/  F2FP.F16.F32.PACK_AB R36, R24, R36 ;  /* 0x000000241824723e */ /* 0x000fe200000000ff */
[----:B------:R3:W-:Y:S01]  /*2980*/  STG.E.U16 desc[UR14][R26.64+0x2], R20 ;  /* 0x000002141a007986 */ /* 0x0007e2000c10150e */
[-C--:B------:R-:W-:Y:S01]  /*2990*/  IADD3.X R18, RZ, R19.reuse, RZ, P2, !PT ;  /* 0x00000013ff127210 */ /* 0x080fe200017fe4ff */
[----:B------:R-:W-:Y:S01]  /*29a0*/  FMUL.FTZ R10, R23, R10 ;  /* 0x0000000a170a7220 */ /* 0x000fe20000410000 */
[----:B------:R-:W-:Y:S02]  /*29b0*/  IADD3.X R19, RZ, R19, RZ, P0, !PT ;  /* 0x00000013ff137210 */ /* 0x000fe400007fe4ff */
[----:B---3--:R-:W-:-:S04]  /*29c0*/  LEA R20, P2, R21, UR12, 0x1 ;  /* 0x0000000c15147c11 */ /* 0x008fc8000f8408ff */
[----:B------:R-:W-:Y:S01]  /*29d0*/  LEA.HI.X R21, R21, UR13, R18, 0x1, P2 ;  /* 0x0000000d15157c11 */ /* 0x000fe200090f0c12 */
        /* <DEDUP_REMOVED lines=8> */
[----:B------:R-:W-:Y:S01]  /*2a60*/  FFMA.FTZ R7, R14, R7, R16 ;  /* 0x000000070e077223 */ /* 0x000fe20000010010 */
[----:B--2---:R-:W-:-:S04]  /*2a70*/  LEA R24, P1, R28, UR12, 0x1 ;  /* 0x0000000c1c187c11 */ /* 0x004fc8000f8208ff */
[----:B------:R-:W-:Y:S01]  /*2a80*/  LEA.HI.X R25, R28, UR13, R25, 0x1, P1 ;  /* 0x0000000d1c197c11 */ /* 0x000fe200088f0c19 */
[C---:B----4-:R-:W-:Y:S01]  /*2a90*/  FMUL.FTZ R28, R23.reuse, R9 ;  /* 0x00000009171c7220 */ /* 0x050fe20000410000 */
[C---:B------:R-:W-:Y:S01]  /*2aa0*/  FMUL.FTZ R9, R23.reuse, R8 ;  /* 0x0000000817097220 */ /* 0x040fe20000410000 */
[C---:B------:R-:W-:Y:S01]  /*2ab0*/  FMUL.FTZ R8, R23.reuse, R34 ;  /* 0x0000002217087220 */ /* 0x040fe20000410000 */
[----:B------:R-:W-:-:S04]  /*2ac0*/  FMUL.FTZ R34, R23, R35 ;  /* 0x0000002317227220 */ /* 0x000fc80000410000 */
[----:B------:R-:W-:Y:S02]  /*2ad0*/  MOV R35, R8 ;  /* 0x0000000800237202 */ /* 0x000fe40000000f00 */
[----:B------:R-:W-:Y:S01]  /*2ae0*/  LEA R18, P0, R29, UR12, 0x1 ;  /* 0x0000000c1d127c11 */ /* 0x000fe2000f8008ff */
[C---:B------:R-:W-:Y:S01]  /*2af0*/  FMUL.FTZ R8, R23.reuse, R4 ;  /* 0x0000000417087220 */ /* 0x040fe20000410000 */
[----:B------:R-:W-:Y:S01]  /*2b00*/  MOV R4, R9 ;  /* 0x0000000900047202 */ /* 0x000fe20000000f00 */
[----:B------:R-:W-:Y:S01]  /*2b10*/  FMUL.FTZ R9, R23, R2 ;  /* 0x0000000217097220 */ /* 0x000fe20000410000 */
[----:B------:R-:W-:Y:S01]  /*2b20*/  LEA.HI.X R19, R29, UR13, R19, 0x1, P0 ;  /* 0x0000000d1d137c11 */ /* 0x000fe200080f0c13 */
[C---:B------:R-:W-:Y:S01]  /*2b30*/  FMUL.FTZ R29, R23.reuse, R13 ;  /* 0x0000000d171d7220 */ /* 0x040fe20000410000 */
[----:B------:R-:W-:Y:S01]  /*2b40*/  MOV R2, R10 ;  /* 0x0000000a00027202 */ /* 0x000fe20000000f00 */
[C---:B------:R-:W-:Y:S01]  /*2b50*/  FMUL.FTZ R13, R23.reuse, R11 ;  /* 0x0000000b170d7220 */ /* 0x040fe20000410000 */
[----:B------:R-:W-:Y:S01]  /*2b60*/  FMUL.FTZ R10, R23, R32 ;  /* 0x00000020170a7220 */ /* 0x000fe20000410000 */
[----:B------:R-:W2:Y:S01]  /*2b70*/  LDL.LU R11, [R1+0x4c] ;  /* 0x00004c00010b7983 */ /* 0x000ea20000300800 */
[----:B------:R-:W-:Y:S01]  /*2b80*/  MOV R32, R12 ;  /* 0x0000000c00207202 */ /* 0x000fe20000000f00 */
[C-C-:B------:R-:W-:Y:S01]  /*2b90*/  FFMA.FTZ R2, R14.reuse, R2, R16.reuse ;  /* 0x000000020e027223 */ /* 0x140fe20000010010 */
[----:B------:R-:W-:Y:S01]  /*2ba0*/  FFMA.FTZ R4, R14, R4, R16 ;  /* 0x000000040e047223 */ /* 0x000fe20000010010 */
[----:B------:R-:W3:Y:S01]  /*2bb0*/  LDL.LU R12, [R1+0x84] ;  /* 0x00008400010c7983 */ /* 0x000ee20000300800 */
[----:B------:R-:W-:-:S03]  /*2bc0*/  FFMA.FTZ R14, R31, R13, R15 ;  /* 0x0000000d1f0e7223 */ /* 0x000fc6000001000f */
[----:B------:R-:W4:Y:S01]  /*2bd0*/  LDL.LU R13, [R1+0x80] ;  /* 0x00008000010d7983 */ /* 0x000f220000300800 */
[C---:B------:R-:W-:Y:S01]  /*2be0*/  FMUL.FTZ R5, R23.reuse, R5 ;  /* 0x0000000517057220 */ /* 0x040fe20000410000 */
[C---:B------:R-:W-:Y:S01]  /*2bf0*/  FMUL.FTZ R3, R23.reuse, R3 ;  /* 0x0000000317037220 */ /* 0x040fe20000410000 */
[----:B------:R-:W-:Y:S01]  /*2c00*/  FMUL.FTZ R30, R23, R30 ;  /* 0x0000001e171e7220 */ /* 0x000fe20000410000 */
[C-C-:B------:R-:W-:Y:S01]  /*2c10*/  FFMA.FTZ R16, R31.reuse, R35, R15.reuse ;  /* 0x000000231f107223 */ /* 0x140fe2000001000f */
[----:B------:R-:W-:Y:S01]  /*2c20*/  FFMA.FTZ R23, R31, R32, R15 ;  /* 0x000000201f177223 */ /* 0x000fe2000001000f */
[----:B------:R-:W-:Y:S01]  /*2c30*/  FFMA.FTZ R35, R33, R28, R17 ;  /* 0x0000001c21237223 */ /* 0x000fe20000010011 */
[C-C-:B------:R-:W-:Y:S01]  /*2c40*/  FFMA.FTZ R5, R31.reuse, R5, R15.reuse ;  /* 0x000000051f057223 */ /* 0x140fe2000001000f */
[C-C-:B------:R-:W-:Y:S01]  /*2c50*/  FFMA.FTZ R3, R31.reuse, R3, R15.reuse ;  /* 0x000000031f037223 */ /* 0x140fe2000001000f */
[----:B------:R-:W-:Y:S01]  /*2c60*/  FFMA.FTZ R30, R31, R30, R15 ;  /* 0x0000001e1f1e7223 */ /* 0x000fe2000001000f */
[----:B------:R-:W2:Y:S01]  /*2c70*/  LDL.LU R28, [R1+0x7c] ;  /* 0x00007c00011c7983 */ /* 0x000ea20000300800 */
[C-C-:B------:R-:W-:Y:S01]  /*2c80*/  FFMA.FTZ R32, R33.reuse, R29, R17.reuse ;  /* 0x0000001d21207223 */ /* 0x140fe20000010011 */
[C-C-:B------:R-:W-:Y:S01]  /*2c90*/  FFMA.FTZ R31, R33.reuse, R34, R17.reuse ;  /* 0x00000022211f7223 */ /* 0x140fe20000010011 */
[----:B------:R-:W-:Y:S01]  /*2ca0*/  FFMA.FTZ R15, R33, R8, R17 ;  /* 0x00000008210f7223 */ /* 0x000fe20000010011 */
[----:B------:R-:W2:Y:S04]  /*2cb0*/  LDL.LU R29, [R1+0x78] ;  /* 0x00007800011d7983 */ /* 0x000ea80000300800 */
[----:B------:R-:W2:Y:S04]  /*2cc0*/  LDL.LU R34, [R1+0x74] ;  /* 0x0000740001227983 */ /* 0x000ea80000300800 */
[----:B------:R-:W2:Y:S01]  /*2cd0*/  LDL.LU R8, [R1+0x70] ;  /* 0x0000700001087983 */ /* 0x000ea20000300800 */
[----:B---3--:R-:W-:-:S02]  /*2ce0*/  PRMT R12, R22, 0x7610, R12 ;  /* 0x00007610160c7816 */ /* 0x008fc4000000000c */
[----:B----4-:R-:W-:Y:S01]  /*2cf0*/  PRMT R13, R22, 0x7632, R13 ;  /* 0x00007632160d7816 */ /* 0x010fe2000000000d */
[C-C-:B------:R-:W-:Y:S01]  /*2d00*/  FFMA.FTZ R22, R33.reuse, R9, R17.reuse ;  /* 0x0000000921167223 */ /* 0x140fe20000010011 */
[----:B------:R-:W-:Y:S01]  /*2d10*/  FFMA.FTZ R17, R33, R10, R17 ;  /* 0x0000000a21117223 */ /* 0x000fe20000010011 */
[----:B------:R-:W3:Y:S04]  /*2d20*/  LDL.LU R9, [R1+0x6c] ;  /* 0x00006c0001097983 */ /* 0x000ee80000300800 */
[----:B------:R-:W4:Y:S04]  /*2d30*/  LDL.LU R10, [R1+0x68] ;  /* 0x00006800010a7983 */ /* 0x000f280000300800 */
[----:B------:R-:W3:Y:S04]  /*2d40*/  LDL.LU R33, [R1+0x48] ;  /* 0x0000480001217983 */ /* 0x000ee80000300800 */
[----:B------:R0:W-:Y:S04]  /*2d50*/  STG.E.U16 desc[UR14][R26.64+0x4], R12 ;  /* 0x0000040c1a007986 */ /* 0x0001e8000c10150e */
[----:B------:R1:W-:Y:S04]  /*2d60*/  STG.E.U16 desc[UR14][R26.64+0x6], R13 ;  /* 0x0000060d1a007986 */ /* 0x0003e8000c10150e */
[----:B0-----:R-:W4:Y:S04]  /*2d70*/  LDL.LU R12, [R1+0x64] ;  /* 0x00006400010c7983 */ /* 0x001f280000300800 */
[----:B-1----:R-:W4:Y:S01]  /*2d80*/  LDL.LU R13, [R1+0x60] ;  /* 0x00006000010d7983 */ /* 0x002f220000300800 */
[----:B--2---:R-:W-:-:S02]  /*2d90*/  PRMT R26, R34, 0x7632, R26 ;  /* 0x00007632221a7816 */ /* 0x004fc4000000001a */
[----:B------:R-:W-:Y:S01]  /*2da0*/  F2FP.F16.F32.PACK_AB R2, R2, R11 ;  /* 0x0000000b0202723e */ /* 0x000fe200000000ff */
[----:B----4-:R0:W-:Y:S04]  /*2db0*/  STG.E.U16 desc[UR14][R12.64], R34 ;  /* 0x000000220c007986 */ /* 0x0101e8000c10150e */
[----:B0-----:R-:W2:Y:S04]  /*2dc0*/  LDL.LU R34, [R1+0x50] ;  /* 0x0000500001227983 */ /* 0x001ea80000300800 */
[----:B------:R-:W4:Y:S01]  /*2dd0*/  LDL.LU R11, [R1+0x58] ;  /* 0x00005800010b7983 */ /* 0x000f220000300800 */
[----:B---3--:R-:W-:-:S03]  /*2de0*/  F2FP.F16.F32.PACK_AB R37, R37, R33 ;  /* 0x000000212525723e */ /* 0x008fc600000000ff */
[----:B------:R0:W-:Y:S04]  /*2df0*/  STG.E.U16 desc[UR14][R12.64+0x2], R26 ;  /* 0x0000021a0c007986 */ /* 0x0001e8000c10150e */
[----:B0-----:R-:W3:Y:S01]  /*2e00*/  LDL.LU R26, [R1+0x44] ;  /* 0x00004400011a7983 */ /* 0x001ee20000300800 */
[----:B--2---:R-:W-:-:S03]  /*2e10*/  F2FP.F16.F32.PACK_AB R4, R4, R34 ;  /* 0x000000220404723e */ /* 0x004fc600000000ff */
[----:B------:R-:W2:Y:S04]  /*2e20*/  LDL.LU R34, [R1+0x40] ;  /* 0x0000400001227983 */ /* 0x000ea80000300800 */
[----:B------:R-:W2:Y:S01]  /*2e30*/  LDL.LU R33, [R1+0x38] ;  /* 0x0000380001217983 */ /* 0x000ea20000300800 */
[----:B------:R-:W-:Y:S02]  /*2e40*/  PRMT R27, R36, 0x7632, R27 ;  /* 0x00007632241b7816 */ /* 0x000fe4000000001b */
[----:B------:R-:W-:Y:S01]  /*2e50*/  F2FP.F16.F32.PACK_AB R23, R35, R23 ;  /* 0x000000172317723e */ /* 0x000fe200000000ff */
[----:B------:R-:W-:Y:S01]  /*2e60*/  STG.E.U16 desc[UR14][R12.64+0x4], R36 ;  /* 0x000004240c007986 */ /* 0x000fe2000c10150e */
[----:B------:R-:W-:-:S03]  /*2e70*/  F2FP.F16.F32.PACK_AB R16, R32, R16 ;  /* 0x000000102010723e */ /* 0x000fc600000000ff */
[----:B------:R0:W-:Y:S01]  /*2e80*/  STG.E.U16 desc[UR14][R12.64+0x6], R27 ;  /* 0x0000061b0c007986 */ /* 0x0001e2000c10150e */
[----:B------:R-:W-:-:S03]  /*2e90*/  F2FP.F16.F32.PACK_AB R14, R31, R14 ;  /* 0x0000000e1f0e723e */ /* 0x000fc600000000ff */
[----:B----4-:R1:W-:Y:S01]  /*2ea0*/  STG.E.U16 desc[UR14][R10.64], R2 ;  /* 0x000000020a007986 */ /* 0x0103e2000c10150e */
[----:B0-----:R-:W-:Y:S02]  /*2eb0*/  PRMT R12, R2, 0x7632, R12 ;  /* 0x00007632020c7816 */ /* 0x001fe4000000000c */
[----:B------:R-:W-:Y:S01]  /*2ec0*/  PRMT R13, R23, 0x7632, R13 ;  /* 0x00007632170d7816 */ /* 0x000fe2000000000d */
[----:B------:R-:W-:Y:S01]  /*2ed0*/  STG.E.U16 desc[UR14][R10.64+0x4], R23 ;  /* 0x000004170a007986 */ /* 0x000fe2000c10150e */
[----:B-1----:R-:W-:-:S03]  /*2ee0*/  PRMT R2, R16, 0x7632, R2 ;  /* 0x0000763210027816 */ /* 0x002fc60000000002 */
[----:B------:R-:W-:Y:S04]  /*2ef0*/  STG.E.U16 desc[UR14][R10.64+0x2], R12 ;  /* 0x0000020c0a007986 */ /* 0x000fe8000c10150e */
[----:B------:R0:W-:Y:S01]  /*2f00*/  STG.E.U16 desc[UR14][R10.64+0x6], R13 ;  /* 0x0000060d0a007986 */ /* 0x0001e2000c10150e */
[----:B------:R-:W-:-:S03]  /*2f10*/  F2FP.F16.F32.PACK_AB R5, R15, R5 ;  /* 0x000000050f05723e */ /* 0x000fc600000000ff */
[----:B------:R1:W-:Y:S01]  /*2f20*/  STG.E.U16 desc[UR14][R8.64], R4 ;  /* 0x0000000408007986 */ /* 0x0003e2000c10150e */
[----:B---3--:R-:W-:Y:S02]  /*2f30*/  F2FP.F16.F32.PACK_AB R6, R6, R26 ;  /* 0x0000001a0606723e */ /* 0x008fe400000000ff */
[----:B0-----:R-:W-:Y:S01]  /*2f40*/  PRMT R11, R4, 0x7632, R11 ;  /* 0x00007632040b7816 */ /* 0x001fe2000000000b */
[----:B------:R-:W-:Y:S01]  /*2f50*/  STG.E.U16 desc[UR14][R8.64+0x4], R16 ;  /* 0x0000041008007986 */ /* 0x000fe2000c10150e */
[----:B------:R-:W-:Y:S02]  /*2f60*/  F2FP.F16.F32.PACK_AB R3, R22, R3 ;  /* 0x000000031603723e */ /* 0x000fe400000000ff */
[----:B-1----:R-:W-:Y:S01]  /*2f70*/  PRMT R4, R14, 0x7632, R4 ;  /* 0x000076320e047816 */ /* 0x002fe20000000004 */
[----:B------:R-:W-:Y:S01]  /*2f80*/  STG.E.U16 desc[UR14][R8.64+0x2], R11 ;  /* 0x0000020b08007986 */ /* 0x000fe2000c10150e */
[----:B------:R-:W-:-:S03]  /*2f90*/  UIADD3 UR6, UP0, UR9, 0x5, URZ ;  /* 0x0000000509067890 */ /* 0x000fc6000ff1e03f */
[----:B------:R0:W-:Y:S01]  /*2fa0*/  STG.E.U16 desc[UR14][R8.64+0x6], R2 ;  /* 0x0000060208007986 */ /* 0x0001e2000c10150e */
[----:B------:R-:W-:Y:S01]  /*2fb0*/  F2FP.F16.F32.PACK_AB R17, R17, R30 ;  /* 0x0000001e1111723e */ /* 0x000fe200000000ff */
[----:B------:R-:W-:Y:S01]  /*2fc0*/  UIADD3.X UR5, URZ, UR5, URZ, UP0, !UPT ;  /* 0x000000053f057290 */ /* 0x000fe200087fe43f */
[----:B------:R-:W-:Y:S01]  /*2fd0*/  PRMT R10, R6, 0x7632, R10 ;  /* 0x00007632060a7816 */ /* 0x000fe2000000000a */
[----:B------:R-:W-:Y:S01]  /*2fe0*/  STG.E.U16 desc[UR14][R28.64], R37 ;  /* 0x000000251c007986 */ /* 0x000fe2000c10150e */
[----:B------:R-:W-:Y:S01]  /*2ff0*/  UISETP.GE.U32.AND UP0, UPT, UR6, UR18, UPT ;  /* 0x000000120600728c */ /* 0x000fe2000bf06070 */
[----:B0-----:R-:W-:Y:S02]  /*3000*/  PRMT R9, R37, 0x7632, R9 ;  /* 0x0000763225097816 */ /* 0x001fe40000000009 */
[----:B------:R-:W-:Y:S01]  /*3010*/  PRMT R2, R5, 0x7632, R2 ;  /* 0x0000763205027816 */ /* 0x000fe20000000002 */
[----:B------:R-:W-:Y:S04]  /*3020*/  STG.E.U16 desc[UR14][R28.64+0x4], R14 ;  /* 0x0000040e1c007986 */ /* 0x000fe8000c10150e */
[----:B------:R-:W-:Y:S04]  /*3030*/  STG.E.U16 desc[UR14][R28.64+0x2], R9 ;  /* 0x000002091c007986 */ /* 0x000fe8000c10150e */
        /* <DEDUP_REMOVED lines=9> */
[----:B------:R3:W-:Y:S01]  /*30d0*/  STG.E.U16 desc[UR14][R18.64+0x6], R4 ;  /* 0x0000060412007986 */ /* 0x0007e2000c10150e */
[----:B------:R-:W-:Y:S01]  /*30e0*/  PLOP3.LUT P0, PT, PT, PT, UP0, 0x80, 0x0 ;  /* 0x000000000000781c */ /* 0x000fe20003f0f008 */
[----:B------:R-:W-:Y:S01]  /*30f0*/  ULOP3.LUT UR4, UR4, 0x1, URZ, 0x3c, !UPT ;  /* 0x0000000104047892 */ /* 0x000fe2000f8e3c3f */
[----:B------:R-:W-:Y:S01]  /*3100*/  UMOV UR9, UR6 ;  /* 0x0000000600097c82 */ /* 0x000fe20008000000 */
[----:B--2---:R-:W-:-:S02]  /*3110*/  F2FP.F16.F32.PACK_AB R0, R0, R34 ;  /* 0x000000220000723e */ /* 0x004fc400000000ff */
[----:B------:R-:W-:Y:S02]  /*3120*/  F2FP.F16.F32.PACK_AB R7, R7, R33 ;  /* 0x000000210707723e */ /* 0x000fe400000000ff */
        /* <DEDUP_REMOVED lines=10> */
.L_x_2125:
        /* <DEDUP_REMOVED lines=11> */
.L_x_2264:


//--------------------- .text._ZN13group_norm_v214gn_cuda_kernelI6__halfLi480ELi1ELi32ELi60ELi1024ELb0ELi32ELi960ELi960ELi4ELb1ELi4ELb0ELb0ENS_16CompileConditionILi900EEEEEvPT_PKS4_S7_S7_flPfS8_Pj --------------------------
	.section	.text._ZN13group_norm_v214gn_cuda_kernelI6__halfLi480ELi1ELi32ELi60ELi1024ELb0ELi32ELi960ELi960ELi4ELb1ELi4ELb0ELb0ENS_16CompileConditionILi900EEEEEvPT_PKS4_S7_S7_flPfS8_Pj,"ax",@progbits
	.align	128
        .global         _ZN13group_norm_v214gn_cuda_kernelI6__halfLi480ELi1ELi32ELi60ELi1024ELb0ELi32ELi960ELi960ELi4ELb1ELi4ELb0ELb0ENS_16CompileConditionILi900EEEEEvPT_PKS4_S7_S7_flPfS8_Pj
        .type           _ZN13group_norm_v214gn_cuda_kernelI6__halfLi480ELi1ELi32ELi60ELi1024ELb0ELi32ELi960ELi960ELi4ELb1ELi4ELb0ELb0ENS_16CompileConditionILi900EEEEEvPT_PKS4_S7_S7_flPfS8_Pj,@function
        .size           _ZN13group_norm_v214gn_cuda_kernelI6__halfLi480ELi1ELi32ELi60ELi1024ELb0ELi32ELi960ELi960ELi4ELb1ELi4ELb0ELb0ENS_16CompileConditionILi900EEEEEvPT_PKS4_S7_S7_flPfS8_Pj,(.L_x_2265 - _ZN13group_norm_v214gn_cuda_kernelI6__halfLi480ELi1ELi32ELi60ELi1024ELb0ELi32ELi960ELi960ELi4ELb1ELi4ELb0ELb0ENS_16CompileConditionILi900EEEEEvPT_PKS4_S7_S7_flPfS8_Pj)
        .other          _ZN13group_norm_v214gn_cuda_kernelI6__halfLi480ELi1ELi32ELi60ELi1024ELb0ELi32ELi960ELi960ELi4ELb1ELi4ELb0ELb0ENS_16CompileConditionILi900EEEEEvPT_PKS4_S7_S7_flPfS8_Pj,@"STO_CUDA_ENTRY STV_DEFAULT"
_ZN13group_norm_v214gn_cuda_kernelI6__halfLi480ELi1ELi32ELi60ELi1024ELb0ELi32ELi960ELi960ELi4ELb1ELi4ELb0ELb0ENS_16CompileConditionILi900EEEEEvPT_PKS4_S7_S7_flPfS8_Pj:
.text._ZN13group_norm_v214gn_cuda_kernelI6__halfLi480ELi1ELi32ELi60ELi1024ELb0ELi32ELi960ELi960ELi4ELb1ELi4ELb0ELb0ENS_16CompileConditionILi900EEEEEvPT_PKS4_S7_S7_flPfS8_Pj:
        /* <DEDUP_REMOVED lines=12> */
[----:B------:R-:W-:Y:S01]  /*00c0*/  ULOP3.LUT UR5, UR11, 0x1, URZ, 0xc0, !UPT ;  /* 0x000000010b057892 */ /* 0x000fe2000f8ec03f */
[----:B------:R-:W2:Y:S01]  /*00d0*/  S2R R0, SR_CTAID.X ;  /* 0x0000000000007919 */ /* 0x000ea20000002500 */
[----:B------:R-:W-:Y:S02]  /*00e0*/  USHF.L.U32 UR6, UR11, 0x4, URZ ;  /* 0x000000040b067899 */ /* 0x000fe4000800063f */
[----:B------:R-:W-:Y:S02]  /*00f0*/  UIMAD UR5, UR5, 0x3c0, URZ ;  /* 0x000003c0050578a4 */ /* 0x000fe4000f8e023f */
[----:B------:R-:W-:Y:S01]  /*0100*/  ULOP3.LUT UR9, UR6, 0x10, URZ, 0xc0, !UPT ;  /* 0x0000001006097892 */ /* 0x000fe2000f8ec03f */
[----:B------:R-:W-:-:S03]  /*0110*/  ULDC.64 UR12, c[0x0][0x240] ;  /* 0x00009000000c7ab9 */ /* 0x000fc60000000a00 */
[----:B------:R-:W-:Y:S02]  /*0120*/  MOV R6, UR5 ;  /* 0x0000000500067c02 */ /* 0x000fe40008000f00 */
[----:B------:R-:W-:Y:S02]  /*0130*/  IADD3 R8, RZ, -UR9, RZ ;  /* 0x80000009ff087c10 */ /* 0x000fe4000fffe0ff */
        /* <DEDUP_REMOVED lines=16> */
[----:B------:R-:W-:-:S02]  /*0240*/  SHF.L.U32 R9, R3, 0x5, RZ ;  /* 0x0000000503097819 */ /* 0x000fc400000006ff */
[----:B------:R-:W-:Y:S01]  /*0250*/  IADD3 R5, R3, UR9, RZ ;  /* 0x0000000903057c10 */ /* 0x000fe2000fffe0ff */
[C---:B------:R-:W-:Y:S01]  /*0260*/  IMAD R4, R2.reuse, 0x18, R19 ;  /* 0x0000001802047824 */ /* 0x040fe200078e0213 */
[----:B------:R-:W-:Y:S02]  /*0270*/  LOP3.LUT R0, R9, 0xffffffe0, R0, 0xe2, !PT ;  /* 0xffffffe009007812 */ /* 0x000fe400078ee200 */
[----:B------:R-:W-:Y:S01]  /*0280*/  LEA R3, R2, UR5, 0x2 ;  /* 0x0000000502037c11 */ /* 0x000fe2000f8e10ff */
[----:B------:R-:W-:Y:S01]  /*0290*/  IMAD R5, R5, 0x3c, -R6 ;  /* 0x0000003c05057824 */ /* 0x000fe200078e0a06 */
[----:B------:R-:W-:Y:S01]  /*02a0*/  ISETP.GT.U32.OR P0, PT, R110, 0xf, P0 ;  /* 0x0000000f6e00780c */ /* 0x000fe20000704470 */
[----:B------:R0:W-:Y:S01]  /*02b0*/  STL [R1+0x4], R0 ;  /* 0x0000040001007387 */ /* 0x0001e20000100800 */
[----:B------:R-:W-:Y:S01]  /*02c0*/  UMOV UR5, URZ ;  /* 0x0000003f00057c82 */ /* 0x000fe20008000000 */
[----:B------:R-:W-:Y:S01]  /*02d0*/  IMAD.WIDE.U32 R2, R3, -0x77777777, RZ ;  /* 0x8888888903027825 */ /* 0x000fe200078e00ff */
[----:B------:R-:W-:-:S02]  /*02e0*/  MOV R2, R8 ;  /* 0x0000000800027202 */ /* 0x000fc40000000f00 */
[----:B------:R-:W-:Y:S02]  /*02f0*/  IADD3 R6, R5, 0x8, RZ ;  /* 0x0000000805067810 */ /* 0x000fe40007ffe0ff */
[----:B------:R-:W-:Y:S02]  /*0300*/  LEA.HI R2, R3, R2, RZ, 0x1b ;  /* 0x0000000203027211 */ /* 0x000fe400078fd8ff */
[----:B------:R-:W-:Y:S02]  /*0310*/  SHF.L.U32 R3, R110, 0x3, RZ ;  /* 0x000000036e037819 */ /* 0x000fe400000006ff */
[----:B0-----:R-:W-:Y:S02]  /*0320*/  LEA R0, R7, R4, 0x3 ;  /* 0x0000000407007211 */ /* 0x001fe400078e18ff */
[----:B------:R-:W-:Y:S02]  /*0330*/  LOP3.LUT R3, R3, 0x8, RZ, 0xc0, !PT ;  /* 0x0000000803037812 */ /* 0x000fe400078ec0ff */
[C---:B------:R-:W-:Y:S01]  /*0340*/  IADD3 R4, R5.reuse, 0x4, RZ ;  /* 0x0000000405047810 */ /* 0x040fe20007ffe0ff */
[----:B------:R0:W-:Y:S01]  /*0350*/  STL [R1+0x8], R0 ;  /* 0x0000080001007387 */ /* 0x0001e20000100800 */
[----:B------:R-:W-:-:S02]  /*0360*/  IADD3 R7, R5, 0xc, RZ ;  /* 0x0000000c05077810 */ /* 0x000fc40007ffe0ff */
[C---:B------:R-:W-:Y:S02]  /*0370*/  IADD3 R8, R5.reuse, 0x10, RZ ;  /* 0x0000001005087810 */ /* 0x040fe40007ffe0ff */
[C---:B------:R-:W-:Y:S02]  /*0380*/  IADD3 R9, R5.reuse, 0x14, RZ ;  /* 0x0000001405097810 */ /* 0x040fe40007ffe0ff */
[C---:B------:R-:W-:Y:S02]  /*0390*/  IADD3 R10, R5.reuse, 0x18, RZ ;  /* 0x00000018050a7810 */ /* 0x040fe40007ffe0ff */
[C---:B------:R-:W-:Y:S02]  /*03a0*/  IADD3 R11, R5.reuse, 0x1c, RZ ;  /* 0x0000001c050b7810 */ /* 0x040fe40007ffe0ff */
[----:B0-----:R-:W-:Y:S02]  /*03b0*/  SHF.R.S32.HI R0, RZ, 0x2, R5 ;  /* 0x00000002ff007819 */ /* 0x001fe40000011405 */
[----:B------:R-:W-:-:S02]  /*03c0*/  IADD3 R12, R5, 0x20, RZ ;  /* 0x00000020050c7810 */ /* 0x000fc40007ffe0ff */
[C---:B------:R-:W-:Y:S01]  /*03d0*/  IADD3 R13, R5.reuse, 0x24, RZ ;  /* 0x00000024050d7810 */ /* 0x040fe20007ffe0ff */
[----:B------:R-:W-:Y:S01]  /*03e0*/  IMAD R0, R0, 0x18, R19 ;  /* 0x0000001800007824 */ /* 0x000fe200078e0213 */
[C---:B------:R-:W-:Y:S02]  /*03f0*/  IADD3 R14, R5.reuse, 0x28, RZ ;  /* 0x00000028050e7810 */ /* 0x040fe40007ffe0ff */
[C---:B------:R-:W-:Y:S02]  /*0400*/  IADD3 R15, R5.reuse, 0x2c, RZ ;  /* 0x0000002c050f7810 */ /* 0x040fe40007ffe0ff */
[----:B------:R-:W-:Y:S02]  /*0410*/  IADD3 R125, R0, R3, RZ ;  /* 0x00000003007d7210 */ /* 0x000fe40007ffe0ff */
[----:B------:R-:W-:Y:S02]  /*0420*/  LEA R0, R2, UR8, 0x3 ;  /* 0x0000000802007c11 */ /* 0x000fe4000f8e18ff */
[----:B------:R-:W-:-:S02]  /*0430*/  IADD3 R16, R5, 0x30, RZ ;  /* 0x0000003005107810 */ /* 0x000fc40007ffe0ff */
[C---:B------:R-:W-:Y:S01]  /*0440*/  IADD3 R17, R5.reuse, 0x34, RZ ;  /* 0x0000003405117810 */ /* 0x040fe20007ffe0ff */
[----:B------:R0:W-:Y:S01]  /*0450*/  STL [R1], R0 ;  /* 0x0000000001007387 */ /* 0x0001e20000100800 */
[----:B------:R-:W-:Y:S02]  /*0460*/  IADD3 R5, R5, 0x38, RZ ;  /* 0x0000003805057810 */ /* 0x000fe40007ffe0ff */
[----:B------:R-:W-:Y:S02]  /*0470*/  SHF.R.S32.HI R4, RZ, 0x2, R4 ;  /* 0x00000002ff047819 */ /* 0x000fe40000011404 */
[----:B------:R-:W-:Y:S02]  /*0480*/  SHF.R.S32.HI R6, RZ, 0x2, R6 ;  /* 0x00000002ff067819 */ /* 0x000fe40000011406 */
        /* <DEDUP_REMOVED lines=23> */
[--C-:B------:R-:W-:Y:S01]  /*0600*/  IMAD R16, R16, 0x18, R19.reuse ;  /* 0x0000001810107824 */ /* 0x100fe200078e0213 */
[----:B------:R-:W-:Y:S01]  /*0610*/  IADD3 R124, R3, R4, RZ ;  /* 0x00000004037c7210 */ /* 0x000fe20007ffe0ff */
[--C-:B------:R-:W-:Y:S01]  /*0620*/  IMAD R112, R17, 0x18, R19.reuse ;  /* 0x0000001811707824 */ /* 0x100fe200078e0213 */
[----:B------:R-:W-:Y:S01]  /*0630*/  IADD3 R123, R3, R6, RZ ;  /* 0x00000006037b7210 */ /* 0x000fe20007ffe0ff */
        /* <DEDUP_REMOVED lines=12> */
[----:B------:R-:W-:Y:S02]  /*0700*/  IADD3 R111, R3, R18, RZ ;  /* 0x00000012036f7210 */ /* 0x000fe40007ffe0ff */
[----:B------:R-:W-:-:S02]  /*0710*/  SHF.R.S32.HI R3, RZ, 0x1f, R106 ;  /* 0x0000001fff037819 */ /* 0x000fc4000001146a */
[----:B------:R-:W-:Y:S01]  /*0720*/  ISETP.EQ.OR.EX P0, PT, RZ, UR13, P0, P1 ;  /* 0x0000000dff007c0c */ /* 0x000fe20008702710 */
[----:B0-----:R-:W-:-:S12]  /*0730*/  ULDC.64 UR12, c[0x0][0x208] ;  /* 0x00008200000c7ab9 */ /* 0x001fd80000000a00 */
.L_x_2132:
        /* <DEDUP_REMOVED lines=8> */
[----:B------:R-:W-:Y:S01]  /*07c0*/  MOV R5, UR9 ;  /* 0x0000000900057c02 */ /* 0x000fe20008000f00 */
        /* <DEDUP_REMOVED lines=10> */
[----:B------:R-:W-:-:S03]  /*0870*/  IADD3 R104, R17, UR9, RZ ;  /* 0x0000000911687c10 */ /* 0x000fc6000fffe0ff */
        /* <DEDUP_REMOVED lines=98> */
[----:B------:R-:W-:Y:S01]  /*0ea0*/  LOP3.LUT P2, RZ, R110, 0xffffffe1, RZ, 0xc0, !PT ;  /* 0xffffffe16eff7812 */ /* 0x000fe2000784c0ff */
[--C-:B---3--:R-:W-:Y:S02]  /*0eb0*/  HADD2.F32 R0, -RZ, R30.reuse.H0_H0 ;  /* 0x2000001eff007230 */ /* 0x108fe40000004100 */
[----:B------:R-:W-:Y:S02]  /*0ec0*/  HADD2.F32 R88, -RZ, R30.H1_H1 ;  /* 0x3000001eff587230 */ /* 0x000fe40000004100 */
[--C-:B------:R-:W-:Y:S02]  /*0ed0*/  HADD2.F32 R87, -RZ, R31.reuse.H0_H0 ;  /* 0x2000001fff577230 */ /* 0x100fe40000004100 */
[----:B------:R-:W-:Y:S01]  /*0ee0*/  FFMA.FTZ R35, R0, R0, RZ ;  /* 0x0000000000237223 */ /* 0x000fe200000100ff */
[----:B------:R-:W-:Y:S01]  /*0ef0*/  FADD.FTZ R17, RZ, R0 ;  /* 0x00000000ff117221 */ /* 0x000fe20000010000 */
[----:B------:R-:W-:-:S02]  /*0f00*/  HADD2.F32 R86, -RZ, R31.H1_H1 ;  /* 0x3000001fff567230 */ /* 0x000fc40000004100 */
[----:B------:R-:W-:Y:S01]  /*0f10*/  FFMA.FTZ R34, R88, R88, R35 ;  /* 0x0000005858227223 */ /* 0x000fe20000010023 */
[----:B------:R-:W-:-:S03]  /*0f20*/  FADD.FTZ R30, R17, R88 ;  /* 0x00000058111e7221 */ /* 0x000fc60000010000 */
[----:B------:R-:W-:Y:S01]  /*0f30*/  FFMA.FTZ R31, R87, R87, R34 ;  /* 0x00000057571f7223 */ /* 0x000fe20000010022 */
[----:B------:R-:W-:Y:S01]  /*0f40*/  FADD.FTZ R17, R30, R87 ;  /* 0x000000571e117221 */ /* 0x000fe20000010000 */
[--C-:B----4-:R-:W-:Y:S02]  /*0f50*/  HADD2.F32 R85, -RZ, R26.reuse.H0_H0 ;  /* 0x2000001aff557230 */ /* 0x110fe40000004100 */
        /* <DEDUP_REMOVED lines=11> */
[--C-:B-----5:R-:W-:Y:S02]  /*1010*/  HADD2.F32 R81, -RZ, R22.reuse.H0_H0 ;  /* 0x20000016ff517230 */ /* 0x120fe40000004100 */
        /* <DEDUP_REMOVED lines=11> */
[----:B--2---:R-:W-:-:S02]  /*10d0*/  HADD2.F32 R77, -RZ, R18.H0_H0 ;  /* 0x20000012ff4d7230 */ /* 0x004fc40000004100 */
        /* <DEDUP_REMOVED lines=152> */
[----:B------:R-:W-:Y:S01]  /*1a60*/  HADD2.F32 R73, -RZ, R63.H1_H1 ;  /* 0x3000003fff497230 */ /* 0x000fe20000004100 */
[----:B------:R-:W-:Y:S01]  /*1a70*/  SHF.L.U32 R61, R60, 0x1, RZ ;  /* 0x000000013c3d7819 */ /* 0x000fe200000006ff */
[----:B------:R-:W-:Y:S01]  /*1a80*/  FFMA.FTZ R64, R71, R71, R64 ;  /* 0x0000004747407223 */ /* 0x000fe20000010040 */
[----:B------:R-:W-:-:S02]  /*1a90*/  FADD.FTZ R62, R62, R71 ;  /* 0x000000473e3e7221 */ /* 0x000fc40000010000 */
[----:B------:R-:W-:Y:S01]  /*1aa0*/  IADD3 R66, P3, R61, UR14, RZ ;  /* 0x0000000e3d427c10 */ /* 0x000fe2000ff7e0ff */
[----:B------:R-:W-:Y:S01]  /*1ab0*/  FFMA.FTZ R63, R73, R73, R64 ;  /* 0x00000049493f7223 */ /* 0x000fe20000010040 */
[----:B------:R-:W-:Y:S01]  /*1ac0*/  FADD.FTZ R62, R62, R73 ;  /* 0x000000493e3e7221 */ /* 0x000fe20000010000 */
[----:B------:R-:W-:Y:S02]  /*1ad0*/  SHF.R.U32.HI R64, RZ, 0x1f, R60 ;  /* 0x0000001fff407819 */ /* 0x000fe4000001163c */
[----:B------:R-:W-:Y:S02]  /*1ae0*/  IADD3 R60, P4, R61, UR16, RZ ;  /* 0x000000103d3c7c10 */ /* 0x000fe4000ff9e0ff */
[----:B------:R0:W-:Y:S02]  /*1af0*/  STS.64 [R67], R62 ;  /* 0x0000003e43007388 */ /* 0x0001e40000000a00 */
[C---:B------:R-:W-:Y:S02]  /*1b00*/  IADD3.X R61, R64.reuse, UR17, RZ, P4, !PT ;  /* 0x00000011403d7c10 */ /* 0x040fe4000a7fe4ff */
[----:B0-----:R-:W-:-:S02]  /*1b10*/  IADD3.X R67, R64, UR15, RZ, P3, !PT ;  /* 0x0000000f40437c10 */ /* 0x001fc40009ffe4ff */
[----:B------:R-:W-:Y:S01]  /*1b20*/  CS2R R62, SRZ ;  /* 0x00000000003e7805 */ /* 0x000fe2000001ff00 */
[----:B------:R-:W-:Y:S06]  /*1b30*/  BAR.SYNC.DEFER_BLOCKING 0x0 ;  /* 0x0000000000007b1d */ /* 0x000fec0000010000 */
[----:B------:R-:W-:Y:S05]  /*1b40*/  @P1 BRA `(.L_x_2127) ;  /* 0x0000000000b41947 */ /* 0x000fea0003800000 */
[----:B------:R-:W0:Y:S04]  /*1b50*/  LDS.64 R62, [R125] ;  /* 0x000000007d3e7984 */ /* 0x000e280000000a00 */
[----:B------:R-:W1:Y:S01]  /*1b60*/  LDS.64 R64, [R124] ;  /* 0x000000007c407984 */ /* 0x000e620000000a00 */
[----:B0-----:R-:W-:Y:S01]  /*1b70*/  FADD.FTZ R62, RZ, R62 ;  /* 0x0000003eff3e7221 */ /* 0x001fe20000010000 */
[----:B------:R-:W-:-:S03]  /*1b80*/  FADD.FTZ R63, RZ, R63 ;  /* 0x0000003fff3f7221 */ /* 0x000fc60000010000 */
[----:B-1----:R-:W-:Y:S01]  /*1b90*/  FADD.FTZ R64, R62, R64 ;  /* 0x000000403e407221 */ /* 0x002fe20000010000 */
        /* <DEDUP_REMOVED lines=40> */
.L_x_2127:
[----:B------:R-:W-:Y:S05]  /*1e20*/  BSYNC B0 ;  /* 0x0000000000007941 */ /* 0x000fea0003800000 */
.L_x_2126:
[----:B------:R-:W0:Y:S01]  /*1e30*/  @!P2 LDC R64, c[0x0][0x10] ;  /* 0x00000400ff40ab82 */ /* 0x000e220000000800 */
[----:B------:R-:W-:Y:S01]  /*1e40*/  MOV R105, UR4 ;  /* 0x0000000400697c02 */ /* 0x000fe20008000f00 */
[----:B------:R-:W1:Y:S06]  /*1e50*/  SHFL.BFLY PT, R65, R62, 0x1, 0x1f ;  /* 0x0c201f003e417f89 */ /* 0x000e6c00000e0000 */
[----:B------:R-:W2:Y:S01]  /*1e60*/  @!P2 LDC.64 R108, c[0x0][0x248] ;  /* 0x00009200ff6cab82 */ /* 0x000ea20000000a00 */
[----:B0-----:R-:W-:Y:S02]  /*1e70*/  @!P2 IMAD R64, R64, R105, UR11 ;  /* 0x0000000b4040ae24 */ /* 0x001fe4000f8e0269 */
[----:B------:R-:W3:Y:S01]  /*1e80*/  LDL R105, [R1+0x4] ;  /* 0x0000040001697983 */ /* 0x000ee20000100800 */
[----:B------:R-:W-:Y:S01]  /*1e90*/  ISETP.GT.U32.AND P1, PT, R110, 0xff, PT ;  /* 0x000000ff6e00780c */ /* 0x000fe20003f24070 */
[----:B-1----:R-:W-:-:S02]  /*1ea0*/  FADD.FTZ R62, R65, R62 ;  /* 0x0000003e413e7221 */ /* 0x002fc40000010000 */
[----:B------:R-:W0:Y:S02]  /*1eb0*/  SHFL.BFLY PT, R107, R63, 0x1, 0x1f ;  /* 0x0c201f003f6b7f89 */ /* 0x000e2400000e0000 */
[----:B0-----:R-:W-:Y:S01]  /*1ec0*/  FADD.FTZ R63, R107, R63 ;  /* 0x0000003f6b3f7221 */ /* 0x001fe20000010000 */
[----:B---3--:R-:W-:-:S07]  /*1ed0*/  @!P2 LEA R64, R64, R105, 0x9 ;  /* 0x000000694040a211 */ /* 0x008fce00078e48ff */
[----:B------:R-:W0:Y:S01]  /*1ee0*/  @!P1 LDC R105, c[0x0][0x10] ;  /* 0x00000400ff699b82 */ /* 0x000e220000000800 */
[----:B------:R-:W-:-:S05]  /*1ef0*/  @!P2 SHF.L.U32 R64, R64, 0x1, RZ ;  /* 0x000000014040a819 */ /* 0x000fca00000006ff */
[----:B--2---:R-:W-:Y:S01]  /*1f00*/  @!P2 IMAD.WIDE.U32 R64, R64, 0x4, R108 ;  /* 0x000000044040a825 */ /* 0x004fe200078e006c */
[----:B------:R-:W-:-:S04]  /*1f10*/  MOV R108, UR4 ;  /* 0x00000004006c7c02 */ /* 0x000fc80008000f00 */
[----:B------:R1:W-:Y:S01]  /*1f20*/  @!P2 STG.E.64 desc[UR12][R64.64], R62 ;  /* 0x0000003e4000a986 */ /* 0x0003e2000c101b0c */
[----:B------:R-:W-:Y:S01]  /*1f30*/  BAR.SYNC.DEFER_BLOCKING 0x0 ;  /* 0x0000000000007b1d */ /* 0x000fe20000010000 */
[----:B------:R-:W-:Y:S01]  /*1f40*/  ISETP.NE.AND P2, PT, R110, RZ, PT ;  /* 0x000000ff6e00720c */ /* 0x000fe20003f45270 */
[----:B0-----:R-:W-:-:S12]  /*1f50*/  @!P1 IMAD R105, R105, R108, UR11 ;  /* 0x0000000b69699e24 */ /* 0x001fd8000f8e026c */
[----:B-1----:R-:W-:Y:S05]  /*1f60*/  @P2 BRA `(.L_x_2128) ;  /* 0x0000000000442947 */ /* 0x002fea0003800000 */
        /* <DEDUP_REMOVED lines=9> */
.L_x_2129:
        /* <DEDUP_REMOVED lines=8> */
.L_x_2128:
[----:B------:R-:W0:Y:S01]  /*2080*/  @!P1 LDC.64 R64, c[0x0][0x248] ;  /* 0x00009200ff409b82 */ /* 0x000e220000000a00 */
[----:B------:R-:W-:Y:S01]  /*2090*/  @!P1 SHF.L.U32 R62, R110, 0x1, RZ ;  /* 0x000000016e3e9819 */ /* 0x000fe200000006ff */
[----:B------:R-:W-:Y:S05]  /*20a0*/  WARPSYNC.ALL ;  /* 0x0000000000007948 */ /* 0x000fea0003800000 */
[----:B------:R-:W-:Y:S01]  /*20b0*/  @!P1 LOP3.LUT R62, R62, 0x7fffffe0, RZ, 0xc0, !PT ;  /* 0x7fffffe03e3e9812 */ /* 0x000fe200078ec0ff */
[----:B------:R-:W5:Y:S01]  /*20c0*/  LDG.E.64.CONSTANT R66, desc[UR12][R66.64] ;  /* 0x0000000c42427981 */ /* 0x000f62000c1e9b00 */
[----:B------:R-:W-:Y:S02]  /*20d0*/  @!P1 LOP3.LUT R63, R110, 0xf, RZ, 0xc0, !PT ;  /* 0x0000000f6e3f9812 */ /* 0x000fe400078ec0ff */
[----:B------:R-:W-:Y:S01]  /*20e0*/  @!P1 LEA R62, R105, R62, 0x9 ;  /* 0x0000003e693e9211 */ /* 0x000fe200078e48ff */
[----:B------:R-:W5:Y:S03]  /*20f0*/  LDG.E.64.CONSTANT R60, desc[UR12][R60.64] ;  /* 0x0000000c3c3c7981 */ /* 0x000f66000c1e9b00 */
[----:B------:R-:W-:-:S04]  /*2100*/  @!P1 IADD3 R62, R62, R63, RZ ;  /* 0x0000003f3e3e9210 */ /* 0x000fc80007ffe0ff */
[----:B------:R-:W-:-:S04]  /*2110*/  @!P1 SHF.L.U32 R63, R62, 0x1, RZ ;  /* 0x000000013e3f9819 */ /* 0x000fc800000006ff */
[C---:B------:R-:W-:Y:S01]  /*2120*/  @!P1 IADD3 R105, R63.reuse, 0x20, RZ ;  /* 0x000000203f699810 */ /* 0x040fe20007ffe0ff */
[--C-:B0-----:R-:W-:Y:S01]  /*2130*/  @!P1 IMAD.WIDE.U32 R62, R63, 0x4, R64.reuse ;  /* 0x000000043f3e9825 */ /* 0x101fe200078e0040 */
[----:B------:R-:W-:Y:S03]  /*2140*/  BAR.SYNC.DEFER_BLOCKING 0x0 ;  /* 0x0000000000007b1d */ /* 0x000fe60000010000 */
[----:B------:R-:W-:-:S03]  /*2150*/  @!P1 IMAD.WIDE.U32 R64, R105, 0x4, R64 ;  /* 0x0000000469409825 */ /* 0x000fc600078e0040 */
[----:B------:R-:W2:Y:S04]  /*2160*/  @!P1 LDG.E.64 R62, desc[UR12][R62.64] ;  /* 0x0000000c3e3e9981 */ /* 0x000ea8000c1e1b00 */
[----:B------:R-:W3:Y:S01]  /*2170*/  @!P1 LDG.E.64 R64, desc[UR12][R64.64] ;  /* 0x0000000c40409981 */ /* 0x000ee2000c1e1b00 */
[----:B------:R-:W-:Y:S01]  /*2180*/  HFMA2.MMA R105, -RZ, RZ, 0, 0 ;  /* 0x00000000ff697435 */ /* 0x000fe200000001ff */
[----:B------:R-:W-:Y:S01]  /*2190*/  MOV R107, RZ ;  /* 0x000000ff006b7202 */ /* 0x000fe20000000f00 */
[----:B------:R-:W-:Y:S01]  /*21a0*/  BSSY B0, `(.L_x_2130) ;  /* 0x000002b000007945 */ /* 0x000fe20003800000 */
[----:B--2---:R-:W-:Y:S01]  /*21b0*/  @!P1 FADD.FTZ R62, RZ, R62 ;  /* 0x0000003eff3e9221 */ /* 0x004fe20000010000 */
[----:B------:R-:W-:-:S03]  /*21c0*/  @!P1 FADD.FTZ R108, RZ, R63 ;  /* 0x0000003fff6c9221 */ /* 0x000fc60000010000 */
[----:B---3--:R-:W-:Y:S01]  /*21d0*/  @!P1 FADD.FTZ R105, R64, R62 ;  /* 0x0000003e40699221 */ /* 0x008fe20000010000 */
        /* <DEDUP_REMOVED lines=19> */
[----:B------:R-:W-:Y:S01]  /*2310*/  @!P1 FMUL.FTZ R105, R62, R62 ;  /* 0x0000003e3e699220 */ /* 0x000fe20000410000 */
[----:B------:R-:W-:-:S03]  /*2320*/  @!P1 SHF.R.U32.HI R65, RZ, 0x1, R110 ;  /* 0x00000001ff419819 */ /* 0x000fc6000001166e */
[----:B------:R-:W-:Y:S01]  /*2330*/  @!P1 FFMA.FTZ R63, R108, 1.6276042515528388321e-05, -R105 ;  /* 0x378888896c3f9823 */ /* 0x000fe20000010869 */
[----:B------:R-:W-:-:S04]  /*2340*/  @!P1 LOP3.LUT R65, R65, 0x7ffffff8, RZ, 0xc0, !PT ;  /* 0x7ffffff841419812 */ /* 0x000fc800078ec0ff */
[----:B------:R-:W-:-:S05]  /*2350*/  @!P1 FMNMX.FTZ R63, RZ, R63, !PT ;  /* 0x0000003fff3f9209 */ /* 0x000fca0007810000 */
[----:B------:R0:W-:Y:S01]  /*2360*/  @!P1 STS.64 [R65+UR8], R62 ;  /* 0x0000003e41009988 */ /* 0x0001e20008000a08 */
[----:B------:R-:W-:Y:S06]  /*2370*/  BAR.SYNC.DEFER_BLOCKING 0x0 ;  /* 0x0000000000007b1d */ /* 0x000fec0000010000 */
[----:B------:R-:W-:Y:S05]  /*2380*/  @P0 BRA `(.L_x_2131) ;  /* 0x0000000000300947 */ /* 0x000fea0003800000 */
[----:B0-----:R-:W-:Y:S01]  /*2390*/  MOV R63, UR10 ;  /* 0x0000000a003f7c02 */ /* 0x001fe20008000f00 */
[----:B------:R-:W-:Y:S01]  /*23a0*/  ULDC.64 UR14, c[0x0][0x240] ;  /* 0x00009000000e7ab9 */ /* 0x000fe20000000a00 */
[----:B------:R-:W-:Y:S02]  /*23b0*/  SHF.R.S32.HI R107, RZ, 0x1f, R106 ;  /* 0x0000001fff6b7819 */ /* 0x000fe4000001146a */
[----:B------:R-:W-:Y:S02]  /*23c0*/  LEA R63, P1, R63, R106, 0x5 ;  /* 0x0000006a3f3f7211 */ /* 0x000fe400078228ff */
[----:B------:R-:W-:Y:S02]  /*23d0*/  MOV R64, UR10 ;  /* 0x0000000a00407c02 */ /* 0x000fe40008000f00 */
[----:B------:R-:W-:-:S04]  /*23e0*/  MOV R65, UR5 ;  /* 0x0000000500417c02 */ /* 0x000fc80008000f00 */
[----:B------:R-:W-:Y:S02]  /*23f0*/  LEA.HI.X R64, R64, R107, R65, 0x5, P1 ;  /* 0x0000006b40407211 */ /* 0x000fe400008f2c41 */
[----:B------:R-:W-:-:S04]  /*2400*/  LEA R62, P1, R63, UR14, 0x3 ;  /* 0x0000000e3f3e7c11 */ /* 0x000fc8000f8218ff */
[----:B------:R-:W-:Y:S02]  /*2410*/  LEA.HI.X R63, R63, UR15, R64, 0x3, P1 ;  /* 0x0000000f3f3f7c11 */ /* 0x000fe400088f1c40 */
[----:B------:R-:W-:-:S06]  /*2420*/  LEA R64, R110, UR8, 0x3 ;  /* 0x000000086e407c11 */ /* 0x000fcc000f8e18ff */
[----:B------:R-:W0:Y:S04]  /*2430*/  LDS.64 R64, [R64] ;  /* 0x0000000040407984 */ /* 0x000e280000000a00 */
[----:B0-----:R1:W-:Y:S02]  /*2440*/  STG.E.64 desc[UR12][R62.64], R64 ;  /* 0x000000403e007986 */ /* 0x0013e4000c101b0c */
.L_x_2131:
[----:B------:R-:W-:Y:S05]  /*2450*/  BSYNC B0 ;  /* 0x0000000000007941 */ /* 0x000fea0003800000 */
.L_x_2130:
[----:B-1----:R-:W2:Y:S01]  /*2460*/  LDL R64, [R1] ;  /* 0x0000000001407983 */ /* 0x002ea20000100800 */
[----:B------:R-:W-:Y:S01]  /*2470*/  ULDC UR9, c[0x0][0x230] ;  /* 0x00008c0000097ab9 */ /* 0x000fe20000000800 */
[----:B------:R-:W-:Y:S01]  /*2480*/  ULDC.64 UR14, c[0x0][0x210] ;  /* 0x00008400000e7ab9 */ /* 0x000fe20000000a00 */
[----:B------:R-:W-:Y:S01]  /*2490*/  UIADD3 UR10, UP0, UR10, 0x2, URZ ;  /* 0x000000020a0a7890 */ /* 0x000fe2000ff1e03f */
[C---:B0-----:R-:W-:Y:S01]  /*24a0*/  LEA R62, P1, R70.reuse, UR14, 0x1 ;  /* 0x0000000e463e7c11 */ /* 0x041fe2000f8208ff */
[----:B------:R-:W-:Y:S02]  /*24b0*/  ULOP3.LUT UR4, UR4, 0x1, URZ, 0x3c, !UPT ;  /* 0x0000000104047892 */ /* 0x000fe4000f8e3c3f */
[----:B------:R-:W-:Y:S01]  /*24c0*/  UIADD3.X UR5, URZ, UR5, URZ, UP0, !UPT ;  /* 0x000000053f057290 */ /* 0x000fe200087fe43f */
[----:B------:R-:W-:Y:S01]  /*24d0*/  LEA.HI.X R63, R70, UR15, R89, 0x1, P1 ;  /* 0x0000000f463f7c11 */ /* 0x000fe200088f0c59 */
[--C-:B-----5:R-:W-:Y:S02]  /*24e0*/  HADD2.F32 R89, -RZ, R66.reuse.H0_H0 ;  /* 0x20000042ff597230 */ /* 0x120fe40000004100 */
[----:B------:R-:W-:Y:S01]  /*24f0*/  HADD2.F32 R66, -RZ, R66.H1_H1 ;  /* 0x30000042ff427230 */ /* 0x000fe20000004100 */
[----:B--2---:R-:W0:Y:S02]  /*2500*/  LDS.64 R64, [R64] ;  /* 0x0000000040407984 */ /* 0x004e240000000a00 */
[----:B0-----:R-:W-:Y:S01]  /*2510*/  FADD.FTZ R65, R65, UR9 ;  /* 0x0000000941417e21 */ /* 0x001fe20008010000 */
[--C-:B------:R-:W-:Y:S01]  /*2520*/  FADD.FTZ R0, R0, -R64.reuse ;  /* 0x8000004000007221 */ /* 0x100fe20000010000 */
[----:B------:R-:W-:Y:S01]  /*2530*/  FADD.FTZ R70, R88, -R64 ;  /* 0x8000004058467221 */ /* 0x000fe20000010000 */
[----:B------:R-:W-:-:S02]  /*2540*/  HADD2.F32 R88, -RZ, R60.H0_H0 ;  /* 0x2000003cff587230 */ /* 0x000fc40000004100 */
[--C-:B------:R-:W-:Y:S01]  /*2550*/  FADD.FTZ R87, R87, -R64.reuse ;  /* 0x8000004057577221 */ /* 0x100fe20000010000 */
[----:B------:R-:W-:Y:S01]  /*2560*/  HADD2.F32 R60, -RZ, R60.H1_H1 ;  /* 0x3000003cff3c7230 */ /* 0x000fe20000004100 */
        /* <DEDUP_REMOVED lines=18> */
[----:B------:R-:W-:Y:S01]  /*2690*/  FMUL.FTZ R107, R65, R70 ;  /* 0x00000046416b7220 */ /* 0x000fe20000410000 */
[----:B------:R-:W-:-:S02]  /*26a0*/  HADD2.F32 R70, -RZ, R61.H0_H0 ;  /* 0x2000003dff467230 */ /* 0x000fc40000004100 */
[----:B------:R-:W-:Y:S01]  /*26b0*/  FMUL.FTZ R87, R65, R87 ;  /* 0x0000005741577220 */ /* 0x000fe20000410000 */
[----:B------:R-:W-:Y:S01]  /*26c0*/  FFMA.FTZ R105, R105, R89, R88 ;  /* 0x0000005969697223 */ /* 0x000fe20000010058 */
[----:B------:R-:W-:Y:S01]  /*26d0*/  FFMA.FTZ R0, R107, R66, R60 ;  /* 0x000000426b007223 */ /* 0x000fe2000001003c */
[----:B------:R-:W-:Y:S02]  /*26e0*/  HADD2.F32 R61, -RZ, R61.H1_H1 ;  /* 0x3000003dff3d7230 */ /* 0x000fe40000004100 */
[C---:B------:R-:W-:Y:S01]  /*26f0*/  FMUL.FTZ R86, R65.reuse, R86 ;  /* 0x0000005641567220 */ /* 0x040fe20000410000 */
[C---:B------:R-:W-:Y:S01]  /*2700*/  FMUL.FTZ R17, R65.reuse, R17 ;  /* 0x0000001141117220 */ /* 0x040fe20000410000 */
[C---:B------:R-:W-:Y:S01]  /*2710*/  FMUL.FTZ R21, R65.reuse, R21 ;  /* 0x0000001541157220 */ /* 0x040fe20000410000 */
[----:B------:R-:W-:Y:S01]  /*2720*/  F2FP.F16.F32.PACK_AB R105, R0, R105 ;  /* 0x000000690069723e */ /* 0x000fe200000000ff */
[--C-:B------:R-:W-:Y:S02]  /*2730*/  HADD2.F32 R0, -RZ, R67.reuse.H0_H0 ;  /* 0x20000043ff007230 */ /* 0x100fe40000004100 */
[----:B------:R-:W-:Y:S01]  /*2740*/  FMUL.FTZ R25, R65, R25 ;  /* 0x0000001941197220 */ /* 0x000fe20000410000 */
[----:B------:R-:W-:Y:S01]  /*2750*/  HADD2.F32 R67, -RZ, R67.H1_H1 ;  /* 0x30000043ff437230 */ /* 0x000fe20000004100 */
[----:B------:R-:W-:Y:S01]  /*2760*/  PRMT R107, R105, 0x7632, R107 ;  /* 0x00007632696b7816 */ /* 0x000fe2000000006b */
[----:B------:R0:W-:Y:S01]  /*2770*/  STG.E.U16 desc[UR12][R62.64], R105 ;  /* 0x000000693e007986 */ /* 0x0001e2000c10150c */
[----:B------:R-:W-:Y:S01]  /*2780*/  FFMA.FTZ R87, R87, R0, R70 ;  /* 0x0000000057577223 */ /* 0x000fe20000010046 */
[C---:B------:R-:W-:Y:S01]  /*2790*/  FMUL.FTZ R29, R65.reuse, R29 ;  /* 0x0000001d411d7220 */ /* 0x040fe20000410000 */
[----:B------:R-:W-:Y:S01]  /*27a0*/  FFMA.FTZ R86, R86, R67, R61 ;  /* 0x0000004356567223 */ /* 0x000fe2000001003d */
[----:B------:R1:W-:Y:S01]  /*27b0*/  STG.E.U16 desc[UR12][R62.64+0x2], R107 ;  /* 0x0000026b3e007986 */ /* 0x0003e2000c10150c */
[C---:B------:R-:W-:Y:S01]  /*27c0*/  FMUL.FTZ R33, R65.reuse, R33 ;  /* 0x0000002141217220 */ /* 0x040fe20000410000 */
[C---:B------:R-:W-:Y:S01]  /*27d0*/  FMUL.FTZ R37, R65.reuse, R37 ;  /* 0x0000002541257220 */ /* 0x040fe20000410000 */
[C---:B------:R-:W-:Y:S01]  /*27e0*/  FMUL.FTZ R85, R65.reuse, R85 ;  /* 0x0000005541557220 */ /* 0x040fe20000410000 */
[----:B------:R-:W-:Y:S01]  /*27f0*/  F2FP.F16.F32.PACK_AB R87, R86, R87 ;  /* 0x000000575657723e */ /* 0x000fe200000000ff */
[C---:B------:R-:W-:Y:S01]  /*2800*/  FMUL.FTZ R81, R65.reuse, R81 ;  /* 0x0000005141517220 */ /* 0x040fe20000410000 */
[C---:B------:R-:W-:Y:S01]  /*2810*/  FMUL.FTZ R108, R65.reuse, R57 ;  /* 0x00000039416c7220 */ /* 0x040fe20000410000 */
[----:B------:R-:W-:Y:S01]  /*2820*/  FMUL.FTZ R109, R65, R68 ;  /* 0x00000044416d7220 */ /* 0x000fe20000410000 */
[----:B------:R-:W-:Y:S01]  /*2830*/  PRMT R86, R87, 0x7632, R86 ;  /* 0x0000763257567816 */ /* 0x000fe20000000056 */
[----:B------:R2:W-:Y:S01]  /*2840*/  STG.E.U16 desc[UR12][R62.64+0x4], R87 ;  /* 0x000004573e007986 */ /* 0x0005e2000c10150c */
[C---:B0-----:R-:W-:Y:S01]  /*2850*/  FMUL.FTZ R105, R65.reuse, R49 ;  /* 0x0000003141697220 */ /* 0x041fe20000410000 */
[--C-:B------:R-:W-:Y:S01]  /*2860*/  FADD.FTZ R22, R22, -R64.reuse ;  /* 0x8000004016167221 */ /* 0x100fe20000010000 */
[C---:B-1----:R-:W-:Y:S01]  /*2870*/  FMUL.FTZ R107, R65.reuse, R53 ;  /* 0x00000035416b7220 */ /* 0x042fe20000410000 */
[----:B------:R0:W-:Y:S01]  /*2880*/  STG.E.U16 desc[UR12][R62.64+0x6], R86 ;  /* 0x000006563e007986 */ /* 0x0001e2000c10150c */
[--C-:B------:R-:W-:Y:S01]  /*2890*/  FADD.FTZ R26, R26, -R64.reuse ;  /* 0x800000401a1a7221 */ /* 0x100fe20000010000 */
[--C-:B------:R-:W-:Y:S01]  /*28a0*/  FADD.FTZ R30, R30, -R64.reuse ;  /* 0x800000401e1e7221 */ /* 0x100fe20000010000 */
[--C-:B------:R-:W-:Y:S01]  /*28b0*/  FADD.FTZ R34, R34, -R64.reuse ;  /* 0x8000004022227221 */ /* 0x100fe20000010000 */
[--C-:B------:R-:W-:Y:S01]  /*28c0*/  FADD.FTZ R38, R38, -R64.reuse ;  /* 0x8000004026267221 */ /* 0x100fe20000010000 */
[--C-:B------:R-:W-:Y:S01]  /*28d0*/  FADD.FTZ R84, R84, -R64.reuse ;  /* 0x8000004054547221 */ /* 0x100fe20000010000 */
[--C-:B------:R-:W-:Y:S01]  /*28e0*/  FADD.FTZ R80, R80, -R64.reuse ;  /* 0x8000004050507221 */ /* 0x100fe20000010000 */
[--C-:B------:R-:W-:Y:S01]  /*28f0*/  FADD.FTZ R76, R76, -R64.reuse ;  /* 0x800000404c4c7221 */ /* 0x100fe20000010000 */
[C---:B--2---:R-:W-:Y:S01]  /*2900*/  FMUL.FTZ R87, R65.reuse, R45 ;  /* 0x0000002d41577220 */ /* 0x044fe20000410000 */
[--C-:B------:R-:W-:Y:S01]  /*2910*/  FADD.FTZ R18, R18, -R64.reuse ;  /* 0x8000004012127221 */ /* 0x100fe20000010000 */
[--C-:B------:R-:W-:Y:S01]  /*2920*/  FADD.FTZ R42, R42, -R64.reuse ;  /* 0x800000402a2a7221 */ /* 0x100fe20000010000 */
[--C-:B------:R-:W-:Y:S01]  /*2930*/  FADD.FTZ R46, R46, -R64.reuse ;  /* 0x800000402e2e7221 */ /* 0x100fe20000010000 */
[C---:B0-----:R-:W-:Y:S01]  /*2940*/  FMUL.FTZ R63, R65.reuse, R77 ;  /* 0x0000004d413f7220 */ /* 0x041fe20000410000 */
[----:B------:R-:W-:Y:S01]  /*2950*/  FMUL.FTZ R86, R65, R41 ;  /* 0x0000002941567220 */ /* 0x000fe20000410000 */
[--C-:B------:R-:W-:Y:S01]  /*2960*/  FADD.FTZ R50, R50, -R64.reuse ;  /* 0x8000004032327221 */ /* 0x100fe20000010000 */
[--C-:B------:R-:W-:Y:S01]  /*2970*/  FADD.FTZ R54, R54, -R64.reuse ;  /* 0x8000004036367221 */ /* 0x100fe20000010000 */
[--C-:B------:R-:W-:Y:S01]  /*2980*/  FADD.FTZ R59, R59, -R64.reuse ;  /* 0x800000403b3b7221 */ /* 0x100fe20000010000 */
        /* <DEDUP_REMOVED lines=31> */
[----:B------:R-:W-:Y:S01]  /*2b80*/  FADD.FTZ R19, R19, -R64 ;  /* 0x8000004013137221 */ /* 0x000fe20000010000 */
[C-C-:B------:R-:W-:Y:S01]  /*2b90*/  FFMA.FTZ R59, R66.reuse, R22, R60.reuse ;  /* 0x00000016423b7223 */ /* 0x140fe2000001003c */
[C-C-:B------:R-:W-:Y:S01]  /*2ba0*/  FFMA.FTZ R54, R66.reuse, R26, R60.reuse ;  /* 0x0000001a42367223 */ /* 0x140fe2000001003c */
[C-C-:B------:R-:W-:Y:S01]  /*2bb0*/  FFMA.FTZ R50, R66.reuse, R30, R60.reuse ;  /* 0x0000001e42327223 */ /* 0x140fe2000001003c */
[C-C-:B------:R-:W-:Y:S01]  /*2bc0*/  FFMA.FTZ R46, R66.reuse, R34, R60.reuse ;  /* 0x00000022422e7223 */ /* 0x140fe2000001003c */
[C---:B------:R-:W-:Y:S01]  /*2bd0*/  FFMA.FTZ R42, R66.reuse, R38, R60 ;  /* 0x00000026422a7223 */ /* 0x040fe2000001003c */
        /* <DEDUP_REMOVED lines=22> */
[----:B------:R-:W-:Y:S01]  /*2d40*/  FFMA.FTZ R60, R66, R105, R60 ;  /* 0x00000069423c7223 */ /* 0x000fe2000001003c */
        /* <DEDUP_REMOVED lines=31> */
[----:B------:R-:W-:Y:S01]  /*2f40*/  LEA R70, P1, R2, UR14, 0x1 ;  /* 0x0000000e02467c11 */ /* 0x000fe2000f8208ff */
[--C-:B------:R-:W-:Y:S01]  /*2f50*/  FADD.FTZ R109, R74, -R64.reuse ;  /* 0x800000404a6d7221 */ /* 0x100fe20000010000 */
[--C-:B------:R-:W-:Y:S01]  /*2f60*/  FADD.FTZ R107, R82, -R64.reuse ;  /* 0x80000040526b7221 */ /* 0x100fe20000010000 */
[----:B------:R-:W-:Y:S01]  /*2f70*/  FADD.FTZ R108, R78, -R64 ;  /* 0x800000404e6c7221 */ /* 0x000fe20000010000 */
[----:B------:R-:W-:Y:S01]  /*2f80*/  LEA.HI.X R71, R2, UR15, R90, 0x1, P1 ;  /* 0x0000000f02477c11 */ /* 0x000fe200088f0c5a */
[--C-:B------:R-:W-:Y:S01]  /*2f90*/  FADD.FTZ R20, R20, -R64.reuse ;  /* 0x8000004014147221 */ /* 0x100fe20000010000 */
[----:B------:R-:W-:Y:S01]  /*2fa0*/  LEA R2, P1, R3, UR14, 0x1 ;  /* 0x0000000e03027c11 */ /* 0x000fe2000f8208ff */
[----:B------:R-:W-:Y:S01]  /*2fb0*/  FMUL.FTZ R108, R65, R108 ;  /* 0x0000006c416c7220 */ /* 0x000fe20000410000 */
[----:B------:R-:W-:Y:S01]  /*2fc0*/  LEA R90, P2, R16, UR14, 0x1 ;  /* 0x0000000e105a7c11 */ /* 0x000fe2000f8408ff */
[--C-:B------:R-:W-:Y:S01]  /*2fd0*/  FADD.FTZ R24, R24, -R64.reuse ;  /* 0x8000004018187221 */ /* 0x100fe20000010000 */
[----:B------:R-:W-:Y:S01]  /*2fe0*/  LEA.HI.X R3, R3, UR15, R91, 0x1, P1 ;  /* 0x0000000f03037c11 */ /* 0x000fe200088f0c5b */
[--C-:B------:R-:W-:Y:S01]  /*2ff0*/  FADD.FTZ R28, R28, -R64.reuse ;  /* 0x800000401c1c7221 */ /* 0x100fe20000010000 */
[----:B------:R-:W-:Y:S01]  /*3000*/  LEA R74, P1, R4, UR14, 0x1 ;  /* 0x0000000e044a7c11 */ /* 0x000fe2000f8208ff */
[--C-:B------:R-:W-:Y:S01]  /*3010*/  FADD.FTZ R32, R32, -R64.reuse ;  /* 0x8000004020207221 */ /* 0x100fe20000010000 */
[--C-:B------:R-:W-:Y:S01]  /*3020*/  FADD.FTZ R36, R36, -R64.reuse ;  /* 0x8000004024247221 */ /* 0x100fe20000010000 */
[----:B------:R-:W-:Y:S01]  /*3030*/  FADD.FTZ R40, R40, -R64 ;  /* 0x8000004028287221 */ /* 0x000fe20000010000 */
[----:B------:R-:W-:Y:S01]  /*3040*/  LEA.HI.X R75, R4, UR15, R92, 0x1, P1 ;  /* 0x0000000f044b7c11 */ /* 0x000fe200088f0c5c */
[----:B------:R-:W-:Y:S01]  /*3050*/  FMUL.FTZ R92, R65, R107 ;  /* 0x0000006b415c7220 */ /* 0x000fe20000410000 */
[C---:B------:R-:W-:Y:S01]  /*3060*/  LEA R4, P1, R5.reuse, UR14, 0x1 ;  /* 0x0000000e05047c11 */ /* 0x040fe2000f8208ff */
[--C-:B------:R-:W-:Y:S01]  /*3070*/  FADD.FTZ R44, R44, -R64.reuse ;  /* 0x800000402c2c7221 */ /* 0x100fe20000010000 */
[--C-:B------:R-:W-:Y:S01]  /*3080*/  FADD.FTZ R48, R48, -R64.reuse ;  /* 0x8000004030307221 */ /* 0x100fe20000010000 */
[--C-:B------:R-:W-:Y:S01]  /*3090*/  FADD.FTZ R52, R52, -R64.reuse ;  /* 0x8000004034347221 */ /* 0x100fe20000010000 */
[----:B------:R-:W-:Y:S01]  /*30a0*/  LEA.HI.X R5, R5, UR15, R93, 0x1, P1 ;  /* 0x0000000f05057c11 */ /* 0x000fe200088f0c5d */
[--C-:B------:R-:W-:Y:S01]  /*30b0*/  FADD.FTZ R56, R56, -R64.reuse ;  /* 0x8000004038387221 */ /* 0x100fe20000010000 */
[C---:B------:R-:W-:Y:S01]  /*30c0*/  LEA R78, P1, R6.reuse, UR14, 0x1 ;  /* 0x0000000e064e7c11 */ /* 0x040fe2000f8208ff */
[--C-:B------:R-:W-:Y:S01]  /*30d0*/  FADD.FTZ R69, R69, -R64.reuse ;  /* 0x8000004045457221 */ /* 0x100fe20000010000 */
[----:B------:R-:W-:Y:S01]  /*30e0*/  FADD.FTZ R64, R73, -R64 ;  /* 0x8000004049407221 */ /* 0x000fe20000010000 */
[C-C-:B------:R-:W-:Y:S01]  /*30f0*/  FFMA.FTZ R108, R67.reuse, R108, R61.reuse ;  /* 0x0000006c436c7223 */ /* 0x140fe2000001003d */
[----:B------:R-:W-:Y:S01]  /*3100*/  LEA.HI.X R79, R6, UR15, R94, 0x1, P1 ;  /* 0x0000000f064f7c11 */ /* 0x000fe200088f0c5e */
[--C-:B------:R-:W-:Y:S01]  /*3110*/  FFMA.FTZ R94, R67, R92, R61.reuse ;  /* 0x0000005c435e7223 */ /* 0x100fe2000001003d */
[----:B------:R-:W-:Y:S01]  /*3120*/  LEA.HI.X R91, R16, UR15, R104, 0x1, P2 ;  /* 0x0000000f105b7c11 */ /* 0x000fe200090f0c68 */
        /* <DEDUP_REMOVED lines=14> */
[----:B------:R-:W-:Y:S01]  /*3210*/  LEA R6, P1, R7, UR14, 0x1 ;  /* 0x0000000e07067c11 */ /* 0x000fe2000f8208ff */
[C-C-:B------:R-:W-:Y:S01]  /*3220*/  FFMA.FTZ R16, R67.reuse, R16, R61.reuse ;  /* 0x0000001043107223 */ /* 0x140fe2000001003d */
[----:B------:R-:W-:Y:S01]  /*3230*/  F2FP.F16.F32.PACK_AB R19, R94, R19 ;  /* 0x000000135e13723e */ /* 0x000fe200000000ff */
[C-C-:B------:R-:W-:Y:S01]  /*3240*/  FFMA.FTZ R20, R67.reuse, R20, R61.reuse ;  /* 0x0000001443147223 */ /* 0x140fe2000001003d */
[----:B------:R-:W-:Y:S01]  /*3250*/  F2FP.F16.F32.PACK_AB R68, R80, R68 ;  /* 0x000000445044723e */ /* 0x000fe200000000ff */
[C-C-:B------:R-:W-:Y:S01]  /*3260*/  FFMA.FTZ R24, R67.reuse, R24, R61.reuse ;  /* 0x0000001843187223 */ /* 0x140fe2000001003d */
[----:B------:R-:W-:Y:S01]  /*3270*/  F2FP.F16.F32.PACK_AB R23, R108, R23 ;  /* 0x000000176c17723e */ /* 0x000fe200000000ff */
        /* <DEDUP_REMOVED lines=11> */
[----:B------:R-:W-:Y:S01]  /*3330*/  PRMT R48, R18, 0x7632, R48 ;  /* 0x0000763212307816 */ /* 0x000fe20000000030 */
[----:B------:R0:W-:Y:S01]  /*3340*/  STG.E.U16 desc[UR12][R70.64], R18 ;  /* 0x0000001246007986 */ /* 0x0001e2000c10150c */
[----:B------:R-:W-:-:S02]  /*3350*/  PRMT R52, R19, 0x7632, R52 ;  /* 0x0000763213347816 */ /* 0x000fc40000000034 */
[----:B------:R-:W-:Y:S01]  /*3360*/  LEA R82, P1, R8, UR14, 0x1 ;  /* 0x0000000e08527c11 */ /* 0x000fe2000f8208ff */
[----:B------:R-:W-:Y:S01]  /*3370*/  STG.E.U16 desc[UR12][R70.64+0x2], R48 ;  /* 0x0000023046007986 */ /* 0x000fe2000c10150c */
[----:B------:R-:W-:Y:S02]  /*3380*/  PRMT R64, R68, 0x7632, R64 ;  /* 0x0000763244407816 */ /* 0x000fe40000000040 */
[----:B------:R-:W-:Y:S01]  /*3390*/  F2FP.F16.F32.PACK_AB R63, R76, R63 ;  /* 0x0000003f4c3f723e */ /* 0x000fe200000000ff */
[----:B------:R1:W-:Y:S01]  /*33a0*/  STG.E.U16 desc[UR12][R70.64+0x4], R19 ;  /* 0x0000041346007986 */ /* 0x0003e2000c10150c */
[----:B------:R-:W-:Y:S02]  /*33b0*/  LEA.HI.X R83, R8, UR15, R96, 0x1, P1 ;  /* 0x0000000f08537c11 */ /* 0x000fe400088f0c60 */
[----:B------:R-:W-:Y:S01]  /*33c0*/  LEA R8, P1, R9, UR14, 0x1 ;  /* 0x0000000e09087c11 */ /* 0x000fe2000f8208ff */
[----:B------:R-:W-:Y:S01]  /*33d0*/  STG.E.U16 desc[UR12][R70.64+0x6], R52 ;  /* 0x0000063446007986 */ /* 0x000fe2000c10150c */
[----:B0-----:R-:W-:-:S02]  /*33e0*/  PRMT R18, R23, 0x7632, R18 ;  /* 0x0000763217127816 */ /* 0x001fc40000000012 */
[----:B------:R-:W-:Y:S01]  /*33f0*/  F2FP.F16.F32.PACK_AB R16, R16, R27 ;  /* 0x0000001b1010723e */ /* 0x000fe200000000ff */
[----:B------:R-:W-:Y:S01]  /*3400*/  STG.E.U16 desc[UR12][R2.64], R68 ;  /* 0x0000004402007986 */ /* 0x000fe2000c10150c */
[----:B------:R-:W-:Y:S02]  /*3410*/  F2FP.F16.F32.PACK_AB R62, R72, R62 ;  /* 0x0000003e483e723e */ /* 0x000fe400000000ff */
[----:B------:R-:W-:Y:S01]  /*3420*/  F2FP.F16.F32.PACK_AB R20, R20, R31 ;  /* 0x0000001f1414723e */ /* 0x000fe200000000ff */
[----:B------:R-:W-:Y:S01]  /*3430*/  STG.E.U16 desc[UR12][R2.64+0x2], R64 ;  /* 0x0000024002007986 */ /* 0x000fe2000c10150c */
[----:B------:R-:W-:Y:S02]  /*3440*/  F2FP.F16.F32.PACK_AB R57, R59, R57 ;  /* 0x000000393b39723e */ /* 0x000fe400000000ff */
[----:B------:R-:W-:Y:S01]  /*3450*/  LEA.HI.X R9, R9, UR15, R97, 0x1, P1 ;  /* 0x0000000f09097c11 */ /* 0x000fe200088f0c61 */
[----:B------:R-:W-:Y:S01]  /*3460*/  STG.E.U16 desc[UR12][R2.64+0x4], R23 ;  /* 0x0000041702007986 */ /* 0x000fe2000c10150c */
[----:B-1----:R-:W-:-:S02]  /*3470*/  PRMT R19, R16, 0x7632, R19 ;  /* 0x0000763210137816 */ /* 0x002fc40000000013 */
[----:B------:R-:W-:Y:S01]  /*3480*/  LEA R84, P1, R10, UR14, 0x1 ;  /* 0x0000000e0a547c11 */ /* 0x000fe2000f8208ff */
[----:B------:R0:W-:Y:S01]  /*3490*/  STG.E.U16 desc[UR12][R2.64+0x6], R18 ;  /* 0x0000061202007986 */ /* 0x0001e2000c10150c */
[----:B------:R-:W-:Y:S02]  /*34a0*/  F2FP.F16.F32.PACK_AB R24, R24, R35 ;  /* 0x000000231818723e */ /* 0x000fe400000000ff */
[----:B------:R-:W-:Y:S01]  /*34b0*/  F2FP.F16.F32.PACK_AB R53, R54, R53 ;  /* 0x000000353635723e */ /* 0x000fe200000000ff */
[----:B------:R-:W-:Y:S01]  /*34c0*/  STG.E.U16 desc[UR12][R74.64], R63 ;  /* 0x0000003f4a007986 */ /* 0x000fe2000c10150c */
[----:B------:R-:W-:Y:S02]  /*34d0*/  F2FP.F16.F32.PACK_AB R28, R28, R39 ;  /* 0x000000271c1c723e */ /* 0x000fe400000000ff */
[----:B------:R-:W-:Y:S01]  /*34e0*/  LEA.HI.X R85, R10, UR15, R98, 0x1, P1 ;  /* 0x0000000f0a557c11 */ /* 0x000fe200088f0c62 */
[----:B------:R-:W-:Y:S01]  /*34f0*/  STG.E.U16 desc[UR12][R74.64+0x4], R16 ;  /* 0x000004104a007986 */ /* 0x000fe2000c10150c */
[----:B------:R-:W-:-:S02]  /*3500*/  F2FP.F16.F32.PACK_AB R49, R50, R49 ;  /* 0x000000313231723e */ /* 0x000fc400000000ff */
[----:B------:R-:W-:Y:S01]  /*3510*/  LEA R10, P1, R11, UR14, 0x1 ;  /* 0x0000000e0b0a7c11 */ /* 0x000fe2000f8208ff */
[----:B------:R-:W-:Y:S01]  /*3520*/  STG.E.U16 desc[UR12][R74.64+0x6], R19 ;  /* 0x000006134a007986 */ /* 0x000fe2000c10150c */
[----:B0-----:R-:W-:Y:S02]  /*3530*/  PRMT R3, R63, 0x7632, R3 ;  /* 0x000076323f037816 */ /* 0x001fe40000000003 */
[----:B------:R-:W-:Y:S02]  /*3540*/  PRMT R2, R62, 0x7632, R2 ;  /* 0x000076323e027816 */ /* 0x000fe40000000002 */
[----:B------:R-:W-:Y:S01]  /*3550*/  PRMT R18, R20, 0x7632, R18 ;  /* 0x0000763214127816 */ /* 0x000fe20000000012 */
[----:B------:R0:W-:Y:S01]  /*3560*/  STG.E.U16 desc[UR12][R74.64+0x2], R3 ;  /* 0x000002034a007986 */ /* 0x0001e2000c10150c */
[----:B------:R-:W-:Y:S02]  /*3570*/  F2FP.F16.F32.PACK_AB R32, R32, R43 ;  /* 0x0000002b2020723e */ /* 0x000fe400000000ff */
[----:B------:R-:W-:Y:S01]  /*3580*/  LEA.HI.X R11, R11, UR15, R99, 0x1, P1 ;  /* 0x0000000f0b0b7c11 */ /* 0x000fe200088f0c63 */
[----:B------:R-:W-:Y:S01]  /*3590*/  STG.E.U16 desc[UR12][R4.64], R62 ;  /* 0x0000003e04007986 */ /* 0x000fe2000c10150c */
[----:B------:R-:W-:-:S02]  /*35a0*/  F2FP.F16.F32.PACK_AB R45, R46, R45 ;  /* 0x0000002d2e2d723e */ /* 0x000fc400000000ff */
[----:B------:R-:W-:Y:S01]  /*35b0*/  F2FP.F16.F32.PACK_AB R36, R36, R47 ;  /* 0x0000002f2424723e */ /* 0x000fe200000000ff */
[----:B------:R1:W-:Y:S01]  /*35c0*/  STG.E.U16 desc[UR12][R4.64+0x2], R2 ;  /* 0x0000020204007986 */ /* 0x0003e2000c10150c */
[----:B------:R-:W-:Y:S02]  /*35d0*/  LEA R86, P1, R12, UR14, 0x1 ;  /* 0x0000000e0c567c11 */ /* 0x000fe4000f8208ff */
[----:B------:R-:W-:Y:S01]  /*35e0*/  F2FP.F16.F32.PACK_AB R40, R40, R51 ;  /* 0x000000332828723e */ /* 0x000fe200000000ff */
[----:B------:R-:W-:Y:S01]  /*35f0*/  STG.E.U16 desc[UR12][R4.64+0x4], R20 ;  /* 0x0000041404007986 */ /* 0x000fe2000c10150c */
[----:B0-----:R-:W-:Y:S02]  /*3600*/  PRMT R3, R57, 0x7632, R3 ;  /* 0x0000763239037816 */ /* 0x001fe40000000003 */
[----:B------:R-:W-:Y:S01]  /*3610*/  LEA.HI.X R87, R12, UR15, R100, 0x1, P1 ;  /* 0x0000000f0c577c11 */ /* 0x000fe200088f0c64 */
[----:B------:R0:W-:Y:S01]  /*3620*/  STG.E.U16 desc[UR12][R4.64+0x6], R18 ;  /* 0x0000061204007986 */ /* 0x0001e2000c10150c */
[----:B------:R-:W-:-:S02]  /*3630*/  F2FP.F16.F32.PACK_AB R41, R42, R41 ;  /* 0x000000292a29723e */ /* 0x000fc400000000ff */
[----:B------:R-:W-:Y:S01]  /*3640*/  LEA R12, P1, R13, UR14, 0x1 ;  /* 0x0000000e0d0c7c11 */ /* 0x000fe2000f8208ff */
[----:B------:R2:W-:Y:S01]  /*3650*/  STG.E.U16 desc[UR12][R78.64+0x2], R3 ;  /* 0x000002034e007986 */ /* 0x0005e2000c10150c */
[----:B-1----:R-:W-:Y:S02]  /*3660*/  PRMT R2, R53, 0x7632, R2 ;  /* 0x0000763235027816 */ /* 0x002fe40000000002 */
[----:B------:R-:W-:Y:S01]  /*3670*/  F2FP.F16.F32.PACK_AB R37, R38, R37 ;  /* 0x000000252625723e */ /* 0x000fe200000000ff */
[----:B------:R-:W-:Y:S01]  /*3680*/  STG.E.U16 desc[UR12][R78.64], R57 ;  /* 0x000000394e007986 */ /* 0x000fe2000c10150c */
[----:B------:R-:W-:Y:S02]  /*3690*/  F2FP.F16.F32.PACK_AB R44, R44, R55 ;  /* 0x000000372c2c723e */ /* 0x000fe400000000ff */
[----:B------:R-:W-:Y:S01]  /*36a0*/  F2FP.F16.F32.PACK_AB R58, R65, R58 ;  /* 0x0000003a413a723e */ /* 0x000fe200000000ff */
[----:B------:R-:W-:Y:S01]  /*36b0*/  STG.E.U16 desc[UR12][R78.64+0x4], R24 ;  /* 0x000004184e007986 */ /* 0x000fe2000c10150c */
[----:B0-----:R-:W-:-:S02]  /*36c0*/  PRMT R5, R24, 0x7632, R5 ;  /* 0x0000763218057816 */ /* 0x001fc40000000005 */
[----:B------:R-:W-:Y:S02]  /*36d0*/  PRMT R4, R28, 0x7632, R4 ;  /* 0x000076321c047816 */ /* 0x000fe40000000004 */
[----:B--2---:R-:W-:Y:S01]  /*36e0*/  PRMT R3, R49, 0x7632, R3 ;  /* 0x0000763231037816 */ /* 0x004fe20000000003 */
[----:B------:R0:W-:Y:S01]  /*36f0*/  STG.E.U16 desc[UR12][R78.64+0x6], R5 ;  /* 0x000006054e007986 */ /* 0x0001e2000c10150c */
[----:B------:R-:W-:Y:S02]  /*3700*/  PRMT R42, R41, 0x7632, R42 ;  /* 0x00007632292a7816 */ /* 0x000fe4000000002a */
[----:B------:R-:W-:Y:S01]  /*3710*/  LEA.HI.X R13, R13, UR15, R101, 0x1, P1 ;  /* 0x0000000f0d0d7c11 */ /* 0x000fe200088f0c65 */
[----:B------:R-:W-:Y:S01]  /*3720*/  STG.E.U16 desc[UR12][R6.64], R53 ;  /* 0x0000003506007986 */ /* 0x000fe2000c10150c */
[----:B------:R-:W-:Y:S02]  /*3730*/  LEA R88, P1, R14, UR14, 0x1 ;  /* 0x0000000e0e587c11 */ /* 0x000fe4000f8208ff */
[----:B------:R-:W-:Y:S01]  /*3740*/  F2FP.F16.F32.PACK_AB R33, R34, R33 ;  /* 0x000000212221723e */ /* 0x000fe200000000ff */
[----:B------:R1:W-:Y:S01]  /*3750*/  STG.E.U16 desc[UR12][R6.64+0x2], R2 ;  /* 0x0000020206007986 */ /* 0x0003e2000c10150c */
[----:B------:R-:W-:-:S02]  /*3760*/  F2FP.F16.F32.PACK_AB R29, R30, R29 ;  /* 0x0000001d1e1d723e */ /* 0x000fc400000000ff */
[----:B------:R-:W-:Y:S01]  /*3770*/  F2FP.F16.F32.PACK_AB R66, R69, R66 ;  /* 0x000000424542723e */ /* 0x000fe200000000ff */
[----:B------:R-:W-:Y:S01]  /*3780*/  STG.E.U16 desc[UR12][R6.64+0x4], R28 ;  /* 0x0000041c06007986 */ /* 0x000fe2000c10150c */
[----:B0-----:R-:W-:Y:S02]  /*3790*/  PRMT R5, R32, 0x7632, R5 ;  /* 0x0000763220057816 */ /* 0x001fe40000000005 */
[----:B------:R-:W-:Y:S01]  /*37a0*/  F2FP.F16.F32.PACK_AB R56, R56, R81 ;  /* 0x000000513838723e */ /* 0x000fe200000000ff */
[----:B------:R0:W-:Y:S01]  /*37b0*/  STG.E.U16 desc[UR12][R6.64+0x6], R4 ;  /* 0x0000060406007986 */ /* 0x0001e2000c10150c */
[----:B------:R-:W-:Y:S02]  /*37c0*/  LEA.HI.X R89, R14, UR15, R102, 0x1, P1 ;  /* 0x0000000f0e597c11 */ /* 0x000fe400088f0c66 */
[----:B------:R-:W-:Y:S01]  /*37d0*/  PRMT R43, R33, 0x7632, R43 ;  /* 0x00007632212b7816 */ /* 0x000fe2000000002b */
[----:B------:R2:W-:Y:S01]  /*37e0*/  STG.E.U16 desc[UR12][R82.64+0x2], R3 ;  /* 0x0000020352007986 */ /* 0x0005e2000c10150c */
[----:B-1----:R-:W-:-:S02]  /*37f0*/  PRMT R2, R36, 0x7632, R2 ;  /* 0x0000763224027816 */ /* 0x002fc40000000002 */
[----:B------:R-:W-:Y:S01]  /*3800*/  LEA R14, P1, R15, UR14, 0x1 ;  /* 0x0000000e0f0e7c11 */ /* 0x000fe2000f8208ff */
[----:B------:R-:W-:Y:S01]  /*3810*/  STG.E.U16 desc[UR12][R82.64], R49 ;  /* 0x0000003152007986 */ /* 0x000fe2000c10150c */
[----:B------:R-:W-:Y:S02]  /*3820*/  F2FP.F16.F32.PACK_AB R25, R26, R25 ;  /* 0x000000191a19723e */ /* 0x000fe400000000ff */
[----:B------:R-:W-:Y:S01]  /*3830*/  F2FP.F16.F32.PACK_AB R21, R22, R21 ;  /* 0x000000151615723e */ /* 0x000fe200000000ff */
[----:B------:R-:W-:Y:S01]  /*3840*/  STG.E.U16 desc[UR12][R82.64+0x4], R32 ;  /* 0x0000042052007986 */ /* 0x000fe2000c10150c */
[----:B0-----:R-:W-:Y:S02]  /*3850*/  PRMT R4, R45, 0x7632, R4 ;  /* 0x000076322d047816 */ /* 0x001fe40000000004 */
[----:B------:R-:W-:Y:S01]  /*3860*/  PRMT R6, R29, 0x7632, R6 ;  /* 0x000076321d067816 */ /* 0x000fe20000000006 */
[----:B------:R0:W-:Y:S01]  /*3870*/  STG.E.U16 desc[UR12][R82.64+0x6], R5 ;  /* 0x0000060552007986 */ /* 0x0001e2000c10150c */
[----:B--2---:R-:W-:-:S02]  /*3880*/  PRMT R3, R40, 0x7632, R3 ;  /* 0x0000763228037816 */ /* 0x004fc40000000003 */
[----:B------:R-:W-:Y:S01]  /*3890*/  F2FP.F16.F32.PACK_AB R92, R92, R105 ;  /* 0x000000695c5c723e */ /* 0x000fe200000000ff */
[----:B------:R1:W-:Y:S01]  /*38a0*/  STG.E.U16 desc[UR12][R8.64], R45 ;  /* 0x0000002d08007986 */ /* 0x0003e2000c10150c */
[----:B------:R-:W-:Y:S02]  /*38b0*/  F2FP.F16.F32.PACK_AB R17, R60, R17 ;  /* 0x000000113c11723e */ /* 0x000fe400000000ff */
[----:B------:R-:W-:Y:S01]  /*38c0*/  F2FP.F16.F32.PACK_AB R0, R61, R0 ;  /* 0x000000003d00723e */ /* 0x000fe200000000ff */
[----:B------:R-:W-:Y:S01]  /*38d0*/  STG.E.U16 desc[UR12][R8.64+0x2], R4 ;  /* 0x0000020408007986 */ /* 0x000fe2000c10150c */
[----:B------:R-:W-:Y:S01]  /*38e0*/  LEA.HI.X R15, R15, UR15, R103, 0x1, P1 ;  /* 0x0000000f0f0f7c11 */ /* 0x000fe200088f0c67 */
[----:B------:R-:W-:Y:S01]  /*38f0*/  ULDC.64 UR14, c[0x0][0x238] ;  /* 0x00008e00000e7ab9 */ /* 0x000fe20000000a00 */
[----:B------:R-:W-:Y:S01]  /*3900*/  PRMT R7, R21, 0x7632, R7 ;  /* 0x0000763215077816 */ /* 0x000fe20000000007 */
[----:B------:R-:W-:Y:S01]  /*3910*/  STG.E.U16 desc[UR12][R8.64+0x4], R36 ;  /* 0x0000042408007986 */ /* 0x000fe2000c10150c */
[----:B0-----:R-:W-:Y:S01]  /*3920*/  PRMT R5, R37, 0x7632, R5 ;  /* 0x0000763225057816 */ /* 0x001fe20000000005 */
[----:B------:R-:W-:-:S02]  /*3930*/  UISETP.GE.U32.AND UP0, UPT, UR10, UR14, UPT ;  /* 0x0000000e0a00728c */ /* 0x000fc4000bf06070 */
[----:B------:R0:W-:Y:S01]  /*3940*/  STG.E.U16 desc[UR12][R8.64+0x6], R2 ;  /* 0x0000060208007986 */ /* 0x0001e2000c10150c */
[----:B-1----:R-:W-:Y:S01]  /*3950*/  PRMT R45, R17, 0x7632, R45 ;  /* 0x00007632112d7816 */ /* 0x002fe2000000002d */
[----:B------:R-:W-:Y:S02]  /*3960*/  UISETP.GE.AND.EX UP0, UPT, UR5, UR15, UPT, UP0 ;  /* 0x0000000f0500728c */ /* 0x000fe4000bf06300 */
[----:B------:R1:W-:Y:S04]  /*3970*/  STG.E.U16 desc[UR12][R84.64+0x6], R3 ;  /* 0x0000060354007986 */ /* 0x0003e8000c10150c */
[----:B------:R-:W-:Y:S01]  /*3980*/  STG.E.U16 desc[UR12][R84.64], R41 ;  /* 0x0000002954007986 */ /* 0x000fe2000c10150c */
[----:B------:R-:W-:Y:S02]  /*3990*/  PLOP3.LUT P1, PT, PT, PT, UP0, 0x80, 0x0 ;  /* 0x000000000000781c */ /* 0x000fe40003f2f008 */
[----:B0-----:R-:W-:Y:S01]  /*39a0*/  PRMT R2, R44, 0x7632, R2 ;  /* 0x000076322c027816 */ /* 0x001fe20000000002 */
[----:B------:R-:W-:Y:S01]  /*39b0*/  STG.E.U16 desc[UR12][R84.64+0x2], R42 ;  /* 0x0000022a54007986 */ /* 0x000fe2000c10150c */
[----:B-1----:R-:W-:-:S03]  /*39c0*/  PRMT R3, R58, 0x7632, R3 ;  /* 0x000076323a037816 */ /* 0x002fc60000000003 */
[----:B------:R-:W-:Y:S04]  /*39d0*/  STG.E.U16 desc[UR12][R84.64+0x4], R40 ;  /* 0x0000042854007986 */ /* 0x000fe8000c10150c */
[----:B------:R-:W-:Y:S04]  /*39e0*/  STG.E.U16 desc[UR12][R10.64], R37 ;  /* 0x000000250a007986 */ /* 0x000fe8000c10150c */
[----:B------:R-:W-:Y:S04]  /*39f0*/  STG.E.U16 desc[UR12][R10.64+0x2], R5 ;  /* 0x000002050a007986 */ /* 0x000fe8000c10150c */
[----:B------:R0:W-:Y:S04]  /*3a00*/  STG.E.U16 desc[UR12][R10.64+0x4], R44 ;  /* 0x0000042c0a007986 */ /* 0x0001e8000c10150c */
[----:B------:R1:W-:Y:S04]  /*3a10*/  STG.E.U16 desc[UR12][R10.64+0x6], R2 ;  /* 0x000006020a007986 */ /* 0x0003e8000c10150c */
[----:B------:R2:W-:Y:S04]  /*3a20*/  STG.E.U16 desc[UR12][R86.64+0x6], R3 ;  /* 0x0000060356007986 */ /* 0x0005e8000c10150c */
[----:B------:R-:W-:Y:S01]  /*3a30*/  STG.E.U16 desc[UR12][R86.64], R33 ;  /* 0x0000002156007986 */ /* 0x000fe2000c10150c */
[----:B0-----:R-:W-:-:S02]  /*3a40*/  PRMT R44, R25, 0x7632, R44 ;  /* 0x00007632192c7816 */ /* 0x001fc4000000002c */
[----:B-1----:R-:W-:Y:S01]  /*3a50*/  PRMT R2, R66, 0x7632, R2 ;  /* 0x0000763242027816 */ /* 0x002fe20000000002 */
[----:B------:R-:W-:Y:S01]  /*3a60*/  STG.E.U16 desc[UR12][R86.64+0x2], R43 ;  /* 0x0000022b56007986 */ /* 0x000fe2000c10150c */
[----:B--2---:R-:W-:-:S03]  /*3a70*/  PRMT R3, R56, 0x7632, R3 ;  /* 0x0000763238037816 */ /* 0x004fc60000000003 */
        /* <DEDUP_REMOVED lines=21> */
.L_x_2133:
        /* <DEDUP_REMOVED lines=11> */
.L_x_2265:


//--------------------- .text._ZN13group_norm_v214gn_cuda_kernelI6__halfLi480ELi1ELi32ELi60ELi1024ELb0ELi64ELi960ELi960ELi4ELb1ELi9ELb0ELb0ENS_16CompileConditionILi900EEEEEvPT_PKS4_S7_S7_flPfS8_Pj --------------------------
	.section	.text._ZN13group_norm_v214gn_cuda_kernelI6__halfLi480ELi1ELi32ELi60ELi1024ELb0ELi64ELi960ELi960ELi4ELb1ELi9ELb0ELb0ENS_16CompileConditionILi900EEEEEvPT_PKS4_S7_S7_flPfS8_Pj,"ax",@progbits
	.align	128
        .global         _ZN13group_norm_v214gn_cuda_kernelI6__halfLi480ELi1ELi32ELi60ELi1024ELb0ELi64ELi960ELi960ELi4ELb1ELi9ELb0ELb0ENS_16CompileConditionILi900EEEEEvPT_PKS4_S7_S7_flPfS8_Pj
        .type           _ZN13group_norm_v214gn_cuda_kernelI6__halfLi480ELi1ELi32ELi60ELi1024ELb0ELi64ELi960ELi960ELi4ELb1ELi9ELb0ELb0ENS_16CompileConditionILi900EEEEEvPT_PKS4_S7_S7_flPfS8_Pj,@function
        .size           _ZN13group_norm_v214gn_cuda_kernelI6__halfLi480ELi1ELi32ELi60ELi1024ELb0ELi64ELi960ELi960ELi4ELb1ELi9ELb0ELb0ENS_16CompileConditionILi900EEEEEvPT_PKS4_S7_S7_flPfS8_Pj,(.L_x_2266 - _ZN13group_norm_v214gn_cuda_kernelI6__halfLi480ELi1ELi32ELi60ELi1024ELb0ELi64ELi960ELi960ELi4ELb1ELi9ELb0ELb0ENS_16CompileConditionILi900EEEEEvPT_PKS4_S7_S7_flPfS8_Pj)
        .other          _ZN13group_norm_v214gn_cuda_kernelI6__halfLi480ELi1ELi32ELi60ELi1024ELb0ELi64ELi960ELi960ELi4ELb1ELi9ELb0ELb0ENS_16CompileConditionILi900EEEEEvPT_PKS4_S7_S7_flPfS8_Pj,@"STO_CUDA_ENTRY STV_DEFAULT"
_ZN13group_norm_v214gn_cuda_kernelI6__halfLi480ELi1ELi32ELi60ELi1024ELb0ELi64ELi960ELi960ELi4ELb1ELi9ELb0ELb0ENS_16CompileConditionILi900EEEEEvPT_PKS4_S7_S7_flPfS8_Pj:
.text._ZN13group_norm_v214gn_cuda_kernelI6__halfLi480ELi1ELi32ELi60ELi1024ELb0ELi64ELi960ELi960ELi4ELb1ELi9ELb0ELb0ENS_16CompileConditionILi900EEEEEvPT_PKS4_S7_S7_flPfS8_Pj:
        /* <DEDUP_REMOVED lines=10> */
[----:B------:R-:W0:Y:S01]  /*00a0*/  S2R R0, SR_CTAID.X ;  /* 0x0000000000007919 */ /* 0x000e220000002500 */
[----:B------:R-:W-:Y:S01]  /*00b0*/  ULDC.64 UR8, c[0x0][0x240] ;  /* 0x0000900000087ab9 */ /* 0x000fe20000000a00 */
[----:B------:R-:W-:Y:S01]  /*00c0*/  UMOV UR10, UR4 ;  /* 0x00000004000a7c82 */ /* 0x000fe20008000000 */
[----:B------:R-:W-:Y:S01]  /*00d0*/  ISETP.EQ.U32.AND P1, PT, RZ, UR8, PT ;  /* 0x00000008ff007c0c */ /* 0x000fe2000bf22070 */
[----:B------:R-:W1:Y:S01]  /*00e0*/  S2R R2, SR_TID.X ;  /* 0x0000000000027919 */ /* 0x000e620000002100 */
[----:B------:R-:W-:Y:S01]  /*00f0*/  ULDC.64 UR6, c[0x0][0x250] ;  /* 0x0000940000067ab9 */ /* 0x000fe20000000a00 */
[----:B------:R-:W-:Y:S01]  /*0100*/  UMOV UR5, URZ ;  /* 0x0000003f00057c82 */ /* 0x000fe20008000000 */
[----:B------:R-:W-:Y:S01]  /*0110*/  ULEA UR6, UP0, UR10, UR6, 0x2 ;  /* 0x000000060a067291 */ /* 0x000fe2000f80103f */
[----:B------:R-:W-:Y:S01]  /*0120*/  UMOV UR4, URZ ;  /* 0x0000003f00047c82 */ /* 0x000fe20008000000 */
[----:B------:R-:W-:Y:S02]  /*0130*/  ULDC.64 UR14, c[0x0][0x208] ;  /* 0x00008200000e7ab9 */ /* 0x000fe40000000a00 */
[----:B------:R-:W-:Y:S01]  /*0140*/  ULEA.HI.X UR7, UR10, UR7, UR5, 0x2, UP0 ;  /* 0x000000070a077291 */ /* 0x000fe200080f1405 */
[----:B0-----:R-:W-:-:S04]  /*0150*/  LOP3.LUT P0, R0, R0, 0xf, RZ, 0xc0, !PT ;  /* 0x0000000f00007812 */ /* 0x001fc8000780c0ff */
[----:B-1----:R-:W-:Y:S02]  /*0160*/  ISETP.GT.U32.OR P0, PT, R2, 0xf, P0 ;  /* 0x0000000f0200780c */ /* 0x002fe40000704470 */
[----:B------:R-:W-:Y:S02]  /*0170*/  SHF.R.U32.HI R2, RZ, 0x1, R2 ;  /* 0x00000001ff027819 */ /* 0x000fe40000011602 */
[----:B------:R-:W-:Y:S02]  /*0180*/  ISETP.EQ.OR.EX P0, PT, RZ, UR9, P0, P1 ;  /* 0x00000009ff007c0c */ /* 0x000fe40008702710 */
[----:B------:R-:W-:Y:S02]  /*0190*/  SHF.L.U32 R3, R2, 0x4, RZ ;  /* 0x0000000402037819 */ /* 0x000fe400000006ff */
[----:B------:R-:W-:Y:S02]  /*01a0*/  P2R R2, PR, RZ, 0x1 ;  /* 0x00000001ff027803 */ /* 0x000fe40000000000 */
[----:B------:R-:W-:-:S03]  /*01b0*/  LOP3.LUT R0, R3, 0xfffffff0, R0, 0xe2, !PT ;  /* 0xfffffff003007812 */ /* 0x000fc600078ee200 */
[----:B------:R0:W-:Y:S04]  /*01c0*/  STL [R1+0x1ac], R2 ;  /* 0x0001ac0201007387 */ /* 0x0001e80000100800 */
[----:B------:R0:W-:Y:S02]  /*01d0*/  STL [R1+0x1b0], R0 ;  /* 0x0001b00001007387 */ /* 0x0001e40000100800 */
.L_x_2140:
[----:B------:R-:W0:Y:S01]  /*01e0*/  S2R R125, SR_TID.X ;  /* 0x00000000007d7919 */ /* 0x000e220000002100 */
[----:B-1----:R-:W1:Y:S01]  /*01f0*/  S2UR UR22, SR_CTAID.X ;  /* 0x00000000001679c3 */ /* 0x002e620000002500 */
[----:B------:R-:W-:Y:S02]  /*0200*/  ULOP3.LUT UR16, UR10, 0x1, URZ, 0xc0, !UPT ;  /* 0x000000010a107892 */ /* 0x000fe4000f8ec03f */
[----:B------:R-:W-:Y:S02]  /*0210*/  USHF.R.U64 UR19, UR10, 0x1, UR5 ;  /* 0x000000010a137899 */ /* 0x000fe40008001205 */
[----:B------:R-:W-:Y:S02]  /*0220*/  UIMAD UR18, UR16, 0x3c0, URZ ;  /* 0x000003c0101278a4 */ /* 0x000fe4000f8e023f */
[----:B------:R-:W-:Y:S01]  /*0230*/  USHF.R.U32.HI UR9, URZ, 0x1, UR5 ;  /* 0x000000013f097899 */ /* 0x000fe20008011605 */
[----:B------:R-:W2:Y:S01]  /*0240*/  LDC.64 R114, c[0x0][0x220] ;  /* 0x00008800ff727b82 */ /* 0x000ea20000000a00 */
[----:B------:R-:W-:Y:S01]  /*0250*/  MOV R35, UR19 ;  /* 0x0000001300237c02 */ /* 0x000fe20008000f00 */
[----:B------:R-:W-:Y:S01]  /*0260*/  ULDC.64 UR12, c[0x0][0x218] ;  /* 0x00008600000c7ab9 */ /* 0x000fe20000000a00 */
[----:B------:R-:W-:-:S05]  /*0270*/  UIMAD UR9, UR9, 0x1e0000, URZ ;  /* 0x001e0000090978a4 */ /* 0x000fca000f8e023f */
[----:B------:R-:W3:Y:S01]  /*0280*/  LDC.64 R112, c[0x0][0x228] ;  /* 0x00008a00ff707b82 */ /* 0x000ee20000000a00 */
[----:B-1----:R-:W-:-:S04]  /*0290*/  USHF.L.U32 UR8, UR22, 0x6, URZ ;  /* 0x0000000616087899 */ /* 0x002fc8000800063f */
[----:B------:R-:W-:Y:S01]  /*02a0*/  ULOP3.LUT UR8, UR8, 0x3c0, URZ, 0xc0, !UPT ;  /* 0x000003c008087892 */ /* 0x000fe2000f8ec03f */
[----:B0-----:R-:W-:-:S05]  /*02b0*/  IMAD.WIDE.U32 R2, R125, -0x77777777, RZ ;  /* 0x888888897d027825 */ /* 0x001fca00078e00ff */
[----:B------:R-:W-:-:S04]  /*02c0*/  SHF.R.U32.HI R2, RZ, 0x7, R3 ;  /* 0x00000007ff027819 */ /* 0x000fc80000011603 */
[C---:B------:R-:W-:Y:S01]  /*02d0*/  IADD3 R74, R2.reuse, UR8, RZ ;  /* 0x00000008024a7c10 */ /* 0x040fe2000fffe0ff */
[----:B------:R-:W-:-:S04]  /*02e0*/  IMAD R117, R2, -0xf0, R125 ;  /* 0xffffff1002757824 */ /* 0x000fc800078e027d */
[----:B------:R-:W-:Y:S01]  /*02f0*/  IMAD R74, R74, 0x780, RZ ;  /* 0x000007804a4a7824 */ /* 0x000fe200078e02ff */
[----:B------:R-:W-:-:S04]  /*0300*/  LEA R60, R117, UR18, 0x2 ;  /* 0x00000012753c7c11 */ /* 0x000fc8000f8e10ff */
[--C-:B------:R-:W-:Y:S02]  /*0310*/  SHF.R.S32.HI R61, RZ, 0x1f, R60.reuse ;  /* 0x0000001fff3d7819 */ /* 0x100fe4000001143c */
[----:B------:R-:W-:Y:S01]  /*0320*/  IADD3 R0, R74, 0xf00, RZ ;  /* 0x00000f004a007810 */ /* 0x000fe20007ffe0ff */
[----:B------:R-:W-:-:S04]  /*0330*/  IMAD.WIDE.U32 R34, R35, 0x1e0000, R60 ;  /* 0x001e000023227825 */ /* 0x000fc800078e003c */
[----:B------:R0:W-:Y:S01]  /*0340*/  STL [R1+0xd4], R0 ;  /* 0x0000d40001007387 */ /* 0x0001e20000100800 */
[----:B------:R-:W-:Y:S02]  /*0350*/  IADD3 R44, R35, UR9, RZ ;  /* 0x00000009232c7c10 */ /* 0x000fe4000fffe0ff */
[----:B------:R-:W-:-:S04]  /*0360*/  IADD3 R2, P0, R74, R34, RZ ;  /* 0x000000224a027210 */ /* 0x000fc80007f1e0ff */
[----:B------:R-:W-:Y:S02]  /*0370*/  IADD3.X R3, RZ, R44, RZ, P0, !PT ;  /* 0x0000002cff037210 */ /* 0x000fe400007fe4ff */
[----:B------:R-:W-:Y:S02]  /*0380*/  LEA R30, P0, R2, UR12, 0x1 ;  /* 0x0000000c021e7c11 */ /* 0x000fe4000f8008ff */
[----:B0-----:R-:W-:Y:S02]  /*0390*/  IADD3 R0, P1, R0, R34, RZ ;  /* 0x0000002200007210 */ /* 0x001fe40007f3e0ff */
[----:B------:R-:W-:Y:S02]  /*03a0*/  LEA.HI.X R31, R2, UR13, R3, 0x1, P0 ;  /* 0x0000000d021f7c11 */ /* 0x000fe400080f0c03 */
[----:B------:R-:W-:Y:S02]  /*03b0*/  IADD3.X R3, RZ, R44, RZ, P1, !PT ;  /* 0x0000002cff037210 */ /* 0x000fe40000ffe4ff */
[----:B------:R-:W-:-:S02]  /*03c0*/  LEA R104, P0, R0, UR12, 0x1 ;  /* 0x0000000c00687c11 */ /* 0x000fc4000f8008ff */
[----:B------:R-:W4:Y:S01]  /*03d0*/  LDG.E.64.CONSTANT R30, desc[UR14][R30.64] ;  /* 0x0000000e1e1e7981 */ /* 0x000f22000c1e9b00 */
[----:B------:R-:W-:Y:S02]  /*03e0*/  IADD3 R4, R74, 0x1e00, RZ ;  /* 0x00001e004a047810 */ /* 0x000fe40007ffe0ff */
[----:B------:R-:W-:Y:S02]  /*03f0*/  LEA.HI.X R105, R0, UR13, R3, 0x1, P0 ;  /* 0x0000000d00697c11 */ /* 0x000fe400080f0c03 */
[----:B------:R-:W-:Y:S01]  /*0400*/  IADD3 R0, P0, R4, R34, RZ ;  /* 0x0000002204007210 */ /* 0x000fe20007f1e0ff */
[----:B------:R-:W-:Y:S04]  /*0410*/  STL [R1+0xc8], R4 ;  /* 0x0000c80401007387 */ /* 0x000fe80000100800 */
[----:B------:R-:W5:Y:S01]  /*0420*/  LDG.E.64.CONSTANT R104, desc[UR14][R104.64] ;  /* 0x0000000e68687981 */ /* 0x000f62000c1e9b00 */
[----:B------:R-:W-:-:S02]  /*0430*/  IADD3.X R3, RZ, R44, RZ, P0, !PT ;  /* 0x0000002cff037210 */ /* 0x000fc400007fe4ff */
[----:B------:R-:W-:Y:S02]  /*0440*/  LEA R26, P0, R0, UR12, 0x1 ;  /* 0x0000000c001a7c11 */ /* 0x000fe4000f8008ff */
[----:B------:R-:W-:Y:S02]  /*0450*/  IADD3 R2, R74, 0x2d00, RZ ;  /* 0x00002d004a027810 */ /* 0x000fe40007ffe0ff */
[----:B------:R-:W-:Y:S02]  /*0460*/  LEA.HI.X R27, R0, UR13, R3, 0x1, P0 ;  /* 0x0000000d001b7c11 */ /* 0x000fe400080f0c03 */
[----:B------:R-:W-:Y:S01]  /*0470*/  IADD3 R0, P0, R2, R34, RZ ;  /* 0x0000002202007210 */ /* 0x000fe20007f1e0ff */
[----:B------:R0:W-:Y:S04]  /*0480*/  STL [R1+0xc0], R2 ;  /* 0x0000c00201007387 */ /* 0x0001e80000100800 */
[----:B------:R-:W2:Y:S01]  /*0490*/  LDG.E.64.CONSTANT R26, desc[UR14][R26.64] ;  /* 0x0000000e1a1a7981 */ /* 0x000ea2000c1e9b00 */
[----:B------:R-:W-:-:S02]  /*04a0*/  IADD3.X R3, RZ, R44, RZ, P0, !PT ;  /* 0x0000002cff037210 */ /* 0x000fc400007fe4ff */
[----:B------:R-:W-:Y:S02]  /*04b0*/  LEA R22, P0, R0, UR12, 0x1 ;  /* 0x0000000c00167c11 */ /* 0x000fe4000f8008ff */
[----:B0-----:R-:W-:Y:S02]  /*04c0*/  IADD3 R2, R74, 0x3c00, RZ ;  /* 0x00003c004a027810 */ /* 0x001fe40007ffe0ff */
[----:B------:R-:W-:Y:S02]  /*04d0*/  LEA.HI.X R23, R0, UR13, R3, 0x1, P0 ;  /* 0x0000000d00177c11 */ /* 0x000fe400080f0c03 */
[----:B------:R-:W-:Y:S01]  /*04e0*/  IADD3 R0, P0, R2, R34, RZ ;  /* 0x0000002202007210 */ /* 0x000fe20007f1e0ff */
[----:B------:R0:W-:Y:S04]  /*04f0*/  STL [R1+0xbc], R2 ;  /* 0x0000bc0201007387 */ /* 0x0001e80000100800 */
[----:B------:R-:W3:Y:S01]  /*0500*/  LDG.E.64.CONSTANT R22, desc[UR14][R22.64] ;  /* 0x0000000e16167981 */ /* 0x000ee2000c1e9b00 */
        /* <DEDUP_REMOVED lines=12> */
[----:B------:R0:W-:Y:S03]  /*05d0*/  STL [R1+0xb4], R2 ;  /* 0x0000b40201007387 */ /* 0x0001e60000100800 */
[----:B------:R-:W-:Y:S01]  /*05e0*/  IADD3.X R3, RZ, R44, RZ, P0, !PT ;  /* 0x0000002cff037210 */ /* 0x000fe200007fe4ff */
[----:B------:R-:W3:Y:S01]  /*05f0*/  LDG.E.64.CONSTANT R14, desc[UR14][R14.64] ;  /* 0x0000000e0e0e7981 */ /* 0x000ee2000c1e9b00 */
        /* <DEDUP_REMOVED lines=8> */
[----:B------:R-:W-:Y:S02]  /*0680*/  LEA.HI.X R7, R0, UR13, R3, 0x1, P0 ;  /* 0x0000000d00077c11 */ /* 0x000fe400080f0c03 */
[----:B0-----:R-:W-:-:S04]  /*0690*/  IADD3 R2, R74, 0x7800, RZ ;  /* 0x000078004a027810 */ /* 0x001fc80007ffe0ff */
[----:B------:R-:W3:Y:S01]  /*06a0*/  LDG.E.64.CONSTANT R6, desc[UR14][R6.64] ;  /* 0x0000000e06067981 */ /* 0x000ee2000c1e9b00 */
[----:B------:R-:W-:-:S03]  /*06b0*/  IADD3 R0, P0, R2, R34, RZ ;  /* 0x0000002202007210 */ /* 0x000fc60007f1e0ff */
[----:B------:R0:W-:Y:S01]  /*06c0*/  STL [R1+0x54], R2 ;  /* 0x0000540201007387 */ /* 0x0001e20000100800 */
[----:B------:R-:W-:Y:S02]  /*06d0*/  IADD3.X R3, RZ, R44, RZ, P0, !PT ;  /* 0x0000002cff037210 */ /* 0x000fe400007fe4ff */
[----:B------:R-:W-:Y:S02]  /*06e0*/  IADD3 R4, R74, 0x8700, RZ ;  /* 0x000087004a047810 */ /* 0x000fe40007ffe0ff */
        /* <DEDUP_REMOVED lines=38> */
[----:B------:R-:W-:Y:S01]  /*0950*/  IADD3 R119, R74, 0xe100, RZ ;  /* 0x0000e1004a777810 */ /* 0x000fe20007ffe0ff */
[----:B------:R0:W-:Y:S04]  /*0960*/  STL [R1+0x38], R4 ;  /* 0x0000380401007387 */ /* 0x0001e80000100800 */
[----:B------:R-:W3:Y:S01]  /*0970*/  LDG.E.64.CONSTANT R24, desc[UR14][R24.64] ;  /* 0x0000000e18187981 */ /* 0x000ee2000c1e9b00 */
[----:B0-----:R-:W-:-:S04]  /*0980*/  IADD3 R4, P0, R119, R34, RZ ;  /* 0x0000002277047210 */ /* 0x001fc80007f1e0ff */
        /* <DEDUP_REMOVED lines=13> */
[C---:B------:R-:W-:Y:S01]  /*0a60*/  LEA R12, P1, R13.reuse, UR12, 0x1 ;  /* 0x0000000c0d0c7c11 */ /* 0x040fe2000f8208ff */
[----:B------:R0:W-:Y:S03]  /*0a70*/  STL [R1+0xcc], R8 ;  /* 0x0000cc0801007387 */ /* 0x0001e60000100800 */
[----:B------:R-:W-:Y:S01]  /*0a80*/  LEA.HI.X R13, R13, UR13, R50, 0x1, P1 ;  /* 0x0000000d0d0d7c11 */ /* 0x000fe200088f0c32 */
[----:B------:R1:W-:Y:S05]  /*0a90*/  STL [R1+0xc4], R9 ;  /* 0x0000c40901007387 */ /* 0x0003ea0000100800 */
[----:B------:R-:W3:Y:S01]  /*0aa0*/  LDG.E.64.CONSTANT R12, desc[UR14][R12.64] ;  /* 0x0000000e0c0c7981 */ /* 0x000ee2000c1e9b00 */
[----:B0-----:R-:W-:-:S04]  /*0ab0*/  IADD3 R8, R74, 0x10e00, RZ ;  /* 0x00010e004a087810 */ /* 0x001fc80007ffe0ff */
[----:B-1----:R-:W-:Y:S01]  /*0ac0*/  IADD3 R9, P2, R8, R34, RZ ;  /* 0x0000002208097210 */ /* 0x002fe20007f5e0ff */
[----:B------:R0:W-:Y:S03]  /*0ad0*/  STL [R1+0xd0], R8 ;  /* 0x0000d00801007387 */ /* 0x0001e60000100800 */
[----:B------:R-:W-:Y:S02]  /*0ae0*/  IADD3.X R48, RZ, R44, RZ, P2, !PT ;  /* 0x0000002cff307210 */ /* 0x000fe400017fe4ff */
[----:B0-----:R-:W-:-:S04]  /*0af0*/  LEA R8, P2, R9, UR12, 0x1 ;  /* 0x0000000c09087c11 */ /* 0x001fc8000f8408ff */
[----:B------:R-:W-:Y:S02]  /*0b00*/  LEA.HI.X R9, R9, UR13, R48, 0x1, P2 ;  /* 0x0000000d09097c11 */ /* 0x000fe400090f0c30 */
[C---:B------:R-:W-:Y:S02]  /*0b10*/  IADD3 R120, R74.reuse, 0x11d00, RZ ;  /* 0x00011d004a787810 */ /* 0x040fe40007ffe0ff */
[----:B------:R-:W-:Y:S02]  /*0b20*/  IADD3 R118, R74, 0x12c00, RZ ;  /* 0x00012c004a767810 */ /* 0x000fe40007ffe0ff */
[----:B------:R-:W3:Y:S01]  /*0b30*/  LDG.E.64.CONSTANT R8, desc[UR14][R8.64] ;  /* 0x0000000e08087981 */ /* 0x000ee2000c1e9b00 */
[-C--:B------:R-:W-:Y:S02]  /*0b40*/  IADD3 R5, P3, R120, R34.reuse, RZ ;  /* 0x0000002278057210 */ /* 0x080fe40007f7e0ff */
[----:B------:R-:W-:Y:S02]  /*0b50*/  IADD3 R0, P0, R118, R34, RZ ;  /* 0x0000002276007210 */ /* 0x000fe40007f1e0ff */
[----:B------:R-:W-:-:S02]  /*0b60*/  IADD3.X R46, RZ, R44, RZ, P3, !PT ;  /* 0x0000002cff2e7210 */ /* 0x000fc40001ffe4ff */
[C---:B------:R-:W-:Y:S02]  /*0b70*/  LEA R4, P3, R5.reuse, UR12, 0x1 ;  /* 0x0000000c05047c11 */ /* 0x040fe4000f8608ff */
[----:B------:R-:W-:Y:S02]  /*0b80*/  IADD3.X R35, RZ, R44, RZ, P0, !PT ;  /* 0x0000002cff237210 */ /* 0x000fe400007fe4ff */
[C---:B------:R-:W-:Y:S02]  /*0b90*/  LEA R38, P0, R0.reuse, UR12, 0x1 ;  /* 0x0000000c00267c11 */ /* 0x040fe4000f8008ff */
[----:B------:R-:W-:Y:S02]  /*0ba0*/  LEA.HI.X R5, R5, UR13, R46, 0x1, P3 ;  /* 0x0000000d05057c11 */ /* 0x000fe400098f0c2e */
[----:B------:R-:W-:Y:S01]  /*0bb0*/  LEA.HI.X R39, R0, UR13, R35, 0x1, P0 ;  /* 0x0000000d00277c11 */ /* 0x000fe200080f0c23 */
[--C-:B----4-:R-:W-:Y:S02]  /*0bc0*/  HADD2.F32 R0, -RZ, R30.reuse.H0_H0 ;  /* 0x2000001eff007230 */ /* 0x110fe40000004100 */
[----:B------:R-:W-:Y:S01]  /*0bd0*/  HADD2.F32 R109, -RZ, R30.H1_H1 ;  /* 0x3000001eff6d7230 */ /* 0x000fe20000004100 */
[----:B------:R-:W4:Y:S02]  /*0be0*/  LDG.E.64.CONSTANT R4, desc[UR14][R4.64] ;  /* 0x0000000e04047981 */ /* 0x000f24000c1e9b00 */
[----:B------:R-:W-:Y:S01]  /*0bf0*/  FFMA.FTZ R46, R0, R0, RZ ;  /* 0x00000000002e7223 */ /* 0x000fe200000100ff */
[----:B------:R-:W-:Y:S01]  /*0c00*/  IADD3 R45, R74, 0x16800, RZ ;  /* 0x000168004a2d7810 */ /* 0x000fe20007ffe0ff */
[----:B------:R-:W-:-:S02]  /*0c10*/  HADD2.F32 R70, -RZ, R31.H0_H0 ;  /* 0x2000001fff467230 */ /* 0x000fc40000004100 */
[----:B------:R-:W-:Y:S01]  /*0c20*/  FADD.FTZ R30, RZ, R0 ;  /* 0x00000000ff1e7221 */ /* 0x000fe20000010000 */
[----:B------:R-:W-:Y:S01]  /*0c30*/  FFMA.FTZ R46, R109, R109, R46 ;  /* 0x0000006d6d2e7223 */ /* 0x000fe2000001002e */
[----:B------:R-:W-:Y:S01]  /*0c40*/  IADD3 R56, P0, R45, R34, RZ ;  /* 0x000000222d387210 */ /* 0x000fe20007f1e0ff */
[----:B------:R-:W-:Y:S02]  /*0c50*/  HADD2.F32 R108, -RZ, R31.H1_H1 ;  /* 0x3000001fff6c7230 */ /* 0x000fe40000004100 */
[----:B------:R-:W-:Y:S01]  /*0c60*/  FADD.FTZ R30, R30, R109 ;  /* 0x0000006d1e1e7221 */ /* 0x000fe20000010000 */
[----:B------:R-:W-:Y:S01]  /*0c70*/  FFMA.FTZ R45, R70, R70, R46 ;  /* 0x00000046462d7223 */ /* 0x000fe2000001002e */
[C---:B------:R-:W-:Y:S01]  /*0c80*/  IADD3 R35, R74.reuse, 0x14a00, RZ ;  /* 0x00014a004a237810 */ /* 0x040fe20007ffe0ff */
[----:B-----5:R-:W-:Y:S01]  /*0c90*/  HADD2.F32 R107, -RZ, R104.H0_H0 ;  /* 0x20000068ff6b7230 */ /* 0x020fe20000004100 */
[----:B------:R-:W-:Y:S01]  /*0ca0*/  IADD3 R59, R74, 0x13b00, RZ ;  /* 0x00013b004a3b7810 */ /* 0x000fe20007ffe0ff */
[----:B------:R-:W-:Y:S01]  /*0cb0*/  FADD.FTZ R31, R30, R70 ;  /* 0x000000461e1f7221 */ /* 0x000fe20000010000 */
[----:B------:R-:W-:Y:S01]  /*0cc0*/  IADD3 R57, R74, 0x15900, RZ ;  /* 0x000159004a397810 */ /* 0x000fe20007ffe0ff */
[----:B------:R-:W-:Y:S01]  /*0cd0*/  FFMA.FTZ R30, R108, R108, R45 ;  /* 0x0000006c6c1e7223 */ /* 0x000fe2000001002d */
[----:B------:R-:W-:-:S02]  /*0ce0*/  IADD3 R55, R74, 0x17700, RZ ;  /* 0x000177004a377810 */ /* 0x000fc40007ffe0ff */
[C---:B------:R-:W-:Y:S01]  /*0cf0*/  IADD3 R47, R74.reuse, 0x18600, RZ ;  /* 0x000186004a2f7810 */ /* 0x040fe20007ffe0ff */
[----:B------:R-:W-:Y:S01]  /*0d00*/  HADD2.F32 R106, -RZ, R104.H1_H1 ;  /* 0x30000068ff6a7230 */ /* 0x000fe20000004100 */
[-C--:B------:R-:W-:Y:S01]  /*0d10*/  IADD3 R58, P4, R35, R34.reuse, RZ ;  /* 0x00000022233a7210 */ /* 0x080fe20007f9e0ff */
[----:B------:R-:W-:Y:S01]  /*0d20*/  FADD.FTZ R46, R31, R108 ;  /* 0x0000006c1f2e7221 */ /* 0x000fe20000010000 */
[----:B------:R-:W-:Y:S01]  /*0d30*/  IADD3 R49, R74, 0x1a400, RZ ;  /* 0x0001a4004a317810 */ /* 0x000fe20007ffe0ff */
[----:B------:R-:W5:Y:S01]  /*0d40*/  LDG.E.64.CONSTANT R38, desc[UR14][R38.64] ;  /* 0x0000000e26267981 */ /* 0x000f62000c1e9b00 */
[-C--:B------:R-:W-:Y:S01]  /*0d50*/  IADD3 R59, P3, R59, R34.reuse, RZ ;  /* 0x000000223b3b7210 */ /* 0x080fe20007f7e0ff */
[----:B------:R-:W-:Y:S01]  /*0d60*/  FFMA.FTZ R45, R107, R107, R30 ;  /* 0x0000006b6b2d7223 */ /* 0x000fe2000001001e */
[-C--:B------:R-:W-:Y:S02]  /*0d70*/  IADD3 R57, P5, R57, R34.reuse, RZ ;  /* 0x0000002239397210 */ /* 0x080fe40007fbe0ff */
[----:B------:R-:W-:-:S02]  /*0d80*/  IADD3 R55, P1, R55, R34, RZ ;  /* 0x0000002237377210 */ /* 0x000fc40007f3e0ff */
[C---:B------:R-:W-:Y:S02]  /*0d90*/  IADD3 R53, R74.reuse, 0x19500, RZ ;  /* 0x000195004a357810 */ /* 0x040fe40007ffe0ff */
[C---:B------:R-:W-:Y:S02]  /*0da0*/  IADD3 R51, R74.reuse, 0x1b300, RZ ;  /* 0x0001b3004a337810 */ /* 0x040fe40007ffe0ff */
[C---:B------:R-:W-:Y:S02]  /*0db0*/  IADD3 R61, R74.reuse, 0x1c200, RZ ;  /* 0x0001c2004a3d7810 */ /* 0x040fe40007ffe0ff */
[----:B------:R-:W-:Y:S02]  /*0dc0*/  IADD3 R63, R74, 0x1d100, RZ ;  /* 0x0001d1004a3f7810 */ /* 0x000fe40007ffe0ff */
[----:B------:R-:W-:Y:S01]  /*0dd0*/  IADD3 R54, P2, R47, R34, RZ ;  /* 0x000000222f367210 */ /* 0x000fe20007f5e0ff */
[----:B------:R-:W-:Y:S01]  /*0de0*/  HADD2.F32 R69, -RZ, R105.H0_H0 ;  /* 0x20000069ff457230 */ /* 0x000fe20000004100 */
[-C--:B------:R-:W-:Y:S01]  /*0df0*/  IADD3.X R68, RZ, R44.reuse, RZ, P4, !PT ;  /* 0x0000002cff447210 */ /* 0x080fe200027fe4ff */
[----:B------:R-:W-:Y:S01]  /*0e00*/  FADD.FTZ R31, R46, R107 ;  /* 0x0000006b2e1f7221 */ /* 0x000fe20000010000 */
[----:B------:R-:W-:Y:S01]  /*0e10*/  IADD3.X R67, RZ, R44, RZ, P3, !PT ;  /* 0x0000002cff437210 */ /* 0x000fe20001ffe4ff */
[----:B------:R-:W-:Y:S01]  /*0e20*/  FFMA.FTZ R45, R106, R106, R45 ;  /* 0x0000006a6a2d7223 */ /* 0x000fe2000001002d */
[----:B------:R-:W-:-:S02]  /*0e30*/  IADD3 R52, P4, R49, R34, RZ ;  /* 0x0000002231347210 */ /* 0x000fc40007f9e0ff */
[-C--:B------:R-:W-:Y:S02]  /*0e40*/  IADD3.X R65, RZ, R44.reuse, RZ, P5, !PT ;  /* 0x0000002cff417210 */ /* 0x080fe40002ffe4ff */
[-C--:B------:R-:W-:Y:S02]  /*0e50*/  IADD3.X R66, RZ, R44.reuse, RZ, P0, !PT ;  /* 0x0000002cff427210 */ /* 0x080fe400007fe4ff */
[----:B------:R-:W-:Y:S02]  /*0e60*/  IADD3.X R64, RZ, R44, RZ, P1, !PT ;  /* 0x0000002cff407210 */ /* 0x000fe40000ffe4ff */
[-C--:B------:R-:W-:Y:S02]  /*0e70*/  IADD3 R53, P3, R53, R34.reuse, RZ ;  /* 0x0000002235357210 */ /* 0x080fe40007f7e0ff */
[-C--:B------:R-:W-:Y:S02]  /*0e80*/  IADD3 R51, P5, R51, R34.reuse, RZ ;  /* 0x0000002233337210 */ /* 0x080fe40007fbe0ff */
[----:B------:R-:W-:-:S02]  /*0e90*/  IADD3 R50, P0, R61, R34, RZ ;  /* 0x000000223d327210 */ /* 0x000fc40007f1e0ff */
[----:B------:R-:W-:Y:S02]  /*0ea0*/  IADD3 R49, P1, R63, R34, RZ ;  /* 0x000000223f317210 */ /* 0x000fe40007f3e0ff */
[----:B------:R-:W-:Y:S02]  /*0eb0*/  IADD3.X R62, RZ, R44, RZ, P2, !PT ;  /* 0x0000002cff3e7210 */ /* 0x000fe400017fe4ff */
[----:B------:R-:W-:Y:S01]  /*0ec0*/  LEA R34, P2, R59, UR12, 0x1 ;  /* 0x0000000c3b227c11 */ /* 0x000fe2000f8408ff */
[----:B------:R-:W-:Y:S02]  /*0ed0*/  HADD2.F32 R105, -RZ, R105.H1_H1 ;  /* 0x30000069ff697230 */ /* 0x000fe40000004100 */
[----:B------:R-:W-:Y:S01]  /*0ee0*/  FADD.FTZ R31, R31, R106 ;  /* 0x0000006a1f1f7221 */ /* 0x000fe20000010000 */
[----:B------:R-:W-:Y:S01]  /*0ef0*/  FFMA.FTZ R46, R69, R69, R45 ;  /* 0x00000045452e7223 */ /* 0x000fe2000001002d */
[----:B------:R-:W-:Y:S01]  /*0f00*/  LEA.HI.X R35, R59, UR13, R67, 0x1, P2 ;  /* 0x0000000d3b237c11 */ /* 0x000fe200090f0c43 */
[----:B--2---:R-:W-:-:S02]  /*0f10*/  HADD2.F32 R47, -RZ, R26.H0_H0 ;  /* 0x2000001aff2f7230 */ /* 0x004fc40000004100 */
[----:B------:R-:W-:Y:S02]  /*0f20*/  HADD2.F32 R104, -RZ, R26.H1_H1 ;  /* 0x3000001aff687230 */ /* 0x000fe40000004100 */
[----:B------:R-:W-:Y:S01]  /*0f30*/  FADD.FTZ R26, R31, R69 ;  /* 0x000000451f1a7221 */ /* 0x000fe20000010000 */
[----:B------:R-:W-:Y:S01]  /*0f40*/  FFMA.FTZ R46, R105, R105, R46 ;  /* 0x00000069692e7223 */ /* 0x000fe2000001002e */
[----:B------:R0:W-:Y:S01]  /*0f50*/  STL [R1+0x110], R67 ;  /* 0x0001104301007387 */ /* 0x0001e20000100800 */
[--C-:B------:R-:W-:Y:S02]  /*0f60*/  HADD2.F32 R48, -RZ, R27.reuse.H1_H1 ;  /* 0x3000001bff307230 */ /* 0x100fe40000004100 */
[----:B------:R-:W-:Y:S01]  /*0f70*/  FFMA.FTZ R45, R47, R47, R46 ;  /* 0x0000002f2f2d7223 */ /* 0x000fe2000001002e */
[----:B------:R-:W2:Y:S01]  /*0f80*/  LDG.E.64.CONSTANT R34, desc[UR14][R34.64] ;  /* 0x0000000e22227981 */ /* 0x000ea2000c1e9b00 */
[----:B0-----:R-:W-:Y:S02]  /*0f90*/  HADD2.F32 R67, -RZ, R27.H0_H0 ;  /* 0x2000001bff437230 */ /* 0x001fe40000004100 */
[----:B------:R-:W-:Y:S01]  /*0fa0*/  FADD.FTZ R27, R26, R105 ;  /* 0x000000691a1b7221 */ /* 0x000fe20000010000 */
[----:B------:R-:W-:Y:S01]  /*0fb0*/  STL [R1+0x118], R68 ;  /* 0x0001184401007387 */ /* 0x000fe20000100800 */
[----:B------:R-:W-:-:S02]  /*0fc0*/  FFMA.FTZ R45, R104, R104, R45 ;  /* 0x00000068682d7223 */ /* 0x000fc4000001002d */
[----:B------:R-:W-:Y:S01]  /*0fd0*/  FADD.FTZ R27, R27, R47 ;  /* 0x0000002f1b1b7221 */ /* 0x000fe20000010000 */
[----:B------:R-:W-:Y:S01]  /*0fe0*/  STL [R1+0x12c], R65 ;  /* 0x00012c4101007387 */ /* 0x000fe20000100800 */
[----:B------:R-:W-:-:S03]  /*0ff0*/  LEA R30, P2, R58, UR12, 0x1 ;  /* 0x0000000c3a1e7c11 */ /* 0x000fc6000f8408ff */
[----:B------:R-:W-:Y:S01]  /*1000*/  STL [R1+0x158], R66 ;  /* 0x0001584201007387 */ /* 0x000fe20000100800 */
[----:B------:R-:W-:-:S03]  /*1010*/  FADD.FTZ R27, R27, R104 ;  /* 0x000000681b1b7221 */ /* 0x000fc60000010000 */
[----:B------:R-:W-:Y:S01]  /*1020*/  STL [R1+0x160], R64 ;  /* 0x0001604001007387 */ /* 0x000fe20000100800 */
[----:B------:R-:W-:-:S03]  /*1030*/  FFMA.FTZ R45, R67, R67, R45 ;  /* 0x00000043432d7223 */ /* 0x000fc6000001002d */
[----:B------:R-:W-:Y:S01]  /*1040*/  STL [R1], R70 ;  /* 0x0000004601007387 */ /* 0x000fe20000100800 */
[----:B------:R-:W-:-:S03]  /*1050*/  LEA.HI.X R31, R58, UR13, R68, 0x1, P2 ;  /* 0x0000000d3a1f7c11 */ /* 0x000fc600090f0c44 */
[----:B------:R-:W-:Y:S01]  /*1060*/  STL [R1+0x16c], R62 ;  /* 0x00016c3e01007387 */ /* 0x000fe20000100800 */
[----:B---3--:R-:W-:-:S03]  /*1070*/  HADD2.F32 R46, -RZ, R22.H0_H0 ;  /* 0x20000016ff2e7230 */ /* 0x008fc60000004100 */
[----:B------:R-:W-:Y:S01]  /*1080*/  STL [R1+0x4], R69 ;  /* 0x0000044501007387 */ /* 0x000fe20000100800 */
[----:B------:R-:W-:-:S03]  /*1090*/  FFMA.FTZ R45, R48, R48, R45 ;  /* 0x00000030302d7223 */ /* 0x000fc6000001002d */
[----:B------:R0:W-:Y:S01]  /*10a0*/  STL [R1+0x8], R47 ;  /* 0x0000082f01007387 */ /* 0x0001e20000100800 */
[--C-:B------:R-:W-:Y:S02]  /*10b0*/  HADD2.F32 R63, -RZ, R23.reuse.H0_H0 ;  /* 0x20000017ff3f7230 */ /* 0x100fe40000004100 */
[----:B------:R-:W-:Y:S01]  /*10c0*/  HADD2.F32 R61, -RZ, R23.H1_H1 ;  /* 0x30000017ff3d7230 */ /* 0x000fe20000004100 */
[----:B------:R-:W3:Y:S01]  /*10d0*/  LDG.E.64.CONSTANT R30, desc[UR14][R30.64] ;  /* 0x0000000e1e1e7981 */ /* 0x000ee2000c1e9b00 */
[----:B0-----:R-:W-:Y:S02]  /*10e0*/  HADD2.F32 R47, -RZ, R22.H1_H1 ;  /* 0x30000016ff2f7230 */ /* 0x001fe40000004100 */
[----:B------:R-:W-:Y:S01]  /*10f0*/  FADD.FTZ R22, R27, R67 ;  /* 0x000000431b167221 */ /* 0x000fe20000010000 */
[----:B------:R-:W-:-:S03]  /*1100*/  FFMA.FTZ R45, R46, R46, R45 ;  /* 0x0000002e2e2d7223 */ /* 0x000fc6000001002d */
[----:B------:R-:W-:Y:S01]  /*1110*/  FADD.FTZ R23, R22, R48 ;  /* 0x0000003016177221 */ /* 0x000fe20000010000 */
[----:B------:R-:W-:Y:S01]  /*1120*/  FFMA.FTZ R45, R47, R47, R45 ;  /* 0x0000002f2f2d7223 */ /* 0x000fe2000001002d */
[----:B------:R-:W-:Y:S02]  /*1130*/  LEA R26, P2, R57, UR12, 0x1 ;  /* 0x0000000c391a7c11 */ /* 0x000fe4000f8408ff */
[----:B------:R-:W-:Y:S01]  /*1140*/  FADD.FTZ R23, R23, R46 ;  /* 0x0000002e17177221 */ /* 0x000fe20000010000 */
[----:B------:R-:W-:Y:S01]  /*1150*/  STL [R1+0x70], R67 ;  /* 0x0000704301007387 */ /* 0x000fe20000100800 */
[----:B------:R-:W-:Y:S02]  /*1160*/  FFMA.FTZ R45, R63, R63, R45 ;  /* 0x0000003f3f2d7223 */ /* 0x000fe4000001002d */
[----:B------:R-:W-:Y:S01]  /*1170*/  FADD.FTZ R23, R23, R47 ;  /* 0x0000002f17177221 */ /* 0x000fe20000010000 */
[----:B------:R0:W-:Y:S01]  /*1180*/  STL [R1+0xa8], R48 ;  /* 0x0000a83001007387 */ /* 0x0001e20000100800 */
[----:B------:R-:W-:-:S03]  /*1190*/  LEA.HI.X R27, R57, UR13, R65, 0x1, P2 ;  /* 0x0000000d391b7c11 */ /* 0x000fc600090f0c41 */
[----:B------:R1:W-:Y:S01]  /*11a0*/  STL [R1+0x34], R46 ;  /* 0x0000342e01007387 */ /* 0x0003e20000100800 */
[----:B------:R-:W-:Y:S01]  /*11b0*/  FFMA.FTZ R45, R61, R61, R45 ;  /* 0x0000003d3d2d7223 */ /* 0x000fe2000001002d */
[--C-:B------:R-:W-:Y:S02]  /*11c0*/  HADD2.F32 R65, -RZ, R19.reuse.H0_H0 ;  /* 0x20000013ff417230 */ /* 0x100fe40000004100 */
[--C-:B0-----:R-:W-:Y:S01]  /*11d0*/  HADD2.F32 R48, -RZ, R18.reuse.H0_H0 ;  /* 0x20000012ff307230 */ /* 0x101fe20000004100 */
[----:B------:R0:W-:Y:S01]  /*11e0*/  STL [R1+0x68], R47 ;  /* 0x0000682f01007387 */ /* 0x0001e20000100800 */
[----:B-1----:R-:W-:Y:S02]  /*11f0*/  HADD2.F32 R46, -RZ, R18.H1_H1 ;  /* 0x30000012ff2e7230 */ /* 0x002fe40000004100 */
[----:B------:R-:W-:Y:S01]  /*1200*/  FADD.FTZ R18, R23, R63 ;  /* 0x0000003f17127221 */ /* 0x000fe20000010000 */
[----:B------:R-:W3:Y:S01]  /*1210*/  LDG.E.64.CONSTANT R26, desc[UR14][R26.64] ;  /* 0x0000000e1a1a7981 */ /* 0x000ee2000c1e9b00 */
[----:B------:R-:W-:Y:S01]  /*1220*/  FFMA.FTZ R45, R48, R48, R45 ;  /* 0x00000030302d7223 */ /* 0x000fe2000001002d */
[----:B0-----:R-:W-:-:S02]  /*1230*/  HADD2.F32 R47, -RZ, R19.H1_H1 ;  /* 0x30000013ff2f7230 */ /* 0x001fc40000004100 */
[----:B------:R-:W-:Y:S01]  /*1240*/  FADD.FTZ R19, R18, R61 ;  /* 0x0000003d12137221 */ /* 0x000fe20000010000 */
[----:B------:R-:W-:Y:S01]  /*1250*/  FFMA.FTZ R45, R46, R46, R45 ;  /* 0x0000002e2e2d7223 */ /* 0x000fe2000001002d */
[C---:B------:R-:W-:Y:S02]  /*1260*/  LEA R22, P2, R56.reuse, UR12, 0x1 ;  /* 0x0000000c38167c11 */ /* 0x040fe4000f8408ff */
[----:B------:R-:W-:Y:S01]  /*1270*/  FADD.FTZ R19, R19, R48 ;  /* 0x0000003013137221 */ /* 0x000fe20000010000 */
[----:B------:R0:W-:Y:S01]  /*1280*/  STL [R1+0x50], R63 ;  /* 0x0000503f01007387 */ /* 0x0001e20000100800 */
[----:B------:R-:W-:Y:S02]  /*1290*/  FFMA.FTZ R45, R65, R65, R45 ;  /* 0x00000041412d7223 */ /* 0x000fe4000001002d */
[----:B------:R-:W-:Y:S01]  /*12a0*/  FADD.FTZ R19, R19, R46 ;  /* 0x0000002e13137221 */ /* 0x000fe20000010000 */
[----:B------:R1:W-:Y:S01]  /*12b0*/  STL [R1+0xa4], R61 ;  /* 0x0000a43d01007387 */ /* 0x0003e20000100800 */
[----:B------:R-:W-:Y:S01]  /*12c0*/  LEA.HI.X R23, R56, UR13, R66, 0x1, P2 ;  /* 0x0000000d38177c11 */ /* 0x000fe200090f0c42 */
[----:B------:R-:W-:Y:S01]  /*12d0*/  FFMA.FTZ R45, R47, R47, R45 ;  /* 0x0000002f2f2d7223 */ /* 0x000fe2000001002d */
[----:B0-----:R-:W-:-:S04]  /*12e0*/  HADD2.F32 R63, -RZ, R14.H0_H0 ;  /* 0x2000000eff3f7230 */ /* 0x001fc80000004100 */
[----:B------:R-:W3:Y:S01]  /*12f0*/  LDG.E.64.CONSTANT R22, desc[UR14][R22.64] ;  /* 0x0000000e16167981 */ /* 0x000ee2000c1e9b00 */
[----:B-1----:R-:W-:Y:S02]  /*1300*/  HADD2.F32 R61, -RZ, R14.H1_H1 ;  /* 0x3000000eff3d7230 */ /* 0x002fe40000004100 */
[----:B------:R-:W-:Y:S01]  /*1310*/  FADD.FTZ R14, R19, R65 ;  /* 0x00000041130e7221 */ /* 0x000fe20000010000 */
[----:B------:R-:W-:-:S03]  /*1320*/  FFMA.FTZ R45, R63, R63, R45 ;  /* 0x0000003f3f2d7223 */ /* 0x000fc6000001002d */
[----:B------:R-:W-:Y:S01]  /*1330*/  FADD.FTZ R14, R14, R47 ;  /* 0x0000002f0e0e7221 */ /* 0x000fe20000010000 */
[----:B------:R0:W-:Y:S01]  /*1340*/  STL [R1+0x30], R48 ;  /* 0x0000303001007387 */ /* 0x0001e20000100800 */
[----:B------:R-:W-:Y:S02]  /*1350*/  FFMA.FTZ R45, R61, R61, R45 ;  /* 0x0000003d3d2d7223 */ /* 0x000fe4000001002d */
[----:B------:R-:W-:Y:S01]  /*1360*/  FADD.FTZ R14, R14, R63 ;  /* 0x0000003f0e0e7221 */ /* 0x000fe20000010000 */
[----:B------:R1:W-:Y:S01]  /*1370*/  STL [R1+0x4c], R46 ;  /* 0x00004c2e01007387 */ /* 0x0003e20000100800 */
[----:B------:R-:W-:-:S03]  /*1380*/  LEA R18, P2, R55, UR12, 0x1 ;  /* 0x0000000c37127c11 */ /* 0x000fc6000f8408ff */
[----:B------:R1:W-:Y:S01]  /*1390*/  STL [R1+0x44], R65 ;  /* 0x0000444101007387 */ /* 0x0003e20000100800 */
[----:B0-----:R-:W-:-:S03]  /*13a0*/  HADD2.F32 R48, -RZ, R15.H0_H0 ;  /* 0x2000000fff307230 */ /* 0x001fc60000004100 */
[----:B------:R0:W-:Y:S01]  /*13b0*/  STL [R1+0xa0], R47 ;  /* 0x0000a02f01007387 */ /* 0x0001e20000100800 */
[----:B-1----:R-:W-:Y:S02]  /*13c0*/  HADD2.F32 R46, -RZ, R15.H1_H1 ;  /* 0x3000000fff2e7230 */ /* 0x002fe40000004100 */
[----:B------:R-:W-:Y:S01]  /*13d0*/  FFMA.FTZ R45, R48, R48, R45 ;  /* 0x00000030302d7223 */ /* 0x000fe2000001002d */
[--C-:B------:R-:W-:Y:S01]  /*13e0*/  HADD2.F32 R65, -RZ, R10.reuse.H1_H1 ;  /* 0x3000000aff417230 */ /* 0x100fe20000004100 */
[----:B------:R-:W-:Y:S01]  /*13f0*/  LEA.HI.X R19, R55, UR13, R64, 0x1, P2 ;  /* 0x0000000d37137c11 */ /* 0x000fe200090f0c40 */
[----:B0-----:R-:W-:Y:S02]  /*1400*/  HADD2.F32 R47, -RZ, R10.H0_H0 ;  /* 0x2000000aff2f7230 */ /* 0x001fe40000004100 */
[----:B------:R-:W-:Y:S01]  /*1410*/  FADD.FTZ R10, R14, R61 ;  /* 0x0000003d0e0a7221 */ /* 0x000fe20000010000 */
[----:B------:R-:W-:Y:S02]  /*1420*/  FFMA.FTZ R45, R46, R46, R45 ;  /* 0x0000002e2e2d7223 */ /* 0x000fe4000001002d */
[----:B------:R-:W3:Y:S01]  /*1430*/  LDG.E.64.CONSTANT R18, desc[UR14][R18.64] ;  /* 0x0000000e12127981 */ /* 0x000ee2000c1e9b00 */
[----:B------:R-:W-:Y:S01]  /*1440*/  FADD.FTZ R10, R10, R48 ;  /* 0x000000300a0a7221 */ /* 0x000fe20000010000 */
[----:B------:R-:W-:-:S03]  /*1450*/  FFMA.FTZ R45, R47, R47, R45 ;  /* 0x0000002f2f2d7223 */ /* 0x000fc6000001002d */
[----:B------:R-:W-:Y:S01]  /*1460*/  FADD.FTZ R10, R10, R46 ;  /* 0x0000002e0a0a7221 */ /* 0x000fe20000010000 */
[----:B------:R-:W-:Y:S02]  /*1470*/  HADD2.F32 R64, -RZ, R11.H0_H0 ;  /* 0x2000000bff407230 */ /* 0x000fe40000004100 */
[----:B------:R-:W-:Y:S01]  /*1480*/  FFMA.FTZ R45, R65, R65, R45 ;  /* 0x00000041412d7223 */ /* 0x000fe2000001002d */
[----:B------:R-:W-:Y:S01]  /*1490*/  FADD.FTZ R10, R10, R47 ;  /* 0x0000002f0a0a7221 */ /* 0x000fe20000010000 */
[----:B------:R-:W-:Y:S01]  /*14a0*/  LEA R14, P2, R54, UR12, 0x1 ;  /* 0x0000000c360e7c11 */ /* 0x000fe2000f8408ff */
[----:B------:R0:W-:Y:S01]  /*14b0*/  STL [R1+0x2c], R63 ;  /* 0x00002c3f01007387 */ /* 0x0001e20000100800 */
[----:B------:R-:W-:Y:S01]  /*14c0*/  FFMA.FTZ R45, R64, R64, R45 ;  /* 0x00000040402d7223 */ /* 0x000fe2000001002d */
[----:B------:R-:W-:Y:S02]  /*14d0*/  FADD.FTZ R10, R10, R65 ;  /* 0x000000410a0a7221 */ /* 0x000fe40000010000 */
[----:B------:R1:W-:Y:S01]  /*14e0*/  STL [R1+0x40], R61 ;  /* 0x0000403d01007387 */ /* 0x0003e20000100800 */
[----:B------:R-:W-:-:S03]  /*14f0*/  LEA.HI.X R15, R54, UR13, R62, 0x1, P2 ;  /* 0x0000000d360f7c11 */ /* 0x000fc600090f0c3e */
[----:B------:R-:W-:Y:S01]  /*1500*/  STL [R1+0x3c], R48 ;  /* 0x00003c3001007387 */ /* 0x000fe20000100800 */
[----:B0-----:R-:W-:-:S03]  /*1510*/  HADD2.F32 R63, -RZ, R11.H1_H1 ;  /* 0x3000000bff3f7230 */ /* 0x001fc60000004100 */
[----:B------:R0:W-:Y:S01]  /*1520*/  STL [R1+0xac], R46 ;  /* 0x0000ac2e01007387 */ /* 0x0001e20000100800 */
[--C-:B-1----:R-:W-:Y:S02]  /*1530*/  HADD2.F32 R61, -RZ, R6.reuse.H1_H1 ;  /* 0x30000006ff3d7230 */ /* 0x102fe40000004100 */
[----:B------:R-:W-:Y:S01]  /*1540*/  FFMA.FTZ R45, R63, R63, R45 ;  /* 0x0000003f3f2d7223 */ /* 0x000fe2000001002d */
[----:B------:R1:W-:Y:S04]  /*1550*/  STL [R1+0x28], R47 ;  /* 0x0000282f01007387 */ /* 0x0003e80000100800 */
[----:B------:R-:W3:Y:S01]  /*1560*/  LDG.E.64.CONSTANT R14, desc[UR14][R14.64] ;  /* 0x0000000e0e0e7981 */ /* 0x000ee2000c1e9b00 */
[----:B0-----:R-:W-:Y:S02]  /*1570*/  HADD2.F32 R46, -RZ, R6.H0_H0 ;  /* 0x20000006ff2e7230 */ /* 0x001fe40000004100 */
[----:B------:R-:W-:Y:S01]  /*1580*/  FADD.FTZ R6, R10, R64 ;  /* 0x000000400a067221 */ /* 0x000fe20000010000 */
[----:B------:R-:W-:-:S02]  /*1590*/  HADD2.F32 R48, -RZ, R7.H0_H0 ;  /* 0x20000007ff307230 */ /* 0x000fc40000004100 */
[----:B-1----:R-:W-:Y:S02]  /*15a0*/  HADD2.F32 R47, -RZ, R7.H1_H1 ;  /* 0x30000007ff2f7230 */ /* 0x002fe40000004100 */
[----:B------:R-:W-:Y:S01]  /*15b0*/  FADD.FTZ R6, R6, R63 ;  /* 0x0000003f06067221 */ /* 0x000fe20000010000 */
[----:B------:R-:W-:Y:S01]  /*15c0*/  FFMA.FTZ R7, R46, R46, R45 ;  /* 0x0000002e2e077223 */ /* 0x000fe2000001002d */
[----:B------:R-:W-:Y:S02]  /*15d0*/  IADD3.X R62, RZ, R44, RZ, P3, !PT ;  /* 0x0000002cff3e7210 */ /* 0x000fe40001ffe4ff */
[----:B------:R-:W-:Y:S01]  /*15e0*/  FADD.FTZ R45, R6, R46 ;  /* 0x0000002e062d7221 */ /* 0x000fe20000010000 */
[----:B------:R-:W-:Y:S01]  /*15f0*/  FFMA.FTZ R7, R61, R61, R7 ;  /* 0x0000003d3d077223 */ /* 0x000fe20000010007 */
[----:B------:R-:W-:Y:S01]  /*1600*/  LEA R10, P2, R53, UR12, 0x1 ;  /* 0x0000000c350a7c11 */ /* 0x000fe2000f8408ff */
[----:B------:R-:W-:Y:S01]  /*1610*/  STL [R1+0x24], R65 ;  /* 0x0000244101007387 */ /* 0x000fe20000100800 */
[----:B------:R-:W-:Y:S01]  /*1620*/  FADD.FTZ R45, R45, R61 ;  /* 0x0000003d2d2d7221 */ /* 0x000fe20000010000 */
[----:B------:R-:W-:-:S02]  /*1630*/  FFMA.FTZ R7, R48, R48, R7 ;  /* 0x0000003030077223 */ /* 0x000fc40000010007 */
[----:B------:R-:W-:Y:S01]  /*1640*/  STL [R1+0x20], R64 ;  /* 0x0000204001007387 */ /* 0x000fe20000100800 */
[----:B------:R-:W-:-:S03]  /*1650*/  LEA.HI.X R11, R53, UR13, R62, 0x1, P2 ;  /* 0x0000000d350b7c11 */ /* 0x000fc600090f0c3e */
[----:B------:R-:W-:Y:S01]  /*1660*/  STL [R1+0xb0], R63 ;  /* 0x0000b03f01007387 */ /* 0x000fe20000100800 */
[----:B------:R-:W-:-:S03]  /*1670*/  FADD.FTZ R45, R45, R48 ;  /* 0x000000302d2d7221 */ /* 0x000fc60000010000 */
[----:B------:R-:W-:Y:S01]  /*1680*/  STL [R1+0x1c], R46 ;  /* 0x00001c2e01007387 */ /* 0x000fe20000100800 */
[----:B------:R-:W-:-:S03]  /*1690*/  FFMA.FTZ R7, R47, R47, R7 ;  /* 0x0000002f2f077223 */ /* 0x000fc60000010007 */
[----:B------:R0:W-:Y:S01]  /*16a0*/  STL [R1+0x18], R61 ;  /* 0x0000183d01007387 */ /* 0x0001e20000100800 */
[----:B------:R-:W-:-:S03]  /*16b0*/  FADD.FTZ R45, R45, R47 ;  /* 0x0000002f2d2d7221 */ /* 0x000fc60000010000 */
[----:B------:R1:W-:Y:S04]  /*16c0*/  STL [R1+0x14], R48 ;  /* 0x0000143001007387 */ /* 0x0003e80000100800 */
[----:B------:R-:W3:Y:S01]  /*16d0*/  LDG.E.64.CONSTANT R10, desc[UR14][R10.64] ;  /* 0x0000000e0a0a7981 */ /* 0x000ee2000c1e9b00 */
[--C-:B0-----:R-:W-:Y:S02]  /*16e0*/  HADD2.F32 R61, -RZ, R2.reuse.H0_H0 ;  /* 0x20000002ff3d7230 */ /* 0x101fe40000004100 */
[----:B-1----:R-:W-:-:S03]  /*16f0*/  HADD2.F32 R48, -RZ, R2.H1_H1 ;  /* 0x30000002ff307230 */ /* 0x002fc60000004100 */
[----:B------:R-:W-:Y:S01]  /*1700*/  FFMA.FTZ R2, R61, R61, R7 ;  /* 0x0000003d3d027223 */ /* 0x000fe20000010007 */
[----:B------:R0:W-:Y:S01]  /*1710*/  STL [R1+0x9c], R47 ;  /* 0x00009c2f01007387 */ /* 0x0001e20000100800 */
[--C-:B------:R-:W-:Y:S02]  /*1720*/  HADD2.F32 R103, -RZ, R3.reuse.H0_H0 ;  /* 0x20000003ff677230 */ /* 0x100fe40000004100 */
[----:B------:R-:W-:Y:S01]  /*1730*/  FADD.FTZ R45, R45, R61 ;  /* 0x0000003d2d2d7221 */ /* 0x000fe20000010000 */
[----:B------:R-:W-:Y:S02]  /*1740*/  IADD3.X R46, RZ, R44, RZ, P4, !PT ;  /* 0x0000002cff2e7210 */ /* 0x000fe400027fe4ff */
[----:B------:R-:W-:Y:S01]  /*1750*/  LEA R6, P2, R52, UR12, 0x1 ;  /* 0x0000000c34067c11 */ /* 0x000fe2000f8408ff */
[----:B------:R-:W-:Y:S01]  /*1760*/  FADD.FTZ R45, R45, R48 ;  /* 0x000000302d2d7221 */ /* 0x000fe20000010000 */
[----:B0-----:R-:W-:Y:S02]  /*1770*/  HADD2.F32 R47, -RZ, R3.H1_H1 ;  /* 0x30000003ff2f7230 */ /* 0x001fe40000004100 */
[----:B------:R-:W-:Y:S01]  /*1780*/  FFMA.FTZ R3, R48, R48, R2 ;  /* 0x0000003030037223 */ /* 0x000fe20000010002 */
[----:B------:R-:W-:-:S03]  /*1790*/  LEA.HI.X R7, R52, UR13, R46, 0x1, P2 ;  /* 0x0000000d34077c11 */ /* 0x000fc600090f0c2e */
[----:B------:R-:W-:Y:S01]  /*17a0*/  FFMA.FTZ R3, R103, R103, R3 ;  /* 0x0000006767037223 */ /* 0x000fe20000010003 */
[----:B------:R-:W-:Y:S01]  /*17b0*/  FADD.FTZ R45, R45, R103 ;  /* 0x000000672d2d7221 */ /* 0x000fe20000010000 */
[--C-:B------:R-:W-:Y:S01]  /*17c0*/  HADD2.F32 R102, -RZ, R42.reuse.H0_H0 ;  /* 0x2000002aff667230 */ /* 0x100fe20000004100 */
[----:B------:R-:W3:Y:S01]  /*17d0*/  LDG.E.64.CONSTANT R6, desc[UR14][R6.64] ;  /* 0x0000000e06067981 */ /* 0x000ee2000c1e9b00 */
[----:B------:R-:W-:Y:S01]  /*17e0*/  FFMA.FTZ R3, R47, R47, R3 ;  /* 0x0000002f2f037223 */ /* 0x000fe20000010003 */
[----:B------:R-:W-:Y:S01]  /*17f0*/  FADD.FTZ R45, R45, R47 ;  /* 0x0000002f2d2d7221 */ /* 0x000fe20000010000 */
[----:B------:R-:W-:Y:S02]  /*1800*/  HADD2.F32 R101, -RZ, R42.H1_H1 ;  /* 0x3000002aff657230 */ /* 0x000fe40000004100 */
[----:B------:R-:W-:Y:S01]  /*1810*/  FFMA.FTZ R42, R102, R102, R3 ;  /* 0x00000066662a7223 */ /* 0x000fe20000010003 */
[----:B------:R-:W-:Y:S01]  /*1820*/  STL [R1+0x144], R62 ;  /* 0x0001443e01007387 */ /* 0x000fe20000100800 */
[----:B------:R-:W-:Y:S01]  /*1830*/  FADD.FTZ R45, R45, R102 ;  /* 0x000000662d2d7221 */ /* 0x000fe20000010000 */
[----:B------:R-:W-:-:S02]  /*1840*/  HADD2.F32 R100, -RZ, R43.H0_H0 ;  /* 0x2000002bff647230 */ /* 0x000fc40000004100 */
[----:B------:R-:W-:Y:S01]  /*1850*/  FFMA.FTZ R42, R101, R101, R42 ;  /* 0x00000065652a7223 */ /* 0x000fe2000001002a */
[----:B------:R0:W-:Y:S01]  /*1860*/  STL [R1+0x148], R46 ;  /* 0x0001482e01007387 */ /* 0x0001e20000100800 */
[----:B------:R-:W-:-:S03]  /*1870*/  LEA R2, P2, R51, UR12, 0x1 ;  /* 0x0000000c33027c11 */ /* 0x000fc6000f8408ff */
[----:B------:R-:W-:Y:S01]  /*1880*/  STL [R1+0x10], R61 ;  /* 0x0000103d01007387 */ /* 0x000fe20000100800 */
[----:B------:R-:W-:-:S03]  /*1890*/  FADD.FTZ R45, R45, R101 ;  /* 0x000000652d2d7221 */ /* 0x000fc60000010000 */
[----:B------:R-:W-:Y:S01]  /*18a0*/  STL [R1+0xc], R48 ;  /* 0x00000c3001007387 */ /* 0x000fe20000100800 */
[----:B0-----:R-:W-:-:S03]  /*18b0*/  IADD3.X R46, RZ, R44, RZ, P5, !PT ;  /* 0x0000002cff2e7210 */ /* 0x001fc60002ffe4ff */
[----:B------:R0:W-:Y:S01]  /*18c0*/  STL [R1+0x98], R47 ;  /* 0x0000982f01007387 */ /* 0x0001e20000100800 */
[----:B------:R-:W-:Y:S01]  /*18d0*/  LEA.HI.X R3, R51, UR13, R46, 0x1, P2 ;  /* 0x0000000d33037c11 */ /* 0x000fe200090f0c2e */
[--C-:B------:R-:W-:Y:S02]  /*18e0*/  HADD2.F32 R99, -RZ, R40.reuse.H0_H0 ;  /* 0x20000028ff637230 */ /* 0x100fe40000004100 */
[----:B------:R-:W-:-:S03]  /*18f0*/  HADD2.F32 R98, -RZ, R40.H1_H1 ;  /* 0x30000028ff627230 */ /* 0x000fc60000004100 */
[----:B------:R-:W3:Y:S01]  /*1900*/  LDG.E.64.CONSTANT R2, desc[UR14][R2.64] ;  /* 0x0000000e02027981 */ /* 0x000ee2000c1e9b00 */
[----:B0-----:R-:W-:Y:S02]  /*1910*/  HADD2.F32 R47, -RZ, R43.H1_H1 ;  /* 0x3000002bff2f7230 */ /* 0x001fe40000004100 */
[----:B------:R-:W-:Y:S01]  /*1920*/  FFMA.FTZ R43, R100, R100, R42 ;  /* 0x00000064642b7223 */ /* 0x000fe2000001002a */
[----:B------:R-:W-:-:S03]  /*1930*/  FADD.FTZ R42, R45, R100 ;  /* 0x000000642d2a7221 */ /* 0x000fc60000010000 */
[----:B------:R-:W-:Y:S01]  /*1940*/  FFMA.FTZ R43, R47, R47, R43 ;  /* 0x0000002f2f2b7223 */ /* 0x000fe2000001002b */
[----:B------:R-:W-:-:S03]  /*1950*/  FADD.FTZ R42, R42, R47 ;  /* 0x0000002f2a2a7221 */ /* 0x000fc60000010000 */
[----:B------:R-:W-:Y:S01]  /*1960*/  FFMA.FTZ R40, R99, R99, R43 ;  /* 0x0000006363287223 */ /* 0x000fe2000001002b */
[----:B------:R-:W-:Y:S01]  /*1970*/  FADD.FTZ R42, R42, R99 ;  /* 0x000000632a2a7221 */ /* 0x000fe20000010000 */
[--C-:B------:R-:W-:Y:S01]  /*1980*/  HADD2.F32 R97, -RZ, R41.reuse.H0_H0 ;  /* 0x20000029ff617230 */ /* 0x100fe20000004100 */
[----:B------:R0:W-:Y:S01]  /*1990*/  STL [R1+0x134], R46 ;  /* 0x0001342e01007387 */ /* 0x0001e20000100800 */
[----:B------:R-:W-:Y:S01]  /*19a0*/  FFMA.FTZ R40, R98, R98, R40 ;  /* 0x0000006262287223 */ /* 0x000fe20000010028 */
[----:B------:R-:W-:Y:S02]  /*19b0*/  HADD2.F32 R45, -RZ, R41.H1_H1 ;  /* 0x30000029ff2d7230 */ /* 0x000fe40000004100 */
[----:B------:R-:W-:Y:S01]  /*19c0*/  FADD.FTZ R41, R42, R98 ;  /* 0x000000622a297221 */ /* 0x000fe20000010000 */
[----:B------:R-:W-:Y:S01]  /*19d0*/  FFMA.FTZ R40, R97, R97, R40 ;  /* 0x0000006161287223 */ /* 0x000fe20000010028 */
[----:B0-----:R-:W-:Y:S02]  /*19e0*/  IADD3.X R46, RZ, R44, RZ, P0, !PT ;  /* 0x0000002cff2e7210 */ /* 0x001fe400007fe4ff */
[----:B------:R-:W-:Y:S01]  /*19f0*/  LEA R62, P0, R50, UR12, 0x1 ;  /* 0x0000000c323e7c11 */ /* 0x000fe2000f8008ff */
[----:B------:R-:W-:Y:S01]  /*1a00*/  FADD.FTZ R41, R41, R97 ;  /* 0x0000006129297221 */ /* 0x000fe20000010000 */
[----:B------:R-:W-:-:S02]  /*1a10*/  HADD2.F32 R96, -RZ, R36.H0_H0 ;  /* 0x20000024ff607230 */ /* 0x000fc40000004100 */
[----:B------:R-:W-:Y:S01]  /*1a20*/  FFMA.FTZ R40, R45, R45, R40 ;  /* 0x0000002d2d287223 */ /* 0x000fe20000010028 */
[----:B------:R-:W-:Y:S01]  /*1a30*/  LEA.HI.X R63, R50, UR13, R46, 0x1, P0 ;  /* 0x0000000d323f7c11 */ /* 0x000fe200080f0c2e */
[----:B------:R-:W-:Y:S01]  /*1a40*/  FADD.FTZ R41, R41, R45 ;  /* 0x0000002d29297221 */ /* 0x000fe20000010000 */
[----:B------:R-:W-:Y:S02]  /*1a50*/  HADD2.F32 R95, -RZ, R36.H1_H1 ;  /* 0x30000024ff5f7230 */ /* 0x000fe40000004100 */
[----:B------:R-:W-:Y:S01]  /*1a60*/  FFMA.FTZ R40, R96, R96, R40 ;  /* 0x0000006060287223 */ /* 0x000fe20000010028 */
[--C-:B------:R-:W-:Y:S01]  /*1a70*/  HADD2.F32 R94, -RZ, R37.reuse.H0_H0 ;  /* 0x20000025ff5e7230 */ /* 0x100fe20000004100 */
[----:B------:R-:W3:Y:S01]  /*1a80*/  LDG.E.64.CONSTANT R62, desc[UR14][R62.64] ;  /* 0x0000000e3e3e7981 */ /* 0x000ee2000c1e9b00 */
[----:B------:R-:W-:Y:S01]  /*1a90*/  FADD.FTZ R36, R41, R96 ;  /* 0x0000006029247221 */ /* 0x000fe20000010000 */
[----:B------:R-:W-:Y:S01]  /*1aa0*/  FFMA.FTZ R40, R95, R95, R40 ;  /* 0x0000005f5f287223 */ /* 0x000fe20000010028 */
[----:B------:R-:W-:Y:S01]  /*1ab0*/  IADD3.X R43, RZ, R44, RZ, P1, !PT ;  /* 0x0000002cff2b7210 */ /* 0x000fe20000ffe4ff */
[----:B------:R-:W-:Y:S01]  /*1ac0*/  HADD2.F32 R42, -RZ, R37.H1_H1 ;  /* 0x30000025ff2a7230 */ /* 0x000fe20000004100 */
[C---:B------:R-:W-:Y:S01]  /*1ad0*/  LEA R64, P0, R49.reuse, UR12, 0x1 ;  /* 0x0000000c31407c11 */ /* 0x040fe2000f8008ff */
[----:B------:R-:W-:Y:S01]  /*1ae0*/  FADD.FTZ R36, R36, R95 ;  /* 0x0000005f24247221 */ /* 0x000fe20000010000 */
[----:B------:R-:W-:Y:S01]  /*1af0*/  FFMA.FTZ R37, R94, R94, R40 ;  /* 0x0000005e5e257223 */ /* 0x000fe20000010028 */
[--C-:B------:R-:W-:Y:S01]  /*1b00*/  HADD2.F32 R93, -RZ, R32.reuse.H0_H0 ;  /* 0x20000020ff5d7230 */ /* 0x100fe20000004100 */
[----:B------:R-:W-:Y:S01]  /*1b10*/  LEA.HI.X R65, R49, UR13, R43, 0x1, P0 ;  /* 0x0000000d31417c11 */ /* 0x000fe200080f0c2b */
[----:B------:R-:W-:Y:S01]  /*1b20*/  FADD.FTZ R36, R36, R94 ;  /* 0x0000005e24247221 */ /* 0x000fe20000010000 */
[----:B------:R-:W-:Y:S01]  /*1b30*/  FFMA.FTZ R37, R42, R42, R37 ;  /* 0x0000002a2a257223 */ /* 0x000fe20000010025 */
[----:B------:R-:W-:-:S02]  /*1b40*/  HADD2.F32 R92, -RZ, R32.H1_H1 ;  /* 0x30000020ff5c7230 */ /* 0x000fc40000004100 */
[----:B------:R-:W-:Y:S01]  /*1b50*/  FADD.FTZ R36, R36, R42 ;  /* 0x0000002a24247221 */ /* 0x000fe20000010000 */
[----:B------:R-:W-:Y:S01]  /*1b60*/  FFMA.FTZ R32, R93, R93, R37 ;  /* 0x0000005d5d207223 */ /* 0x000fe20000010025 */
[----:B------:R-:W3:Y:S01]  /*1b70*/  LDG.E.64.CONSTANT R64, desc[UR14][R64.64] ;  /* 0x0000000e40407981 */ /* 0x000ee2000c1e9b00 */
[--C-:B------:R-:W-:Y:S02]  /*1b80*/  HADD2.F32 R91, -RZ, R33.reuse.H0_H0 ;  /* 0x20000021ff5b7230 */ /* 0x100fe40000004100 */
[----:B------:R-:W-:Y:S01]  /*1b90*/  FADD.FTZ R36, R36, R93 ;  /* 0x0000005d24247221 */ /* 0x000fe20000010000 */
[----:B------:R-:W-:Y:S01]  /*1ba0*/  FFMA.FTZ R32, R92, R92, R32 ;  /* 0x0000005c5c207223 */ /* 0x000fe20000010020 */
[----:B------:R-:W-:Y:S02]  /*1bb0*/  HADD2.F32 R40, -RZ, R33.H1_H1 ;  /* 0x30000021ff287230 */ /* 0x000fe40000004100 */
[----:B------:R-:W-:Y:S01]  /*1bc0*/  FADD.FTZ R36, R36, R92 ;  /* 0x0000005c24247221 */ /* 0x000fe20000010000 */
[----:B------:R-:W-:Y:S01]  /*1bd0*/  FFMA.FTZ R32, R91, R91, R32 ;  /* 0x0000005b5b207223 */ /* 0x000fe20000010020 */
[----:B------:R-:W-:-:S02]  /*1be0*/  HADD2.F32 R90, -RZ, R28.H0_H0 ;  /* 0x2000001cff5a7230 */ /* 0x000fc40000004100 */
[----:B------:R-:W-:Y:S01]  /*1bf0*/  FADD.FTZ R33, R36, R91 ;  /* 0x0000005b24217221 */ /* 0x000fe20000010000 */
[----:B------:R-:W-:Y:S01]  /*1c00*/  FFMA.FTZ R32, R40, R40, R32 ;  /* 0x0000002828207223 */ /* 0x000fe20000010020 */
[----:B------:R-:W-:Y:S02]  /*1c10*/  HADD2.F32 R89, -RZ, R28.H1_H1 ;  /* 0x3000001cff597230 */ /* 0x000fe40000004100 */
[----:B------:R-:W-:Y:S01]  /*1c20*/  FADD.FTZ R33, R33, R40 ;  /* 0x0000002821217221 */ /* 0x000fe20000010000 */
[----:B------:R-:W-:Y:S01]  /*1c30*/  FFMA.FTZ R32, R90, R90, R32 ;  /* 0x0000005a5a207223 */ /* 0x000fe20000010020 */
[--C-:B------:R-:W-:Y:S02]  /*1c40*/  HADD2.F32 R88, -RZ, R29.reuse.H0_H0 ;  /* 0x2000001dff587230 */ /* 0x100fe40000004100 */
[----:B------:R-:W-:Y:S01]  /*1c50*/  FADD.FTZ R28, R33, R90 ;  /* 0x0000005a211c7221 */ /* 0x000fe20000010000 */
[----:B------:R-:W-:Y:S01]  /*1c60*/  FFMA.FTZ R32, R89, R89, R32 ;  /* 0x0000005959207223 */ /* 0x000fe20000010020 */
[----:B------:R-:W-:-:S02]  /*1c70*/  HADD2.F32 R36, -RZ, R29.H1_H1 ;  /* 0x3000001dff247230 */ /* 0x000fc40000004100 */
[----:B------:R-:W-:Y:S01]  /*1c80*/  FADD.FTZ R28, R28, R89 ;  /* 0x000000591c1c7221 */ /* 0x000fe20000010000 */
[----:B------:R-:W-:Y:S01]  /*1c90*/  FFMA.FTZ R29, R88, R88, R32 ;  /* 0x00000058581d7223 */ /* 0x000fe20000010020 */
        /* <DEDUP_REMOVED lines=48> */
[----:B------:R-:W-:Y:S02]  /*1fa0*/  HADD2.F32 R48, -RZ, R8.H0_H0 ;  /* 0x20000008ff307230 */ /* 0x000fe40000004100 */
[----:B------:R-:W-:Y:S01]  /*1fb0*/  FADD.FTZ R12, R12, R76 ;  /* 0x0000004c0c0c7221 */ /* 0x000fe20000010000 */
[----:B------:R-:W-:Y:S01]  /*1fc0*/  FFMA.FTZ R13, R20, R20, R13 ;  /* 0x00000014140d7223 */ /* 0x000fe2000001000d */
[----:B------:R0:W-:Y:S02]  /*1fd0*/  STL [R1+0x94], R47 ;  /* 0x0000942f01007387 */ /* 0x0001e40000100800 */
[----:B------:R-:W-:-:S02]  /*1fe0*/  FADD.FTZ R12, R12, R20 ;  /* 0x000000140c0c7221 */ /* 0x000fc40000010000 */
[----:B------:R1:W-:Y:S02]  /*1ff0*/  STL [R1+0x124], R46 ;  /* 0x0001242e01007387 */ /* 0x0003e40000100800 */
[----:B------:R-:W-:Y:S01]  /*2000*/  FADD.FTZ R12, R12, R48 ;  /* 0x000000300c0c7221 */ /* 0x000fe20000010000 */
[----:B0-----:R-:W-:Y:S02]  /*2010*/  HADD2.F32 R47, -RZ, R8.H1_H1 ;  /* 0x30000008ff2f7230 */ /* 0x001fe40000004100 */
[----:B------:R-:W-:Y:S01]  /*2020*/  FFMA.FTZ R8, R48, R48, R13 ;  /* 0x0000003030087223 */ /* 0x000fe2000001000d */
[----:B-1----:R-:W-:-:S03]  /*2030*/  HADD2.F32 R46, -RZ, R9.H0_H0 ;  /* 0x20000009ff2e7230 */ /* 0x002fc60000004100 */
[----:B------:R-:W-:Y:S01]  /*2040*/  FFMA.FTZ R8, R47, R47, R8 ;  /* 0x0000002f2f087223 */ /* 0x000fe20000010008 */
[----:B------:R-:W-:Y:S01]  /*2050*/  FADD.FTZ R12, R12, R47 ;  /* 0x0000002f0c0c7221 */ /* 0x000fe20000010000 */
[----:B------:R-:W-:Y:S02]  /*2060*/  HADD2.F32 R16, -RZ, R9.H1_H1 ;  /* 0x30000009ff107230 */ /* 0x000fe40000004100 */
[----:B------:R-:W-:Y:S01]  /*2070*/  FFMA.FTZ R8, R46, R46, R8 ;  /* 0x0000002e2e087223 */ /* 0x000fe20000010008 */
[----:B------:R0:W-:Y:S01]  /*2080*/  STL [R1+0x90], R45 ;  /* 0x0000902d01007387 */ /* 0x0001e20000100800 */
[----:B------:R-:W-:Y:S02]  /*2090*/  FADD.FTZ R9, R12, R46 ;  /* 0x0000002e0c097221 */ /* 0x000fe40000010000 */
[----:B------:R-:W-:Y:S01]  /*20a0*/  FFMA.FTZ R8, R16, R16, R8 ;  /* 0x0000001010087223 */ /* 0x000fe20000010008 */
[--C-:B----4-:R-:W-:Y:S02]  /*20b0*/  HADD2.F32 R44, -RZ, R4.reuse.H1_H1 ;  /* 0x30000004ff2c7230 */ /* 0x110fe40000004100 */
[----:B------:R-:W-:Y:S01]  /*20c0*/  FADD.FTZ R9, R9, R16 ;  /* 0x0000001009097221 */ /* 0x000fe20000010000 */
[----:B0-----:R-:W-:Y:S01]  /*20d0*/  HADD2.F32 R45, -RZ, R4.H0_H0 ;  /* 0x20000004ff2d7230 */ /* 0x001fe20000004100 */
[----:B------:R0:W-:Y:S04]  /*20e0*/  STL [R1+0x138], R43 ;  /* 0x0001382b01007387 */ /* 0x0001e80000100800 */
[----:B------:R-:W-:Y:S01]  /*20f0*/  FFMA.FTZ R8, R45, R45, R8 ;  /* 0x0000002d2d087223 */ /* 0x000fe20000010008 */
[----:B------:R-:W-:-:S03]  /*2100*/  FADD.FTZ R4, R9, R45 ;  /* 0x0000002d09047221 */ /* 0x000fc60000010000 */
[----:B------:R-:W-:Y:S01]  /*2110*/  FFMA.FTZ R8, R44, R44, R8 ;  /* 0x0000002c2c087223 */ /* 0x000fe20000010008 */
[--C-:B0-----:R-:W-:Y:S02]  /*2120*/  HADD2.F32 R43, -RZ, R5.reuse.H0_H0 ;  /* 0x20000005ff2b7230 */ /* 0x101fe40000004100 */
[----:B------:R-:W-:Y:S01]  /*2130*/  FADD.FTZ R4, R4, R44 ;  /* 0x0000002c04047221 */ /* 0x000fe20000010000 */
[----:B------:R-:W-:Y:S01]  /*2140*/  HADD2.F32 R12, -RZ, R5.H1_H1 ;  /* 0x30000005ff0c7230 */ /* 0x000fe20000004100 */
[----:B------:R5:W-:Y:S01]  /*2150*/  STL [R1+0x8c], R42 ;  /* 0x00008c2a01007387 */ /* 0x000be20000100800 */
[----:B------:R-:W-:Y:S01]  /*2160*/  FFMA.FTZ R5, R43, R43, R8 ;  /* 0x0000002b2b057223 */ /* 0x000fe20000010008 */
[----:B------:R-:W-:-:S03]  /*2170*/  FADD.FTZ R4, R4, R43 ;  /* 0x0000002b04047221 */ /* 0x000fc60000010000 */
[----:B------:R-:W-:Y:S01]  /*2180*/  FFMA.FTZ R5, R12, R12, R5 ;  /* 0x0000000c0c057223 */ /* 0x000fe20000010005 */
[--C-:B-----5:R-:W-:Y:S02]  /*2190*/  HADD2.F32 R42, -RZ, R38.reuse.H0_H0 ;  /* 0x20000026ff2a7230 */ /* 0x120fe40000004100 */
[----:B------:R-:W-:Y:S01]  /*21a0*/  FADD.FTZ R4, R4, R12 ;  /* 0x0000000c04047221 */ /* 0x000fe20000010000 */
[----:B------:R-:W-:Y:S01]  /*21b0*/  HADD2.F32 R41, -RZ, R38.H1_H1 ;  /* 0x30000026ff297230 */ /* 0x000fe20000004100 */
[----:B------:R0:W-:Y:S01]  /*21c0*/  STL [R1+0x88], R40 ;  /* 0x0000882801007387 */ /* 0x0001e20000100800 */
[----:B------:R-:W-:Y:S01]  /*21d0*/  FFMA.FTZ R5, R42, R42, R5 ;  /* 0x0000002a2a057223 */ /* 0x000fe20000010005 */
[----:B------:R-:W-:-:S03]  /*21e0*/  FADD.FTZ R4, R4, R42 ;  /* 0x0000002a04047221 */ /* 0x000fc60000010000 */
[----:B------:R-:W-:Y:S01]  /*21f0*/  FFMA.FTZ R5, R41, R41, R5 ;  /* 0x0000002929057223 */ /* 0x000fe20000010005 */
[--C-:B0-----:R-:W-:Y:S02]  /*2200*/  HADD2.F32 R40, -RZ, R39.reuse.H0_H0 ;  /* 0x20000027ff287230 */ /* 0x101fe40000004100 */
[----:B------:R-:W-:Y:S01]  /*2210*/  FADD.FTZ R4, R4, R41 ;  /* 0x0000002904047221 */ /* 0x000fe20000010000 */
[----:B------:R-:W-:Y:S02]  /*2220*/  HADD2.F32 R39, -RZ, R39.H1_H1 ;  /* 0x30000027ff277230 */ /* 0x000fe40000004100 */
[----:B------:R-:W-:Y:S01]  /*2230*/  FFMA.FTZ R5, R40, R40, R5 ;  /* 0x0000002828057223 */ /* 0x000fe20000010005 */
[----:B------:R-:W-:Y:S01]  /*2240*/  FADD.FTZ R4, R4, R40 ;  /* 0x0000002804047221 */ /* 0x000fe20000010000 */
[--C-:B--2---:R-:W-:Y:S02]  /*2250*/  HADD2.F32 R38, -RZ, R34.reuse.H0_H0 ;  /* 0x20000022ff267230 */ /* 0x104fe40000004100 */
[----:B------:R-:W-:Y:S01]  /*2260*/  FFMA.FTZ R5, R39, R39, R5 ;  /* 0x0000002727057223 */ /* 0x000fe20000010005 */
[----:B------:R-:W-:Y:S01]  /*2270*/  FADD.FTZ R4, R4, R39 ;  /* 0x0000002704047221 */ /* 0x000fe20000010000 */
[----:B------:R-:W-:-:S02]  /*2280*/  HADD2.F32 R37, -RZ, R34.H1_H1 ;  /* 0x30000022ff257230 */ /* 0x000fc40000004100 */
[----:B------:R-:W-:Y:S01]  /*2290*/  FFMA.FTZ R5, R38, R38, R5 ;  /* 0x0000002626057223 */ /* 0x000fe20000010005 */
[----:B------:R0:W-:Y:S01]  /*22a0*/  STL [R1+0x84], R36 ;  /* 0x0000842401007387 */ /* 0x0001e20000100800 */
[----:B------:R-:W-:Y:S02]  /*22b0*/  FADD.FTZ R4, R4, R38 ;  /* 0x0000002604047221 */ /* 0x000fe40000010000 */
[----:B------:R-:W-:Y:S02]  /*22c0*/  FFMA.FTZ R5, R37, R37, R5 ;  /* 0x0000002525057223 */ /* 0x000fe40000010005 */
[----:B------:R-:W-:Y:S01]  /*22d0*/  FADD.FTZ R4, R4, R37 ;  /* 0x0000002504047221 */ /* 0x000fe20000010000 */
[--C-:B0-----:R-:W-:Y:S02]  /*22e0*/  HADD2.F32 R36, -RZ, R35.reuse.H0_H0 ;  /* 0x20000023ff247230 */ /* 0x101fe40000004100 */
[----:B------:R-:W-:-:S03]  /*22f0*/  HADD2.F32 R35, -RZ, R35.H1_H1 ;  /* 0x30000023ff237230 */ /* 0x000fc60000004100 */
[----:B------:R-:W-:Y:S01]  /*2300*/  FFMA.FTZ R5, R36, R36, R5 ;  /* 0x0000002424057223 */ /* 0x000fe20000010005 */
[----:B------:R-:W-:Y:S01]  /*2310*/  FADD.FTZ R4, R4, R36 ;  /* 0x0000002404047221 */ /* 0x000fe20000010000 */
[--C-:B---3--:R-:W-:Y:S02]  /*2320*/  HADD2.F32 R34, -RZ, R30.reuse.H0_H0 ;  /* 0x2000001eff227230 */ /* 0x108fe40000004100 */
[----:B------:R-:W-:Y:S01]  /*2330*/  FFMA.FTZ R5, R35, R35, R5 ;  /* 0x0000002323057223 */ /* 0x000fe20000010005 */
[----:B------:R-:W-:Y:S01]  /*2340*/  FADD.FTZ R4, R4, R35 ;  /* 0x0000002304047221 */ /* 0x000fe20000010000 */
[----:B------:R-:W-:Y:S02]  /*2350*/  HADD2.F32 R33, -RZ, R30.H1_H1 ;  /* 0x3000001eff217230 */ /* 0x000fe40000004100 */
[----:B------:R-:W-:Y:S01]  /*2360*/  FFMA.FTZ R5, R34, R34, R5 ;  /* 0x0000002222057223 */ /* 0x000fe20000010005 */
[----:B------:R0:W-:Y:S01]  /*2370*/  STL [R1+0x80], R32 ;  /* 0x0000802001007387 */ /* 0x0001e20000100800 */
[----:B------:R-:W-:-:S02]  /*2380*/  FADD.FTZ R4, R4, R34 ;  /* 0x0000002204047221 */ /* 0x000fc40000010000 */
[----:B------:R-:W-:Y:S02]  /*2390*/  FFMA.FTZ R5, R33, R33, R5 ;  /* 0x0000002121057223 */ /* 0x000fe40000010005 */
[----:B------:R-:W-:Y:S01]  /*23a0*/  FADD.FTZ R4, R4, R33 ;  /* 0x0000002104047221 */ /* 0x000fe20000010000 */
[--C-:B0-----:R-:W-:Y:S02]  /*23b0*/  HADD2.F32 R32, -RZ, R31.reuse.H0_H0 ;  /* 0x2000001fff207230 */ /* 0x101fe40000004100 */
        /* <DEDUP_REMOVED lines=42> */
[--C-:B------:R-:W-:Y:S01]  /*2660*/  HADD2.F32 R18, -RZ, R14.reuse.H0_H0 ;  /* 0x2000000eff127230 */ /* 0x100fe20000004100 */
[----:B------:R-:W0:Y:S01]  /*2670*/  S2R R67, SR_CgaCtaId ;  /* 0x0000000000437919 */ /* 0x000e220000008800 */
        /* <DEDUP_REMOVED lines=8> */
[--C-:B-1----:R-:W-:Y:S02]  /*2700*/  HADD2.F32 R16, -RZ, R15.reuse.H0_H0 ;  /* 0x2000000fff107230 */ /* 0x102fe40000004100 */
        /* <DEDUP_REMOVED lines=9> */
[----:B------:R-:W-:Y:S01]  /*27a0*/  FADD.FTZ R4, R4, R14 ;  /* 0x0000000e04047221 */ /* 0x000fe20000010000 */
[----:B------:R-:W-:-:S04]  /*27b0*/  IMAD.WIDE.U32 R8, R125, -0x77777777, RZ ;  /* 0x888888897d087825 */ /* 0x000fc800078e00ff */
[----:B------:R-:W-:Y:S01]  /*27c0*/  FFMA.FTZ R5, R13, R13, R5 ;  /* 0x0000000d0d057223 */ /* 0x000fe20000010005 */
[----:B------:R-:W-:Y:S01]  /*27d0*/  FADD.FTZ R4, R4, R13 ;  /* 0x0000000d04047221 */ /* 0x000fe20000010000 */
[--C-:B-1----:R-:W-:Y:S02]  /*27e0*/  HADD2.F32 R12, -RZ, R11.reuse.H0_H0 ;  /* 0x2000000bff0c7230 */ /* 0x102fe40000004100 */
[----:B------:R-:W-:Y:S01]  /*27f0*/  HADD2.F32 R11, -RZ, R11.H1_H1 ;  /* 0x3000000bff0b7230 */ /* 0x000fe20000004100 */
[----:B------:R-:W-:Y:S02]  /*2800*/  SHF.R.U32.HI R61, RZ, 0x7, R9 ;  /* 0x00000007ff3d7819 */ /* 0x000fe40000011609 */
[----:B------:R-:W-:Y:S01]  /*2810*/  FFMA.FTZ R5, R12, R12, R5 ;  /* 0x0000000c0c057223 */ /* 0x000fe20000010005 */
[----:B------:R-:W-:Y:S01]  /*2820*/  MOV R8, 0x400 ;  /* 0x0000040000087802 */ /* 0x000fe20000000f00 */
[----:B------:R-:W-:Y:S01]  /*2830*/  FADD.FTZ R4, R4, R12 ;  /* 0x0000000c04047221 */ /* 0x000fe20000010000 */
[----:B------:R-:W-:-:S02]  /*2840*/  HADD2.F32 R10, -RZ, R6.H0_H0 ;  /* 0x20000006ff0a7230 */ /* 0x000fc40000004100 */
[----:B------:R-:W-:Y:S01]  /*2850*/  FFMA.FTZ R5, R11, R11, R5 ;  /* 0x0000000b0b057223 */ /* 0x000fe20000010005 */
[----:B0-----:R-:W-:Y:S01]  /*2860*/  LEA R8, R67, R8, 0x18 ;  /* 0x0000000843087211 */ /* 0x001fe200078ec0ff */
[----:B------:R-:W-:Y:S02]  /*2870*/  IMAD R66, R61, -0xf0, R125 ;  /* 0xffffff103d427824 */ /* 0x000fe400078e027d */
[----:B------:R-:W-:Y:S01]  /*2880*/  FADD.FTZ R4, R4, R11 ;  /* 0x0000000b04047221 */ /* 0x000fe20000010000 */
[----:B------:R-:W-:Y:S02]  /*2890*/  HADD2.F32 R9, -RZ, R6.H1_H1 ;  /* 0x30000006ff097230 */ /* 0x000fe40000004100 */
[----:B------:R-:W-:Y:S01]  /*28a0*/  FFMA.FTZ R5, R10, R10, R5 ;  /* 0x0000000a0a057223 */ /* 0x000fe20000010005 */
[----:B------:R-:W-:Y:S02]  /*28b0*/  IMAD R6, R66, 0x18, R8 ;  /* 0x0000001842067824 */ /* 0x000fe400078e0208 */
[----:B------:R-:W-:Y:S01]  /*28c0*/  FADD.FTZ R4, R4, R10 ;  /* 0x0000000a04047221 */ /* 0x000fe20000010000 */
[----:B------:R-:W-:-:S02]  /*28d0*/  HADD2.F32 R8, -RZ, R7.H0_H0 ;  /* 0x20000007ff087230 */ /* 0x000fc40000004100 */
[----:B------:R-:W-:Y:S01]  /*28e0*/  FFMA.FTZ R5, R9, R9, R5 ;  /* 0x0000000909057223 */ /* 0x000fe20000010005 */
[----:B------:R-:W-:Y:S02]  /*28f0*/  HADD2.F32 R7, -RZ, R7.H1_H1 ;  /* 0x30000007ff077230 */ /* 0x000fe40000004100 */
[----:B------:R-:W-:Y:S01]  /*2900*/  FADD.FTZ R4, R4, R9 ;  /* 0x0000000904047221 */ /* 0x000fe20000010000 */
[----:B------:R-:W-:Y:S01]  /*2910*/  FFMA.FTZ R5, R8, R8, R5 ;  /* 0x0000000808057223 */ /* 0x000fe20000010005 */
[----:B------:R-:W-:Y:S02]  /*2920*/  LEA R61, R61, R6, 0x3 ;  /* 0x000000063d3d7211 */ /* 0x000fe400078e18ff */
[----:B------:R-:W-:Y:S01]  /*2930*/  FADD.FTZ R66, R4, R8 ;  /* 0x0000000804427221 */ /* 0x000fe20000010000 */
[--C-:B------:R-:W-:Y:S02]  /*2940*/  HADD2.F32 R6, -RZ, R2.reuse.H0_H0 ;  /* 0x20000002ff067230 */ /* 0x100fe40000004100 */
        /* <DEDUP_REMOVED lines=9> */
[----:B------:R-:W-:-:S03]  /*29e0*/  FFMA.FTZ R2, R4, R4, R2 ;  /* 0x0000000404027223 */ /* 0x000fc60000010002 */
[----:B------:R-:W-:Y:S01]  /*29f0*/  FADD.FTZ R67, R66, R4 ;  /* 0x0000000442437221 */ /* 0x000fe20000010000 */
[----:B------:R-:W-:Y:S01]  /*2a00*/  FFMA.FTZ R66, R3, R3, R2 ;  /* 0x0000000303427223 */ /* 0x000fe20000010002 */
[--C-:B------:R-:W-:Y:S02]  /*2a10*/  HADD2.F32 R2, -RZ, R62.reuse.H0_H0 ;  /* 0x2000003eff027230 */ /* 0x100fe40000004100 */
[----:B------:R-:W-:Y:S01]  /*2a20*/  FADD.FTZ R67, R67, R3 ;  /* 0x0000000343437221 */ /* 0x000fe20000010000 */
[----:B------:R-:W-:Y:S02]  /*2a30*/  HADD2.F32 R69, -RZ, R62.H1_H1 ;  /* 0x3000003eff457230 */ /* 0x000fe40000004100 */
[----:B------:R-:W-:Y:S01]  /*2a40*/  FFMA.FTZ R62, R2, R2, R66 ;  /* 0x00000002023e7223 */ /* 0x000fe20000010042 */
[----:B------:R-:W-:Y:S01]  /*2a50*/  FADD.FTZ R66, R67, R2 ;  /* 0x0000000243427221 */ /* 0x000fe20000010000 */
[--C-:B------:R-:W-:Y:S02]  /*2a60*/  HADD2.F32 R68, -RZ, R63.reuse.H0_H0 ;  /* 0x2000003fff447230 */ /* 0x100fe40000004100 */
[----:B------:R-:W-:Y:S01]  /*2a70*/  FFMA.FTZ R62, R69, R69, R62 ;  /* 0x00000045453e7223 */ /* 0x000fe2000001003e */
[----:B------:R-:W-:-:S02]  /*2a80*/  HADD2.F32 R70, -RZ, R63.H1_H1 ;  /* 0x3000003fff467230 */ /* 0x000fc40000004100 */
[----:B------:R-:W-:Y:S01]  /*2a90*/  FADD.FTZ R63, R66, R69 ;  /* 0x00000045423f7221 */ /* 0x000fe20000010000 */
[----:B------:R-:W-:-:S03]  /*2aa0*/  FFMA.FTZ R62, R68, R68, R62 ;  /* 0x00000044443e7223 */ /* 0x000fc6000001003e */
[----:B------:R-:W-:Y:S01]  /*2ab0*/  FADD.FTZ R63, R63, R68 ;  /* 0x000000443f3f7221 */ /* 0x000fe20000010000 */
[--C-:B------:R-:W-:Y:S02]  /*2ac0*/  HADD2.F32 R71, -RZ, R64.reuse.H0_H0 ;  /* 0x20000040ff477230 */ /* 0x100fe40000004100 */
        /* <DEDUP_REMOVED lines=8> */
[----:B------:R-:W-:Y:S01]  /*2b50*/  ISETP.GT.U32.AND P1, PT, R125, 0x1f, PT ;  /* 0x0000001f7d00780c */ /* 0x000fe20003f24070 */
[----:B------:R-:W-:-:S02]  /*2b60*/  HADD2.F32 R75, -RZ, R65.H1_H1 ;  /* 0x30000041ff4b7230 */ /* 0x000fc40000004100 */
[----:B------:R-:W-:Y:S01]  /*2b70*/  FFMA.FTZ R63, R72, R72, R63 ;  /* 0x00000048483f7223 */ /* 0x000fe2000001003f */
[----:B------:R-:W-:Y:S01]  /*2b80*/  FADD.FTZ R62, R62, R72 ;  /* 0x000000483e3e7221 */ /* 0x000fe20000010000 */
[----:B------:R-:W-:Y:S02]  /*2b90*/  USHF.L.U32 UR17, UR10, 0x4, URZ ;  /* 0x000000040a117899 */ /* 0x000fe4000800063f */
[----:B------:R-:W-:Y:S01]  /*2ba0*/  FFMA.FTZ R63, R75, R75, R63 ;  /* 0x0000004b4b3f7223 */ /* 0x000fe2000001003f */
[----:B------:R-:W-:Y:S01]  /*2bb0*/  FADD.FTZ R62, R62, R75 ;  /* 0x0000004b3e3e7221 */ /* 0x000fe20000010000 */
[----:B------:R-:W-:Y:S01]  /*2bc0*/  ULOP3.LUT UR21, UR17, 0x10, URZ, 0xc0, !UPT ;  /* 0x0000001011157892 */ /* 0x000fe2000f8ec03f */
[----:B------:R-:W-:Y:S03]  /*2bd0*/  BSSY B0, `(.L_x_2134) ;  /* 0x0000098000007945 */ /* 0x000fe60003800000 */
[----:B------:R0:W-:Y:S01]  /*2be0*/  STS.64 [R61], R62 ;  /* 0x0000003e3d007388 */ /* 0x0001e20000000a00 */
[C---:B------:R-:W-:Y:S01]  /*2bf0*/  IMAD.WIDE R114, R60.reuse, 0x2, R114 ;  /* 0x000000023c727825 */ /* 0x040fe200078e0272 */
[----:B------:R-:W-:Y:S03]  /*2c00*/  BAR.SYNC.DEFER_BLOCKING 0x0 ;  /* 0x0000000000007b1d */ /* 0x000fe60000010000 */
[----:B------:R-:W-:Y:S01]  /*2c10*/  IMAD.WIDE R112, R60, 0x2, R112 ;  /* 0x000000023c707825 */ /* 0x000fe200078e0270 */
[----:B------:R-:W-:-:S02]  /*2c20*/  LOP3.LUT P0, RZ, R125, 0xffffffe1, RZ, 0xc0, !PT ;  /* 0xffffffe17dff7812 */ /* 0x000fc4000780c0ff */
[----:B0-----:R-:W-:Y:S01]  /*2c30*/  CS2R R60, SRZ ;  /* 0x00000000003c7805 */ /* 0x001fe2000001ff00 */
[----:B------:R-:W-:Y:S10]  /*2c40*/  @P1 BRA `(.L_x_2135) ;  /* 0x0000000800401947 */ /* 0x000ff40003800000 */
[----:B------:R-:W0:Y:S01]  /*2c50*/  S2R R110, SR_TID.X ;  /* 0x00000000006e7919 */ /* 0x000e220000002100 */
[----:B------:R-:W-:Y:S01]  /*2c60*/  HFMA2.MMA R60, -RZ, RZ, 0, 3.5762786865234375e-06 ;  /* 0x0000003cff3c7435 */ /* 0x000fe200000001ff */
[----:B------:R-:W-:Y:S01]  /*2c70*/  MOV R67, 0x400 ;  /* 0x0000040000437802 */ /* 0x000fe20000000f00 */
[----:B------:R-:W1:Y:S01]  /*2c80*/  S2R R61, SR_CgaCtaId ;  /* 0x00000000003d7919 */ /* 0x000e620000008800 */
[----:B------:R-:W-:-:S04]  /*2c90*/  SHF.L.U32 R116, R125, 0x3, RZ ;  /* 0x000000037d747819 */ /* 0x000fc800000006ff */
[----:B------:R-:W-:Y:S02]  /*2ca0*/  LOP3.LUT R116, R116, 0x8, RZ, 0xc0, !PT ;  /* 0x0000000874747812 */ /* 0x000fe400078ec0ff */
[----:B0-----:R-:W-:-:S04]  /*2cb0*/  SHF.R.U32.HI R110, RZ, 0x1, R110 ;  /* 0x00000001ff6e7819 */ /* 0x001fc8000001166e */
[----:B------:R-:W-:Y:S02]  /*2cc0*/  IADD3 R66, R110, UR21, RZ ;  /* 0x000000156e427c10 */ /* 0x000fe4000fffe0ff */
[----:B-1----:R-:W-:-:S03]  /*2cd0*/  LEA R67, R61, R67, 0x18 ;  /* 0x000000433d437211 */ /* 0x002fc600078ec0ff */
[----:B------:R-:W-:-:S05]  /*2ce0*/  IMAD R66, R66, R60, -UR18 ;  /* 0x8000001242427e24 */ /* 0x000fca000f8e023c */
[----:B------:R-:W-:Y:S02]  /*2cf0*/  SHF.R.S32.HI R60, RZ, 0x1f, R66 ;  /* 0x0000001fff3c7819 */ /* 0x000fe40000011442 */
[----:B------:R-:W-:Y:S02]  /*2d00*/  IADD3 R61, R66, 0x4, RZ ;  /* 0x00000004423d7810 */ /* 0x000fe40007ffe0ff */
[----:B------:R-:W-:Y:S02]  /*2d10*/  LEA.HI R60, R60, R66, RZ, 0x2 ;  /* 0x000000423c3c7211 */ /* 0x000fe400078f10ff */
[----:B------:R-:W-:Y:S02]  /*2d20*/  SHF.R.S32.HI R62, RZ, 0x1f, R61 ;  /* 0x0000001fff3e7819 */ /* 0x000fe4000001143d */
[----:B------:R-:W-:Y:S02]  /*2d30*/  SHF.R.S32.HI R60, RZ, 0x2, R60 ;  /* 0x00000002ff3c7819 */ /* 0x000fe4000001143c */
[----:B------:R-:W-:-:S02]  /*2d40*/  LEA.HI R62, R62, R61, RZ, 0x2 ;  /* 0x0000003d3e3e7211 */ /* 0x000fc400078f10ff */
        /* <DEDUP_REMOVED lines=98> */
[----:B------:R-:W-:Y:S01]  /*3370*/  IMAD R63, R63, 0x18, R67 ;  /* 0x000000183f3f7824 */ /* 0x000fe200078e0243 */
[C---:B------:R-:W-:Y:S02]  /*3380*/  IADD3 R60, R116.reuse, R60, RZ ;  /* 0x0000003c743c7210 */ /* 0x040fe40007ffe0ff */
[----:B------:R-:W-:Y:S02]  /*3390*/  LEA.HI R65, R61, R65, RZ, 0x2 ;  /* 0x000000413d417211 */ /* 0x000fe400078f10ff */
[----:B------:R-:W-:Y:S02]  /*33a0*/  SHF.R.S32.HI R61, RZ, 0x1f, R64 ;  /* 0x0000001fff3d7819 */ /* 0x000fe40000011440 */
[----:B------:R-:W-:-:S02]  /*33b0*/  IADD3 R63, R116, R63, RZ ;  /* 0x0000003f743f7210 */ /* 0x000fc40007ffe0ff */
[----:B------:R-:W-:Y:S02]  /*33c0*/  LEA.HI R64, R61, R64, RZ, 0x2 ;  /* 0x000000403d407211 */ /* 0x000fe400078f10ff */
[----:B------:R-:W0:Y:S01]  /*33d0*/  LDS.64 R60, [R60] ;  /* 0x000000003c3c7984 */ /* 0x000e220000000a00 */
[----:B------:R-:W-:Y:S02]  /*33e0*/  SHF.R.S32.HI R111, RZ, 0x2, R111 ;  /* 0x00000002ff6f7819 */ /* 0x000fe4000001146f */
[----:B------:R-:W-:Y:S02]  /*33f0*/  SHF.R.S32.HI R65, RZ, 0x2, R65 ;  /* 0x00000002ff417819 */ /* 0x000fe40000011441 */
[----:B------:R-:W-:Y:S01]  /*3400*/  SHF.R.S32.HI R64, RZ, 0x2, R64 ;  /* 0x00000002ff407819 */ /* 0x000fe20000011440 */
[--C-:B------:R-:W-:Y:S02]  /*3410*/  IMAD R111, R111, 0x18, R67.reuse ;  /* 0x000000186f6f7824 */ /* 0x100fe400078e0243 */
[----:B------:R-:W-:-:S02]  /*3420*/  IMAD R65, R65, 0x18, R67 ;  /* 0x0000001841417824 */ /* 0x000fc400078e0243 */
[----:B------:R-:W-:Y:S01]  /*3430*/  IMAD R64, R64, 0x18, R67 ;  /* 0x0000001840407824 */ /* 0x000fe200078e0243 */
[C---:B------:R-:W-:Y:S02]  /*3440*/  IADD3 R111, R116.reuse, R111, RZ ;  /* 0x0000006f746f7210 */ /* 0x040fe40007ffe0ff */
[C---:B------:R-:W-:Y:S02]  /*3450*/  IADD3 R65, R116.reuse, R65, RZ ;  /* 0x0000004174417210 */ /* 0x040fe40007ffe0ff */
[----:B------:R-:W-:Y:S01]  /*3460*/  IADD3 R64, R116, R64, RZ ;  /* 0x0000004074407210 */ /* 0x000fe20007ffe0ff */
[----:B0-----:R-:W-:Y:S01]  /*3470*/  FADD.FTZ R60, R62, R60 ;  /* 0x0000003c3e3c7221 */ /* 0x001fe20000010000 */
[----:B------:R-:W-:Y:S01]  /*3480*/  FADD.FTZ R61, R110, R61 ;  /* 0x0000003d6e3d7221 */ /* 0x000fe20000010000 */
[----:B------:R-:W0:Y:S02]  /*3490*/  LDS.64 R62, [R63] ;  /* 0x000000003f3e7984 */ /* 0x000e240000000a00 */
        /* <DEDUP_REMOVED lines=11> */
.L_x_2135:
[----:B------:R-:W-:Y:S05]  /*3550*/  BSYNC B0 ;  /* 0x0000000000007941 */ /* 0x000fea0003800000 */
.L_x_2134:
[----:B------:R-:W2:Y:S01]  /*3560*/  LDL R67, [R1+0x1b0] ;  /* 0x0001b00001437983 */ /* 0x000ea20000100800 */
[----:B------:R-:W0:Y:S01]  /*3570*/  @!P0 LDC R64, c[0x0][0x10] ;  /* 0x00000400ff408b82 */ /* 0x000e220000000800 */
[----:B------:R-:W-:Y:S01]  /*3580*/  ISETP.GT.U32.AND P1, PT, R125, 0xff, PT ;  /* 0x000000ff7d00780c */ /* 0x000fe20003f24070 */
[----:B------:R-:W0:Y:S01]  /*3590*/  S2R R66, SR_CTAID.Y ;  /* 0x0000000000427919 */ /* 0x000e220000002600 */
[----:B------:R-:W1:Y:S05]  /*35a0*/  SHFL.BFLY PT, R65, R60, 0x1, 0x1f ;  /* 0x0c201f003c417f89 */ /* 0x000e6a00000e0000 */
[----:B------:R-:W3:Y:S01]  /*35b0*/  @!P0 LDC.64 R62, c[0x0][0x248] ;  /* 0x00009200ff3e8b82 */ /* 0x000ee20000000a00 */
[----:B-1----:R-:W-:-:S02]  /*35c0*/  FADD.FTZ R60, R65, R60 ;  /* 0x0000003c413c7221 */ /* 0x002fc40000010000 */
[----:B------:R-:W1:Y:S01]  /*35d0*/  SHFL.BFLY PT, R65, R61, 0x1, 0x1f ;  /* 0x0c201f003d417f89 */ /* 0x000e6200000e0000 */
[----:B0-----:R-:W-:Y:S02]  /*35e0*/  @!P0 IMAD R64, R64, UR4, R66 ;  /* 0x0000000440408c24 */ /* 0x001fe4000f8e0242 */
[----:B-1----:R-:W-:-:S03]  /*35f0*/  FADD.FTZ R61, R65, R61 ;  /* 0x0000003d413d7221 */ /* 0x002fc60000010000 */
[----:B--2---:R-:W-:-:S04]  /*3600*/  @!P0 LEA R64, R64, R67, 0x8 ;  /* 0x0000004340408211 */ /* 0x004fc800078e40ff */
[----:B------:R-:W-:-:S05]  /*3610*/  @!P0 SHF.L.U32 R64, R64, 0x1, RZ ;  /* 0x0000000140408819 */ /* 0x000fca00000006ff */
[----:B---3--:R-:W-:Y:S02]  /*3620*/  @!P0 IMAD.WIDE.U32 R62, R64, 0x4, R62 ;  /* 0x00000004403e8825 */ /* 0x008fe400078e003e */
[----:B------:R-:W0:Y:S03]  /*3630*/  @!P1 LDC R64, c[0x0][0x10] ;  /* 0x00000400ff409b82 */ /* 0x000e260000000800 */
[----:B------:R1:W-:Y:S05]  /*3640*/  @!P0 STG.E.64 desc[UR14][R62.64], R60 ;  /* 0x0000003c3e008986 */ /* 0x0003ea000c101b0e */
[----:B------:R-:W-:Y:S01]  /*3650*/  BAR.SYNC.DEFER_BLOCKING 0x0 ;  /* 0x0000000000007b1d */ /* 0x000fe20000010000 */
[----:B------:R-:W-:-:S02]  /*3660*/  ISETP.NE.AND P0, PT, R125, RZ, PT ;  /* 0x000000ff7d00720c */ /* 0x000fc40003f05270 */
[----:B-1----:R-:W-:Y:S01]  /*3670*/  @!P1 LOP3.LUT R61, R125, 0x7ffffff0, RZ, 0xc0, !PT ;  /* 0x7ffffff07d3d9812 */ /* 0x002fe200078ec0ff */
[----:B0-----:R-:W-:-:S04]  /*3680*/  @!P1 IMAD R60, R64, UR4, R66 ;  /* 0x00000004403c9c24 */ /* 0x001fc8000f8e0242 */
[----:B------:R-:W0:Y:S01]  /*3690*/  @!P1 LDC.64 R64, c[0x0][0x248] ;  /* 0x00009200ff409b82 */ /* 0x000e220000000a00 */
        /* <DEDUP_REMOVED lines=15> */
.L_x_2137:
        /* <DEDUP_REMOVED lines=8> */
.L_x_2136:
[----:B------:R-:W2:Y:S01]  /*3810*/  LDL R60, [R1+0x1ac] ;  /* 0x0001ac00013c7983 */ /* 0x000ea20000100800 */
[----:B------:R-:W-:Y:S05]  /*3820*/  WARPSYNC.ALL ;  /* 0x0000000000007948 */ /* 0x000fea0003800000 */
[----:B------:R-:W-:Y:S06]  /*3830*/  BAR.SYNC.DEFER_BLOCKING 0x0 ;  /* 0x0000000000007b1d */ /* 0x000fec0000010000 */
[----:B------:R0:W5:Y:S04]  /*3840*/  LDG.E.64.CONSTANT R62, desc[UR14][R112.64] ;  /* 0x0000000e703e7981 */ /* 0x000168000c1e9b00 */
[----:B------:R-:W3:Y:S01]  /*3850*/  @!P1 LDG.E.64 R64, desc[UR14][R64.64] ;  /* 0x0000000e40409981 */ /* 0x000ee2000c1e1b00 */
[----:B------:R-:W-:Y:S01]  /*3860*/  HFMA2.MMA R66, -RZ, RZ, 0, 0 ;  /* 0x00000000ff427435 */ /* 0x000fe200000001ff */
[----:B------:R-:W1:Y:S01]  /*3870*/  S2R R116, SR_TID.X ;  /* 0x0000000000747919 */ /* 0x000e620000002100 */
[----:B------:R-:W4:Y:S01]  /*3880*/  S2R R125, SR_TID.X ;  /* 0x00000000007d7919 */ /* 0x000f220000002100 */
[----:B--2---:R-:W-:-:S02]  /*3890*/  ISETP.NE.AND P2, PT, R60, RZ, PT ;  /* 0x000000ff3c00720c */ /* 0x004fc40003f45270 */
[----:B------:R0:W5:Y:S01]  /*38a0*/  LDG.E.64.CONSTANT R60, desc[UR14][R114.64] ;  /* 0x0000000e723c7981 */ /* 0x000162000c1e9b00 */
[----:B---3--:R-:W-:Y:S01]  /*38b0*/  @!P1 FADD.FTZ R66, RZ, R64 ;  /* 0x00000040ff429221 */ /* 0x008fe20000010000 */
[----:B------:R-:W-:Y:S01]  /*38c0*/  MOV R64, RZ ;  /* 0x000000ff00407202 */ /* 0x000fe20000000f00 */
[----:B------:R-:W-:-:S03]  /*38d0*/  @!P1 FADD.FTZ R64, RZ, R65 ;  /* 0x00000041ff409221 */ /* 0x000fc60000010000 */
[----:B------:R-:W2:Y:S04]  /*38e0*/  SHFL.BFLY PT, R67, R66, 0x8, 0x1f ;  /* 0x0d001f0042437f89 */ /* 0x000ea800000e0000 */
[----:B------:R-:W3:Y:S01]  /*38f0*/  SHFL.BFLY PT, R65, R64, 0x8, 0x1f ;  /* 0x0d001f0040417f89 */ /* 0x000ee200000e0000 */
[----:B--2---:R-:W-:-:S05]  /*3900*/  FADD.FTZ R67, R67, R66 ;  /* 0x0000004243437221 */ /* 0x004fca0000010000 */
[----:B------:R-:W2:Y:S01]  /*3910*/  SHFL.BFLY PT, R66, R67, 0x4, 0x1f ;  /* 0x0c801f0043427f89 */ /* 0x000ea200000e0000 */
[----:B---3--:R-:W-:-:S05]  /*3920*/  FADD.FTZ R65, R65, R64 ;  /* 0x0000004041417221 */ /* 0x008fca0000010000 */
[----:B------:R-:W3:Y:S01]  /*3930*/  SHFL.BFLY PT, R64, R65, 0x4, 0x1f ;  /* 0x0c801f0041407f89 */ /* 0x000ee200000e0000 */
[----:B--2---:R-:W-:-:S05]  /*3940*/  FADD.FTZ R67, R67, R66 ;  /* 0x0000004243437221 */ /* 0x004fca0000010000 */
[----:B------:R-:W2:Y:S01]  /*3950*/  SHFL.BFLY PT, R66, R67, 0x2, 0x1f ;  /* 0x0c401f0043427f89 */ /* 0x000ea200000e0000 */
[----:B---3--:R-:W-:-:S05]  /*3960*/  FADD.FTZ R65, R65, R64 ;  /* 0x0000004041417221 */ /* 0x008fca0000010000 */
[----:B------:R-:W3:Y:S01]  /*3970*/  SHFL.BFLY PT, R64, R65, 0x2, 0x1f ;  /* 0x0c401f0041407f89 */ /* 0x000ee200000e0000 */
[----:B-1----:R-:W-:Y:S01]  /*3980*/  LOP3.LUT P0, RZ, R116, 0xffffff0f, RZ, 0xc0, !PT ;  /* 0xffffff0f74ff7812 */ /* 0x002fe2000780c0ff */
[----:B--2---:R-:W-:-:S05]  /*3990*/  FADD.FTZ R66, R67, R66 ;  /* 0x0000004243427221 */ /* 0x004fca0000010000 */
[----:B------:R-:W1:Y:S01]  /*39a0*/  SHFL.BFLY PT, R67, R66, 0x1, 0x1f ;  /* 0x0c201f0042437f89 */ /* 0x000e6200000e0000 */
[----:B---3--:R-:W-:-:S06]  /*39b0*/  FADD.FTZ R65, R65, R64 ;  /* 0x0000004041417221 */ /* 0x008fcc0000010000 */
[----:B------:R-:W2:Y:S01]  /*39c0*/  @!P0 S2R R111, SR_CgaCtaId ;  /* 0x00000000006f8919 */ /* 0x000ea20000008800 */
[----:B------:R-:W3:Y:S01]  /*39d0*/  SHFL.BFLY PT, R110, R65, 0x1, 0x1f ;  /* 0x0c201f00416e7f89 */ /* 0x000ee200000e0000 */
[----:B----4-:R-:W-:Y:S01]  /*39e0*/  SHF.R.U32.HI R125, RZ, 0x1, R125 ;  /* 0x00000001ff7d7819 */ /* 0x010fe2000001167d */
[----:B-1----:R-:W-:Y:S01]  /*39f0*/  FADD.FTZ R64, R66, R67 ;  /* 0x0000004342407221 */ /* 0x002fe20000010000 */
[----:B------:R-:W-:-:S03]  /*3a00*/  @!P0 MOV R66, 0x400 ;  /* 0x0000040000428802 */ /* 0x000fc60000000f00 */
[----:B------:R-:W-:Y:S01]  /*3a10*/  @!P0 FMUL.FTZ R64, R64, 1.6276042515528388321e-05 ;  /* 0x3788888940408820 */ /* 0x000fe20000410000 */
[----:B------:R-:W-:Y:S01]  /*3a20*/  @!P0 IADD3 R66, R66, 0x1680, RZ ;  /* 0x0000168042428810 */ /* 0x000fe20007ffe0ff */
[----:B---3--:R-:W-:Y:S02]  /*3a30*/  FADD.FTZ R110, R65, R110 ;  /* 0x0000006e416e7221 */ /* 0x008fe40000010000 */
[----:B------:R-:W-:Y:S01]  /*3a40*/  @!P0 FMUL.FTZ R65, R64, R64 ;  /* 0x0000004040418220 */ /* 0x000fe20000410000 */
[----:B------:R-:W-:Y:S02]  /*3a50*/  @!P0 LOP3.LUT R67, R125, 0x7ffffff8, RZ, 0xc0, !PT ;  /* 0x7ffffff87d438812 */ /* 0x000fe400078ec0ff */
[----:B--2---:R-:W-:Y:S01]  /*3a60*/  @!P0 LEA R66, R111, R66, 0x18 ;  /* 0x000000426f428211 */ /* 0x004fe200078ec0ff */
[----:B------:R-:W-:-:S03]  /*3a70*/  @!P0 FFMA.FTZ R65, R110, 1.6276042515528388321e-05, -R65 ;  /* 0x378888896e418823 */ /* 0x000fc60000010841 */
[----:B------:R-:W-:Y:S02]  /*3a80*/  @!P0 IADD3 R66, R67, R66, RZ ;  /* 0x0000004243428210 */ /* 0x000fe40007ffe0ff */
[----:B------:R-:W-:Y:S01]  /*3a90*/  @!P0 FMNMX.FTZ R65, RZ, R65, !PT ;  /* 0x00000041ff418209 */ /* 0x000fe20007810000 */
[----:B------:R-:W-:Y:S04]  /*3aa0*/  BSSY B0, `(.L_x_2138) ;  /* 0x0000014000007945 */ /* 0x000fe80003800000 */
[----:B------:R0:W-:Y:S01]  /*3ab0*/  @!P0 STS.64 [R66], R64 ;  /* 0x0000004042008388 */ /* 0x0001e20000000a00 */
[----:B------:R-:W-:Y:S06]  /*3ac0*/  BAR.SYNC.DEFER_BLOCKING 0x0 ;  /* 0x0000000000007b1d */ /* 0x000fec0000010000 */
[----:B------:R-:W-:Y:S05]  /*3ad0*/  @P2 BRA `(.L_x_2139) ;  /* 0x0000000000402947 */ /* 0x000fea0003800000 */
[----:B------:R-:W1:Y:S01]  /*3ae0*/  S2UR UR13, SR_CgaCtaId ;  /* 0x00000000000d79c3 */ /* 0x000e620000008800 */
[----:B------:R-:W-:Y:S01]  /*3af0*/  USHF.L.U64.HI UR8, UR10, 0x4, UR5 ;  /* 0x000000040a087899 */ /* 0x000fe20008010205 */
[----:B0-----:R-:W-:Y:S01]  /*3b00*/  IADD3 R66, R116, UR21, RZ ;  /* 0x0000001574427c10 */ /* 0x001fe2000fffe0ff */
[----:B------:R-:W-:Y:S01]  /*3b10*/  ULOP3.LUT UR18, UR17, 0xffffffe0, URZ, 0xc0, !UPT ;  /* 0xffffffe011127892 */ /* 0x000fe2000f8ec03f */
[----:B------:R-:W-:Y:S01]  /*3b20*/  UMOV UR12, 0x400 ;  /* 0x00000400000c7882 */ /* 0x000fe20000000000 */
[----:B------:R-:W-:Y:S02]  /*3b30*/  ULOP3.LUT UR8, UR8, 0x1fffffff, URZ, 0xc0, !UPT ;  /* 0x1fffffff08087892 */ /* 0x000fe4000f8ec03f */
[----:B------:R-:W-:Y:S02]  /*3b40*/  UIADD3 UR12, UR12, 0x1680, URZ ;  /* 0x000016800c0c7890 */ /* 0x000fe4000fffe03f */
[----:B------:R-:W-:Y:S01]  /*3b50*/  IADD3 R65, P0, R66, UR18, RZ ;  /* 0x0000001242417c10 */ /* 0x000fe2000ff1e0ff */
[----:B------:R-:W-:-:S03]  /*3b60*/  ULDC.64 UR24, c[0x0][0x240] ;  /* 0x0000900000187ab9 */ /* 0x000fc60000000a00 */
[----:B------:R-:W-:Y:S02]  /*3b70*/  LEA.HI.X.SX32 R66, R66, UR8, 0x1, P0 ;  /* 0x0000000842427c11 */ /* 0x000fe400080f0eff */
[----:B------:R-:W-:-:S04]  /*3b80*/  LEA R64, P0, R65, UR24, 0x3 ;  /* 0x0000001841407c11 */ /* 0x000fc8000f8018ff */
[----:B------:R-:W-:Y:S01]  /*3b90*/  LEA.HI.X R65, R65, UR25, R66, 0x3, P0 ;  /* 0x0000001941417c11 */ /* 0x000fe200080f1c42 */
[----:B-1----:R-:W-:-:S06]  /*3ba0*/  ULEA UR12, UR13, UR12, 0x18 ;  /* 0x0000000c0d0c7291 */ /* 0x002fcc000f8ec03f */
[----:B------:R-:W-:-:S06]  /*3bb0*/  LEA R66, R116, UR12, 0x3 ;  /* 0x0000000c74427c11 */ /* 0x000fcc000f8e18ff */
[----:B------:R-:W0:Y:S04]  /*3bc0*/  LDS.64 R66, [R66] ;  /* 0x0000000042427984 */ /* 0x000e280000000a00 */
[----:B0-----:R1:W-:Y:S02]  /*3bd0*/  STG.E.64 desc[UR14][R64.64], R66 ;  /* 0x0000004240007986 */ /* 0x0013e4000c101b0e */
.L_x_2139:
[----:B------:R-:W-:Y:S05]  /*3be0*/  BSYNC B0 ;  /* 0x0000000000007941 */ /* 0x000fea0003800000 */
.L_x_2138:
[----:B------:R-:W2:Y:S01]  /*3bf0*/  LDL.LU R111, [R1+0x54] ;  /* 0x00005400016f7983 */ /* 0x000ea20000300800 */
[----:B01----:R-:W-:Y:S01]  /*3c00*/  MOV R64, UR16 ;  /* 0x0000001000407c02 */ /* 0x003fe20008000f00 */
[----:B------:R-:W-:Y:S02]  /*3c10*/  ULDC.64 UR12, c[0x0][0x210] ;  /* 0x00008400000c7ab9 */ /* 0x000fe40000000a00 */
[----:B------:R-:W-:Y:S04]  /*3c20*/  STL [R1+0x240], R11 ;  /* 0x0002400b01007387 */ /* 0x000fe80000100800 */
[----:B------:R0:W-:Y:S04]  /*3c30*/  STL [R1+0x23c], R7 ;  /* 0x00023c0701007387 */ /* 0x0001e80000100800 */
[----:B0-----:R-:W3:Y:S04]  /*3c40*/  LDL.LU R7, [R1+0x48] ;  /* 0x0000480001077983 */ /* 0x001ee80000300800 */
[----:B------:R0:W-:Y:S04]  /*3c50*/  STL [R1+0x238], R3 ;  /* 0x0002380301007387 */ /* 0x0001e80000100800 */
[----:B0-----:R-:W4:Y:S01]  /*3c60*/  LDL.LU R3, [R1+0x38] ;  /* 0x0000380001037983 */ /* 0x001f220000300800 */
[----:B------:R-:W-:Y:S01]  /*3c70*/  IMAD R64, R64, 0xf0, R117 ;  /* 0x000000f040407824 */ /* 0x000fe200078e0275 */
[----:B------:R-:W-:-:S02]  /*3c80*/  IADD3 R110, RZ, -UR21, RZ ;  /* 0x80000015ff6e7c10 */ /* 0x000fc4000fffe0ff */
[----:B------:R-:W-:Y:S02]  /*3c90*/  STL [R1+0x234], R70 ;  /* 0x0002344601007387 */ /* 0x000fe40000100800 */
[----:B------:R-:W-:Y:S02]  /*3ca0*/  SHF.L.U32 R66, R64, 0x2, RZ ;  /* 0x0000000240427819 */ /* 0x000fe400000006ff */
[----:B------:R-:W-:Y:S01]  /*3cb0*/  MOV R64, UR19 ;  /* 0x0000001300407c02 */ /* 0x000fe20008000f00 */
[----:B------:R-:W-:Y:S01]  /*3cc0*/  STL [R1+0x230], R75 ;  /* 0x0002304b01007387 */ /* 0x000fe20000100800 */
[----:B------:R-:W-:-:S03]  /*3cd0*/  SHF.R.S32.HI R67, RZ, 0x1f, R66 ;  /* 0x0000001fff437819 */ /* 0x000fc60000011442 */
[----:B------:R-:W-:Y:S01]  /*3ce0*/  STL [R1+0x220], R59 ;  /* 0x0002203b01007387 */ /* 0x000fe20000100800 */
[----:B------:R-:W-:-:S03]  /*3cf0*/  IMAD.WIDE.U32 R64, R64, 0x1e0000, R66 ;  /* 0x001e000040407825 */ /* 0x000fc600078e0042 */
[----:B------:R-:W-:Y:S01]  /*3d00*/  STL [R1+0x21c], R58 ;  /* 0x00021c3a01007387 */ /* 0x000fe20000100800 */
[----:B------:R-:W-:Y:S01]  /*3d10*/  IMAD.WIDE.U32 R66, R66, -0x77777777, RZ ;  /* 0x8888888942427825 */ /* 0x000fe200078e00ff */
[----:B------:R-:W-:Y:S02]  /*3d20*/  MOV R66, R110 ;  /* 0x0000006e00427202 */ /* 0x000fe40000000f00 */
[----:B------:R-:W-:Y:S01]  /*3d30*/  STL [R1+0x218], R57 ;  /* 0x0002183901007387 */ /* 0x000fe20000100800 */
[----:B------:R-:W-:Y:S02]  /*3d40*/  IADD3 R110, P0, R74, R64, RZ ;  /* 0x000000404a6e7210 */ /* 0x000fe40007f1e0ff */
[----:B------:R-:W-:Y:S01]  /*3d50*/  IADD3 R74, R65, UR9, RZ ;  /* 0x00000009414a7c10 */ /* 0x000fe2000fffe0ff */
[----:B------:R-:W-:Y:S01]  /*3d60*/  STL [R1+0x214], R56 ;  /* 0x0002143801007387 */ /* 0x000fe20000100800 */
[----:B------:R-:W-:Y:S02]  /*3d70*/  LEA.HI R125, R67, R66, RZ, 0x1b ;  /* 0x00000042437d7211 */ /* 0x000fe400078fd8ff */
[----:B------:R-:W-:Y:S01]  /*3d80*/  IADD3.X R65, RZ, R74, RZ, P0, !PT ;  /* 0x0000004aff417210 */ /* 0x000fe200007fe4ff */
[----:B------:R-:W-:Y:S01]  /*3d90*/  STL [R1+0x210], R55 ;  /* 0x0002103701007387 */ /* 0x000fe20000100800 */
[----:B------:R-:W-:-:S02]  /*3da0*/  LEA R66, P0, R110, UR12, 0x1 ;  /* 0x0000000c6e427c11 */ /* 0x000fc4000f8008ff */
[----:B------:R-:W-:Y:S01]  /*3db0*/  IADD3 R112, P3, R119, R64, RZ ;  /* 0x0000004077707210 */ /* 0x000fe20007f7e0ff */
[----:B------:R-:W-:Y:S01]  /*3dc0*/  STL [R1+0x20c], R54 ;  /* 0x00020c3601007387 */ /* 0x000fe20000100800 */
[----:B------:R-:W-:-:S03]  /*3dd0*/  LEA.HI.X R67, R110, UR13, R65, 0x1, P0 ;  /* 0x0000000d6e437c11 */ /* 0x000fc600080f0c41 */
[----:B------:R-:W-:Y:S04]  /*3de0*/  STL [R1+0x208], R53 ;  /* 0x0002083501007387 */ /* 0x000fe80000100800 */
[----:B------:R-:W-:Y:S04]  /*3df0*/  STL [R1+0x204], R52 ;  /* 0x0002043401007387 */ /* 0x000fe80000100800 */
[----:B------:R-:W-:Y:S04]  /*3e00*/  STL [R1+0x200], R51 ;  /* 0x0002003301007387 */ /* 0x000fe80000100800 */
[----:B------:R-:W-:Y:S04]  /*3e10*/  STL [R1+0x1fc], R50 ;  /* 0x0001fc3201007387 */ /* 0x000fe80000100800 */
[----:B------:R0:W-:Y:S04]  /*3e20*/  STL [R1+0x1f8], R49 ;  /* 0x0001f83101007387 */ /* 0x0001e80000100800 */
[----:B------:R-:W-:Y:S01]  /*3e30*/  STL [R1+0x224], R112 ;  /* 0x0002247001007387 */ /* 0x000fe20000100800 */
[----:B0-----:R-:W-:-:S02]  /*3e40*/  IADD3 R49, P0, R118, R64, RZ ;  /* 0x0000004076317210 */ /* 0x001fc40007f1e0ff */
[----:B------:R-:W-:-:S03]  /*3e50*/  IADD3 R113, P4, R121, R64, RZ ;  /* 0x0000004079717210 */ /* 0x000fc60007f9e0ff */
[----:B------:R0:W-:Y:S01]  /*3e60*/  STL [R1+0x5c], R49 ;  /* 0x00005c3101007387 */ /* 0x0001e20000100800 */
[----:B------:R-:W-:-:S03]  /*3e70*/  IADD3 R114, P2, R122, R64, RZ ;  /* 0x000000407a727210 */ /* 0x000fc60007f5e0ff */
[----:B------:R-:W4:Y:S04]  /*3e80*/  LDL.LU R55, [R1+0x58] ;  /* 0x0000580001377983 */ /* 0x000f280000300800 */
[----:B------:R-:W4:Y:S01]  /*3e90*/  LDL.LU R56, [R1+0xb4] ;  /* 0x0000b40001387983 */ /* 0x000f220000300800 */
[----:B0-----:R-:W-:-:S05]  /*3ea0*/  IADD3 R49, P1, R120, R64, RZ ;  /* 0x0000004078317210 */ /* 0x001fca0007f3e0ff */
[----:B------:R-:W-:Y:S04]  /*3eb0*/  STL [R1+0x60], R49 ;  /* 0x0000603101007387 */ /* 0x000fe80000100800 */
[----:B------:R-:W4:Y:S04]  /*3ec0*/  LDL.LU R57, [R1+0xb8] ;  /* 0x0000b80001397983 */ /* 0x000f280000300800 */
[----:B------:R-:W-:Y:S04]  /*3ed0*/  STL [R1+0x228], R113 ;  /* 0x0002287101007387 */ /* 0x000fe80000100800 */
[----:B------:R0:W-:Y:S04]  /*3ee0*/  STL [R1+0x22c], R114 ;  /* 0x00022c7201007387 */ /* 0x0001e80000100800 */
[----:B------:R-:W4:Y:S01]  /*3ef0*/  LDL.LU R58, [R1+0xbc] ;  /* 0x0000bc00013a7983 */ /* 0x000f220000300800 */
[----:B------:R-:W-:-:S03]  /*3f00*/  IADD3 R115, P5, R123, R64, RZ ;  /* 0x000000407b737210 */ /* 0x000fc60007fbe0ff */
[----:B------:R-:W4:Y:S04]  /*3f10*/  LDL.LU R59, [R1+0xc0] ;  /* 0x0000c000013b7983 */ /* 0x000f280000300800 */
[----:B------:R-:W4:Y:S01]  /*3f20*/  LDL.LU R112, [R1+0xc4] ;  /* 0x0000c40001707983 */ /* 0x000f220000300800 */
[-C--:B------:R-:W-:Y:S02]  /*3f30*/  IADD3.X R52, RZ, R74.reuse, RZ, P5, !PT ;  /* 0x0000004aff347210 */ /* 0x080fe40002ffe4ff */
[-C--:B------:R-:W-:Y:S02]  /*3f40*/  IADD3.X R51, RZ, R74.reuse, RZ, P2, !PT ;  /* 0x0000004aff337210 */ /* 0x080fe400017fe4ff */
[----:B------:R-:W-:Y:S02]  /*3f50*/  IADD3.X R50, RZ, R74, RZ, P4, !PT ;  /* 0x0000004aff327210 */ /* 0x000fe400027fe4ff */
[----:B--2---:R-:W-:-:S02]  /*3f60*/  IADD3 R119, P5, R111, R64, RZ ;  /* 0x000000406f777210 */ /* 0x004fc40007fbe0ff */
[----:B------:R-:W2:Y:S04]  /*3f70*/  LDL.LU R111, [R1+0xc8] ;  /* 0x0000c800016f7983 */ /* 0x000ea80000300800 */
[----:B0-----:R-:W2:Y:S01]  /*3f80*/  LDL.LU R114, [R1+0xcc] ;  /* 0x0000cc0001727983 */ /* 0x001ea20000300800 */
[----:B---3--:R-:W-:-:S03]  /*3f90*/  IADD3 R118, P2, R7, R64, RZ ;  /* 0x0000004007767210 */ /* 0x008fc60007f5e0ff */
[----:B------:R-:W3:Y:S01]  /*3fa0*/  LDL.LU R7, [R1+0xd0] ;  /* 0x0000d00001077983 */ /* 0x000ee20000300800 */
[----:B----4-:R-:W-:-:S03]  /*3fb0*/  IADD3 R117, P4, R3, R64, RZ ;  /* 0x0000004003757210 */ /* 0x010fc60007f9e0ff */
[----:B------:R-:W4:Y:S01]  /*3fc0*/  LDL.LU R3, [R1+0xd4] ;  /* 0x0000d40001037983 */ /* 0x000f220000300800 */
[----:B------:R-:W-:Y:S02]  /*3fd0*/  IADD3.X R49, RZ, R74, RZ, P3, !PT ;  /* 0x0000004aff317210 */ /* 0x000fe40001ffe4ff */
[----:B------:R-:W-:Y:S02]  /*3fe0*/  IADD3 R116, P3, R124, R64, RZ ;  /* 0x000000407c747210 */ /* 0x000fe40007f7e0ff */
[-C--:B------:R-:W-:Y:S02]  /*3ff0*/  IADD3.X R54, RZ, R74.reuse, RZ, P4, !PT ;  /* 0x0000004aff367210 */ /* 0x080fe400027fe4ff */
[----:B------:R-:W-:Y:S02]  /*4000*/  IADD3.X R53, RZ, R74, RZ, P3, !PT ;  /* 0x0000004aff357210 */ /* 0x000fe40001ffe4ff */
[----:B------:R-:W-:Y:S02]  /*4010*/  IADD3 R120, P3, R55, R64, RZ ;  /* 0x0000004037787210 */ /* 0x000fe40007f7e0ff */
[----:B------:R-:W-:-:S02]  /*4020*/  IADD3.X R55, RZ, R74, RZ, P2, !PT ;  /* 0x0000004aff377210 */ /* 0x000fc400017fe4ff */
[-C--:B------:R-:W-:Y:S02]  /*4030*/  IADD3 R121, P4, R56, R64.reuse, RZ ;  /* 0x0000004038797210 */ /* 0x080fe40007f9e0ff */
[----:B------:R-:W-:Y:S02]  /*4040*/  IADD3 R122, P2, R57, R64, RZ ;  /* 0x00000040397a7210 */ /* 0x000fe40007f5e0ff */
[----:B------:R-:W-:Y:S02]  /*4050*/  IADD3.X R57, RZ, R74, RZ, P3, !PT ;  /* 0x0000004aff397210 */ /* 0x000fe40001ffe4ff */
[----:B------:R-:W-:Y:S02]  /*4060*/  IADD3 R123, P3, R58, R64, RZ ;  /* 0x000000403a7b7210 */ /* 0x000fe40007f7e0ff */
[----:B------:R-:W-:Y:S02]  /*4070*/  IADD3.X R58, RZ, R74, RZ, P4, !PT ;  /* 0x0000004aff3a7210 */ /* 0x000fe400027fe4ff */
[----:B------:R-:W-:-:S02]  /*4080*/  IADD3 R110, P4, R59, R64, RZ ;  /* 0x000000403b6e7210 */ /* 0x000fc40007f9e0ff */
[----:B------:R-:W-:Y:S02]  /*4090*/  IADD3.X R59, RZ, R74, RZ, P2, !PT ;  /* 0x0000004aff3b7210 */ /* 0x000fe400017fe4ff */
[----:B------:R-:W-:-:S05]  /*40a0*/  IADD3 R113, P2, R112, R64, RZ ;  /* 0x0000004070717210 */ /* 0x000fca0007f5e0ff */
[----:B------:R0:W-:Y:S02]  /*40b0*/  STL [R1+0x58], R113 ;  /* 0x0000587101007387 */ /* 0x0001e40000100800 */
[----:B0-----:R-:W-:Y:S02]  /*40c0*/  IADD3.X R113, RZ, R74, RZ, P4, !PT ;  /* 0x0000004aff717210 */ /* 0x001fe400027fe4ff */
[----:B--2---:R-:W-:-:S05]  /*40d0*/  IADD3 R114, P4, R114, R64, RZ ;  /* 0x0000004072727210 */ /* 0x004fca0007f9e0ff */
[----:B------:R-:W-:Y:S01]  /*40e0*/  STL [R1+0x48], R114 ;  /* 0x0000487201007387 */ /* 0x000fe20000100800 */
[----:B----4-:R-:W-:-:S03]  /*40f0*/  IADD3 R124, P6, R3, R64, RZ ;  /* 0x00000040037c7210 */ /* 0x010fc60007fde0ff */
[----:B------:R-:W2:Y:S01]  /*4100*/  LDL.LU R3, [R1] ;  /* 0x0000000001037983 */ /* 0x000ea20000300800 */
[----:B------:R-:W0:Y:S01]  /*4110*/  S2UR UR9, SR_CgaCtaId ;  /* 0x00000000000979c3 */ /* 0x000e220000008800 */
[----:B------:R-:W-:Y:S02]  /*4120*/  UMOV UR8, 0x400 ;  /* 0x0000040000087882 */ /* 0x000fe40000000000 */
[----:B------:R-:W-:Y:S01]  /*4130*/  UIADD3 UR8, UR8, 0x1680, URZ ;  /* 0x0000168008087890 */ /* 0x000fe2000fffe03f */
[-C--:B------:R-:W-:Y:S02]  /*4140*/  IADD3.X R56, RZ, R74.reuse, RZ, P5, !PT ;  /* 0x0000004aff387210 */ /* 0x080fe40002ffe4ff */
[----:B------:R-:W-:Y:S02]  /*4150*/  IADD3.X R112, RZ, R74, RZ, P3, !PT ;  /* 0x0000004aff707210 */ /* 0x000fe40001ffe4ff */
[-C--:B------:R-:W-:Y:S02]  /*4160*/  IADD3 R111, P3, R111, R64.reuse, RZ ;  /* 0x000000406f6f7210 */ /* 0x080fe40007f7e0ff */
[----:B---3--:R-:W-:Y:S01]  /*4170*/  IADD3 R7, P5, R7, R64, RZ ;  /* 0x0000004007077210 */ /* 0x008fe20007fbe0ff */
[----:B0-----:R-:W-:-:S06]  /*4180*/  ULEA UR8, UR9, UR8, 0x18 ;  /* 0x0000000809087291 */ /* 0x001fcc000f8ec03f */
[----:B------:R-:W-:Y:S01]  /*4190*/  LEA R64, R125, UR8, 0x3 ;  /* 0x000000087d407c11 */ /* 0x000fe2000f8e18ff */
[----:B------:R-:W-:-:S05]  /*41a0*/  ULDC UR8, c[0x0][0x230] ;  /* 0x00008c0000087ab9 */ /* 0x000fca0000000800 */
[----:B------:R-:W0:Y:S01]  /*41b0*/  LDS.64 R64, [R64] ;  /* 0x0000000040407984 */ /* 0x000e220000000a00 */
[----:B-----5:R-:W-:-:S03]  /*41c0*/  HADD2.F32 R125, -RZ, R60.H0_H0 ;  /* 0x2000003cff7d7230 */ /* 0x020fc60000004100 */
[----:B------:R1:W-:Y:S01]  /*41d0*/  STL [R1+0x54], R7 ;  /* 0x0000540701007387 */ /* 0x0003e20000100800 */
[----:B------:R-:W-:Y:S02]  /*41e0*/  HADD2.F32 R60, -RZ, R60.H1_H1 ;  /* 0x3000003cff3c7230 */ /* 0x000fe40000004100 */
[----:B0-----:R-:W-:-:S06]  /*41f0*/  FADD.FTZ R65, R65, UR8 ;  /* 0x0000000841417e21 */ /* 0x001fcc0008010000 */
[----:B------:R-:W0:Y:S01]  /*4200*/  MUFU.RSQ R65, R65 ;  /* 0x0000004100417308 */ /* 0x000e220000001400 */
[--C-:B------:R-:W-:Y:S01]  /*4210*/  FADD.FTZ R107, R107, -R64.reuse ;  /* 0x800000406b6b7221 */ /* 0x100fe20000010000 */
[--C-:B------:R-:W-:Y:S01]  /*4220*/  FADD.FTZ R106, R106, -R64.reuse ;  /* 0x800000406a6a7221 */ /* 0x100fe20000010000 */
[--C-:B-1----:R-:W-:Y:S01]  /*4230*/  FADD.FTZ R7, R0, -R64.reuse ;  /* 0x8000004000077221 */ /* 0x102fe20000010000 */
[--C-:B------:R-:W-:Y:S02]  /*4240*/  HADD2.F32 R0, -RZ, R62.reuse.H0_H0 ;  /* 0x2000003eff007230 */ /* 0x100fe40000004100 */
[----:B------:R-:W-:Y:S01]  /*4250*/  FADD.FTZ R109, R109, -R64 ;  /* 0x800000406d6d7221 */ /* 0x000fe20000010000 */
[----:B------:R-:W-:Y:S02]  /*4260*/  HADD2.F32 R62, -RZ, R62.H1_H1 ;  /* 0x3000003eff3e7230 */ /* 0x000fe40000004100 */
[C---:B0-----:R-:W-:Y:S01]  /*4270*/  FMUL.FTZ R107, R65.reuse, R107 ;  /* 0x0000006b416b7220 */ /* 0x041fe20000410000 */
[----:B------:R-:W-:Y:S01]  /*4280*/  FMUL.FTZ R106, R65, R106 ;  /* 0x0000006a416a7220 */ /* 0x000fe20000410000 */
[----:B------:R-:W-:Y:S01]  /*4290*/  FMUL.FTZ R7, R7, R65 ;  /* 0x0000004107077220 */ /* 0x000fe20000410000 */
[----:B------:R-:W-:Y:S01]  /*42a0*/  FMUL.FTZ R109, R65, R109 ;  /* 0x0000006d416d7220 */ /* 0x000fe20000410000 */
[----:B------:R-:W-:Y:S01]  /*42b0*/  FFMA.FTZ R107, R125, R107, R0 ;  /* 0x0000006b7d6b7223 */ /* 0x000fe20000010000 */
[----:B------:R-:W-:Y:S01]  /*42c0*/  FFMA.FTZ R106, R60, R106, R62 ;  /* 0x0000006a3c6a7223 */ /* 0x000fe2000001003e */
[----:B------:R-:W-:Y:S01]  /*42d0*/  FFMA.FTZ R7, R7, R125, R0 ;  /* 0x0000007d07077223 */ /* 0x000fe20000010000 */
[----:B------:R-:W-:-:S03]  /*42e0*/  FFMA.FTZ R109, R109, R60, R62 ;  /* 0x0000003c6d6d7223 */ /* 0x000fc6000001003e */
[----:B------:R-:W-:Y:S02]  /*42f0*/  F2FP.F16.F32.PACK_AB R11, R106, R107 ;  /* 0x0000006b6a0b723e */ /* 0x000fe400000000ff */
[----:B------:R-:W-:Y:S02]  /*4300*/  F2FP.F16.F32.PACK_AB R109, R109, R7 ;  /* 0x000000076d6d723e */ /* 0x000fe400000000ff */
[----:B------:R-:W3:Y:S04]  /*4310*/  LDL.LU R7, [R1+0x4] ;  /* 0x0000040001077983 */ /* 0x000ee80000300800 */
[----:B------:R2:W-:Y:S02]  /*4320*/  STL [R1+0x38], R11 ;  /* 0x0000380b01007387 */ /* 0x0005e40000100800 */
[----:B--2---:R-:W-:-:S02]  /*4330*/  FADD.FTZ R11, R3, -R64 ;  /* 0x80000040030b7221 */ /* 0x004fc40000010000 */
[----:B------:R-:W2:Y:S01]  /*4340*/  LDL.LU R3, [R1+0x8] ;  /* 0x0000080001037983 */ /* 0x000ea20000300800 */
[--C-:B------:R-:W-:Y:S01]  /*4350*/  FADD.FTZ R105, R105, -R64.reuse ;  /* 0x8000004069697221 */ /* 0x100fe20000010000 */
[----:B------:R-:W-:Y:S02]  /*4360*/  HADD2.F32 R106, -RZ, R61.H0_H0 ;  /* 0x2000003dff6a7230 */ /* 0x000fe40000004100 */
[--C-:B------:R-:W-:Y:S01]  /*4370*/  FADD.FTZ R108, R108, -R64.reuse ;  /* 0x800000406c6c7221 */ /* 0x100fe20000010000 */
[----:B------:R-:W-:Y:S02]  /*4380*/  HADD2.F32 R107, -RZ, R63.H0_H0 ;  /* 0x2000003fff6b7230 */ /* 0x000fe40000004100 */
[----:B------:R-:W-:Y:S01]  /*4390*/  FADD.FTZ R104, R104, -R64 ;  /* 0x8000004068687221 */ /* 0x000fe20000010000 */
[----:B------:R-:W-:Y:S02]  /*43a0*/  HADD2.F32 R61, -RZ, R61.H1_H1 ;  /* 0x3000003dff3d7230 */ /* 0x000fe40000004100 */
[----:B------:R-:W-:Y:S01]  /*43b0*/  FMUL.FTZ R105, R65, R105 ;  /* 0x0000006941697220 */ /* 0x000fe20000410000 */
[----:B------:R-:W-:-:S02]  /*43c0*/  HADD2.F32 R63, -RZ, R63.H1_H1 ;  /* 0x3000003fff3f7230 */ /* 0x000fc40000004100 */
[C---:B------:R-:W-:Y:S01]  /*43d0*/  FMUL.FTZ R11, R65.reuse, R11 ;  /* 0x0000000b410b7220 */ /* 0x040fe20000410000 */
[C---:B------:R-:W-:Y:S01]  /*43e0*/  FMUL.FTZ R108, R65.reuse, R108 ;  /* 0x0000006c416c7220 */ /* 0x040fe20000410000 */
[----:B------:R-:W-:Y:S01]  /*43f0*/  FMUL.FTZ R104, R65, R104 ;  /* 0x0000006841687220 */ /* 0x000fe20000410000 */
[----:B------:R-:W-:Y:S01]  /*4400*/  FFMA.FTZ R105, R61, R105, R63 ;  /* 0x000000693d697223 */ /* 0x000fe2000001003f */
[----:B------:R-:W-:Y:S01]  /*4410*/  FFMA.FTZ R11, R11, R106, R107 ;  /* 0x0000006a0b0b7223 */ /* 0x000fe2000001006b */
[----:B------:R-:W-:Y:S01]  /*4420*/  FFMA.FTZ R108, R108, R61, R63 ;  /* 0x0000003d6c6c7223 */ /* 0x000fe2000001003f */
[----:B------:R-:W-:Y:S01]  /*4430*/  FFMA.FTZ R104, R60, R104, R62 ;  /* 0x000000683c687223 */ /* 0x000fe2000001003e */
[----:B------:R-:W-:-:S03]  /*4440*/  PRMT R70, R109, 0x7610, R70 ;  /* 0x000076106d467816 */ /* 0x000fc60000000046 */
[----:B------:R-:W-:Y:S02]  /*4450*/  F2FP.F16.F32.PACK_AB R108, R108, R11 ;  /* 0x0000000b6c6c723e */ /* 0x000fe400000000ff */
[----:B------:R-:W4:Y:S01]  /*4460*/  LDL.LU R11, [R1+0x240] ;  /* 0x00024000010b7983 */ /* 0x000f220000300800 */
[----:B------:R-:W-:Y:S02]  /*4470*/  PRMT R75, R109, 0x7632, R75 ;  /* 0x000076326d4b7816 */ /* 0x000fe4000000004b */
[C---:B------:R-:W-:Y:S02]  /*4480*/  PRMT R109, R108.reuse, 0x7610, R109 ;  /* 0x000076106c6d7816 */ /* 0x040fe4000000006d */
[----:B------:R-:W-:Y:S01]  /*4490*/  PRMT R108, R108, 0x7632, R108 ;  /* 0x000076326c6c7816 */ /* 0x000fe2000000006c */
[----:B------:R-:W-:Y:S04]  /*44a0*/  STG.E.U16 desc[UR14][R66.64], R70 ;  /* 0x0000004642007986 */ /* 0x000fe8000c10150e */
[----:B------:R-:W-:Y:S04]  /*44b0*/  STG.E.U16 desc[UR14][R66.64+0x2], R75 ;  /* 0x0000024b42007986 */ /* 0x000fe8000c10150e */
[----:B------:R-:W-:Y:S04]  /*44c0*/  STG.E.U16 desc[UR14][R66.64+0x4], R109 ;  /* 0x0000046d42007986 */ /* 0x000fe8000c10150e */
[----:B------:R-:W-:Y:S01]  /*44d0*/  STG.E.U16 desc[UR14][R66.64+0x6], R108 ;  /* 0x0000066c42007986 */ /* 0x000fe2000c10150e */
[----:B---3--:R-:W-:-:S04]  /*44e0*/  FADD.FTZ R7, R7, -R64 ;  /* 0x8000004007077221 */ /* 0x008fc80000010000 */
[----:B------:R-:W-:-:S04]  /*44f0*/  FMUL.FTZ R7, R65, R7 ;  /* 0x0000000741077220 */ /* 0x000fc80000410000 */
[----:B------:R-:W-:-:S05]  /*4500*/  FFMA.FTZ R7, R106, R7, R107 ;  /* 0x000000076a077223 */ /* 0x000fca000001006b */
[----:B------:R-:W-:Y:S02]  /*4510*/  F2FP.F16.F32.PACK_AB R105, R105, R7 ;  /* 0x000000076969723e */ /* 0x000fe400000000ff */
[----:B------:R-:W3:Y:S04]  /*4520*/  LDL.LU R7, [R1+0x23c] ;  /* 0x00023c0001077983 */ /* 0x000ee80000300800 */
[----:B------:R0:W-:Y:S04]  /*4530*/  STL [R1+0x1b8], R105 ;  /* 0x0001b86901007387 */ /* 0x0001e80000100800 */
[----:B0-----:R-:W4:Y:S01]  /*4540*/  LDL.LU R105, [R1+0x30] ;  /* 0x0000300001697983 */ /* 0x001f220000300800 */
[----:B--2---:R-:W-:-:S04]  /*4550*/  FADD.FTZ R3, R3, -R64 ;  /* 0x8000004003037221 */ /* 0x004fc80000010000 */
[----:B------:R-:W-:-:S04]  /*4560*/  FMUL.FTZ R3, R65, R3 ;  /* 0x0000000341037220 */ /* 0x000fc80000410000 */
[----:B------:R-:W-:-:S05]  /*4570*/  FFMA.FTZ R3, R125, R3, R0 ;  /* 0x000000037d037223 */ /* 0x000fca0000010000 */
[----:B------:R-:W-:Y:S02]  /*4580*/  F2FP.F16.F32.PACK_AB R104, R104, R3 ;  /* 0x000000036868723e */ /* 0x000fe400000000ff */
[----:B------:R-:W2:Y:S04]  /*4590*/  LDL.LU R3, [R1+0x238] ;  /* 0x0002380001037983 */ /* 0x000ea80000300800 */
[----:B------:R-:W-:Y:S04]  /*45a0*/  STL [R1+0x1b4], R104 ;  /* 0x0001b46801007387 */ /* 0x000fe80000100800 */
[----:B------:R0:W-:Y:S04]  /*45b0*/  STL [R1+0x1c0], R104 ;  /* 0x0001c06801007387 */ /* 0x0001e80000100800 */
[----:B0-----:R-:W3:Y:S04]  /*45c0*/  LDL.LU R104, [R1+0x34] ;  /* 0x0000340001687983 */ /* 0x001ee80000300800 */
[----:B------:R-:W2:Y:S04]  /*45d0*/  LDL.LU R70, [R1+0x234] ;  /* 0x0002340001467983 */ /* 0x000ea80000300800 */
[----:B------:R-:W2:Y:S04]  /*45e0*/  LDL.LU R75, [R1+0x230] ;  /* 0x00023000014b7983 */ /* 0x000ea80000300800 */
[----:B------:R-:W3:Y:S04]  /*45f0*/  LDL.LU R109, [R1+0x2c] ;  /* 0x00002c00016d7983 */ /* 0x000ee80000300800 */
[----:B------:R-:W2:Y:S04]  /*4600*/  LDL.LU R108, [R1+0x28] ;  /* 0x00002800016c7983 */ /* 0x000ea80000300800 */
[----:B------:R-:W2:Y:S04]  /*4610*/  LDL.LU R67, [R1+0x1c] ;  /* 0x00001c0001437983 */ /* 0x000ea80000300800 */
[----:B------:R-:W2:Y:S01]  /*4620*/  LDL.LU R66, [R1+0x10] ;  /* 0x0000100001427983 */ /* 0x000ea20000300800 */
[--C-:B------:R-:W-:Y:S01]  /*4630*/  FADD.FTZ R102, R102, -R64.reuse ;  /* 0x8000004066667221 */ /* 0x100fe20000010000 */
[--C-:B------:R-:W-:Y:S01]  /*4640*/  FADD.FTZ R99, R99, -R64.reuse ;  /* 0x8000004063637221 */ /* 0x100fe20000010000 */
[----:B------:R-:W-:-:S02]  /*4650*/  FADD.FTZ R96, R96, -R64 ;  /* 0x8000004060607221 */ /* 0x000fc40000010000 */
[C---:B------:R-:W-:Y:S01]  /*4660*/  FMUL.FTZ R102, R65.reuse, R102 ;  /* 0x0000006641667220 */ /* 0x040fe20000410000 */
[----:B------:R-:W-:Y:S01]  /*4670*/  FMUL.FTZ R99, R65, R99 ;  /* 0x0000006341637220 */ /* 0x000fe20000410000 */
[--C-:B------:R-:W-:Y:S01]  /*4680*/  FADD.FTZ R93, R93, -R64.reuse ;  /* 0x800000405d5d7221 */ /* 0x100fe20000010000 */
[----:B------:R-:W-:Y:S01]  /*4690*/  FMUL.FTZ R96, R65, R96 ;  /* 0x0000006041607220 */ /* 0x000fe20000410000 */
[--C-:B------:R-:W-:Y:S01]  /*46a0*/  FADD.FTZ R90, R90, -R64.reuse ;  /* 0x800000405a5a7221 */ /* 0x100fe20000010000 */
[----:B------:R-:W-:Y:S01]  /*46b0*/  FADD.FTZ R87, R87, -R64 ;  /* 0x8000004057577221 */ /* 0x000fe20000010000 */
[----:B------:R-:W-:Y:S01]  /*46c0*/  FFMA.FTZ R102, R125, R102, R0 ;  /* 0x000000667d667223 */ /* 0x000fe20000010000 */
[C---:B------:R-:W-:Y:S01]  /*46d0*/  FMUL.FTZ R93, R65.reuse, R93 ;  /* 0x0000005d415d7220 */ /* 0x040fe20000410000 */
[C---:B------:R-:W-:Y:S01]  /*46e0*/  FMUL.FTZ R90, R65.reuse, R90 ;  /* 0x0000005a415a7220 */ /* 0x040fe20000410000 */
[--C-:B------:R-:W-:Y:S01]  /*46f0*/  FADD.FTZ R84, R84, -R64.reuse ;  /* 0x8000004054547221 */ /* 0x100fe20000010000 */
[----:B------:R-:W-:Y:S01]  /*4700*/  FMUL.FTZ R87, R65, R87 ;  /* 0x0000005741577220 */ /* 0x000fe20000410000 */
[--C-:B------:R-:W-:Y:S01]  /*4710*/  FADD.FTZ R81, R81, -R64.reuse ;  /* 0x8000004051517221 */ /* 0x100fe20000010000 */
[----:B------:R-:W-:Y:S01]  /*4720*/  FADD.FTZ R78, R78, -R64 ;  /* 0x800000404e4e7221 */ /* 0x000fe20000010000 */
[----:B------:R-:W-:Y:S01]  /*4730*/  FFMA.FTZ R93, R125, R93, R0 ;  /* 0x0000005d7d5d7223 */ /* 0x000fe20000010000 */
[--C-:B------:R-:W-:Y:S01]  /*4740*/  FADD.FTZ R48, R48, -R64.reuse ;  /* 0x8000004030307221 */ /* 0x100fe20000010000 */
[----:B------:R-:W-:Y:S01]  /*4750*/  FMUL.FTZ R84, R65, R84 ;  /* 0x0000005441547220 */ /* 0x000fe20000410000 */
[--C-:B------:R-:W-:Y:S01]  /*4760*/  FADD.FTZ R45, R45, -R64.reuse ;  /* 0x800000402d2d7221 */ /* 0x100fe20000010000 */
[C---:B------:R-:W-:Y:S01]  /*4770*/  FMUL.FTZ R81, R65.reuse, R81 ;  /* 0x0000005141517220 */ /* 0x040fe20000410000 */
[C---:B------:R-:W-:Y:S01]  /*4780*/  FMUL.FTZ R78, R65.reuse, R78 ;  /* 0x0000004e414e7220 */ /* 0x040fe20000410000 */
[----:B------:R-:W-:Y:S01]  /*4790*/  FADD.FTZ R42, R42, -R64 ;  /* 0x800000402a2a7221 */ /* 0x000fe20000010000 */
[----:B------:R-:W-:Y:S01]  /*47a0*/  FMUL.FTZ R48, R65, R48 ;  /* 0x0000003041307220 */ /* 0x000fe20000410000 */
[--C-:B------:R-:W-:Y:S01]  /*47b0*/  FFMA.FTZ R84, R125, R84, R0.reuse ;  /* 0x000000547d547223 */ /* 0x100fe20000010000 */
[C---:B------:R-:W-:Y:S01]  /*47c0*/  FMUL.FTZ R45, R65.reuse, R45 ;  /* 0x0000002d412d7220 */ /* 0x040fe20000410000 */
[----:B------:R-:W-:Y:S01]  /*47d0*/  FMUL.FTZ R42, R65, R42 ;  /* 0x0000002a412a7220 */ /* 0x000fe20000410000 */
[----:B------:R-:W-:-:S02]  /*47e0*/  FFMA.FTZ R48, R125, R48, R0 ;  /* 0x000000307d307223 */ /* 0x000fc40000010000 */
[C-C-:B------:R-:W-:Y:S01]  /*47f0*/  FFMA.FTZ R45, R125.reuse, R45, R0.reuse ;  /* 0x0000002d7d2d7223 */ /* 0x140fe20000010000 */
[----:B------:R-:W-:Y:S01]  /*4800*/  FFMA.FTZ R42, R125, R42, R0 ;  /* 0x0000002a7d2a7223 */ /* 0x000fe20000010000 */
[----:B----4-:R-:W-:-:S04]  /*4810*/  FADD.FTZ R105, R105, -R64 ;  /* 0x8000004069697221 */ /* 0x010fc80000010000 */
[----:B------:R-:W-:-:S04]  /*4820*/  FMUL.FTZ R105, R65, R105 ;  /* 0x0000006941697220 */ /* 0x000fc80000410000 */
[----:B------:R-:W-:-:S05]  /*4830*/  FFMA.FTZ R105, R125, R105, R0 ;  /* 0x000000697d697223 */ /* 0x000fca0000010000 */
[----:B------:R0:W-:Y:S01]  /*4840*/  STL [R1+0x120], R105 ;  /* 0x0001206901007387 */ /* 0x0001e20000100800 */
[--C-:B---3--:R-:W-:Y:S01]  /*4850*/  FADD.FTZ R109, R109, -R64.reuse ;  /* 0x800000406d6d7221 */ /* 0x108fe20000010000 */
[----:B--2---:R-:W-:-:S03]  /*4860*/  FADD.FTZ R108, R108, -R64 ;  /* 0x800000406c6c7221 */ /* 0x004fc60000010000 */
[----:B------:R-:W-:Y:S01]  /*4870*/  FMUL.FTZ R109, R65, R109 ;  /* 0x0000006d416d7220 */ /* 0x000fe20000410000 */
[--C-:B------:R-:W-:Y:S01]  /*4880*/  FADD.FTZ R67, R67, -R64.reuse ;  /* 0x8000004043437221 */ /* 0x100fe20000010000 */
[C---:B------:R-:W-:Y:S01]  /*4890*/  FMUL.FTZ R108, R65.reuse, R108 ;  /* 0x0000006c416c7220 */ /* 0x040fe20000410000 */
[----:B------:R-:W-:Y:S02]  /*48a0*/  FADD.FTZ R66, R66, -R64 ;  /* 0x8000004042427221 */ /* 0x000fe40000010000 */
[----:B------:R-:W-:Y:S01]  /*48b0*/  FMUL.FTZ R67, R65, R67 ;  /* 0x0000004341437220 */ /* 0x000fe20000410000 */
[--C-:B------:R-:W-:Y:S01]  /*48c0*/  FFMA.FTZ R109, R125, R109, R0.reuse ;  /* 0x0000006d7d6d7223 */ /* 0x100fe20000010000 */
[----:B------:R-:W-:Y:S01]  /*48d0*/  FMUL.FTZ R66, R65, R66 ;  /* 0x0000004241427220 */ /* 0x000fe20000410000 */
[C-C-:B0-----:R-:W-:Y:S01]  /*48e0*/  FFMA.FTZ R105, R125.reuse, R108, R0.reuse ;  /* 0x0000006c7d697223 */ /* 0x141fe20000010000 */
[C-C-:B------:R-:W-:Y:S02]  /*48f0*/  FFMA.FTZ R67, R125.reuse, R67, R0.reuse ;  /* 0x000000437d437223 */ /* 0x140fe40000010000 */
[C-C-:B------:R-:W-:Y:S01]  /*4900*/  FFMA.FTZ R66, R125.reuse, R66, R0.reuse ;  /* 0x000000427d427223 */ /* 0x140fe20000010000 */
[----:B------:R-:W-:Y:S04]  /*4910*/  STL [R1+0x140], R109 ;  /* 0x0001406d01007387 */ /* 0x000fe80000100800 */
[----:B------:R-:W-:Y:S04]  /*4920*/  STL [R1+0x150], R105 ;  /* 0x0001506901007387 */ /* 0x000fe80000100800 */
[----:B------:R0:W-:Y:S04]  /*4930*/  STL [R1+0x168], R67 ;  /* 0x0001684301007387 */ /* 0x0001e80000100800 */
[----:B------:R1:W-:Y:S01]  /*4940*/  STL [R1+0x174], R66 ;  /* 0x0001744201007387 */ /* 0x0003e20000100800 */
[----:B0-----:R-:W-:-:S03]  /*4950*/  FFMA.FTZ R67, R125, R99, R0 ;  /* 0x000000637d437223 */ /* 0x001fc60000010000 */
[----:B------:R-:W-:Y:S01]  /*4960*/  STL [R1+0x184], R102 ;  /* 0x0001846601007387 */ /* 0x000fe20000100800 */
[----:B-1----:R-:W-:-:S03]  /*4970*/  FFMA.FTZ R66, R125, R96, R0 ;  /* 0x000000607d427223 */ /* 0x002fc60000010000 */
        /* <DEDUP_REMOVED lines=11> */
[----:B------:R1:W-:Y:S04]  /*4a30*/  STL [R1+0x18c], R66 ;  /* 0x00018c4201007387 */ /* 0x0003e80000100800 */
[----:B------:R2:W-:Y:S04]  /*4a40*/  STL [R1+0x188], R48 ;  /* 0x0001883001007387 */ /* 0x0005e80000100800 */
[----:B------:R-:W3:Y:S04]  /*4a50*/  LDL.LU R81, [R1+0x68] ;  /* 0x0000680001517983 */ /* 0x000ee80000300800 */
[----:B------:R4:W-:Y:S04]  /*4a60*/  STL [R1+0x180], R45 ;  /* 0x0001802d01007387 */ /* 0x0009e80000100800 */
[----:B------:R-:W3:Y:S04]  /*4a70*/  LDL.LU R78, [R1+0x4c] ;  /* 0x00004c00014e7983 */ /* 0x000ee80000300800 */
[----:B------:R4:W-:Y:S04]  /*4a80*/  STL [R1+0x17c], R42 ;  /* 0x00017c2a01007387 */ /* 0x0009e80000100800 */
[----:B0-----:R-:W3:Y:S04]  /*4a90*/  LDL.LU R67, [R1+0x40] ;  /* 0x0000400001437983 */ /* 0x001ee80000300800 */
[----:B-1----:R-:W3:Y:S04]  /*4aa0*/  LDL.LU R66, [R1+0x24] ;  /* 0x0000240001427983 */ /* 0x002ee80000300800 */
[----:B--2---:R-:W2:Y:S04]  /*4ab0*/  LDL.LU R48, [R1+0x18] ;  /* 0x0000180001307983 */ /* 0x004ea80000300800 */
[----:B----4-:R-:W4:Y:S01]  /*4ac0*/  LDL.LU R45, [R1+0xc] ;  /* 0x00000c00012d7983 */ /* 0x010f220000300800 */
[--C-:B------:R-:W-:Y:S01]  /*4ad0*/  FADD.FTZ R38, R38, -R64.reuse ;  /* 0x8000004026267221 */ /* 0x100fe20000010000 */
[--C-:B------:R-:W-:Y:S01]  /*4ae0*/  FADD.FTZ R34, R34, -R64.reuse ;  /* 0x8000004022227221 */ /* 0x100fe20000010000 */
[--C-:B------:R-:W-:Y:S01]  /*4af0*/  FADD.FTZ R30, R30, -R64.reuse ;  /* 0x800000401e1e7221 */ /* 0x100fe20000010000 */
[--C-:B------:R-:W-:Y:S01]  /*4b00*/  FADD.FTZ R26, R26, -R64.reuse ;  /* 0x800000401a1a7221 */ /* 0x100fe20000010000 */
[--C-:B------:R-:W-:Y:S01]  /*4b10*/  FADD.FTZ R22, R22, -R64.reuse ;  /* 0x8000004016167221 */ /* 0x100fe20000010000 */
[C---:B------:R-:W-:Y:S01]  /*4b20*/  FMUL.FTZ R38, R65.reuse, R38 ;  /* 0x0000002641267220 */ /* 0x040fe20000410000 */
[--C-:B------:R-:W-:Y:S01]  /*4b30*/  FADD.FTZ R18, R18, -R64.reuse ;  /* 0x8000004012127221 */ /* 0x100fe20000010000 */
[C---:B------:R-:W-:Y:S01]  /*4b40*/  FMUL.FTZ R34, R65.reuse, R34 ;  /* 0x0000002241227220 */ /* 0x040fe20000410000 */
[--C-:B------:R-:W-:Y:S01]  /*4b50*/  FADD.FTZ R14, R14, -R64.reuse ;  /* 0x800000400e0e7221 */ /* 0x100fe20000010000 */
[C---:B------:R-:W-:Y:S01]  /*4b60*/  FMUL.FTZ R30, R65.reuse, R30 ;  /* 0x0000001e411e7220 */ /* 0x040fe20000410000 */
[--C-:B------:R-:W-:Y:S01]  /*4b70*/  FADD.FTZ R10, R10, -R64.reuse ;  /* 0x800000400a0a7221 */ /* 0x100fe20000010000 */
[C---:B------:R-:W-:Y:S01]  /*4b80*/  FMUL.FTZ R26, R65.reuse, R26 ;  /* 0x0000001a411a7220 */ /* 0x040fe20000410000 */
[----:B------:R-:W-:Y:S01]  /*4b90*/  FADD.FTZ R6, R6, -R64 ;  /* 0x8000004006067221 */ /* 0x000fe20000010000 */
[----:B------:R-:W-:Y:S01]  /*4ba0*/  FMUL.FTZ R22, R65, R22 ;  /* 0x0000001641167220 */ /* 0x000fe20000410000 */
[----:B------:R-:W-:Y:S01]  /*4bb0*/  FFMA.FTZ R42, R125, R38, R0 ;  /* 0x000000267d2a7223 */ /* 0x000fe20000010000 */
[----:B------:R-:W-:Y:S01]  /*4bc0*/  FADD.FTZ R2, R2, -R64 ;  /* 0x8000004002027221 */ /* 0x000fe20000010000 */
[----:B------:R-:W-:Y:S01]  /*4bd0*/  FMUL.FTZ R18, R65, R18 ;  /* 0x0000001241127220 */ /* 0x000fe20000410000 */
[----:B------:R-:W-:Y:S01]  /*4be0*/  FFMA.FTZ R38, R125, R34, R0 ;  /* 0x000000227d267223 */ /* 0x000fe20000010000 */
[----:B------:R-:W-:Y:S01]  /*4bf0*/  FADD.FTZ R71, R71, -R64 ;  /* 0x8000004047477221 */ /* 0x000fe20000010000 */
[----:B------:R-:W-:Y:S01]  /*4c00*/  FMUL.FTZ R14, R65, R14 ;  /* 0x0000000e410e7220 */ /* 0x000fe20000410000 */
[--C-:B------:R-:W-:Y:S01]  /*4c10*/  FFMA.FTZ R34, R125, R30, R0.reuse ;  /* 0x0000001e7d227223 */ /* 0x100fe20000010000 */
[----:B------:R-:W-:Y:S01]  /*4c20*/  FMUL.FTZ R10, R65, R10 ;  /* 0x0000000a410a7220 */ /* 0x000fe20000410000 */
[--C-:B------:R-:W-:Y:S01]  /*4c30*/  FFMA.FTZ R30, R125, R26, R0.reuse ;  /* 0x0000001a7d1e7223 */ /* 0x100fe20000010000 */
[----:B------:R-:W-:Y:S01]  /*4c40*/  FMUL.FTZ R6, R65, R6 ;  /* 0x0000000641067220 */ /* 0x000fe20000410000 */
[--C-:B------:R-:W-:Y:S01]  /*4c50*/  FFMA.FTZ R26, R125, R22, R0.reuse ;  /* 0x000000167d1a7223 */ /* 0x100fe20000010000 */
[----:B------:R-:W-:Y:S01]  /*4c60*/  FMUL.FTZ R2, R65, R2 ;  /* 0x0000000241027220 */ /* 0x000fe20000410000 */
[----:B------:R-:W-:Y:S01]  /*4c70*/  STL [R1+0x178], R42 ;  /* 0x0001782a01007387 */ /* 0x000fe20000100800 */
[--C-:B------:R-:W-:Y:S01]  /*4c80*/  FFMA.FTZ R22, R125, R18, R0.reuse ;  /* 0x000000127d167223 */ /* 0x100fe20000010000 */
[----:B------:R-:W-:Y:S01]  /*4c90*/  FMUL.FTZ R71, R65, R71 ;  /* 0x0000004741477220 */ /* 0x000fe20000410000 */
[C---:B------:R-:W-:Y:S01]  /*4ca0*/  FFMA.FTZ R18, R125.reuse, R14, R0 ;  /* 0x0000000e7d127223 */ /* 0x040fe20000010000 */
[----:B------:R-:W-:Y:S01]  /*4cb0*/  STL [R1+0x170], R38 ;  /* 0x0001702601007387 */ /* 0x000fe20000100800 */
[----:B------:R-:W-:Y:S01]  /*4cc0*/  FADD.FTZ R104, R104, -R64 ;  /* 0x8000004068687221 */ /* 0x000fe20000010000 */
[C-C-:B------:R-:W-:Y:S01]  /*4cd0*/  FFMA.FTZ R14, R125.reuse, R10, R0.reuse ;  /* 0x0000000a7d0e7223 */ /* 0x140fe20000010000 */
[C-C-:B------:R-:W-:Y:S01]  /*4ce0*/  FFMA.FTZ R10, R125.reuse, R6, R0.reuse ;  /* 0x000000067d0a7223 */ /* 0x140fe20000010000 */
[----:B------:R-:W-:Y:S01]  /*4cf0*/  STL [R1+0x164], R34 ;  /* 0x0001642201007387 */ /* 0x000fe20000100800 */
[C-C-:B------:R-:W-:Y:S01]  /*4d00*/  FFMA.FTZ R2, R125.reuse, R2, R0.reuse ;  /* 0x000000027d027223 */ /* 0x140fe20000010000 */
[----:B------:R-:W-:-:S02]  /*4d10*/  FFMA.FTZ R6, R125, R71, R0 ;  /* 0x000000477d067223 */ /* 0x000fc40000010000 */
[----:B------:R-:W-:Y:S01]  /*4d20*/  STL [R1+0x15c], R30 ;  /* 0x00015c1e01007387 */ /* 0x000fe20000100800 */
[----:B------:R-:W-:-:S03]  /*4d30*/  FMUL.FTZ R104, R65, R104 ;  /* 0x0000006841687220 */ /* 0x000fc60000410000 */
[----:B------:R0:W-:Y:S04]  /*4d40*/  STL [R1+0x154], R26 ;  /* 0x0001541a01007387 */ /* 0x0001e80000100800 */
[----:B------:R-:W-:Y:S04]  /*4d50*/  STL [R1+0x14c], R22 ;  /* 0x00014c1601007387 */ /* 0x000fe80000100800 */
[----:B------:R-:W-:Y:S01]  /*4d60*/  STL [R1+0x13c], R18 ;  /* 0x00013c1201007387 */ /* 0x000fe20000100800 */
[----:B------:R-:W-:-:S03]  /*4d70*/  FFMA.FTZ R104, R125, R104, R0 ;  /* 0x000000687d687223 */ /* 0x000fc60000010000 */
[----:B------:R-:W-:Y:S04]  /*4d80*/  STL [R1+0x130], R14 ;  /* 0x0001300e01007387 */ /* 0x000fe80000100800 */
[----:B------:R-:W-:Y:S04]  /*4d90*/  STL [R1+0x128], R10 ;  /* 0x0001280a01007387 */ /* 0x000fe80000100800 */
[----:B------:R1:W-:Y:S04]  /*4da0*/  STL [R1+0x11c], R2 ;  /* 0x00011c0201007387 */ /* 0x0003e80000100800 */
[----:B------:R1:W-:Y:S01]  /*4db0*/  STL [R1+0x114], R6 ;  /* 0x0001140601007387 */ /* 0x0003e20000100800 */
[--C-:B------:R-:W-:Y:S01]  /*4dc0*/  FADD.FTZ R101, R101, -R64.reuse ;  /* 0x8000004065657221 */ /* 0x100fe20000010000 */
[----:B------:R-:W-:-:S03]  /*4dd0*/  FADD.FTZ R98, R98, -R64 ;  /* 0x8000004062627221 */ /* 0x000fc60000010000 */
[C---:B------:R-:W-:Y:S01]  /*4de0*/  FMUL.FTZ R101, R65.reuse, R101 ;  /* 0x0000006541657220 */ /* 0x040fe20000410000 */
[----:B------:R-:W-:Y:S01]  /*4df0*/  FMUL.FTZ R98, R65, R98 ;  /* 0x0000006241627220 */ /* 0x000fe20000410000 */
[--C-:B------:R-:W-:Y:S01]  /*4e00*/  FADD.FTZ R95, R95, -R64.reuse ;  /* 0x800000405f5f7221 */ /* 0x100fe20000010000 */
[--C-:B------:R-:W-:Y:S01]  /*4e10*/  FADD.FTZ R92, R92, -R64.reuse ;  /* 0x800000405c5c7221 */ /* 0x100fe20000010000 */
[--C-:B------:R-:W-:Y:S02]  /*4e20*/  FADD.FTZ R89, R89, -R64.reuse ;  /* 0x8000004059597221 */ /* 0x100fe40000010000 */
[C---:B------:R-:W-:Y:S01]  /*4e30*/  FMUL.FTZ R95, R65.reuse, R95 ;  /* 0x0000005f415f7220 */ /* 0x040fe20000410000 */
[--C-:B------:R-:W-:Y:S01]  /*4e40*/  FADD.FTZ R86, R86, -R64.reuse ;  /* 0x8000004056567221 */ /* 0x100fe20000010000 */
[C---:B------:R-:W-:Y:S01]  /*4e50*/  FMUL.FTZ R92, R65.reuse, R92 ;  /* 0x0000005c415c7220 */ /* 0x040fe20000410000 */
[----:B------:R-:W-:Y:S01]  /*4e60*/  FMUL.FTZ R89, R65, R89 ;  /* 0x0000005941597220 */ /* 0x000fe20000410000 */
[--C-:B------:R-:W-:Y:S01]  /*4e70*/  FADD.FTZ R83, R83, -R64.reuse ;  /* 0x8000004053537221 */ /* 0x100fe20000010000 */
[----:B------:R-:W-:Y:S01]  /*4e80*/  FMUL.FTZ R86, R65, R86 ;  /* 0x0000005641567220 */ /* 0x000fe20000410000 */
[--C-:B------:R-:W-:Y:S01]  /*4e90*/  FADD.FTZ R80, R80, -R64.reuse ;  /* 0x8000004050507221 */ /* 0x100fe20000010000 */
[----:B------:R-:W-:Y:S01]  /*4ea0*/  FADD.FTZ R77, R77, -R64 ;  /* 0x800000404d4d7221 */ /* 0x000fe20000010000 */
[C-C-:B0-----:R-:W-:Y:S01]  /*4eb0*/  FFMA.FTZ R26, R60.reuse, R92, R62.reuse ;  /* 0x0000005c3c1a7223 */ /* 0x141fe2000001003e */
[----:B------:R-:W-:Y:S01]  /*4ec0*/  FFMA.FTZ R30, R60, R89, R62 ;  /* 0x000000593c1e7223 */ /* 0x000fe2000001003e */
[C---:B------:R-:W-:Y:S01]  /*4ed0*/  FMUL.FTZ R83, R65.reuse, R83 ;  /* 0x0000005341537220 */ /* 0x040fe20000410000 */
[----:B------:R-:W-:Y:S01]  /*4ee0*/  FMUL.FTZ R80, R65, R80 ;  /* 0x0000005041507220 */ /* 0x000fe20000410000 */
[--C-:B------:R-:W-:Y:S01]  /*4ef0*/  FADD.FTZ R47, R47, -R64.reuse ;  /* 0x800000402f2f7221 */ /* 0x100fe20000010000 */
        /* <DEDUP_REMOVED lines=16> */
[--C-:B------:R-:W-:Y:S01]  /*5000*/  FADD.FTZ R9, R9, -R64.reuse ;  /* 0x8000004009097221 */ /* 0x100fe20000010000 */
[----:B------:R-:W-:Y:S01]  /*5010*/  FMUL.FTZ R25, R65, R25 ;  /* 0x0000001941197220 */ /* 0x000fe20000410000 */
[--C-:B------:R-:W-:Y:S01]  /*5020*/  FADD.FTZ R5, R5, -R64.reuse ;  /* 0x8000004005057221 */ /* 0x100fe20000010000 */
[----:B------:R-:W-:Y:S01]  /*5030*/  FMUL.FTZ R21, R65, R21 ;  /* 0x0000001541157220 */ /* 0x000fe20000410000 */
[--C-:B------:R-:W-:Y:S01]  /*5040*/  FADD.FTZ R69, R69, -R64.reuse ;  /* 0x8000004045457221 */ /* 0x100fe20000010000 */
[----:B------:R-:W-:Y:S01]  /*5050*/  FMUL.FTZ R17, R65, R17 ;  /* 0x0000001141117220 */ /* 0x000fe20000410000 */
[--C-:B------:R-:W-:Y:S01]  /*5060*/  FADD.FTZ R73, R73, -R64.reuse ;  /* 0x8000004049497221 */ /* 0x100fe20000010000 */
[C---:B------:R-:W-:Y:S01]  /*5070*/  FMUL.FTZ R13, R65.reuse, R13 ;  /* 0x0000000d410d7220 */ /* 0x040fe20000410000 */
[C---:B------:R-:W-:Y:S01]  /*5080*/  FMUL.FTZ R9, R65.reuse, R9 ;  /* 0x0000000941097220 */ /* 0x040fe20000410000 */
[C---:B------:R-:W-:Y:S01]  /*5090*/  FMUL.FTZ R5, R65.reuse, R5 ;  /* 0x0000000541057220 */ /* 0x040fe20000410000 */
[C---:B------:R-:W-:Y:S01]  /*50a0*/  FMUL.FTZ R69, R65.reuse, R69 ;  /* 0x0000004541457220 */ /* 0x040fe20000410000 */
[----:B------:R-:W-:Y:S01]  /*50b0*/  FMUL.FTZ R73, R65, R73 ;  /* 0x0000004941497220 */ /* 0x000fe20000410000 */
[--C-:B---3--:R-:W-:Y:S01]  /*50c0*/  FADD.FTZ R0, R81, -R64.reuse ;  /* 0x8000004051007221 */ /* 0x108fe20000010000 */
[----:B-1----:R-:W-:-:S03]  /*50d0*/  FADD.FTZ R2, R78, -R64 ;  /* 0x800000404e027221 */ /* 0x002fc60000010000 */
[C---:B------:R-:W-:Y:S01]  /*50e0*/  FMUL.FTZ R0, R65.reuse, R0 ;  /* 0x0000000041007220 */ /* 0x040fe20000410000 */
[----:B------:R-:W-:Y:S01]  /*50f0*/  FMUL.FTZ R2, R65, R2 ;  /* 0x0000000241027220 */ /* 0x000fe20000410000 */
[--C-:B------:R-:W-:Y:S01]  /*5100*/  FADD.FTZ R6, R67, -R64.reuse ;  /* 0x8000004043067221 */ /* 0x100fe20000010000 */
[----:B------:R-:W-:-:S03]  /*5110*/  FADD.FTZ R10, R66, -R64 ;  /* 0x80000040420a7221 */ /* 0x000fc60000010000 */
[C---:B------:R-:W-:Y:S01]  /*5120*/  FMUL.FTZ R6, R65.reuse, R6 ;  /* 0x0000000641067220 */ /* 0x040fe20000410000 */
[----:B--2---:R-:W-:Y:S01]  /*5130*/  FADD.FTZ R14, R48, -R64 ;  /* 0x80000040300e7221 */ /* 0x004fe20000010000 */
[----:B------:R-:W-:Y:S01]  /*5140*/  FMUL.FTZ R10, R65, R10 ;  /* 0x0000000a410a7220 */ /* 0x000fe20000410000 */
[C---:B------:R-:W-:Y:S01]  /*5150*/  FFMA.FTZ R22, R60.reuse, R2, R62 ;  /* 0x000000023c167223 */ /* 0x040fe2000001003e */
[----:B----4-:R-:W-:Y:S01]  /*5160*/  FADD.FTZ R18, R45, -R64 ;  /* 0x800000402d127221 */ /* 0x010fe20000010000 */
[C---:B------:R-:W-:Y:S01]  /*5170*/  FMUL.FTZ R14, R65.reuse, R14 ;  /* 0x0000000e410e7220 */ /* 0x040fe20000410000 */
[C-C-:B------:R-:W-:Y:S01]  /*5180*/  FFMA.FTZ R99, R60.reuse, R0, R62.reuse ;  /* 0x000000003c637223 */ /* 0x140fe2000001003e */
[C-C-:B------:R-:W-:Y:S01]  /*5190*/  FFMA.FTZ R2, R60.reuse, R6, R62.reuse ;  /* 0x000000063c027223 */ /* 0x140fe2000001003e */
[C-C-:B------:R-:W-:Y:S01]  /*51a0*/  FFMA.FTZ R0, R60.reuse, R10, R62.reuse ;  /* 0x0000000a3c007223 */ /* 0x140fe2000001003e */
[----:B------:R-:W-:Y:S01]  /*51b0*/  FMUL.FTZ R18, R65, R18 ;  /* 0x0000001241127220 */ /* 0x000fe20000410000 */
[C-C-:B------:R-:W-:Y:S01]  /*51c0*/  FFMA.FTZ R6, R60.reuse, R14, R62.reuse ;  /* 0x0000000e3c067223 */ /* 0x140fe2000001003e */
[----:B------:R-:W-:Y:S04]  /*51d0*/  STL [R1+0xdc], R22 ;  /* 0x0000dc1601007387 */ /* 0x000fe80000100800 */
[----:B------:R0:W-:Y:S04]  /*51e0*/  STL [R1+0xec], R2 ;  /* 0x0000ec0201007387 */ /* 0x0001e80000100800 */
[----:B------:R1:W-:Y:S01]  /*51f0*/  STL [R1+0xf4], R0 ;  /* 0x0000f40001007387 */ /* 0x0003e20000100800 */
[----:B0-----:R-:W-:-:S03]  /*5200*/  FFMA.FTZ R2, R60, R18, R62 ;  /* 0x000000123c027223 */ /* 0x001fc6000001003e */
[----:B-1----:R-:W2:Y:S04]  /*5210*/  LDL.LU R0, [R1+0x70] ;  /* 0x0000700001007983 */ /* 0x002ea80000300800 */
[----:B------:R0:W-:Y:S01]  /*5220*/  STL [R1+0x104], R6 ;  /* 0x0001040601007387 */ /* 0x0001e20000100800 */
[----:B------:R-:W-:-:S03]  /*5230*/  FFMA.FTZ R22, R60, R98, R62 ;  /* 0x000000623c167223 */ /* 0x000fc6000001003e */
[----:B------:R1:W-:Y:S01]  /*5240*/  STL [R1+0x10c], R2 ;  /* 0x00010c0201007387 */ /* 0x0003e20000100800 */
[----:B0-----:R-:W-:-:S03]  /*5250*/  FFMA.FTZ R6, R60, R101, R62 ;  /* 0x000000653c067223 */ /* 0x001fc6000001003e */
[----:B-1----:R-:W3:Y:S04]  /*5260*/  LDL.LU R2, [R1+0x50] ;  /* 0x0000500001027983 */ /* 0x002ee80000300800 */
[----:B------:R-:W4:Y:S04]  /*5270*/  LDL.LU R18, [R1+0x44] ;  /* 0x0000440001127983 */ /* 0x000f280000300800 */
[----:B------:R0:W-:Y:S04]  /*5280*/  STL [R1+0x108], R6 ;  /* 0x0001080601007387 */ /* 0x0001e80000100800 */
[----:B0-----:R-:W2:Y:S04]  /*5290*/  LDL.LU R6, [R1+0x3c] ;  /* 0x00003c0001067983 */ /* 0x001ea80000300800 */
[----:B------:R-:W2:Y:S04]  /*52a0*/  LDL.LU R14, [R1+0x20] ;  /* 0x00002000010e7983 */ /* 0x000ea80000300800 */
[----:B------:R-:W2:Y:S04]  /*52b0*/  LDL.LU R10, [R1+0x14] ;  /* 0x00001400010a7983 */ /* 0x000ea80000300800 */
[----:B------:R0:W-:Y:S02]  /*52c0*/  STL [R1+0x100], R22 ;  /* 0x0001001601007387 */ /* 0x0001e40000100800 */
[----:B0-----:R-:W-:-:S05]  /*52d0*/  FFMA.FTZ R22, R60, R95, R62 ;  /* 0x0000005f3c167223 */ /* 0x001fca000001003e */
        /* <DEDUP_REMOVED lines=9> */
[----:B------:R1:W-:Y:S04]  /*5370*/  STL [R1+0xe0], R30 ;  /* 0x0000e01e01007387 */ /* 0x0003e80000100800 */
[----:B------:R1:W-:Y:S01]  /*5380*/  STL [R1+0xd8], R22 ;  /* 0x0000d81601007387 */ /* 0x0003e20000100800 */
[C-C-:B0-----:R-:W-:Y:S01]  /*5390*/  FFMA.FTZ R26, R60.reuse, R47, R62.reuse ;  /* 0x0000002f3c1a7223 */ /* 0x141fe2000001003e */
[----:B-1----:R-:W-:-:S04]  /*53a0*/  FFMA.FTZ R30, R60, R44, R62 ;  /* 0x0000002c3c1e7223 */ /* 0x002fc8000001003e */
[----:B------:R0:W-:Y:S01]  /*53b0*/  STL [R1+0xd4], R26 ;  /* 0x0000d41a01007387 */ /* 0x0001e20000100800 */
[----:B------:R-:W-:-:S03]  /*53c0*/  FFMA.FTZ R22, R60, R41, R62 ;  /* 0x000000293c167223 */ /* 0x000fc6000001003e */
[----:B------:R1:W-:Y:S04]  /*53d0*/  STL [R1+0xd0], R30 ;  /* 0x0000d01e01007387 */ /* 0x0003e80000100800 */
[----:B------:R1:W-:Y:S01]  /*53e0*/  STL [R1+0xcc], R22 ;  /* 0x0000cc1601007387 */ /* 0x0003e20000100800 */
[C-C-:B0-----:R-:W-:Y:S01]  /*53f0*/  FFMA.FTZ R26, R60.reuse, R37, R62.reuse ;  /* 0x000000253c1a7223 */ /* 0x141fe2000001003e */
[----:B-1----:R-:W-:-:S04]  /*5400*/  FFMA.FTZ R30, R60, R33, R62 ;  /* 0x000000213c1e7223 */ /* 0x002fc8000001003e */
[----:B------:R0:W-:Y:S01]  /*5410*/  STL [R1+0xc8], R26 ;  /* 0x0000c81a01007387 */ /* 0x0001e20000100800 */
[----:B------:R-:W-:-:S03]  /*5420*/  FFMA.FTZ R22, R60, R29, R62 ;  /* 0x0000001d3c167223 */ /* 0x000fc6000001003e */
[----:B------:R-:W-:Y:S04]  /*5430*/  STL [R1+0xc4], R30 ;  /* 0x0000c41e01007387 */ /* 0x000fe80000100800 */
[----:B------:R1:W-:Y:S01]  /*5440*/  STL [R1+0xc0], R22 ;  /* 0x0000c01601007387 */ /* 0x0003e20000100800 */
[C-C-:B0-----:R-:W-:Y:S01]  /*5450*/  FFMA.FTZ R26, R60.reuse, R25, R62.reuse ;  /* 0x000000193c1a7223 */ /* 0x141fe2000001003e */
[C-C-:B------:R-:W-:Y:S01]  /*5460*/  FFMA.FTZ R25, R60.reuse, R21, R62.reuse ;  /* 0x000000153c197223 */ /* 0x140fe2000001003e */
[C-C-:B------:R-:W-:Y:S01]  /*5470*/  FFMA.FTZ R21, R60.reuse, R13, R62.reuse ;  /* 0x0000000d3c157223 */ /* 0x140fe2000001003e */
[C-C-:B------:R-:W-:Y:S02]  /*5480*/  FFMA.FTZ R13, R60.reuse, R5, R62.reuse ;  /* 0x000000053c0d7223 */ /* 0x140fe4000001003e */
[----:B------:R-:W-:Y:S01]  /*5490*/  STL [R1+0xbc], R26 ;  /* 0x0000bc1a01007387 */ /* 0x000fe20000100800 */
[C-C-:B-1----:R-:W-:Y:S01]  /*54a0*/  FFMA.FTZ R22, R60.reuse, R17, R62.reuse ;  /* 0x000000113c167223 */ /* 0x142fe2000001003e */
[----:B------:R-:W-:-:S02]  /*54b0*/  FFMA.FTZ R17, R60, R9, R62 ;  /* 0x000000093c117223 */ /* 0x000fc4000001003e */
[----:B------:R-:W-:Y:S01]  /*54c0*/  STL [R1+0xb8], R25 ;  /* 0x0000b81901007387 */ /* 0x000fe20000100800 */
[C-C-:B------:R-:W-:Y:S01]  /*54d0*/  FFMA.FTZ R9, R60.reuse, R69, R62.reuse ;  /* 0x000000453c097223 */ /* 0x140fe2000001003e */
[----:B------:R-:W-:Y:S02]  /*54e0*/  FFMA.FTZ R5, R60, R73, R62 ;  /* 0x000000493c057223 */ /* 0x000fe4000001003e */
[----:B------:R-:W-:Y:S04]  /*54f0*/  STL [R1+0xb4], R22 ;  /* 0x0000b41601007387 */ /* 0x000fe80000100800 */
[----:B------:R-:W-:Y:S04]  /*5500*/  STL [R1+0x68], R21 ;  /* 0x0000681501007387 */ /* 0x000fe80000100800 */
[----:B------:R-:W-:Y:S04]  /*5510*/  STL [R1+0x4c], R17 ;  /* 0x00004c1101007387 */ /* 0x000fe80000100800 */
[----:B------:R0:W-:Y:S04]  /*5520*/  STL [R1+0x40], R13 ;  /* 0x0000400d01007387 */ /* 0x0001e80000100800 */
[----:B------:R-:W-:Y:S04]  /*5530*/  STL [R1+0x34], R9 ;  /* 0x0000340901007387 */ /* 0x000fe80000100800 */
[----:B------:R4:W-:Y:S04]  /*5540*/  STL [R1+0x30], R5 ;  /* 0x0000300501007387 */ /* 0x0009e80000100800 */
[----:B------:R-:W2:Y:S04]  /*5550*/  LDL.LU R60, [R1+0xa8] ;  /* 0x0000a800013c7983 */ /* 0x000ea80000300800 */
        /* <DEDUP_REMOVED lines=16> */
[----:B------:R-:W2:Y:S01]  /*5660*/  LDL.LU R48, [R1+0x64] ;  /* 0x0000640001307983 */ /* 0x000ea20000300800 */
[--C-:B------:R-:W-:Y:S01]  /*5670*/  FADD.FTZ R36, R36, -R64.reuse ;  /* 0x8000004024247221 */ /* 0x100fe20000010000 */
[--C-:B------:R-:W-:Y:S01]  /*5680*/  FADD.FTZ R103, R103, -R64.reuse ;  /* 0x8000004067677221 */ /* 0x100fe20000010000 */
[--C-:B------:R-:W-:Y:S01]  /*5690*/  FADD.FTZ R100, R100, -R64.reuse ;  /* 0x8000004064647221 */ /* 0x100fe20000010000 */
[--C-:B------:R-:W-:Y:S01]  /*56a0*/  FADD.FTZ R97, R97, -R64.reuse ;  /* 0x8000004061617221 */ /* 0x100fe20000010000 */
[--C-:B------:R-:W-:Y:S01]  /*56b0*/  FADD.FTZ R32, R32, -R64.reuse ;  /* 0x8000004020207221 */ /* 0x100fe20000010000 */
[----:B0-----:R-:W-:Y:S01]  /*56c0*/  FMUL.FTZ R13, R65, R36 ;  /* 0x00000024410d7220 */ /* 0x001fe20000410000 */
[--C-:B------:R-:W-:Y:S01]  /*56d0*/  FADD.FTZ R94, R94, -R64.reuse ;  /* 0x800000405e5e7221 */ /* 0x100fe20000010000 */
[--C-:B------:R-:W-:Y:S01]  /*56e0*/  FADD.FTZ R91, R91, -R64.reuse ;  /* 0x800000405b5b7221 */ /* 0x100fe20000010000 */
[C---:B------:R-:W-:Y:S01]  /*56f0*/  FMUL.FTZ R30, R65.reuse, R103 ;  /* 0x00000067411e7220 */ /* 0x040fe20000410000 */
[--C-:B------:R-:W-:Y:S01]  /*5700*/  FADD.FTZ R88, R88, -R64.reuse ;  /* 0x8000004058587221 */ /* 0x100fe20000010000 */
[--C-:B------:R-:W-:Y:S01]  /*5710*/  FADD.FTZ R28, R28, -R64.reuse ;  /* 0x800000401c1c7221 */ /* 0x100fe20000010000 */
[----:B------:R-:W-:Y:S01]  /*5720*/  FMUL.FTZ R29, R65, R100 ;  /* 0x00000064411d7220 */ /* 0x000fe20000410000 */
[--C-:B------:R-:W-:Y:S01]  /*5730*/  FADD.FTZ R85, R85, -R64.reuse ;  /* 0x8000004055557221 */ /* 0x100fe20000010000 */
[C---:B------:R-:W-:Y:S01]  /*5740*/  FMUL.FTZ R97, R65.reuse, R97 ;  /* 0x0000006141617220 */ /* 0x040fe20000410000 */
[C---:B------:R-:W-:Y:S01]  /*5750*/  FMUL.FTZ R37, R65.reuse, R32 ;  /* 0x0000002041257220 */ /* 0x040fe20000410000 */
[--C-:B------:R-:W-:Y:S01]  /*5760*/  FADD.FTZ R82, R82, -R64.reuse ;  /* 0x8000004052527221 */ /* 0x100fe20000010000 */
[--C-:B------:R-:W-:Y:S01]  /*5770*/  FADD.FTZ R40, R40, -R64.reuse ;  /* 0x8000004028287221 */ /* 0x100fe20000010000 */
[----:B------:R-:W-:Y:S01]  /*5780*/  FMUL.FTZ R26, R65, R94 ;  /* 0x0000005e411a7220 */ /* 0x000fe20000410000 */
[--C-:B------:R-:W-:Y:S01]  /*5790*/  FADD.FTZ R79, R79, -R64.reuse ;  /* 0x800000404f4f7221 */ /* 0x100fe20000010000 */
[--C-:B------:R-:W-:Y:S01]  /*57a0*/  FADD.FTZ R24, R24, -R64.reuse ;  /* 0x8000004018187221 */ /* 0x100fe20000010000 */
[C---:B------:R-:W-:Y:S01]  /*57b0*/  FMUL.FTZ R25, R65.reuse, R91 ;  /* 0x0000005b41197220 */ /* 0x040fe20000410000 */
[C-C-:B------:R-:W-:Y:S01]  /*57c0*/  FFMA.FTZ R30, R106.reuse, R30, R107.reuse ;  /* 0x0000001e6a1e7223 */ /* 0x140fe2000001006b */
[C---:B------:R-:W-:Y:S01]  /*57d0*/  FMUL.FTZ R88, R65.reuse, R88 ;  /* 0x0000005841587220 */ /* 0x040fe20000410000 */
[C---:B------:R-:W-:Y:S01]  /*57e0*/  FMUL.FTZ R38, R65.reuse, R28 ;  /* 0x0000001c41267220 */ /* 0x040fe20000410000 */
[C-C-:B------:R-:W-:Y:S01]  /*57f0*/  FFMA.FTZ R29, R106.reuse, R29, R107.reuse ;  /* 0x0000001d6a1d7223 */ /* 0x140fe2000001006b */
[C---:B------:R-:W-:Y:S01]  /*5800*/  FMUL.FTZ R22, R65.reuse, R85 ;  /* 0x0000005541167220 */ /* 0x040fe20000410000 */
[--C-:B------:R-:W-:Y:S01]  /*5810*/  FFMA.FTZ R28, R106, R97, R107.reuse ;  /* 0x000000616a1c7223 */ /* 0x100fe2000001006b */
[--C-:B------:R-:W-:Y:S01]  /*5820*/  FADD.FTZ R20, R20, -R64.reuse ;  /* 0x8000004014147221 */ /* 0x100fe20000010000 */
[C---:B------:R-:W-:Y:S01]  /*5830*/  FMUL.FTZ R21, R65.reuse, R82 ;  /* 0x0000005241157220 */ /* 0x040fe20000410000 */
[C-C-:B------:R-:W-:Y:S01]  /*5840*/  FFMA.FTZ R26, R106.reuse, R26, R107.reuse ;  /* 0x0000001a6a1a7223 */ /* 0x140fe2000001006b */
[C---:B------:R-:W-:Y:S01]  /*5850*/  FMUL.FTZ R79, R65.reuse, R79 ;  /* 0x0000004f414f7220 */ /* 0x040fe20000410000 */
[C-C-:B------:R-:W-:Y:S01]  /*5860*/  FFMA.FTZ R25, R106.reuse, R25, R107.reuse ;  /* 0x000000196a197223 */ /* 0x140fe2000001006b */
[C-C-:B------:R-:W-:Y:S01]  /*5870*/  FFMA.FTZ R22, R106.reuse, R22, R107.reuse ;  /* 0x000000166a167223 */ /* 0x140fe2000001006b */
[----:B------:R-:W-:Y:S01]  /*5880*/  FMUL.FTZ R41, R65, R20 ;  /* 0x0000001441297220 */ /* 0x000fe20000410000 */
[C-C-:B------:R-:W-:Y:S01]  /*5890*/  FFMA.FTZ R21, R106.reuse, R21, R107.reuse ;  /* 0x000000156a157223 */ /* 0x140fe2000001006b */
[--C-:B------:R-:W-:Y:S01]  /*58a0*/  FFMA.FTZ R20, R106, R79, R107.reuse ;  /* 0x0000004f6a147223 */ /* 0x100fe2000001006b */
[--C-:B------:R-:W-:Y:S01]  /*58b0*/  FADD.FTZ R39, R39, -R64.reuse ;  /* 0x8000004027277221 */ /* 0x100fe20000010000 */
[--C-:B------:R-:W-:Y:S01]  /*58c0*/  FADD.FTZ R16, R16, -R64.reuse ;  /* 0x8000004010107221 */ /* 0x100fe20000010000 */
[--C-:B------:R-:W-:Y:S01]  /*58d0*/  FADD.FTZ R8, R8, -R64.reuse ;  /* 0x8000004008087221 */ /* 0x100fe20000010000 */
[----:B------:R-:W-:Y:S01]  /*58e0*/  IADD3.X R114, RZ, R74, RZ, P3, !PT ;  /* 0x0000004aff727210 */ /* 0x000fe20001ffe4ff */
[--C-:B------:R-:W-:Y:S01]  /*58f0*/  FADD.FTZ R68, R68, -R64.reuse ;  /* 0x8000004044447221 */ /* 0x100fe20000010000 */
[--C-:B------:R-:W-:Y:S01]  /*5900*/  FADD.FTZ R46, R46, -R64.reuse ;  /* 0x800000402e2e7221 */ /* 0x100fe20000010000 */
[--C-:B------:R-:W-:Y:S01]  /*5910*/  FADD.FTZ R43, R43, -R64.reuse ;  /* 0x800000402b2b7221 */ /* 0x100fe20000010000 */
[C---:B------:R-:W-:Y:S01]  /*5920*/  FMUL.FTZ R42, R65.reuse, R16 ;  /* 0x00000010412a7220 */ /* 0x040fe20000410000 */
[--C-:B------:R-:W-:Y:S01]  /*5930*/  FADD.FTZ R76, R76, -R64.reuse ;  /* 0x800000404c4c7221 */ /* 0x100fe20000010000 */
[--C-:B------:R-:W-:Y:S01]  /*5940*/  FADD.FTZ R12, R12, -R64.reuse ;  /* 0x800000400c0c7221 */ /* 0x100fe20000010000 */
[--C-:B------:R-:W-:Y:S01]  /*5950*/  FADD.FTZ R4, R4, -R64.reuse ;  /* 0x8000004004047221 */ /* 0x100fe20000010000 */
[--C-:B------:R-:W-:Y:S01]  /*5960*/  FADD.FTZ R72, R72, -R64.reuse ;  /* 0x8000004048487221 */ /* 0x100fe20000010000 */
[C---:B------:R-:W-:Y:S01]  /*5970*/  FMUL.FTZ R45, R65.reuse, R8 ;  /* 0x00000008412d7220 */ /* 0x040fe20000410000 */
[C---:B------:R-:W-:Y:S01]  /*5980*/  FMUL.FTZ R68, R65.reuse, R68 ;  /* 0x0000004441447220 */ /* 0x040fe20000410000 */
[----:B------:R-:W-:Y:S01]  /*5990*/  FFMA.FTZ R8, R106, R41, R107 ;  /* 0x000000296a087223 */ /* 0x000fe2000001006b */
[C---:B------:R-:W-:Y:S01]  /*59a0*/  FMUL.FTZ R17, R65.reuse, R46 ;  /* 0x0000002e41117220 */ /* 0x040fe20000410000 */
[C---:B------:R-:W-:Y:S01]  /*59b0*/  FMUL.FTZ R43, R65.reuse, R43 ;  /* 0x0000002b412b7220 */ /* 0x040fe20000410000 */
[----:B------:R-:W-:Y:S01]  /*59c0*/  FMUL.FTZ R44, R65, R12 ;  /* 0x0000000c412c7220 */ /* 0x000fe20000410000 */
[--C-:B---3--:R-:W-:Y:S01]  /*59d0*/  FADD.FTZ R2, R2, -R64.reuse ;  /* 0x8000004002027221 */ /* 0x108fe20000010000 */
[----:B----4-:R-:W-:-:S03]  /*59e0*/  FADD.FTZ R5, R18, -R64 ;  /* 0x8000004012057221 */ /* 0x010fc60000010000 */
[C---:B------:R-:W-:Y:S01]  /*59f0*/  FMUL.FTZ R2, R65.reuse, R2 ;  /* 0x0000000241027220 */ /* 0x040fe20000410000 */
[----:B------:R-:W-:-:S03]  /*5a00*/  FMUL.FTZ R5, R65, R5 ;  /* 0x0000000541057220 */ /* 0x000fc60000410000 */
[----:B------:R-:W-:Y:S01]  /*5a10*/  FFMA.FTZ R36, R106, R2, R107 ;  /* 0x000000026a247223 */ /* 0x000fe2000001006b */
[--C-:B--2---:R-:W-:Y:S01]  /*5a20*/  FADD.FTZ R6, R6, -R64.reuse ;  /* 0x8000004006067221 */ /* 0x104fe20000010000 */
[----:B------:R-:W-:-:S03]  /*5a30*/  FADD.FTZ R9, R14, -R64 ;  /* 0x800000400e097221 */ /* 0x000fc60000010000 */
[C---:B------:R-:W-:Y:S01]  /*5a40*/  FMUL.FTZ R6, R65.reuse, R6 ;  /* 0x0000000641067220 */ /* 0x040fe20000410000 */
[----:B------:R-:W-:Y:S01]  /*5a50*/  FADD.FTZ R10, R10, -R64 ;  /* 0x800000400a0a7221 */ /* 0x000fe20000010000 */
[C---:B------:R-:W-:Y:S01]  /*5a60*/  FMUL.FTZ R9, R65.reuse, R9 ;  /* 0x0000000941097220 */ /* 0x040fe20000410000 */
[C-C-:B------:R-:W-:Y:S02]  /*5a70*/  FFMA.FTZ R125, R106.reuse, R5, R107.reuse ;  /* 0x000000056a7d7223 */ /* 0x140fe4000001006b */
[C---:B------:R-:W-:Y:S01]  /*5a80*/  FMUL.FTZ R10, R65.reuse, R10 ;  /* 0x0000000a410a7220 */ /* 0x040fe20000410000 */
[C-C-:B------:R-:W-:Y:S01]  /*5a90*/  FFMA.FTZ R34, R106.reuse, R6, R107.reuse ;  /* 0x000000066a227223 */ /* 0x140fe2000001006b */
[C-C-:B------:R-:W-:Y:S01]  /*5aa0*/  FFMA.FTZ R33, R106.reuse, R9, R107.reuse ;  /* 0x000000096a217223 */ /* 0x140fe2000001006b */
[----:B------:R-:W-:Y:S01]  /*5ab0*/  STL [R1+0x1dc], R36 ;  /* 0x0001dc2401007387 */ /* 0x000fe20000100800 */
[----:B------:R-:W-:Y:S01]  /*5ac0*/  FFMA.FTZ R32, R106, R10, R107 ;  /* 0x0000000a6a207223 */ /* 0x000fe2000001006b */
[----:B------:R-:W-:-:S02]  /*5ad0*/  FMUL.FTZ R14, R65, R40 ;  /* 0x00000028410e7220 */ /* 0x000fc40000410000 */
[----:B------:R-:W-:Y:S01]  /*5ae0*/  STL [R1+0x1bc], R125 ;  /* 0x0001bc7d01007387 */ /* 0x000fe20000100800 */
[----:B------:R-:W-:-:S03]  /*5af0*/  FMUL.FTZ R40, R65, R24 ;  /* 0x0000001841287220 */ /* 0x000fc60000410000 */
[----:B------:R-:W-:Y:S01]  /*5b00*/  STL [R1+0x1c4], R34 ;  /* 0x0001c42201007387 */ /* 0x000fe20000100800 */
[----:B------:R-:W-:-:S03]  /*5b10*/  FFMA.FTZ R24, R106, R88, R107 ;  /* 0x000000586a187223 */ /* 0x000fc6000001006b */
[----:B------:R-:W-:Y:S04]  /*5b20*/  STL [R1+0x1c8], R33 ;  /* 0x0001c82101007387 */ /* 0x000fe80000100800 */
[----:B------:R-:W-:Y:S04]  /*5b30*/  STL [R1+0x1cc], R32 ;  /* 0x0001cc2001007387 */ /* 0x000fe80000100800 */
[----:B------:R-:W-:Y:S01]  /*5b40*/  STL [R1+0x1d0], R30 ;  /* 0x0001d01e01007387 */ /* 0x000fe20000100800 */
[----:B------:R-:W-:-:S03]  /*5b50*/  FFMA.FTZ R10, R106, R38, R107 ;  /* 0x000000266a0a7223 */ /* 0x000fc6000001006b */
[----:B------:R-:W-:Y:S04]  /*5b60*/  STL [R1+0x1d4], R29 ;  /* 0x0001d41d01007387 */ /* 0x000fe80000100800 */
[----:B------:R-:W-:Y:S04]  /*5b70*/  STL [R1+0x1d8], R28 ;  /* 0x0001d81c01007387 */ /* 0x000fe80000100800 */
[----:B------:R-:W-:Y:S04]  /*5b80*/  STL [R1+0x1e0], R26 ;  /* 0x0001e01a01007387 */ /* 0x000fe80000100800 */
[----:B------:R-:W-:Y:S01]  /*5b90*/  STL [R1+0x1e4], R25 ;  /* 0x0001e41901007387 */ /* 0x000fe20000100800 */
[----:B------:R-:W-:-:S03]  /*5ba0*/  FADD.FTZ R0, R0, -R64 ;  /* 0x8000004000007221 */ /* 0x000fc60000010000 */
[----:B------:R-:W-:Y:S01]  /*5bb0*/  STL [R1+0x1e8], R24 ;  /* 0x0001e81801007387 */ /* 0x000fe20000100800 */
[----:B------:R-:W-:-:S03]  /*5bc0*/  FFMA.FTZ R9, R106, R40, R107 ;  /* 0x000000286a097223 */ /* 0x000fc6000001006b */
[----:B------:R-:W-:Y:S04]  /*5bd0*/  STL [R1+0x1ec], R22 ;  /* 0x0001ec1601007387 */ /* 0x000fe80000100800 */
[----:B------:R-:W-:Y:S04]  /*5be0*/  STL [R1+0x1f0], R21 ;  /* 0x0001f01501007387 */ /* 0x000fe80000100800 */
[----:B------:R0:W-:Y:S01]  /*5bf0*/  STL [R1+0x1f4], R20 ;  /* 0x0001f41401007387 */ /* 0x0001e20000100800 */
[C---:B------:R-:W-:Y:S01]  /*5c00*/  FMUL.FTZ R0, R65.reuse, R0 ;  /* 0x0000000041007220 */ /* 0x040fe20000410000 */
[C-C-:B------:R-:W-:Y:S01]  /*5c10*/  FFMA.FTZ R6, R106.reuse, R42, R107.reuse ;  /* 0x0000002a6a067223 */ /* 0x140fe2000001006b */
[C---:B------:R-:W-:Y:S01]  /*5c20*/  FMUL.FTZ R18, R65.reuse, R76 ;  /* 0x0000004c41127220 */ /* 0x040fe20000410000 */
[C---:B------:R-:W-:Y:S01]  /*5c30*/  FMUL.FTZ R46, R65.reuse, R4 ;  /* 0x00000004412e7220 */ /* 0x040fe20000410000 */
[C---:B0-----:R-:W-:Y:S01]  /*5c40*/  FMUL.FTZ R20, R65.reuse, R39 ;  /* 0x0000002741147220 */ /* 0x041fe20000410000 */
[----:B------:R-:W-:Y:S01]  /*5c50*/  IADD3.X R39, RZ, R74, RZ, P6, !PT ;  /* 0x0000004aff277210 */ /* 0x000fe200037fe4ff */
[----:B------:R-:W-:Y:S01]  /*5c60*/  FMUL.FTZ R72, R65, R72 ;  /* 0x0000004841487220 */ /* 0x000fe20000410000 */
[C-C-:B------:R-:W-:Y:S01]  /*5c70*/  FFMA.FTZ R62, R106.reuse, R0, R107.reuse ;  /* 0x000000006a3e7223 */ /* 0x140fe2000001006b */
[C-C-:B------:R-:W-:Y:S01]  /*5c80*/  FFMA.FTZ R0, R106.reuse, R68, R107.reuse ;  /* 0x000000446a007223 */ /* 0x140fe2000001006b */
[C-C-:B------:R-:W-:Y:S01]  /*5c90*/  FFMA.FTZ R16, R106.reuse, R43, R107.reuse ;  /* 0x0000002b6a107223 */ /* 0x140fe2000001006b */
[--C-:B------:R-:W-:Y:S01]  /*5ca0*/  FADD.FTZ R68, R23, -R64.reuse ;  /* 0x8000004017447221 */ /* 0x100fe20000010000 */
        /* <DEDUP_REMOVED lines=14> */
[----:B------:R-:W-:-:S03]  /*5d90*/  FADD.FTZ R43, R81, -R64 ;  /* 0x80000040512b7221 */ /* 0x000fc60000010000 */
[----:B------:R-:W-:Y:S01]  /*5da0*/  FMUL.FTZ R23, R65, R42 ;  /* 0x0000002a41177220 */ /* 0x000fe20000410000 */
[--C-:B------:R-:W-:Y:S01]  /*5db0*/  FADD.FTZ R44, R80, -R64.reuse ;  /* 0x80000040502c7221 */ /* 0x100fe20000010000 */
[--C-:B------:R-:W-:Y:S01]  /*5dc0*/  FADD.FTZ R45, R73, -R64.reuse ;  /* 0x80000040492d7221 */ /* 0x100fe20000010000 */
[--C-:B------:R-:W-:Y:S01]  /*5dd0*/  FADD.FTZ R46, R71, -R64.reuse ;  /* 0x80000040472e7221 */ /* 0x100fe20000010000 */
[--C-:B------:R-:W-:Y:S01]  /*5de0*/  FADD.FTZ R71, R15, -R64.reuse ;  /* 0x800000400f477221 */ /* 0x100fe20000010000 */
[----:B------:R-:W-:Y:S01]  /*5df0*/  FMUL.FTZ R15, R65, R44 ;  /* 0x0000002c410f7220 */ /* 0x000fe20000410000 */
[--C-:B------:R-:W-:Y:S01]  /*5e00*/  FADD.FTZ R101, R48, -R64.reuse ;  /* 0x8000004030657221 */ /* 0x100fe20000010000 */
[--C-:B------:R-:W-:Y:S01]  /*5e10*/  FADD.FTZ R48, R35, -R64.reuse ;  /* 0x8000004023307221 */ /* 0x100fe20000010000 */
[----:B------:R-:W-:Y:S01]  /*5e20*/  FMUL.FTZ R35, R65, R38 ;  /* 0x0000002641237220 */ /* 0x000fe20000410000 */
[----:B------:R-:W-:Y:S01]  /*5e30*/  LEA R38, P3, R124, UR12, 0x1 ;  /* 0x0000000c7c267c11 */ /* 0x000fe2000f8608ff */
[--C-:B------:R-:W-:Y:S01]  /*5e40*/  FADD.FTZ R109, R66, -R64.reuse ;  /* 0x80000040426d7221 */ /* 0x100fe20000010000 */
[--C-:B------:R-:W-:Y:S01]  /*5e50*/  FADD.FTZ R66, R31, -R64.reuse ;  /* 0x800000401f427221 */ /* 0x100fe20000010000 */
[----:B------:R-:W-:Y:S01]  /*5e60*/  FMUL.FTZ R31, R65, R40 ;  /* 0x00000028411f7220 */ /* 0x000fe20000410000 */
[----:B------:R-:W-:Y:S01]  /*5e70*/  LEA.HI.X R39, R124, UR13, R39, 0x1, P3 ;  /* 0x0000000d7c277c11 */ /* 0x000fe200098f0c27 */
[--C-:B------:R-:W-:Y:S01]  /*5e80*/  FADD.FTZ R108, R67, -R64.reuse ;  /* 0x80000040436c7221 */ /* 0x100fe20000010000 */
[----:B------:R-:W-:Y:S01]  /*5e90*/  LEA R40, P3, R111, UR12, 0x1 ;  /* 0x0000000c6f287c11 */ /* 0x000fe2000f8608ff */
[----:B------:R-:W-:Y:S01]  /*5ea0*/  FADD.FTZ R67, R27, -R64 ;  /* 0x800000401b437221 */ /* 0x000fe20000010000 */
[----:B------:R-:W-:-:S02]  /*5eb0*/  FMUL.FTZ R27, R65, R41 ;  /* 0x00000029411b7220 */ /* 0x000fc40000410000 */
[----:B------:R-:W-:Y:S01]  /*5ec0*/  LEA.HI.X R41, R111, UR13, R114, 0x1, P3 ;  /* 0x0000000d6f297c11 */ /* 0x000fe200098f0c72 */
[--C-:B------:R-:W-:Y:S01]  /*5ed0*/  FADD.FTZ R107, R69, -R64.reuse ;  /* 0x80000040456b7221 */ /* 0x100fe20000010000 */
[----:B------:R-:W2:Y:S01]  /*5ee0*/  LDL.LU R114, [R1+0x22c] ;  /* 0x00022c0001727983 */ /* 0x000ea20000300800 */
[C---:B------:R-:W-:Y:S01]  /*5ef0*/  LEA R42, P3, R110.reuse, UR12, 0x1 ;  /* 0x0000000c6e2a7c11 */ /* 0x040fe2000f8608ff */
[----:B------:R-:W-:Y:S01]  /*5f00*/  FADD.FTZ R69, R19, -R64 ;  /* 0x8000004013457221 */ /* 0x000fe20000010000 */
[----:B------:R-:W-:Y:S02]  /*5f10*/  FMUL.FTZ R19, R65, R43 ;  /* 0x0000002b41137220 */ /* 0x000fe40000410000 */
[----:B------:R-:W-:Y:S02]  /*5f20*/  LEA.HI.X R43, R110, UR13, R113, 0x1, P3 ;  /* 0x0000000d6e2b7c11 */ /* 0x000fe400098f0c71 */
[----:B------:R-:W3:Y:S01]  /*5f30*/  LDL.LU R113, [R1+0x228] ;  /* 0x0002280001717983 */ /* 0x000ee20000300800 */
[----:B------:R-:W-:Y:S01]  /*5f40*/  LEA R44, P3, R123, UR12, 0x1 ;  /* 0x0000000c7b2c7c11 */ /* 0x000fe2000f8608ff */
[----:B------:R-:W-:-:S03]  /*5f50*/  FMUL.FTZ R11, R65, R45 ;  /* 0x0000002d410b7220 */ /* 0x000fc60000410000 */
[----:B------:R-:W-:Y:S02]  /*5f60*/  LEA.HI.X R45, R123, UR13, R112, 0x1, P3 ;  /* 0x0000000d7b2d7c11 */ /* 0x000fe400098f0c70 */
        /* <DEDUP_REMOVED lines=10> */
[----:B------:R-:W-:Y:S01]  /*6010*/  FMUL.FTZ R7, R65, R46 ;  /* 0x0000002e41077220 */ /* 0x000fe20000410000 */
[----:B------:R-:W-:Y:S01]  /*6020*/  FADD.FTZ R64, R75, -R64 ;  /* 0x800000404b407221 */ /* 0x000fe20000010000 */
[----:B------:R-:W-:Y:S01]  /*6030*/  LEA R46, P3, R122, UR12, 0x1 ;  /* 0x0000000c7a2e7c11 */ /* 0x000fe2000f8608ff */
[----:B------:R-:W-:-:S02]  /*6040*/  FMUL.FTZ R3, R65, R47 ;  /* 0x0000002f41037220 */ /* 0x000fc40000410000 */
[----:B------:R-:W-:Y:S01]  /*6050*/  FMUL.FTZ R33, R65, R64 ;  /* 0x0000004041217220 */ /* 0x000fe20000410000 */
[----:B------:R-:W-:Y:S02]  /*6060*/  LEA.HI.X R47, R122, UR13, R59, 0x1, P3 ;  /* 0x0000000d7a2f7c11 */ /* 0x000fe400098f0c3b */
[----:B------:R-:W-:Y:S01]  /*6070*/  LEA R64, P3, R121, UR12, 0x1 ;  /* 0x0000000c79407c11 */ /* 0x000fe2000f8608ff */
        /* <DEDUP_REMOVED lines=19> */
[----:B------:R-:W-:Y:S01]  /*61b0*/  LEA.HI.X R65, R121, UR13, R58, 0x1, P3 ;  /* 0x0000000d79417c11 */ /* 0x000fe200098f0c3a */
[----:B------:R-:W4:Y:S01]  /*61c0*/  LDL.LU R59, [R1+0x220] ;  /* 0x00022000013b7983 */ /* 0x000f220000300800 */
[----:B------:R-:W-:-:S03]  /*61d0*/  LEA R66, P3, R120, UR12, 0x1 ;  /* 0x0000000c78427c11 */ /* 0x000fc6000f8608ff */
[----:B------:R-:W4:Y:S01]  /*61e0*/  LDL.LU R58, [R1+0x21c] ;  /* 0x00021c00013a7983 */ /* 0x000f220000300800 */
[----:B------:R-:W-:Y:S02]  /*61f0*/  LEA.HI.X R67, R120, UR13, R57, 0x1, P3 ;  /* 0x0000000d78437c11 */ /* 0x000fe400098f0c39 */
[C---:B------:R-:W-:Y:S01]  /*6200*/  LEA R68, P3, R119.reuse, UR12, 0x1 ;  /* 0x0000000c77447c11 */ /* 0x040fe2000f8608ff */
[----:B------:R-:W4:Y:S04]  /*6210*/  LDL.LU R57, [R1+0x218] ;  /* 0x0002180001397983 */ /* 0x000f280000300800 */
[----:B------:R-:W4:Y:S01]  /*6220*/  LDL.LU R88, [R1+0x110] ;  /* 0x0001100001587983 */ /* 0x000f220000300800 */
[----:B------:R-:W-:-:S03]  /*6230*/  LEA.HI.X R69, R119, UR13, R56, 0x1, P3 ;  /* 0x0000000d77457c11 */ /* 0x000fc600098f0c38 */
[----:B------:R-:W4:Y:S04]  /*6240*/  LDL.LU R56, [R1+0x214] ;  /* 0x0002140001387983 */ /* 0x000f280000300800 */
[----:B------:R-:W4:Y:S01]  /*6250*/  LDL.LU R91, [R1+0x118] ;  /* 0x00011800015b7983 */ /* 0x000f220000300800 */
[----:B------:R-:W-:-:S03]  /*6260*/  LEA R70, P3, R118, UR12, 0x1 ;  /* 0x0000000c76467c11 */ /* 0x000fc6000f8608ff */
[----:B------:R-:W4:Y:S01]  /*6270*/  LDL.LU R90, [R1+0x12c] ;  /* 0x00012c00015a7983 */ /* 0x000f220000300800 */
[----:B------:R-:W-:-:S03]  /*6280*/  LEA.HI.X R71, R118, UR13, R55, 0x1, P3 ;  /* 0x0000000d76477c11 */ /* 0x000fc600098f0c37 */
[----:B------:R-:W4:Y:S01]  /*6290*/  LDL.LU R55, [R1+0x210] ;  /* 0x0002100001377983 */ /* 0x000f220000300800 */
[----:B------:R-:W-:-:S03]  /*62a0*/  LEA R72, P3, R117, UR12, 0x1 ;  /* 0x0000000c75487c11 */ /* 0x000fc6000f8608ff */
[----:B------:R-:W4:Y:S01]  /*62b0*/  LDL.LU R93, [R1+0x158] ;  /* 0x00015800015d7983 */ /* 0x000f220000300800 */
[----:B------:R-:W-:Y:S02]  /*62c0*/  LEA.HI.X R73, R117, UR13, R54, 0x1, P3 ;  /* 0x0000000d75497c11 */ /* 0x000fe400098f0c36 */
[----:B------:R-:W-:Y:S01]  /*62d0*/  LEA R76, P3, R116, UR12, 0x1 ;  /* 0x0000000c744c7c11 */ /* 0x000fe2000f8608ff */
[----:B------:R-:W4:Y:S01]  /*62e0*/  LDL.LU R92, [R1+0x160] ;  /* 0x00016000015c7983 */ /* 0x000f220000300800 */
[----:B------:R-:W-:-:S03]  /*62f0*/  FFMA.FTZ R79, R61, R79, R63 ;  /* 0x0000004f3d4f7223 */ /* 0x000fc6000001003f */
[----:B------:R-:W4:Y:S01]  /*6300*/  LDL.LU R54, [R1+0x20c] ;  /* 0x00020c0001367983 */ /* 0x000f220000300800 */
[----:B------:R-:W-:-:S03]  /*6310*/  LEA.HI.X R77, R116, UR13, R53, 0x1, P3 ;  /* 0x0000000d744d7c11 */ /* 0x000fc600098f0c35 */
[----:B------:R-:W4:Y:S01]  /*6320*/  LDL.LU R95, [R1+0x16c] ;  /* 0x00016c00015f7983 */ /* 0x000f220000300800 */
[----:B------:R-:W-:-:S03]  /*6330*/  LEA R78, P3, R115, UR12, 0x1 ;  /* 0x0000000c734e7c11 */ /* 0x000fc6000f8608ff */
[----:B------:R-:W4:Y:S01]  /*6340*/  LDL.LU R94, [R1+0x144] ;  /* 0x00014400015e7983 */ /* 0x000f220000300800 */
[----:B------:R-:W-:-:S03]  /*6350*/  F2FP.F16.F32.PACK_AB R62, R79, R62 ;  /* 0x0000003e4f3e723e */ /* 0x000fc600000000ff */
[----:B------:R-:W4:Y:S01]  /*6360*/  LDL.LU R53, [R1+0x208] ;  /* 0x0002080001357983 */ /* 0x000f220000300800 */
[----:B------:R-:W-:-:S03]  /*6370*/  LEA.HI.X R79, R115, UR13, R52, 0x1, P3 ;  /* 0x0000000d734f7c11 */ /* 0x000fc600098f0c34 */
[----:B------:R-:W4:Y:S04]  /*6380*/  LDL.LU R97, [R1+0x148] ;  /* 0x0001480001617983 */ /* 0x000f280000300800 */
[----:B------:R-:W4:Y:S04]  /*6390*/  LDL.LU R96, [R1+0x134] ;  /* 0x0001340001607983 */ /* 0x000f280000300800 */
[----:B------:R-:W4:Y:S04]  /*63a0*/  LDL.LU R105, [R1+0x48] ;  /* 0x0000480001697983 */ /* 0x000f280000300800 */
[----:B------:R-:W4:Y:S04]  /*63b0*/  LDL.LU R52, [R1+0x204] ;  /* 0x0002040001347983 */ /* 0x000f280000300800 */
[----:B------:R-:W4:Y:S04]  /*63c0*/  LDL.LU R48, [R1+0x124] ;  /* 0x0001240001307983 */ /* 0x000f280000300800 */
[----:B------:R-:W4:Y:S01]  /*63d0*/  LDL.LU R34, [R1+0x138] ;  /* 0x0001380001227983 */ /* 0x000f220000300800 */
[----:B--2---:R-:W-:-:S04]  /*63e0*/  LEA R80, P3, R114, UR12, 0x1 ;  /* 0x0000000c72507c11 */ /* 0x004fc8000f8608ff */
[----:B------:R-:W-:Y:S02]  /*63f0*/  LEA.HI.X R81, R114, UR13, R51, 0x1, P3 ;  /* 0x0000000d72517c11 */ /* 0x000fe400098f0c33 */
[----:B------:R-:W2:Y:S01]  /*6400*/  LDL.LU R51, [R1+0x200] ;  /* 0x0002000001337983 */ /* 0x000ea20000300800 */
[----:B---3--:R-:W-:-:S04]  /*6410*/  LEA R82, P3, R113, UR12, 0x1 ;  /* 0x0000000c71527c11 */ /* 0x008fc8000f8608ff */
[----:B------:R-:W-:Y:S02]  /*6420*/  LEA.HI.X R83, R113, UR13, R50, 0x1, P3 ;  /* 0x0000000d71537c11 */ /* 0x000fe400098f0c32 */
[----:B------:R-:W3:Y:S01]  /*6430*/  LDL.LU R50, [R1+0x1fc] ;  /* 0x0001fc0001327983 */ /* 0x000ee20000300800 */
[----:B----4-:R-:W-:-:S04]  /*6440*/  LEA R84, P3, R112, UR12, 0x1 ;  /* 0x0000000c70547c11 */ /* 0x010fc8000f8608ff */
[----:B------:R-:W-:Y:S02]  /*6450*/  LEA.HI.X R85, R112, UR13, R49, 0x1, P3 ;  /* 0x0000000d70557c11 */ /* 0x000fe400098f0c31 */
[----:B------:R-:W4:Y:S01]  /*6460*/  LDL.LU R49, [R1+0x1f8] ;  /* 0x0001f80001317983 */ /* 0x000f220000300800 */
[----:B------:R-:W-:-:S04]  /*6470*/  LEA R86, P3, R59, UR12, 0x1 ;  /* 0x0000000c3b567c11 */ /* 0x000fc8000f8608ff */
[----:B------:R-:W-:Y:S02]  /*6480*/  LEA.HI.X R87, R59, UR13, R88, 0x1, P3 ;  /* 0x0000000d3b577c11 */ /* 0x000fe400098f0c58 */
        /* <DEDUP_REMOVED lines=23> */
[----:B--2---:R-:W-:-:S04]  /*6600*/  LEA R52, P3, R51, UR12, 0x1 ;  /* 0x0000000c33347c11 */ /* 0x004fc8000f8608ff */
[----:B------:R-:W-:Y:S02]  /*6610*/  LEA.HI.X R53, R51, UR13, R96, 0x1, P3 ;  /* 0x0000000d33357c11 */ /* 0x000fe400098f0c60 */
[C---:B---3--:R-:W-:Y:S02]  /*6620*/  LEA R96, P3, R50.reuse, UR12, 0x1 ;  /* 0x0000000c32607c11 */ /* 0x048fe4000f8608ff */
[----:B------:R-:W-:Y:S02]  /*6630*/  IADD3.X R51, RZ, R74, RZ, P4, !PT ;  /* 0x0000004aff337210 */ /* 0x000fe400027fe4ff */
[----:B------:R-:W-:Y:S02]  /*6640*/  LEA.HI.X R97, R50, UR13, R48, 0x1, P3 ;  /* 0x0000000d32617c11 */ /* 0x000fe400098f0c30 */
[----:B----4-:R-:W-:Y:S02]  /*6650*/  LEA R48, P4, R49, UR12, 0x1 ;  /* 0x0000000c31307c11 */ /* 0x010fe4000f8808ff */
[----:B------:R-:W-:-:S02]  /*6660*/  LEA R50, P3, R105, UR12, 0x1 ;  /* 0x0000000c69327c11 */ /* 0x000fc4000f8608ff */
[----:B------:R-:W-:Y:S02]  /*6670*/  LEA.HI.X R49, R49, UR13, R34, 0x1, P4 ;  /* 0x0000000d31317c11 */ /* 0x000fe4000a0f0c22 */
[----:B------:R-:W2:Y:S01]  /*6680*/  LDL.LU R34, [R1+0x60] ;  /* 0x0000600001227983 */ /* 0x000ea20000300800 */
[----:B------:R-:W-:-:S03]  /*6690*/  LEA.HI.X R51, R105, UR13, R51, 0x1, P3 ;  /* 0x0000000d69337c11 */ /* 0x000fc600098f0c33 */
[----:B------:R-:W3:Y:S04]  /*66a0*/  LDL.LU R104, [R1+0x5c] ;  /* 0x00005c0001687983 */ /* 0x000ee80000300800 */
[----:B------:R-:W4:Y:S04]  /*66b0*/  LDL.S16 R125, [R1+0x38] ;  /* 0x00003800017d7983 */ /* 0x000f280000100600 */
[----:B------:R-:W4:Y:S04]  /*66c0*/  LDL.LU.S16 R105, [R1+0x3a] ;  /* 0x00003a0001697983 */ /* 0x000f280000300600 */
[----:B------:R-:W2:Y:S04]  /*66d0*/  LDL.LU R101, [R1+0x54] ;  /* 0x0000540001657983 */ /* 0x000ea80000300800 */
[----:B------:R-:W4:Y:S04]  /*66e0*/  LDL.LU R20, [R1+0x1f4] ;  /* 0x0001f40001147983 */ /* 0x000f280000300800 */
[----:B------:R-:W4:Y:S04]  /*66f0*/  LDL.LU R21, [R1+0x1f0] ;  /* 0x0001f00001157983 */ /* 0x000f280000300800 */
[----:B------:R-:W4:Y:S04]  /*6700*/  LDL.LU R22, [R1+0x1ec] ;  /* 0x0001ec0001167983 */ /* 0x000f280000300800 */
[----:B------:R-:W4:Y:S04]  /*6710*/  LDL.LU R24, [R1+0x1e8] ;  /* 0x0001e80001187983 */ /* 0x000f280000300800 */
[----:B------:R-:W4:Y:S04]  /*6720*/  LDL.LU R25, [R1+0x1e4] ;  /* 0x0001e40001197983 */ /* 0x000f280000300800 */
[----:B------:R-:W4:Y:S04]  /*6730*/  LDL.LU R26, [R1+0x1e0] ;  /* 0x0001e000011a7983 */ /* 0x000f280000300800 */
[----:B------:R-:W3:Y:S01]  /*6740*/  LDL.LU R36, [R1+0x1dc] ;  /* 0x0001dc0001247983 */ /* 0x000ee20000300800 */
[C-C-:B------:R-:W-:Y:S01]  /*6750*/  FFMA.FTZ R100, R61.reuse, R98, R63.reuse ;  /* 0x000000623d647223 */ /* 0x140fe2000001003f */
[C-C-:B------:R-:W-:Y:S01]  /*6760*/  FFMA.FTZ R118, R61.reuse, R28, R63.reuse ;  /* 0x0000001c3d767223 */ /* 0x140fe2000001003f */
[C-C-:B------:R-:W-:Y:S01]  /*6770*/  FFMA.FTZ R119, R61.reuse, R29, R63.reuse ;  /* 0x0000001d3d777223 */ /* 0x140fe2000001003f */
[----:B------:R-:W4:Y:S01]  /*6780*/  LDL.LU R28, [R1+0x1d8] ;  /* 0x0001d800011c7983 */ /* 0x000f220000300800 */
[C-C-:B------:R-:W-:Y:S01]  /*6790*/  FFMA.FTZ R120, R61.reuse, R30, R63.reuse ;  /* 0x0000001e3d787223 */ /* 0x140fe2000001003f */
[C-C-:B------:R-:W-:Y:S01]  /*67a0*/  FFMA.FTZ R98, R61.reuse, R75, R63.reuse ;  /* 0x0000004b3d627223 */ /* 0x140fe2000001003f */
[C-C-:B------:R-:W-:Y:S01]  /*67b0*/  FFMA.FTZ R102, R61.reuse, R60, R63.reuse ;  /* 0x0000003c3d667223 */ /* 0x140fe2000001003f */
[----:B------:R-:W4:Y:S01]  /*67c0*/  LDL.LU R29, [R1+0x1d4] ;  /* 0x0001d400011d7983 */ /* 0x000f220000300800 */
        /* <DEDUP_REMOVED lines=13> */
[----:B------:R-:W4:Y:S01]  /*68a0*/  LDL.LU R30, [R1+0x1d0] ;  /* 0x0001d000011e7983 */ /* 0x000f220000300800 */
[C-C-:B------:R-:W-:Y:S01]  /*68b0*/  FFMA.FTZ R121, R61.reuse, R32, R63.reuse ;  /* 0x000000203d797223 */ /* 0x140fe2000001003f */
[----:B------:R-:W-:-:S02]  /*68c0*/  FFMA.FTZ R63, R61, R33, R63 ;  /* 0x000000213d3f7223 */ /* 0x000fc4000001003f */
[----:B------:R-:W4:Y:S04]  /*68d0*/  LDL.LU R32, [R1+0x1cc] ;  /* 0x0001cc0001207983 */ /* 0x000f280000300800 */
[----:B------:R-:W4:Y:S01]  /*68e0*/  LDL.LU R33, [R1+0x1c8] ;  /* 0x0001c80001217983 */ /* 0x000f220000300800 */
[----:B---3--:R-:W-:-:S03]  /*68f0*/  F2FP.F16.F32.PACK_AB R122, R100, R36 ;  /* 0x00000024647a723e */ /* 0x008fc600000000ff */
[----:B------:R-:W3:Y:S01]  /*6900*/  LDL.LU R100, [R1+0x58] ;  /* 0x0000580001647983 */ /* 0x000ee20000300800 */
[-C--:B------:R-:W-:Y:S02]  /*6910*/  IADD3.X R37, RZ, R74.reuse, RZ, P2, !PT ;  /* 0x0000004aff257210 */ /* 0x080fe400017fe4ff */
[----:B------:R-:W-:Y:S02]  /*6920*/  IADD3.X R75, RZ, R74, RZ, P5, !PT ;  /* 0x0000004aff4b7210 */ /* 0x000fe40002ffe4ff */
[----:B--2---:R-:W-:Y:S02]  /*6930*/  LEA R36, P3, R101, UR12, 0x1 ;  /* 0x0000000c65247c11 */ /* 0x004fe4000f8608ff */
[----:B---3--:R-:W-:-:S04]  /*6940*/  LEA R60, P2, R100, UR12, 0x1 ;  /* 0x0000000c643c7c11 */ /* 0x008fc8000f8408ff */
[----:B------:R-:W-:Y:S02]  /*6950*/  LEA.HI.X R61, R100, UR13, R37, 0x1, P2 ;  /* 0x0000000d643d7c11 */ /* 0x000fe400090f0c25 */
[----:B------:R-:W-:Y:S02]  /*6960*/  LEA.HI.X R37, R101, UR13, R75, 0x1, P3 ;  /* 0x0000000d65257c11 */ /* 0x000fe400098f0c4b */
[-C--:B------:R-:W-:Y:S02]  /*6970*/  IADD3.X R101, RZ, R74.reuse, RZ, P0, !PT ;  /* 0x0000004aff657210 */ /* 0x080fe400007fe4ff */
[----:B------:R-:W-:Y:S02]  /*6980*/  IADD3.X R75, RZ, R74, RZ, P1, !PT ;  /* 0x0000004aff4b7210 */ /* 0x000fe40000ffe4ff */
[----:B------:R-:W-:Y:S02]  /*6990*/  LEA R74, P0, R34, UR12, 0x1 ;  /* 0x0000000c224a7c11 */ /* 0x000fe4000f8008ff */
[----:B------:R-:W-:-:S02]  /*69a0*/  LEA R100, P1, R104, UR12, 0x1 ;  /* 0x0000000c68647c11 */ /* 0x000fc4000f8208ff */
[----:B------:R-:W-:Y:S02]  /*69b0*/  LEA.HI.X R75, R34, UR13, R75, 0x1, P0 ;  /* 0x0000000d224b7c11 */ /* 0x000fe400080f0c4b */
[----:B------:R-:W2:Y:S01]  /*69c0*/  LDL.LU R34, [R1+0x1c4] ;  /* 0x0001c40001227983 */ /* 0x000ea20000300800 */
[----:B------:R-:W-:-:S03]  /*69d0*/  LEA.HI.X R101, R104, UR13, R101, 0x1, P1 ;  /* 0x0000000d68657c11 */ /* 0x000fc600088f0c65 */
[----:B------:R-:W3:Y:S01]  /*69e0*/  LDL.LU R104, [R1+0x1c0] ;  /* 0x0001c00001687983 */ /* 0x000ee20000300800 */
[----:B----4-:R-:W-:Y:S02]  /*69f0*/  PRMT R123, R105, 0x7610, R123 ;  /* 0x00007610697b7816 */ /* 0x010fe4000000007b */
[----:B---3--:R-:W-:Y:S02]  /*6a00*/  PRMT R104, R125, 0x7610, R104 ;  /* 0x000076107d687816 */ /* 0x008fe40000000068 */
[----:B------:R-:W3:Y:S04]  /*6a10*/  LDL.LU R125, [R1+0x1bc] ;  /* 0x0001bc00017d7983 */ /* 0x000ee80000300800 */
[----:B------:R-:W4:Y:S04]  /*6a20*/  LDL.LU R105, [R1+0x1b8] ;  /* 0x0001b80001697983 */ /* 0x000f280000300800 */
[----:B------:R0:W-:Y:S04]  /*6a30*/  STG.E.U16 desc[UR14][R38.64], R104 ;  /* 0x0000006826007986 */ /* 0x0001e8000c10150e */
[----:B0-----:R-:W2:Y:S04]  /*6a40*/  LDL.LU R104, [R1+0x1b4] ;  /* 0x0001b40001687983 */ /* 0x001ea80000300800 */
[----:B------:R0:W-:Y:S04]  /*6a50*/  STG.E.U16 desc[UR14][R38.64+0x2], R123 ;  /* 0x0000027b26007986 */ /* 0x0001e8000c10150e */
[----:B0-----:R-:W3:Y:S01]  /*6a60*/  LDL.LU R123, [R1+0x120] ;  /* 0x00012000017b7983 */ /* 0x001ee20000300800 */
[----:B----4-:R-:W-:-:S03]  /*6a70*/  PRMT R124, R105, 0x7632, R124 ;  /* 0x00007632697c7816 */ /* 0x010fc6000000007c */
[----:B------:R0:W-:Y:S04]  /*6a80*/  STG.E.U16 desc[UR14][R38.64+0x4], R105 ;  /* 0x0000046926007986 */ /* 0x0001e8000c10150e */
[----:B0-----:R-:W3:Y:S04]  /*6a90*/  LDL.LU R105, [R1+0xdc] ;  /* 0x0000dc0001697983 */ /* 0x001ee80000300800 */
[----:B------:R0:W-:Y:S04]  /*6aa0*/  STG.E.U16 desc[UR14][R38.64+0x6], R124 ;  /* 0x0000067c26007986 */ /* 0x0001e8000c10150e */
[----:B--2---:R1:W-:Y:S01]  /*6ab0*/  STG.E.U16 desc[UR14][R40.64], R104 ;  /* 0x0000006828007986 */ /* 0x0043e2000c10150e */
[----:B0-----:R-:W-:-:S03]  /*6ac0*/  PRMT R38, R104, 0x7632, R38 ;  /* 0x0000763268267816 */ /* 0x001fc60000000026 */
[----:B------:R-:W2:Y:S01]  /*6ad0*/  LDL.LU R124, [R1+0x150] ;  /* 0x00015000017c7983 */ /* 0x000ea20000300800 */
[----:B------:R-:W-:-:S03]  /*6ae0*/  PRMT R39, R62, 0x7632, R39 ;  /* 0x000076323e277816 */ /* 0x000fc60000000027 */
[----:B-1----:R-:W2:Y:S04]  /*6af0*/  LDL.LU R104, [R1+0xf4] ;  /* 0x0000f40001687983 */ /* 0x002ea80000300800 */
[----:B------:R0:W-:Y:S04]  /*6b00*/  STG.E.U16 desc[UR14][R40.64+0x2], R38 ;  /* 0x0000022628007986 */ /* 0x0001e8000c10150e */
[----:B------:R1:W-:Y:S04]  /*6b10*/  STG.E.U16 desc[UR14][R40.64+0x4], R62 ;  /* 0x0000043e28007986 */ /* 0x0003e8000c10150e */
[----:B------:R-:W-:Y:S01]  /*6b20*/  STG.E.U16 desc[UR14][R40.64+0x6], R39 ;  /* 0x0000062728007986 */ /* 0x000fe2000c10150e */
[----:B0-----:R-:W-:-:S03]  /*6b30*/  PRMT R38, R99, 0x7632, R38 ;  /* 0x0000763263267816 */ /* 0x001fc60000000026 */
[----:B------:R0:W-:Y:S04]  /*6b40*/  STG.E.U16 desc[UR14][R42.64], R99 ;  /* 0x000000632a007986 */ /* 0x0001e8000c10150e */
[----:B-1----:R-:W4:Y:S04]  /*6b50*/  LDL.LU R62, [R1+0x140] ;  /* 0x00014000013e7983 */ /* 0x002f280000300800 */
[----:B0-----:R-:W4:Y:S01]  /*6b60*/  LDL.LU R99, [R1+0xec] ;  /* 0x0000ec0001637983 */ /* 0x001f220000300800 */
[----:B---3--:R-:W-:-:S03]  /*6b70*/  F2FP.F16.F32.PACK_AB R39, R105, R123 ;  /* 0x0000007b6927723e */ /* 0x008fc600000000ff */
[----:B------:R-:W3:Y:S04]  /*6b80*/  LDL.LU R105, [R1+0x104] ;  /* 0x0001040001697983 */ /* 0x000ee80000300800 */
[----:B------:R-:W3:Y:S01]  /*6b90*/  LDL.LU R123, [R1+0x168] ;  /* 0x00016800017b7983 */ /* 0x000ee20000300800 */
[----:B------:R-:W-:Y:S02]  /*6ba0*/  PRMT R40, R122, 0x7632, R40 ;  /* 0x000076327a287816 */ /* 0x000fe40000000028 */
[----:B------:R-:W-:Y:S01]  /*6bb0*/  F2FP.F16.F32.PACK_AB R98, R98, R125 ;  /* 0x0000007d6262723e */ /* 0x000fe200000000ff */
[----:B------:R0:W-:Y:S04]  /*6bc0*/  STG.E.U16 desc[UR14][R42.64+0x2], R38 ;  /* 0x000002262a007986 */ /* 0x0001e8000c10150e */
[----:B------:R-:W-:Y:S04]  /*6bd0*/  STG.E.U16 desc[UR14][R42.64+0x4], R122 ;  /* 0x0000047a2a007986 */ /* 0x000fe8000c10150e */
[----:B------:R1:W-:Y:S01]  /*6be0*/  STG.E.U16 desc[UR14][R42.64+0x6], R40 ;  /* 0x000006282a007986 */ /* 0x0003e2000c10150e */
[----:B0-----:R-:W-:-:S03]  /*6bf0*/  PRMT R38, R39, 0x7632, R38 ;  /* 0x0000763227267816 */ /* 0x001fc60000000026 */
[----:B------:R4:W-:Y:S01]  /*6c00*/  STG.E.U16 desc[UR14][R44.64], R39 ;  /* 0x000000272c007986 */ /* 0x0009e2000c10150e */
[----:B-1----:R-:W-:-:S03]  /*6c10*/  PRMT R40, R98, 0x7632, R40 ;  /* 0x0000763262287816 */ /* 0x002fc60000000028 */
[----:B------:R0:W-:Y:S04]  /*6c20*/  STG.E.U16 desc[UR14][R44.64+0x2], R38 ;  /* 0x000002262c007986 */ /* 0x0001e8000c10150e */
[----:B------:R-:W-:Y:S04]  /*6c30*/  STG.E.U16 desc[UR14][R44.64+0x4], R98 ;  /* 0x000004622c007986 */ /* 0x000fe8000c10150e */
[----:B------:R-:W-:Y:S01]  /*6c40*/  STG.E.U16 desc[UR14][R44.64+0x6], R40 ;  /* 0x000006282c007986 */ /* 0x000fe2000c10150e */
[----:B----4-:R-:W-:-:S03]  /*6c50*/  F2FP.F16.F32.PACK_AB R39, R99, R62 ;  /* 0x0000003e6327723e */ /* 0x010fc600000000ff */
[----:B------:R-:W4:Y:S01]  /*6c60*/  LDL.LU R99, [R1+0x10c] ;  /* 0x00010c0001637983 */ /* 0x000f220000300800 */
[----:B0-----:R-:W-:-:S03]  /*6c70*/  PRMT R38, R39, 0x7632, R38 ;  /* 0x0000763227267816 */ /* 0x001fc60000000026 */
[----:B------:R-:W4:Y:S04]  /*6c80*/  LDL.LU R62, [R1+0x174] ;  /* 0x00017400013e7983 */ /* 0x000f280000300800 */
[----:B------:R2:W-:Y:S04]  /*6c90*/  STG.E.U16 desc[UR14][R46.64], R39 ;  /* 0x000000272e007986 */ /* 0x0005e8000c10150e */
[----:B------:R3:W-:Y:S01]  /*6ca0*/  STG.E.U16 desc[UR14][R46.64+0x2], R38 ;  /* 0x000002262e007986 */ /* 0x0007e2000c10150e */
[----:B--2---:R-:W-:-:S03]  /*6cb0*/  F2FP.F16.F32.PACK_AB R39, R104, R124 ;  /* 0x0000007c6827723e */ /* 0x004fc600000000ff */
[----:B------:R-:W2:Y:S04]  /*6cc0*/  LDL.LU R104, [R1+0x108] ;  /* 0x0001080001687983 */ /* 0x000ea80000300800 */
[----:B------:R-:W2:Y:S01]  /*6cd0*/  LDL.LU R124, [R1+0x184] ;  /* 0x00018400017c7983 */ /* 0x000ea20000300800 */
[----:B---3--:R-:W-:-:S03]  /*6ce0*/  F2FP.F16.F32.PACK_AB R38, R105, R123 ;  /* 0x0000007b6926723e */ /* 0x008fc600000000ff */
[----:B------:R-:W3:Y:S04]  /*6cf0*/  LDL.LU R105, [R1+0x100] ;  /* 0x0001000001697983 */ /* 0x000ee80000300800 */
[----:B------:R-:W3:Y:S01]  /*6d00*/  LDL.LU R123, [R1+0x190] ;  /* 0x00019000017b7983 */ /* 0x000ee20000300800 */
[----:B------:R-:W-:-:S04]  /*6d10*/  F2FP.F16.F32.PACK_AB R34, R102, R34 ;  /* 0x000000226622723e */ /* 0x000fc800000000ff */
[----:B------:R-:W-:Y:S01]  /*6d20*/  PRMT R40, R34, 0x7632, R40 ;  /* 0x0000763222287816 */ /* 0x000fe20000000028 */
[----:B------:R0:W-:Y:S01]  /*6d30*/  STG.E.U16 desc[UR14][R46.64+0x4], R34 ;  /* 0x000004222e007986 */ /* 0x0001e2000c10150e */
[----:B------:R-:W-:-:S03]  /*6d40*/  F2FP.F16.F32.PACK_AB R33, R103, R33 ;  /* 0x000000216721723e */ /* 0x000fc600000000ff */
[----:B------:R-:W-:Y:S01]  /*6d50*/  STG.E.U16 desc[UR14][R46.64+0x6], R40 ;  /* 0x000006282e007986 */ /* 0x000fe2000c10150e */
[----:B------:R-:W-:-:S03]  /*6d60*/  F2FP.F16.F32.PACK_AB R32, R35, R32 ;  /* 0x000000202320723e */ /* 0x000fc600000000ff */
[----:B------:R1:W-:Y:S01]  /*6d70*/  STG.E.U16 desc[UR14][R64.64], R39 ;  /* 0x0000002740007986 */ /* 0x0003e2000c10150e */
[----:B0-----:R-:W-:-:S03]  /*6d80*/  PRMT R34, R39, 0x7632, R34 ;  /* 0x0000763227227816 */ /* 0x001fc60000000022 */
[----:B------:R0:W-:Y:S04]  /*6d90*/  STG.E.U16 desc[UR14][R64.64+0x4], R33 ;  /* 0x0000042140007986 */ /* 0x0001e8000c10150e */
[----:B------:R4:W-:Y:S01]  /*6da0*/  STG.E.U16 desc[UR14][R64.64+0x2], R34 ;  /* 0x0000022240007986 */ /* 0x0009e2000c10150e */
[----:B-1----:R-:W-:Y:S02]  /*6db0*/  PRMT R39, R33, 0x7632, R39 ;  /* 0x0000763221277816 */ /* 0x002fe40000000027 */
[----:B------:R-:W-:Y:S02]  /*6dc0*/  PRMT R35, R32, 0x7632, R35 ;  /* 0x0000763220237816 */ /* 0x000fe40000000023 */
[----:B------:R-:W-:Y:S01]  /*6dd0*/  F2FP.F16.F32.PACK_AB R30, R31, R30 ;  /* 0x0000001e1f1e723e */ /* 0x000fe200000000ff */
[----:B------:R-:W-:Y:S01]  /*6de0*/  STG.E.U16 desc[UR14][R64.64+0x6], R39 ;  /* 0x0000062740007986 */ /* 0x000fe2000c10150e */
[----:B0-----:R-:W-:-:S03]  /*6df0*/  PRMT R33, R38, 0x7632, R33 ;  /* 0x0000763226217816 */ /* 0x001fc60000000021 */
[----:B------:R2:W-:Y:S01]  /*6e00*/  STG.E.U16 desc[UR14][R66.64+0x4], R32 ;  /* 0x0000042042007986 */ /* 0x0005e2000c10150e */
[----:B----4-:R-:W-:-:S03]  /*6e10*/  F2FP.F16.F32.PACK_AB R34, R99, R62 ;  /* 0x0000003e6322723e */ /* 0x010fc600000000ff */
[----:B------:R-:W4:Y:S04]  /*6e20*/  LDL.LU R99, [R1+0xfc] ;  /* 0x0000fc0001637983 */ /* 0x000f280000300800 */
[----:B------:R-:W4:Y:S04]  /*6e30*/  LDL.LU R62, [R1+0x1a0] ;  /* 0x0001a000013e7983 */ /* 0x000f280000300800 */
[----:B------:R-:W-:Y:S04]  /*6e40*/  STG.E.U16 desc[UR14][R66.64], R38 ;  /* 0x0000002642007986 */ /* 0x000fe8000c10150e */
[----:B------:R0:W-:Y:S04]  /*6e50*/  STG.E.U16 desc[UR14][R66.64+0x2], R33 ;  /* 0x0000022142007986 */ /* 0x0001e8000c10150e */
[----:B------:R-:W-:Y:S01]  /*6e60*/  STG.E.U16 desc[UR14][R66.64+0x6], R35 ;  /* 0x0000062342007986 */ /* 0x000fe2000c10150e */
[----:B--2---:R-:W-:-:S03]  /*6e70*/  F2FP.F16.F32.PACK_AB R32, R104, R124 ;  /* 0x0000007c6820723e */ /* 0x004fc600000000ff */
[----:B------:R-:W2:Y:S01]  /*6e80*/  LDL.LU R104, [R1+0xf8] ;  /* 0x0000f80001687983 */ /* 0x000ea20000300800 */
[----:B0-----:R-:W-:-:S03]  /*6e90*/  PRMT R33, R30, 0x7632, R33 ;  /* 0x000076321e217816 */ /* 0x001fc60000000021 */
[----:B------:R-:W2:Y:S04]  /*6ea0*/  LDL.LU R124, [R1+0x1a8] ;  /* 0x0001a800017c7983 */ /* 0x000ea80000300800 */
[----:B------:R3:W-:Y:S02]  /*6eb0*/  STG.E.U16 desc[UR14][R68.64+0x4], R30 ;  /* 0x0000041e44007986 */ /* 0x0007e4000c10150e */
[----:B---3--:R-:W-:Y:S02]  /*6ec0*/  F2FP.F16.F32.PACK_AB R30, R105, R123 ;  /* 0x0000007b691e723e */ /* 0x008fe400000000ff */
[----:B------:R-:W3:Y:S04]  /*6ed0*/  LDL.LU R105, [R1+0xf0] ;  /* 0x0000f00001697983 */ /* 0x000ee80000300800 */
[----:B------:R-:W3:Y:S01]  /*6ee0*/  LDL.LU R123, [R1+0x1a4] ;  /* 0x0001a400017b7983 */ /* 0x000ee20000300800 */
[----:B------:R-:W-:-:S02]  /*6ef0*/  F2FP.F16.F32.PACK_AB R23, R23, R28 ;  /* 0x0000001c1717723e */ /* 0x000fc400000000ff */
[----:B------:R-:W-:Y:S02]  /*6f00*/  F2FP.F16.F32.PACK_AB R19, R19, R26 ;  /* 0x0000001a1313723e */ /* 0x000fe400000000ff */
[----:B------:R-:W-:Y:S02]  /*6f10*/  F2FP.F16.F32.PACK_AB R15, R15, R25 ;  /* 0x000000190f0f723e */ /* 0x000fe400000000ff */
[----:B----4-:R-:W-:Y:S02]  /*6f20*/  F2FP.F16.F32.PACK_AB R28, R99, R62 ;  /* 0x0000003e631c723e */ /* 0x010fe400000000ff */
[----:B------:R-:W4:Y:S04]  /*6f30*/  LDL.LU R99, [R1+0xe8] ;  /* 0x0000e80001637983 */ /* 0x000f280000300800 */
[----:B------:R-:W4:Y:S01]  /*6f40*/  LDL.LU R62, [R1+0x19c] ;  /* 0x00019c00013e7983 */ /* 0x000f220000300800 */
[----:B--2---:R-:W-:-:S03]  /*6f50*/  F2FP.F16.F32.PACK_AB R26, R104, R124 ;  /* 0x0000007c681a723e */ /* 0x004fc600000000ff */
[----:B------:R-:W2:Y:S04]  /*6f60*/  LDL.LU R104, [R1+0xe4] ;  /* 0x0000e40001687983 */ /* 0x000ea80000300800 */
[----:B------:R-:W2:Y:S01]  /*6f70*/  LDL.LU R124, [R1+0x198] ;  /* 0x00019800017c7983 */ /* 0x000ea20000300800 */
[----:B---3--:R-:W-:-:S03]  /*6f80*/  F2FP.F16.F32.PACK_AB R25, R105, R123 ;  /* 0x0000007b6919723e */ /* 0x008fc600000000ff */
[----:B------:R-:W3:Y:S04]  /*6f90*/  LDL.LU R105, [R1+0xe0] ;  /* 0x0000e00001697983 */ /* 0x000ee80000300800 */
[----:B------:R-:W3:Y:S01]  /*6fa0*/  LDL.LU R123, [R1+0x194] ;  /* 0x00019400017b7983 */ /* 0x000ee20000300800 */
[----:B------:R-:W-:Y:S02]  /*6fb0*/  PRMT R31, R34, 0x7632, R31 ;  /* 0x00007632221f7816 */ /* 0x000fe4000000001f */
[----:B------:R-:W-:Y:S02]  /*6fc0*/  F2FP.F16.F32.PACK_AB R27, R27, R29 ;  /* 0x0000001d1b1b723e */ /* 0x000fe400000000ff */
[----:B------:R-:W-:Y:S01]  /*6fd0*/  PRMT R29, R32, 0x7632, R29 ;  /* 0x00007632201d7816 */ /* 0x000fe2000000001d */
[----:B------:R-:W-:Y:S04]  /*6fe0*/  STG.E.U16 desc[UR14][R68.64], R34 ;  /* 0x0000002244007986 */ /* 0x000fe8000c10150e */
[----:B------:R0:W-:Y:S04]  /*6ff0*/  STG.E.U16 desc[UR14][R68.64+0x2], R31 ;  /* 0x0000021f44007986 */ /* 0x0001e8000c10150e */
[----:B------:R-:W-:Y:S04]  /*7000*/  STG.E.U16 desc[UR14][R68.64+0x6], R33 ;  /* 0x0000062144007986 */ /* 0x000fe8000c10150e */
[----:B------:R1:W-:Y:S01]  /*7010*/  STG.E.U16 desc[UR14][R70.64+0x2], R29 ;  /* 0x0000021d46007986 */ /* 0x0003e2000c10150e */
[----:B0-----:R-:W-:-:S03]  /*7020*/  PRMT R31, R27, 0x7632, R31 ;  /* 0x000076321b1f7816 */ /* 0x001fc6000000001f */
[----:B------:R0:W-:Y:S01]  /*7030*/  STG.E.U16 desc[UR14][R70.64+0x4], R27 ;  /* 0x0000041b46007986 */ /* 0x0001e2000c10150e */
[----:B-1----:R-:W-:-:S03]  /*7040*/  PRMT R29, R23, 0x7632, R29 ;  /* 0x00007632171d7816 */ /* 0x002fc6000000001d */
[----:B------:R-:W-:Y:S01]  /*7050*/  STG.E.U16 desc[UR14][R70.64], R32 ;  /* 0x0000002046007986 */ /* 0x000fe2000c10150e */
[----:B0-----:R-:W-:-:S03]  /*7060*/  PRMT R27, R30, 0x7632, R27 ;  /* 0x000076321e1b7816 */ /* 0x001fc6000000001b */
[----:B------:R-:W-:Y:S01]  /*7070*/  STG.E.U16 desc[UR14][R70.64+0x6], R31 ;  /* 0x0000061f46007986 */ /* 0x000fe2000c10150e */
[----:B------:R-:W-:-:S03]  /*7080*/  F2FP.F16.F32.PACK_AB R11, R11, R24 ;  /* 0x000000180b0b723e */ /* 0x000fc600000000ff */
[----:B------:R-:W-:Y:S04]  /*7090*/  STG.E.U16 desc[UR14][R72.64], R30 ;  /* 0x0000001e48007986 */ /* 0x000fe8000c10150e */
[----:B------:R-:W-:Y:S04]  /*70a0*/  STG.E.U16 desc[UR14][R72.64+0x2], R27 ;  /* 0x0000021b48007986 */ /* 0x000fe8000c10150e */
[----:B------:R0:W-:Y:S04]  /*70b0*/  STG.E.U16 desc[UR14][R72.64+0x4], R23 ;  /* 0x0000041748007986 */ /* 0x0001e8000c10150e */
[----:B------:R1:W-:Y:S04]  /*70c0*/  STG.E.U16 desc[UR14][R72.64+0x6], R29 ;  /* 0x0000061d48007986 */ /* 0x0003e8000c10150e */
[----:B------:R4:W-:Y:S01]  /*70d0*/  STG.E.U16 desc[UR14][R76.64], R28 ;  /* 0x0000001c4c007986 */ /* 0x0009e2000c10150e */
[----:B0-----:R-:W-:-:S02]  /*70e0*/  PRMT R23, R28, 0x7632, R23 ;  /* 0x000076321c177816 */ /* 0x001fc40000000017 */
[C---:B-1----:R-:W-:Y:S02]  /*70f0*/  PRMT R29, R15.reuse, 0x7610, R29 ;  /* 0x000076100f1d7816 */ /* 0x042fe4000000001d */
[----:B----4-:R-:W-:Y:S02]  /*7100*/  PRMT R28, R15, 0x7632, R28 ;  /* 0x000076320f1c7816 */ /* 0x010fe4000000001c */
[----:B------:R-:W-:Y:S02]  /*7110*/  F2FP.F16.F32.PACK_AB R15, R99, R62 ;  /* 0x0000003e630f723e */ /* 0x000fe400000000ff */
[----:B------:R-:W4:Y:S01]  /*7120*/  LDL.LU R99, [R1+0xd8] ;  /* 0x0000d80001637983 */ /* 0x000f220000300800 */
[----:B------:R-:W-:-:S03]  /*7130*/  PRMT R27, R19, 0x7632, R27 ;  /* 0x00007632131b7816 */ /* 0x000fc6000000001b */
[----:B------:R-:W4:Y:S01]  /*7140*/  LDL.LU R62, [R1+0x18c] ;  /* 0x00018c00013e7983 */ /* 0x000f220000300800 */
[----:B------:R-:W-:-:S03]  /*7150*/  F2FP.F16.F32.PACK_AB R7, R7, R22 ;  /* 0x000000160707723e */ /* 0x000fc600000000ff */
[----:B------:R0:W-:Y:S04]  /*7160*/  STG.E.U16 desc[UR14][R76.64+0x2], R23 ;  /* 0x000002174c007986 */ /* 0x0001e8000c10150e */
[----:B------:R1:W-:Y:S01]  /*7170*/  STG.E.U16 desc[UR14][R76.64+0x4], R19 ;  /* 0x000004134c007986 */ /* 0x0003e2000c10150e */
[C---:B------:R-:W-:Y:S02]  /*7180*/  PRMT R22, R7.reuse, 0x7610, R22 ;  /* 0x0000761007167816 */ /* 0x040fe40000000016 */
[----:B------:R-:W-:Y:S02]  /*7190*/  PRMT R24, R7, 0x7632, R24 ;  /* 0x0000763207187816 */ /* 0x000fe40000000018 */
[C---:B0-----:R-:W-:Y:S02]  /*71a0*/  PRMT R23, R11.reuse, 0x7632, R23 ;  /* 0x000076320b177816 */ /* 0x041fe40000000017 */
[----:B-1----:R-:W-:-:S02]  /*71b0*/  PRMT R19, R11, 0x7610, R19 ;  /* 0x000076100b137816 */ /* 0x002fc40000000013 */
[----:B--2---:R-:W-:Y:S02]  /*71c0*/  F2FP.F16.F32.PACK_AB R11, R104, R124 ;  /* 0x0000007c680b723e */ /* 0x004fe400000000ff */
[----:B------:R-:W2:Y:S04]  /*71d0*/  LDL.LU R104, [R1+0xd4] ;  /* 0x0000d40001687983 */ /* 0x000ea80000300800 */
[----:B------:R-:W2:Y:S01]  /*71e0*/  LDL.LU R124, [R1+0x188] ;  /* 0x00018800017c7983 */ /* 0x000ea20000300800 */
[----:B---3--:R-:W-:-:S03]  /*71f0*/  F2FP.F16.F32.PACK_AB R7, R105, R123 ;  /* 0x0000007b6907723e */ /* 0x008fc600000000ff */
[----:B------:R-:W3:Y:S04]  /*7200*/  LDL.LU R105, [R1+0xd0] ;  /* 0x0000d00001697983 */ /* 0x000ee80000300800 */
[----:B------:R-:W3:Y:S01]  /*7210*/  LDL.LU R123, [R1+0x180] ;  /* 0x00018000017b7983 */ /* 0x000ee20000300800 */
[----:B------:R-:W-:Y:S02]  /*7220*/  PRMT R39, R26, 0x7632, R39 ;  /* 0x000076321a277816 */ /* 0x000fe40000000027 */
[----:B------:R-:W-:Y:S01]  /*7230*/  PRMT R40, R25, 0x7632, R40 ;  /* 0x0000763219287816 */ /* 0x000fe20000000028 */
[----:B------:R-:W-:Y:S01]  /*7240*/  STG.E.U16 desc[UR14][R76.64+0x6], R27 ;  /* 0x0000061b4c007986 */ /* 0x000fe2000c10150e */
[----:B------:R-:W-:Y:S02]  /*7250*/  F2FP.F16.F32.PACK_AB R3, R3, R21 ;  /* 0x000000150303723e */ /* 0x000fe400000000ff */
[----:B------:R-:W-:Y:S01]  /*7260*/  PRMT R41, R15, 0x7632, R41 ;  /* 0x000076320f297816 */ /* 0x000fe20000000029 */
[----:B------:R-:W-:Y:S04]  /*7270*/  STG.E.U16 desc[UR14][R78.64], R26 ;  /* 0x0000001a4e007986 */ /* 0x000fe8000c10150e */
[----:B------:R-:W-:Y:S04]  /*7280*/  STG.E.U16 desc[UR14][R78.64+0x2], R39 ;  /* 0x000002274e007986 */ /* 0x000fe8000c10150e */
[----:B------:R-:W-:Y:S04]  /*7290*/  STG.E.U16 desc[UR14][R78.64+0x4], R29 ;  /* 0x0000041d4e007986 */ /* 0x000fe8000c10150e */
[----:B------:R-:W-:Y:S01]  /*72a0*/  STG.E.U16 desc[UR14][R78.64+0x6], R28 ;  /* 0x0000061c4e007986 */ /* 0x000fe2000c10150e */
[----:B------:R-:W-:-:S03]  /*72b0*/  F2FP.F16.F32.PACK_AB R20, R107, R20 ;  /* 0x000000146b14723e */ /* 0x000fc600000000ff */
[----:B------:R-:W-:Y:S04]  /*72c0*/  STG.E.U16 desc[UR14][R80.64], R25 ;  /* 0x0000001950007986 */ /* 0x000fe8000c10150e */
[----:B------:R-:W-:Y:S04]  /*72d0*/  STG.E.U16 desc[UR14][R80.64+0x2], R40 ;  /* 0x0000022850007986 */ /* 0x000fe8000c10150e */
[----:B------:R0:W-:Y:S04]  /*72e0*/  STG.E.U16 desc[UR14][R80.64+0x4], R19 ;  /* 0x0000041350007986 */ /* 0x0001e8000c10150e */
[----:B------:R-:W-:Y:S04]  /*72f0*/  STG.E.U16 desc[UR14][R80.64+0x6], R23 ;  /* 0x0000061750007986 */ /* 0x000fe8000c10150e */
[----:B------:R1:W-:Y:S01]  /*7300*/  STG.E.U16 desc[UR14][R82.64], R15 ;  /* 0x0000000f52007986 */ /* 0x0003e2000c10150e */
[----:B------:R-:W-:-:S02]  /*7310*/  PRMT R42, R11, 0x7632, R42 ;  /* 0x000076320b2a7816 */ /* 0x000fc4000000002a */
[C---:B0-----:R-:W-:Y:S01]  /*7320*/  PRMT R19, R3.reuse, 0x7610, R19 ;  /* 0x0000761003137816 */ /* 0x041fe20000000013 */
[----:B------:R-:W-:Y:S04]  /*7330*/  STG.E.U16 desc[UR14][R82.64+0x2], R41 ;  /* 0x0000022952007986 */ /* 0x000fe8000c10150e */
[----:B------:R-:W-:Y:S01]  /*7340*/  STG.E.U16 desc[UR14][R82.64+0x4], R22 ;  /* 0x0000041652007986 */ /* 0x000fe2000c10150e */
[----:B-1----:R-:W-:-:S03]  /*7350*/  PRMT R15, R3, 0x7632, R15 ;  /* 0x00007632030f7816 */ /* 0x002fc6000000000f */
[----:B------:R-:W-:Y:S04]  /*7360*/  STG.E.U16 desc[UR14][R82.64+0x6], R24 ;  /* 0x0000061852007986 */ /* 0x000fe8000c10150e */
[----:B------:R0:W-:Y:S04]  /*7370*/  STG.E.U16 desc[UR14][R84.64], R11 ;  /* 0x0000000b54007986 */ /* 0x0001e8000c10150e */
[----:B------:R1:W-:Y:S01]  /*7380*/  STG.E.U16 desc[UR14][R84.64+0x6], R15 ;  /* 0x0000060f54007986 */ /* 0x0003e2000c10150e */
[----:B----4-:R-:W-:-:S03]  /*7390*/  F2FP.F16.F32.PACK_AB R3, R99, R62 ;  /* 0x0000003e6303723e */ /* 0x010fc600000000ff */
[----:B------:R-:W4:Y:S01]  /*73a0*/  LDL.LU R99, [R1+0xcc] ;  /* 0x0000cc0001637983 */ /* 0x000f220000300800 */
[----:B0-----:R-:W-:-:S03]  /*73b0*/  PRMT R11, R20, 0x7632, R11 ;  /* 0x00007632140b7816 */ /* 0x001fc6000000000b */
[----:B------:R-:W4:Y:S01]  /*73c0*/  LDL.LU R62, [R1+0x17c] ;  /* 0x00017c00013e7983 */ /* 0x000f220000300800 */
[C---:B------:R-:W-:Y:S02]  /*73d0*/  PRMT R30, R3.reuse, 0x7610, R30 ;  /* 0x00007610031e7816 */ /* 0x040fe4000000001e */
[----:B-1----:R-:W-:Y:S01]  /*73e0*/  PRMT R15, R3, 0x7632, R15 ;  /* 0x00007632030f7816 */ /* 0x002fe2000000000f */
[----:B------:R-:W-:Y:S04]  /*73f0*/  STG.E.U16 desc[UR14][R84.64+0x2], R42 ;  /* 0x0000022a54007986 */ /* 0x000fe8000c10150e */
[----:B------:R0:W-:Y:S04]  /*7400*/  STG.E.U16 desc[UR14][R84.64+0x4], R19 ;  /* 0x0000041354007986 */ /* 0x0001e8000c10150e */
[----:B------:R1:W-:Y:S01]  /*7410*/  STG.E.U16 desc[UR14][R50.64+0x6], R11 ;  /* 0x0000060b32007986 */ /* 0x0003e2000c10150e */
[----:B--2---:R-:W-:-:S03]  /*7420*/  F2FP.F16.F32.PACK_AB R3, R104, R124 ;  /* 0x0000007c6803723e */ /* 0x004fc600000000ff */
[----:B------:R-:W2:Y:S01]  /*7430*/  LDL.LU R104, [R1+0xc8] ;  /* 0x0000c80001687983 */ /* 0x000ea20000300800 */
[----:B0-----:R-:W-:-:S03]  /*7440*/  PRMT R19, R3, 0x7610, R19 ;  /* 0x0000761003137816 */ /* 0x001fc60000000013 */
[----:B------:R-:W2:Y:S01]  /*7450*/  LDL.LU R124, [R1+0x178] ;  /* 0x00017800017c7983 */ /* 0x000ea20000300800 */
[----:B-1----:R-:W-:Y:S02]  /*7460*/  PRMT R11, R3, 0x7632, R11 ;  /* 0x00007632030b7816 */ /* 0x002fe4000000000b */
[----:B---3--:R-:W-:Y:S02]  /*7470*/  F2FP.F16.F32.PACK_AB R3, R105, R123 ;  /* 0x0000007b6903723e */ /* 0x008fe400000000ff */
[----:B------:R-:W3:Y:S04]  /*7480*/  LDL.LU R105, [R1+0xc4] ;  /* 0x0000c40001697983 */ /* 0x000ee80000300800 */
[----:B------:R-:W3:Y:S01]  /*7490*/  LDL.LU R123, [R1+0x170] ;  /* 0x00017000017b7983 */ /* 0x000ee20000300800 */
[----:B------:R-:W-:-:S02]  /*74a0*/  F2FP.F16.F32.PACK_AB R18, R108, R18 ;  /* 0x000000126c12723e */ /* 0x000fc400000000ff */
[----:B------:R-:W-:Y:S01]  /*74b0*/  F2FP.F16.F32.PACK_AB R17, R109, R17 ;  /* 0x000000116d11723e */ /* 0x000fe200000000ff */
[----:B------:R0:W-:Y:S01]  /*74c0*/  STG.E.U16 desc[UR14][R50.64], R7 ;  /* 0x0000000732007986 */ /* 0x0001e2000c10150e */
[----:B------:R-:W-:-:S03]  /*74d0*/  PRMT R25, R7, 0x7632, R25 ;  /* 0x0000763207197816 */ /* 0x000fc60000000019 */
[----:B------:R1:W-:Y:S01]  /*74e0*/  STG.E.U16 desc[UR14][R50.64+0x4], R20 ;  /* 0x0000041432007986 */ /* 0x0003e2000c10150e */
[----:B------:R-:W-:-:S03]  /*74f0*/  F2FP.F16.F32.PACK_AB R16, R110, R16 ;  /* 0x000000106e10723e */ /* 0x000fc600000000ff */
[----:B------:R-:W-:Y:S01]  /*7500*/  STG.E.U16 desc[UR14][R50.64+0x2], R25 ;  /* 0x0000021932007986 */ /* 0x000fe2000c10150e */
[----:B0-----:R-:W-:Y:S02]  /*7510*/  PRMT R7, R18, 0x7632, R7 ;  /* 0x0000763212077816 */ /* 0x001fe40000000007 */
[----:B-1----:R-:W-:Y:S01]  /*7520*/  PRMT R20, R17, 0x7632, R20 ;  /* 0x0000763211147816 */ /* 0x002fe20000000014 */
[----:B------:R-:W-:Y:S04]  /*7530*/  STG.E.U16 desc[UR14][R60.64], R30 ;  /* 0x0000001e3c007986 */ /* 0x000fe8000c10150e */
[----:B------:R0:W-:Y:S04]  /*7540*/  STG.E.U16 desc[UR14][R60.64+0x2], R15 ;  /* 0x0000020f3c007986 */ /* 0x0001e8000c10150e */
[----:B------:R-:W-:Y:S04]  /*7550*/  STG.E.U16 desc[UR14][R60.64+0x4], R18 ;  /* 0x000004123c007986 */ /* 0x000fe8000c10150e */
[----:B------:R1:W-:Y:S04]  /*7560*/  STG.E.U16 desc[UR14][R60.64+0x6], R7 ;  /* 0x000006073c007986 */ /* 0x0003e8000c10150e */
[----:B------:R-:W-:Y:S01]  /*7570*/  STG.E.U16 desc[UR14][R36.64], R19 ;  /* 0x0000001324007986 */ /* 0x000fe2000c10150e */
[----:B0-----:R-:W-:-:S03]  /*7580*/  PRMT R15, R3, 0x7610, R15 ;  /* 0x00007610030f7816 */ /* 0x001fc6000000000f */
[----:B------:R-:W-:Y:S04]  /*7590*/  STG.E.U16 desc[UR14][R36.64+0x2], R11 ;  /* 0x0000020b24007986 */ /* 0x000fe8000c10150e */
[----:B------:R-:W-:Y:S04]  /*75a0*/  STG.E.U16 desc[UR14][R36.64+0x4], R17 ;  /* 0x0000041124007986 */ /* 0x000fe8000c10150e */
[----:B------:R0:W-:Y:S01]  /*75b0*/  STG.E.U16 desc[UR14][R36.64+0x6], R20 ;  /* 0x0000061424007986 */ /* 0x0001e2000c10150e */
[----:B-1----:R-:W-:Y:S02]  /*75c0*/  PRMT R7, R16, 0x7632, R7 ;  /* 0x0000763210077816 */ /* 0x002fe40000000007 */
[----:B0-----:R-:W-:-:S03]  /*75d0*/  PRMT R37, R3, 0x7632, R37 ;  /* 0x0000763203257816 */ /* 0x001fc60000000025 */
[----:B------:R0:W-:Y:S01]  /*75e0*/  STG.E.U16 desc[UR14][R74.64+0x6], R7 ;  /* 0x000006074a007986 */ /* 0x0001e2000c10150e */
[----:B----4-:R-:W-:-:S03]  /*75f0*/  F2FP.F16.F32.PACK_AB R3, R99, R62 ;  /* 0x0000003e6303723e */ /* 0x010fc600000000ff */
[----:B------:R-:W4:Y:S01]  /*7600*/  LDL.LU R99, [R1+0xc0] ;  /* 0x0000c00001637983 */ /* 0x000f220000300800 */
[----:B------:R-:W-:-:S03]  /*7610*/  PRMT R50, R3, 0x7610, R50 ;  /* 0x0000761003327816 */ /* 0x000fc60000000032 */
[----:B------:R-:W4:Y:S01]  /*7620*/  LDL.LU R62, [R1+0x164] ;  /* 0x00016400013e7983 */ /* 0x000f220000300800 */
[----:B------:R-:W-:Y:S02]  /*7630*/  PRMT R11, R3, 0x7632, R11 ;  /* 0x00007632030b7816 */ /* 0x000fe4000000000b */
[----:B--2---:R-:W-:Y:S02]  /*7640*/  F2FP.F16.F32.PACK_AB R3, R104, R124 ;  /* 0x0000007c6803723e */ /* 0x004fe400000000ff */
[----:B------:R-:W2:Y:S02]  /*7650*/  LDL.LU R104, [R1+0xbc] ;  /* 0x0000bc0001687983 */ /* 0x000ea40000300800 */
[C---:B------:R-:W-:Y:S02]  /*7660*/  PRMT R43, R3.reuse, 0x7610, R43 ;  /* 0x00007610032b7816 */ /* 0x040fe4000000002b */
[----:B------:R-:W2:Y:S01]  /*7670*/  LDL.LU R124, [R1+0x15c] ;  /* 0x00015c00017c7983 */ /* 0x000ea20000300800 */
[----:B0-----:R-:W-:-:S02]  /*7680*/  PRMT R7, R3, 0x7632, R7 ;  /* 0x0000763203077816 */ /* 0x001fc40000000007 */
[----:B---3--:R-:W-:Y:S02]  /*7690*/  F2FP.F16.F32.PACK_AB R3, R105, R123 ;  /* 0x0000007b6903723e */ /* 0x008fe400000000ff */
[----:B------:R-:W3:Y:S04]  /*76a0*/  LDL.LU R105, [R1+0xb8] ;  /* 0x0000b80001697983 */ /* 0x000ee80000300800 */
[----:B------:R-:W3:Y:S01]  /*76b0*/  LDL.LU R123, [R1+0x154] ;  /* 0x00015400017b7983 */ /* 0x000ee20000300800 */
[----:B------:R-:W-:-:S03]  /*76c0*/  F2FP.F16.F32.PACK_AB R14, R111, R14 ;  /* 0x0000000e6f0e723e */ /* 0x000fc600000000ff */
[----:B------:R0:W-:Y:S01]  /*76d0*/  STG.E.U16 desc[UR14][R74.64], R15 ;  /* 0x0000000f4a007986 */ /* 0x0001e2000c10150e */
[----:B------:R-:W-:-:S03]  /*76e0*/  F2FP.F16.F32.PACK_AB R13, R112, R13 ;  /* 0x0000000d700d723e */ /* 0x000fc600000000ff */
[----:B------:R-:W-:Y:S01]  /*76f0*/  STG.E.U16 desc[UR14][R74.64+0x2], R37 ;  /* 0x000002254a007986 */ /* 0x000fe2000c10150e */
[----:B------:R-:W-:-:S03]  /*7700*/  PRMT R44, R3, 0x7610, R44 ;  /* 0x00007610032c7816 */ /* 0x000fc6000000002c */
[----:B------:R1:W-:Y:S01]  /*7710*/  STG.E.U16 desc[UR14][R74.64+0x4], R16 ;  /* 0x000004104a007986 */ /* 0x0003e2000c10150e */
[----:B0-----:R-:W-:-:S03]  /*7720*/  PRMT R15, R14, 0x7632, R15 ;  /* 0x000076320e0f7816 */ /* 0x001fc6000000000f */
[----:B------:R0:W-:Y:S04]  /*7730*/  STG.E.U16 desc[UR14][R100.64+0x2], R11 ;  /* 0x0000020b64007986 */ /* 0x0001e8000c10150e */
[----:B------:R-:W-:Y:S01]  /*7740*/  STG.E.U16 desc[UR14][R100.64], R50 ;  /* 0x0000003264007986 */ /* 0x000fe2000c10150e */
[----:B-1----:R-:W-:-:S03]  /*7750*/  PRMT R16, R13, 0x7632, R16 ;  /* 0x000076320d107816 */ /* 0x002fc60000000010 */
[----:B------:R-:W-:Y:S01]  /*7760*/  STG.E.U16 desc[UR14][R100.64+0x4], R14 ;  /* 0x0000040e64007986 */ /* 0x000fe2000c10150e */
[----:B0-----:R-:W-:-:S03]  /*7770*/  PRMT R11, R3, 0x7632, R11 ;  /* 0x00007632030b7816 */ /* 0x001fc6000000000b */
[----:B------:R-:W-:Y:S04]  /*7780*/  STG.E.U16 desc[UR14][R100.64+0x6], R15 ;  /* 0x0000060f64007986 */ /* 0x000fe8000c10150e */
[----:B------:R0:W-:Y:S04]  /*7790*/  STG.E.U16 desc[UR14][R86.64+0x2], R7 ;  /* 0x0000020756007986 */ /* 0x0001e8000c10150e */
[----:B------:R-:W-:Y:S04]  /*77a0*/  STG.E.U16 desc[UR14][R86.64], R43 ;  /* 0x0000002b56007986 */ /* 0x000fe8000c10150e */
[----:B------:R-:W-:Y:S04]  /*77b0*/  STG.E.U16 desc[UR14][R86.64+0x4], R13 ;  /* 0x0000040d56007986 */ /* 0x000fe8000c10150e */
[----:B------:R-:W-:Y:S04]  /*77c0*/  STG.E.U16 desc[UR14][R86.64+0x6], R16 ;  /* 0x0000061056007986 */ /* 0x000fe8000c10150e */
[----:B------:R1:W-:Y:S01]  /*77d0*/  STG.E.U16 desc[UR14][R88.64+0x2], R11 ;  /* 0x0000020b58007986 */ /* 0x0003e2000c10150e */
[----:B----4-:R-:W-:-:S03]  /*77e0*/  F2FP.F16.F32.PACK_AB R3, R99, R62 ;  /* 0x0000003e6303723e */ /* 0x010fc600000000ff */
[----:B------:R-:W4:Y:S01]  /*77f0*/  LDL.LU R99, [R1+0xb4] ;  /* 0x0000b40001637983 */ /* 0x000f220000300800 */
[----:B------:R-:W-:-:S03]  /*7800*/  PRMT R29, R3, 0x7610, R29 ;  /* 0x00007610031d7816 */ /* 0x000fc6000000001d */
[----:B------:R-:W4:Y:S01]  /*7810*/  LDL.LU R62, [R1+0x14c] ;  /* 0x00014c00013e7983 */ /* 0x000f220000300800 */
[----:B0-----:R-:W-:Y:S02]  /*7820*/  PRMT R7, R3, 0x7632, R7 ;  /* 0x0000763203077816 */ /* 0x001fe40000000007 */
[----:B--2---:R-:W-:Y:S02]  /*7830*/  F2FP.F16.F32.PACK_AB R3, R104, R124 ;  /* 0x0000007c6803723e */ /* 0x004fe400000000ff */
[----:B------:R-:W2:Y:S02]  /*7840*/  LDL.LU R104, [R1+0x68] ;  /* 0x0000680001687983 */ /* 0x000ea40000300800 */
[C---:B------:R-:W-:Y:S02]  /*7850*/  PRMT R45, R3.reuse, 0x7610, R45 ;  /* 0x00007610032d7816 */ /* 0x040fe4000000002d */
[----:B------:R-:W2:Y:S01]  /*7860*/  LDL.LU R124, [R1+0x13c] ;  /* 0x00013c00017c7983 */ /* 0x000ea20000300800 */
[----:B-1----:R-:W-:-:S02]  /*7870*/  PRMT R11, R3, 0x7632, R11 ;  /* 0x00007632030b7816 */ /* 0x002fc4000000000b */
[----:B---3--:R-:W-:Y:S02]  /*7880*/  F2FP.F16.F32.PACK_AB R3, R105, R123 ;  /* 0x0000007b6903723e */ /* 0x008fe400000000ff */
[----:B------:R-:W3:Y:S04]  /*7890*/  LDL.LU R105, [R1+0x4c] ;  /* 0x00004c0001697983 */ /* 0x000ee80000300800 */
[----:B------:R-:W3:Y:S01]  /*78a0*/  LDL.LU R123, [R1+0x130] ;  /* 0x00013000017b7983 */ /* 0x000ee20000300800 */
[----:B------:R-:W-:Y:S02]  /*78b0*/  F2FP.F16.F32.PACK_AB R12, R113, R12 ;  /* 0x0000000c710c723e */ /* 0x000fe400000000ff */
[----:B------:R-:W-:Y:S02]  /*78c0*/  F2FP.F16.F32.PACK_AB R10, R114, R10 ;  /* 0x0000000a720a723e */ /* 0x000fe400000000ff */
[----:B------:R-:W-:Y:S01]  /*78d0*/  PRMT R14, R12, 0x7632, R14 ;  /* 0x000076320c0e7816 */ /* 0x000fe2000000000e */
[----:B------:R-:W-:Y:S01]  /*78e0*/  STG.E.U16 desc[UR14][R88.64], R44 ;  /* 0x0000002c58007986 */ /* 0x000fe2000c10150e */
[----:B------:R-:W-:-:S02]  /*78f0*/  PRMT R13, R10, 0x7632, R13 ;  /* 0x000076320a0d7816 */ /* 0x000fc4000000000d */
[----:B------:R-:W-:Y:S01]  /*7900*/  F2FP.F16.F32.PACK_AB R9, R115, R9 ;  /* 0x000000097309723e */ /* 0x000fe200000000ff */
[----:B------:R0:W-:Y:S01]  /*7910*/  STG.E.U16 desc[UR14][R88.64+0x4], R12 ;  /* 0x0000040c58007986 */ /* 0x0001e2000c10150e */
[----:B------:R-:W-:-:S03]  /*7920*/  PRMT R28, R3, 0x7610, R28 ;  /* 0x00007610031c7816 */ /* 0x000fc6000000001c */
[----:B------:R-:W-:Y:S04]  /*7930*/  STG.E.U16 desc[UR14][R88.64+0x6], R14 ;  /* 0x0000060e58007986 */ /* 0x000fe8000c10150e */
[----:B------:R1:W-:Y:S04]  /*7940*/  STG.E.U16 desc[UR14][R58.64+0x2], R7 ;  /* 0x000002073a007986 */ /* 0x0003e8000c10150e */
        /* <DEDUP_REMOVED lines=12> */
[C---:B------:R-:W-:Y:S02]  /*7a10*/  PRMT R46, R3.reuse, 0x7610, R46 ;  /* 0x00007610032e7816 */ /* 0x040fe4000000002e */
[----:B0-----:R-:W-:Y:S01]  /*7a20*/  PRMT R9, R3, 0x7632, R9 ;  /* 0x0000763203097816 */ /* 0x001fe20000000009 */
[----:B------:R-:W4:Y:S01]  /*7a30*/  LDL.LU R62, [R1+0x128] ;  /* 0x00012800013e7983 */ /* 0x000f220000300800 */
[----:B--2---:R-:W-:-:S03]  /*7a40*/  F2FP.F16.F32.PACK_AB R3, R104, R124 ;  /* 0x0000007c6803723e */ /* 0x004fc600000000ff */
[----:B------:R-:W2:Y:S01]  /*7a50*/  LDL.LU R104, [R1+0x34] ;  /* 0x0000340001687983 */ /* 0x000ea20000300800 */
[C---:B------:R-:W-:Y:S02]  /*7a60*/  PRMT R27, R3.reuse, 0x7610, R27 ;  /* 0x00007610031b7816 */ /* 0x040fe4000000001b */
[----:B-1----:R-:W-:Y:S01]  /*7a70*/  PRMT R7, R3, 0x7632, R7 ;  /* 0x0000763203077816 */ /* 0x002fe20000000007 */
[----:B------:R-:W2:Y:S01]  /*7a80*/  LDL.LU R124, [R1+0x11c] ;  /* 0x00011c00017c7983 */ /* 0x000ea20000300800 */
[----:B---3--:R-:W-:-:S03]  /*7a90*/  F2FP.F16.F32.PACK_AB R3, R105, R123 ;  /* 0x0000007b6903723e */ /* 0x008fc600000000ff */
[----:B------:R-:W3:Y:S04]  /*7aa0*/  LDL.LU R105, [R1+0x30] ;  /* 0x0000300001697983 */ /* 0x000ee80000300800 */
[----:B------:R-:W3:Y:S01]  /*7ab0*/  LDL.LU R123, [R1+0x114] ;  /* 0x00011400017b7983 */ /* 0x000ee20000300800 */
[----:B------:R-:W-:Y:S02]  /*7ac0*/  F2FP.F16.F32.PACK_AB R8, R116, R8 ;  /* 0x000000087408723e */ /* 0x000fe400000000ff */
[----:B------:R-:W-:Y:S02]  /*7ad0*/  F2FP.F16.F32.PACK_AB R6, R117, R6 ;  /* 0x000000067506723e */ /* 0x000fe400000000ff */
[----:B------:R-:W-:Y:S02]  /*7ae0*/  PRMT R10, R8, 0x7632, R10 ;  /* 0x00007632080a7816 */ /* 0x000fe4000000000a */
[----:B------:R-:W-:Y:S01]  /*7af0*/  F2FP.F16.F32.PACK_AB R5, R118, R5 ;  /* 0x000000057605723e */ /* 0x000fe200000000ff */
[----:B------:R-:W-:Y:S01]  /*7b00*/  STG.E.U16 desc[UR14][R56.64], R28 ;  /* 0x0000001c38007986 */ /* 0x000fe2000c10150e */
[----:B------:R-:W-:-:S03]  /*7b10*/  PRMT R11, R6, 0x7632, R11 ;  /* 0x00007632060b7816 */ /* 0x000fc6000000000b */
[----:B------:R0:W-:Y:S01]  /*7b20*/  STG.E.U16 desc[UR14][R56.64+0x4], R8 ;  /* 0x0000040838007986 */ /* 0x0001e2000c10150e */
[----:B------:R-:W-:-:S03]  /*7b30*/  F2FP.F16.F32.PACK_AB R4, R119, R4 ;  /* 0x000000047704723e */ /* 0x000fc600000000ff */
[----:B------:R-:W-:Y:S01]  /*7b40*/  STG.E.U16 desc[UR14][R56.64+0x6], R10 ;  /* 0x0000060a38007986 */ /* 0x000fe2000c10150e */
[----:B------:R-:W-:-:S03]  /*7b50*/  F2FP.F16.F32.PACK_AB R2, R120, R2 ;  /* 0x000000027802723e */ /* 0x000fc600000000ff */
[----:B------:R1:W-:Y:S01]  /*7b60*/  STG.E.U16 desc[UR14][R92.64+0x4], R6 ;  /* 0x000004065c007986 */ /* 0x0003e2000c10150e */
[----:B------:R-:W-:Y:S02]  /*7b70*/  F2FP.F16.F32.PACK_AB R0, R121, R0 ;  /* 0x000000007900723e */ /* 0x000fe400000000ff */
[----:B0-----:R-:W-:Y:S01]  /*7b80*/  PRMT R8, R5, 0x7632, R8 ;  /* 0x0000763205087816 */ /* 0x001fe20000000008 */
[----:B------:R-:W-:Y:S01]  /*7b90*/  STG.E.U16 desc[UR14][R92.64], R46 ;  /* 0x0000002e5c007986 */ /* 0x000fe2000c10150e */
[----:B------:R-:W-:-:S03]  /*7ba0*/  PRMT R47, R3, 0x7610, R47 ;  /* 0x00007610032f7816 */ /* 0x000fc6000000002f */
[----:B------:R0:W-:Y:S01]  /*7bb0*/  STG.E.U16 desc[UR14][R92.64+0x2], R9 ;  /* 0x000002095c007986 */ /* 0x0001e2000c10150e */
[----:B-1----:R-:W-:-:S03]  /*7bc0*/  PRMT R6, R3, 0x7632, R6 ;  /* 0x0000763203067816 */ /* 0x002fc60000000006 */
[----:B------:R-:W-:Y:S01]  /*7bd0*/  STG.E.U16 desc[UR14][R92.64+0x6], R11 ;  /* 0x0000060b5c007986 */ /* 0x000fe2000c10150e */
[----:B------:R-:W-:-:S03]  /*7be0*/  UIADD3 UR10, UP0, UR10, 0x9, URZ ;  /* 0x000000090a0a7890 */ /* 0x000fc6000ff1e03f */
[----:B------:R-:W-:Y:S01]  /*7bf0*/  STG.E.U16 desc[UR14][R54.64], R27 ;  /* 0x0000001b36007986 */ /* 0x000fe2000c10150e */
[----:B------:R-:W-:-:S03]  /*7c00*/  F2FP.F16.F32.PACK_AB R63, R63, R106 ;  /* 0x0000006a3f3f723e */ /* 0x000fc600000000ff */
[----:B------:R1:W-:Y:S01]  /*7c10*/  STG.E.U16 desc[UR14][R54.64+0x2], R7 ;  /* 0x0000020736007986 */ /* 0x0003e2000c10150e */
[----:B0-----:R-:W-:-:S03]  /*7c20*/  PRMT R9, R4, 0x7632, R9 ;  /* 0x0000763204097816 */ /* 0x001fc60000000009 */
[----:B------:R0:W-:Y:S04]  /*7c30*/  STG.E.U16 desc[UR14][R54.64+0x4], R5 ;  /* 0x0000040536007986 */ /* 0x0001e8000c10150e */
[----:B------:R0:W-:Y:S04]  /*7c40*/  STG.E.U16 desc[UR14][R54.64+0x6], R8 ;  /* 0x0000060836007986 */ /* 0x0001e8000c10150e */
[----:B------:R4:W-:Y:S01]  /*7c50*/  STG.E.U16 desc[UR14][R94.64+0x2], R6 ;  /* 0x000002065e007986 */ /* 0x0009e2000c10150e */
[C---:B-1----:R-:W-:Y:S02]  /*7c60*/  PRMT R7, R2.reuse, 0x7632, R7 ;  /* 0x0000763202077816 */ /* 0x042fe40000000007 */
[----:B0-----:R-:W-:Y:S01]  /*7c70*/  PRMT R5, R2, 0x7610, R5 ;  /* 0x0000761002057816 */ /* 0x001fe20000000005 */
[----:B------:R-:W-:Y:S01]  /*7c80*/  STG.E.U16 desc[UR14][R94.64], R47 ;  /* 0x0000002f5e007986 */ /* 0x000fe2000c10150e */
[----:B------:R-:W-:-:S03]  /*7c90*/  PRMT R8, R0, 0x7632, R8 ;  /* 0x0000763200087816 */ /* 0x000fc60000000008 */
[----:B------:R-:W-:Y:S01]  /*7ca0*/  STG.E.U16 desc[UR14][R94.64+0x4], R4 ;  /* 0x000004045e007986 */ /* 0x000fe2000c10150e */
[----:B----4-:R-:W-:-:S03]  /*7cb0*/  PRMT R6, R0, 0x7610, R6 ;  /* 0x0000761000067816 */ /* 0x010fc60000000006 */
[----:B------:R-:W-:Y:S01]  /*7cc0*/  STG.E.U16 desc[UR14][R94.64+0x6], R9 ;  /* 0x000006095e007986 */ /* 0x000fe2000c10150e */
[----:B------:R-:W-:Y:S01]  /*7cd0*/  F2FP.F16.F32.PACK_AB R3, R99, R62 ;  /* 0x0000003e6303723e */ /* 0x000fe200000000ff */
[----:B------:R-:W-:-:S03]  /*7ce0*/  UIADD3.X UR5, URZ, UR5, URZ, UP0, !UPT ;  /* 0x000000053f057290 */ /* 0x000fc600087fe43f */
[----:B------:R-:W-:Y:S01]  /*7cf0*/  PRMT R26, R3, 0x7632, R26 ;  /* 0x00007632031a7816 */ /* 0x000fe2000000001a */
[----:B------:R0:W-:Y:S01]  /*7d00*/  STG.E.U16 desc[UR14][R52.64], R3 ;  /* 0x0000000334007986 */ /* 0x0001e2000c10150e */
[----:B------:R-:W-:-:S03]  /*7d10*/  UISETP.GE.U32.AND UP0, UPT, UR10, UR20, UPT ;  /* 0x000000140a00728c */ /* 0x000fc6000bf06070 */
[----:B------:R1:W-:Y:S01]  /*7d20*/  STG.E.U16 desc[UR14][R52.64+0x2], R26 ;  /* 0x0000021a34007986 */ /* 0x0003e2000c10150e */
[----:B------:R-:W-:-:S03]  /*7d30*/  UISETP.GE.AND.EX UP0, UPT, UR5, UR11, UPT, UP0 ;  /* 0x0000000b0500728c */ /* 0x000fc6000bf06300 */
[----:B------:R1:W-:Y:S01]  /*7d40*/  STG.E.U16 desc[UR14][R52.64+0x4], R5 ;  /* 0x0000040534007986 */ /* 0x0003e2000c10150e */
[----:B0-----:R-:W-:-:S03]  /*7d50*/  PRMT R3, R63, 0x7632, R3 ;  /* 0x000076323f037816 */ /* 0x001fc60000000003 */
[----:B------:R1:W-:Y:S01]  /*7d60*/  STG.E.U16 desc[UR14][R52.64+0x6], R7 ;  /* 0x0000060734007986 */ /* 0x0003e2000c10150e */
[----:B--2---:R-:W-:-:S04]  /*7d70*/  F2FP.F16.F32.PACK_AB R2, R104, R124 ;  /* 0x0000007c6802723e */ /* 0x004fc800000000ff */
[----:B------:R-:W-:Y:S01]  /*7d80*/  PRMT R4, R2, 0x7632, R4 ;  /* 0x0000763202047816 */ /* 0x000fe20000000004 */
[----:B------:R1:W-:Y:S04]  /*7d90*/  STG.E.U16 desc[UR14][R96.64], R2 ;  /* 0x0000000260007986 */ /* 0x0003e8000c10150e */
[----:B------:R1:W-:Y:S04]  /*7da0*/  STG.E.U16 desc[UR14][R96.64+0x2], R4 ;  /* 0x0000020460007986 */ /* 0x0003e8000c10150e */
[----:B------:R1:W-:Y:S04]  /*7db0*/  STG.E.U16 desc[UR14][R96.64+0x4], R6 ;  /* 0x0000040660007986 */ /* 0x0003e8000c10150e */
[----:B------:R1:W-:Y:S04]  /*7dc0*/  STG.E.U16 desc[UR14][R96.64+0x6], R8 ;  /* 0x0000060860007986 */ /* 0x0003e8000c10150e */
[----:B------:R1:W-:Y:S04]  /*7dd0*/  STG.E.U16 desc[UR14][R48.64+0x4], R63 ;  /* 0x0000043f30007986 */ /* 0x0003e8000c10150e */
[----:B------:R1:W-:Y:S01]  /*7de0*/  STG.E.U16 desc[UR14][R48.64+0x6], R3 ;  /* 0x0000060330007986 */ /* 0x0003e2000c10150e */
[----:B------:R-:W-:Y:S01]  /*7df0*/  PLOP3.LUT P0, PT, PT, PT, UP0, 0x80, 0x0 ;  /* 0x000000000000781c */ /* 0x000fe20003f0f008 */
[----:B------:R-:W-:Y:S01]  /*7e00*/  ULOP3.LUT UR4, UR4, 0x1, URZ, 0x3c, !UPT ;  /* 0x0000000104047892 */ /* 0x000fe2000f8e3c3f */
[----:B---3--:R-:W-:-:S04]  /*7e10*/  F2FP.F16.F32.PACK_AB R0, R105, R123 ;  /* 0x0000007b6900723e */ /* 0x008fc800000000ff */
[----:B------:R-:W-:Y:S01]  /*7e20*/  PRMT R24, R0, 0x7632, R24 ;  /* 0x0000763200187816 */ /* 0x000fe20000000018 */
[----:B------:R1:W-:Y:S04]  /*7e30*/  STG.E.U16 desc[UR14][R48.64], R0 ;  /* 0x0000000030007986 */ /* 0x0003e8000c10150e */
[----:B------:R1:W-:Y:S02]  /*7e40*/  STG.E.U16 desc[UR14][R48.64+0x2], R24 ;  /* 0x0000021830007986 */ /* 0x0003e4000c10150e */
[----:B------:R-:W-:Y:S05]  /*7e50*/  @!P0 BRA `(.L_x_2140) ;  /* 0xffffff8000e08947 */ /* 0x000fea000383ffff */
[----:B------:R-:W-:Y:S05]  /*7e60*/  EXIT ;  /* 0x000000000000794d */ /* 0x000fea0003800000 */
.L_x_2141:
        /* <DEDUP_REMOVED lines=9> */
.L_x_2266:


//--------------------- .text._ZN13group_norm_v214gn_cuda_kernelI6__halfLi480ELi2ELi32ELi60ELi1024ELb0ELi32ELi960ELi960ELi4ELb1ELi7ELb0ELb0ENS_16CompileConditionILi900EEEEEvPT_PKS4_S7_S7_flPfS8_Pj --------------------------
	.section	.text._ZN13group_norm_v214gn_cuda_kernelI6__halfLi480ELi2ELi32ELi60ELi1024ELb0ELi32ELi960ELi960ELi4ELb1ELi7ELb0ELb0ENS_16CompileConditionILi900EEEEEvPT_PKS4_S7_S7_flPfS8_Pj,"ax",@progbits
	.align	128
        .global         _ZN13group_norm_v214gn_cuda_kernelI6__halfLi480ELi2ELi32ELi60ELi1024ELb0ELi32ELi960ELi960ELi4ELb1ELi7ELb0ELb0ENS_16CompileConditionILi900EEEEEvPT_PKS4_S7_S7_flPfS8_Pj
        .type           _ZN13group_norm_v214gn_cuda_kernelI6__halfLi480ELi2ELi32ELi60ELi1024ELb0ELi32ELi960ELi960ELi4ELb1ELi7ELb0ELb0ENS_16CompileConditionILi900EEEEEvPT_PKS4_S7_S7_flPfS8_Pj,@function
        .size           _ZN13group_norm_v214gn_cuda_kernelI6__halfLi480ELi2ELi32ELi60ELi1024ELb0ELi32ELi960ELi960ELi4ELb1ELi7ELb0ELb0ENS_16CompileConditionILi900EEEEEvPT_PKS4_S7_S7_flPfS8_Pj,(.L_x_2267 - _ZN13group_norm_v214gn_cuda_kernelI6__halfLi480ELi2ELi32ELi60ELi1024ELb0ELi32ELi960ELi960ELi4ELb1ELi7ELb0ELb0ENS_16CompileConditionILi900EEEEEvPT_PKS4_S7_S7_flPfS8_Pj)
        .other          _ZN13group_norm_v214gn_cuda_kernelI6__halfLi480ELi2ELi32ELi60ELi1024ELb0ELi32ELi960ELi960ELi4ELb1ELi7ELb0ELb0ENS_16CompileConditionILi900EEEEEvPT_PKS4_S7_S7_flPfS8_Pj,@"STO_CUDA_ENTRY STV_DEFAULT"
_ZN13group_norm_v214gn_cuda_kernelI6__halfLi480ELi2ELi32ELi60ELi1024ELb0ELi32ELi960ELi960ELi4ELb1ELi7ELb0ELb0ENS_16CompileConditionILi900EEEEEvPT_PKS4_S7_S7_flPfS8_Pj:
.text._ZN13group_norm_v214gn_cuda_kernelI6__halfLi480ELi2ELi32ELi60ELi1024ELb0ELi32ELi960ELi960ELi4ELb1ELi7ELb0ELb0ENS_16CompileConditionILi900EEEEEvPT_PKS4_S7_S7_flPfS8_Pj:
        /* <DEDUP_REMOVED lines=16> */
[----:B------:R-:W-:-:S04]  /*0100*/  HFMA2.MMA R2, -RZ, RZ, 0, 0 ;  /* 0x00000000ff027435 */ /* 0x000fc800000001ff */
[----:B------:R-:W-:Y:S02]  /*0110*/  SHF.R.U32.HI R7, RZ, 0x7, R3 ;  /* 0x00000007ff077819 */ /* 0x000fe40000011603 */
[----:B-1----:R-:W-:-:S03]  /*0120*/  LEA R3, R5, R0, 0x18 ;  /* 0x0000000005037211 */ /* 0x002fc600078ec0ff */
[----:B------:R-:W-:-:S04]  /*0130*/  IMAD R0, R7, -0xf0, R6 ;  /* 0xffffff1007007824 */ /* 0x000fc800078e0206 */
[----:B------:R-:W-:Y:S01]  /*0140*/  IMAD R0, R0, 0x18, R3 ;  /* 0x0000001800007824 */ /* 0x000fe200078e0203 */
[----:B------:R-:W-:-:S04]  /*0150*/  MOV R3, R4 ;  /* 0x0000000400037202 */ /* 0x000fc80000000f00 */
[----:B------:R-:W-:-:S05]  /*0160*/  LEA R0, R7, R0, 0x3 ;  /* 0x0000000007007211 */ /* 0x000fca00078e18ff */
[----:B------:R0:W-:Y:S02]  /*0170*/  STL [R1+0x100], R0 ;  /* 0x0001000001007387 */ /* 0x0001e40000100800 */
.L_x_2150:
[----:B------:R-:W1:Y:S01]  /*0180*/  S2R R6, SR_TID.X ;  /* 0x0000000000067919 */ /* 0x000e620000002100 */
[C---:B------:R-:W-:Y:S01]  /*0190*/  LOP3.LUT R38, R3.reuse, 0x1, RZ, 0xc0, !PT ;  /* 0x0000000103267812 */ /* 0x040fe200078ec0ff */
[----:B------:R-:W-:Y:S01]  /*01a0*/  ULDC.64 UR6, c[0x0][0x218] ;  /* 0x0000860000067ab9 */ /* 0x000fe20000000a00 */
[--C-:B------:R-:W-:Y:S01]  /*01b0*/  SHF.R.U32.HI R39, RZ, 0x1, R2.reuse ;  /* 0x00000001ff277819 */ /* 0x100fe20000011602 */
[----:B0-----:R-:W0:Y:S01]  /*01c0*/  S2R R0, SR_CTAID.X ;  /* 0x0000000000007919 */ /* 0x001e220000002500 */
[----:B------:R-:W-:Y:S01]  /*01d0*/  SHF.R.U64 R37, R3, 0x1, R2 ;  /* 0x0000000103257819 */ /* 0x000fe20000001202 */
[----:B------:R-:W-:Y:S01]  /*01e0*/  IMAD R34, R38, 0x3c0, RZ ;  /* 0x000003c026227824 */ /* 0x000fe200078e02ff */
[----:B------:R-:W2:Y:S01]  /*01f0*/  LDC.64 R28, c[0x0][0x220] ;  /* 0x00008800ff1c7b82 */ /* 0x000ea20000000a00 */
[----:B------:R-:W-:Y:S02]  /*0200*/  IMAD R39, R39, 0x1e0000, RZ ;  /* 0x001e000027277824 */ /* 0x000fe400078e02ff */
[----:B-1----:R-:W-:Y:S01]  /*0210*/  IMAD.WIDE.U32 R4, R6, -0x77777777, RZ ;  /* 0x8888888906047825 */ /* 0x002fe200078e00ff */
[----:B0-----:R-:W-:-:S04]  /*0220*/  SHF.L.U32 R0, R0, 0x5, RZ ;  /* 0x0000000500007819 */ /* 0x001fc800000006ff */
[----:B------:R-:W-:Y:S02]  /*0230*/  SHF.R.U32.HI R5, RZ, 0x7, R5 ;  /* 0x00000007ff057819 */ /* 0x000fe40000011605 */
[----:B------:R-:W-:-:S03]  /*0240*/  LOP3.LUT R0, R0, 0x3e0, RZ, 0xc0, !PT ;  /* 0x000003e000007812 */ /* 0x000fc600078ec0ff */
[----:B------:R-:W-:Y:S01]  /*0250*/  IMAD R6, R5, -0xf0, R6 ;  /* 0xffffff1005067824 */ /* 0x000fe200078e0206 */
[----:B------:R-:W-:-:S04]  /*0260*/  IADD3 R0, R0, R5, RZ ;  /* 0x0000000500007210 */ /* 0x000fc80007ffe0ff */
[----:B------:R-:W-:Y:S01]  /*0270*/  LEA R26, R6, R34, 0x2 ;  /* 0x00000022061a7211 */ /* 0x000fe200078e10ff */
[----:B------:R0:W-:Y:S01]  /*0280*/  STL [R1+0xc], R6 ;  /* 0x00000c0601007387 */ /* 0x0001e20000100800 */
[----:B------:R-:W-:Y:S02]  /*0290*/  IMAD R24, R0, 0x780, RZ ;  /* 0x0000078000187824 */ /* 0x000fe400078e02ff */
[----:B------:R-:W-:-:S03]  /*02a0*/  SHF.R.S32.HI R27, RZ, 0x1f, R26 ;  /* 0x0000001fff1b7819 */ /* 0x000fc6000001141a */
[----:B------:R-:W-:Y:S01]  /*02b0*/  IADD3 R8, R24, 0xf00, RZ ;  /* 0x00000f0018087810 */ /* 0x000fe20007ffe0ff */
[----:B0-----:R-:W-:-:S05]  /*02c0*/  IMAD.WIDE.U32 R6, R37, 0x1e0000, R26 ;  /* 0x001e000025067825 */ /* 0x001fca00078e001a */
[----:B------:R-:W-:Y:S02]  /*02d0*/  IADD3 R0, R7, R39, RZ ;  /* 0x0000002707007210 */ /* 0x000fe40007ffe0ff */
[----:B------:R-:W-:-:S04]  /*02e0*/  IADD3 R4, P0, R24, R6, RZ ;  /* 0x0000000618047210 */ /* 0x000fc80007f1e0ff */
[----:B------:R-:W-:Y:S02]  /*02f0*/  IADD3.X R5, RZ, R0, RZ, P0, !PT ;  /* 0x00000000ff057210 */ /* 0x000fe400007fe4ff */
[----:B------:R-:W-:-:S04]  /*0300*/  LEA R20, P0, R4, UR6, 0x1 ;  /* 0x0000000604147c11 */ /* 0x000fc8000f8008ff */
[----:B------:R-:W-:Y:S02]  /*0310*/  LEA.HI.X R21, R4, UR7, R5, 0x1, P0 ;  /* 0x0000000704157c11 */ /* 0x000fe400080f0c05 */
[----:B------:R-:W-:-:S04]  /*0320*/  IADD3 R4, P0, R8, R6, RZ ;  /* 0x0000000608047210 */ /* 0x000fc80007f1e0ff */
[----:B------:R-:W3:Y:S01]  /*0330*/  LDG.E.64.CONSTANT R20, desc[UR8][R20.64] ;  /* 0x0000000814147981 */ /* 0x000ee2000c1e9b00 */
[----:B------:R-:W-:Y:S02]  /*0340*/  IADD3.X R5, RZ, R0, RZ, P0, !PT ;  /* 0x00000000ff057210 */ /* 0x000fe400007fe4ff */
[----:B------:R-:W-:Y:S01]  /*0350*/  IADD3 R10, R24, 0x1e00, RZ ;  /* 0x00001e00180a7810 */ /* 0x000fe20007ffe0ff */
[----:B------:R0:W-:Y:S02]  /*0360*/  STL [R1+0x6c], R8 ;  /* 0x00006c0801007387 */ /* 0x0001e40000100800 */
[----:B0-----:R-:W-:-:S04]  /*0370*/  LEA R8, P0, R4, UR6, 0x1 ;  /* 0x0000000604087c11 */ /* 0x001fc8000f8008ff */
[----:B------:R-:W-:Y:S02]  /*0380*/  LEA.HI.X R9, R4, UR7, R5, 0x1, P0 ;  /* 0x0000000704097c11 */ /* 0x000fe400080f0c05 */
[----:B------:R-:W-:-:S04]  /*0390*/  IADD3 R4, P0, R10, R6, RZ ;  /* 0x000000060a047210 */ /* 0x000fc80007f1e0ff */
[----:B------:R-:W4:Y:S01]  /*03a0*/  LDG.E.64.CONSTANT R8, desc[UR8][R8.64] ;  /* 0x0000000808087981 */ /* 0x000f22000c1e9b00 */
        /* <DEDUP_REMOVED lines=27> */
[----:B------:R-:W-:Y:S01]  /*0560*/  IADD3 R4, P0, R10, R6, RZ ;  /* 0x000000060a047210 */ /* 0x000fe20007f1e0ff */
[----:B------:R0:W-:Y:S03]  /*0570*/  STL [R1+0x68], R10 ;  /* 0x0000680a01007387 */ /* 0x0001e60000100800 */
[----:B------:R-:W-:Y:S02]  /*0580*/  IADD3.X R5, RZ, R0, RZ, P0, !PT ;  /* 0x00000000ff057210 */ /* 0x000fe400007fe4ff */
[----:B0-----:R-:W-:-:S04]  /*0590*/  LEA R10, P0, R4, UR6, 0x1 ;  /* 0x00000006040a7c11 */ /* 0x001fc8000f8008ff */
[----:B------:R-:W-:Y:S02]  /*05a0*/  LEA.HI.X R11, R4, UR7, R5, 0x1, P0 ;  /* 0x00000007040b7c11 */ /* 0x000fe400080f0c05 */
[----:B------:R-:W-:-:S04]  /*05b0*/  IADD3 R12, R24, 0x6900, RZ ;  /* 0x00006900180c7810 */ /* 0x000fc80007ffe0ff */
[----:B------:R-:W4:Y:S01]  /*05c0*/  LDG.E.64.CONSTANT R10, desc[UR8][R10.64] ;  /* 0x000000080a0a7981 */ /* 0x000f22000c1e9b00 */
        /* <DEDUP_REMOVED lines=36> */
[----:B0-----:R-:W-:Y:S02]  /*0810*/  IADD3.X R12, RZ, R0, RZ, P0, !PT ;  /* 0x00000000ff0c7210 */ /* 0x001fe400007fe4ff */
[----:B------:R-:W-:-:S04]  /*0820*/  LEA R46, P0, R5, UR6, 0x1 ;  /* 0x00000006052e7c11 */ /* 0x000fc8000f8008ff */
[----:B------:R-:W-:-:S06]  /*0830*/  LEA.HI.X R47, R5, UR7, R12, 0x1, P0 ;  /* 0x00000007052f7c11 */ /* 0x000fcc00080f0c0c */
[----:B------:R-:W4:Y:S01]  /*0840*/  LDG.E.64.CONSTANT R46, desc[UR8][R46.64] ;  /* 0x000000082e2e7981 */ /* 0x000f22000c1e9b00 */
[----:B------:R-:W-:-:S04]  /*0850*/  IADD3 R7, R24, 0xc300, RZ ;  /* 0x0000c30018077810 */ /* 0x000fc80007ffe0ff */
[----:B------:R-:W-:Y:S01]  /*0860*/  IADD3 R4, P0, R7, R6, RZ ;  /* 0x0000000607047210 */ /* 0x000fe20007f1e0ff */
[----:B------:R0:W-:Y:S01]  /*0870*/  STL [R1+0x4c], R12 ;  /* 0x00004c0c01007387 */ /* 0x0001e20000100800 */
[----:B------:R-:W-:Y:S02]  /*0880*/  IADD3 R7, R24, 0xd200, RZ ;  /* 0x0000d20018077810 */ /* 0x000fe40007ffe0ff */
[----:B0-----:R-:W-:Y:S02]  /*0890*/  IADD3.X R12, RZ, R0, RZ, P0, !PT ;  /* 0x00000000ff0c7210 */ /* 0x001fe400007fe4ff */
[----:B------:R-:W-:-:S03]  /*08a0*/  LEA R44, P0, R4, UR6, 0x1 ;  /* 0x00000006042c7c11 */ /* 0x000fc6000f8008ff */
[----:B------:R0:W-:Y:S01]  /*08b0*/  STL [R1+0x50], R12 ;  /* 0x0000500c01007387 */ /* 0x0001e20000100800 */
[----:B------:R-:W-:Y:S01]  /*08c0*/  LEA.HI.X R45, R4, UR7, R12, 0x1, P0 ;  /* 0x00000007042d7c11 */ /* 0x000fe200080f0c0c */
[----:B--2---:R-:W-:-:S05]  /*08d0*/  IMAD.WIDE R28, R26, 0x2, R28 ;  /* 0x000000021a1c7825 */ /* 0x004fca00078e021c */
[----:B------:R-:W2:Y:S01]  /*08e0*/  LDG.E.64.CONSTANT R44, desc[UR8][R44.64] ;  /* 0x000000082c2c7981 */ /* 0x000ea2000c1e9b00 */
[----:B0-----:R-:W-:-:S03]  /*08f0*/  IADD3 R12, P0, R7, R6, RZ ;  /* 0x00000006070c7210 */ /* 0x001fc60007f1e0ff */
[----:B------:R-:W5:Y:S01]  /*0900*/  LDG.E.64.CONSTANT R28, desc[UR8][R28.64] ;  /* 0x000000081c1c7981 */ /* 0x000f62000c1e9b00 */
[----:B------:R-:W-:Y:S02]  /*0910*/  IADD3 R7, R24, 0xe100, RZ ;  /* 0x0000e10018077810 */ /* 0x000fe40007ffe0ff */
[----:B------:R-:W-:Y:S02]  /*0920*/  IADD3.X R13, RZ, R0, RZ, P0, !PT ;  /* 0x00000000ff0d7210 */ /* 0x000fe400007fe4ff */
[----:B------:R-:W-:-:S04]  /*0930*/  LEA R42, P0, R12, UR6, 0x1 ;  /* 0x000000060c2a7c11 */ /* 0x000fc8000f8008ff */
[----:B------:R-:W-:Y:S02]  /*0940*/  LEA.HI.X R43, R12, UR7, R13, 0x1, P0 ;  /* 0x000000070c2b7c11 */ /* 0x000fe400080f0c0d */
[----:B------:R-:W-:Y:S01]  /*0950*/  IADD3 R6, P0, R7, R6, RZ ;  /* 0x0000000607067210 */ /* 0x000fe20007f1e0ff */
[----:B------:R-:W-:Y:S03]  /*0960*/  STL [R1+0x14], R12 ;  /* 0x0000140c01007387 */ /* 0x000fe60000100800 */
[----:B------:R-:W-:Y:S01]  /*0970*/  IADD3.X R0, RZ, R0, RZ, P0, !PT ;  /* 0x00000000ff007210 */ /* 0x000fe200007fe4ff */
[--C-:B---3--:R-:W-:Y:S01]  /*0980*/  HADD2.F32 R23, -RZ, R21.reuse.H0_H0 ;  /* 0x20000015ff177230 */ /* 0x108fe20000004100 */
[C---:B------:R-:W-:Y:S01]  /*0990*/  LEA R30, P0, R6.reuse, UR6, 0x1 ;  /* 0x00000006061e7c11 */ /* 0x040fe2000f8008ff */
[----:B------:R-:W-:Y:S03]  /*09a0*/  STL [R1+0xf8], R13 ;  /* 0x0000f80d01007387 */ /* 0x000fe60000100800 */
[----:B------:R-:W-:Y:S01]  /*09b0*/  LEA.HI.X R31, R6, UR7, R0, 0x1, P0 ;  /* 0x00000007061f7c11 */ /* 0x000fe200080f0c00 */
[----:B------:R0:W-:Y:S01]  /*09c0*/  STL [R1+0x18], R6 ;  /* 0x0000180601007387 */ /* 0x0001e20000100800 */
[----:B------:R-:W-:-:S03]  /*09d0*/  HADD2.F32 R21, -RZ, R21.H1_H1 ;  /* 0x30000015ff157230 */ /* 0x000fc60000004100 */
[----:B------:R-:W3:Y:S04]  /*09e0*/  LDG.E.64.CONSTANT R42, desc[UR8][R42.64] ;  /* 0x000000082a2a7981 */ /* 0x000ee8000c1e9b00 */
[----:B------:R-:W3:Y:S01]  /*09f0*/  LDG.E.64.CONSTANT R30, desc[UR8][R30.64] ;  /* 0x000000081e1e7981 */ /* 0x000ee2000c1e9b00 */
[----:B0-----:R-:W0:Y:S03]  /*0a00*/  LDC.64 R6, c[0x0][0x228] ;  /* 0x00008a00ff067b82 */ /* 0x001e260000000a00 */
[----:B------:R1:W-:Y:S02]  /*0a10*/  STL [R1+0xfc], R0 ;  /* 0x0000fc0001007387 */ /* 0x0003e40000100800 */
[----:B-1----:R-:W-:-:S05]  /*0a20*/  HADD2.F32 R0, -RZ, R20.H0_H0 ;  /* 0x20000014ff007230 */ /* 0x002fca0000004100 */
[----:B------:R-:W-:Y:S01]  /*0a30*/  FADD.FTZ R13, RZ, R0 ;  /* 0x00000000ff0d7221 */ /* 0x000fe20000010000 */
[----:B0-----:R-:W-:-:S04]  /*0a40*/  IMAD.WIDE R26, R26, 0x2, R6 ;  /* 0x000000021a1a7825 */ /* 0x001fc800078e0206 */
[----:B------:R-:W-:Y:S01]  /*0a50*/  FFMA.FTZ R6, R0, R0, RZ ;  /* 0x0000000000067223 */ /* 0x000fe200000100ff */
[----:B------:R-:W-:Y:S02]  /*0a60*/  HADD2.F32 R7, -RZ, R20.H1_H1 ;  /* 0x30000014ff077230 */ /* 0x000fe40000004100 */
[----:B----4-:R-:W-:Y:S01]  /*0a70*/  HADD2.F32 R12, -RZ, R8.H0_H0 ;  /* 0x20000008ff0c7230 */ /* 0x010fe20000004100 */
[----:B------:R-:W5:Y:S02]  /*0a80*/  LDG.E.64.CONSTANT R26, desc[UR8][R26.64] ;  /* 0x000000081a1a7981 */ /* 0x000f64000c1e9b00 */
[----:B------:R-:W-:Y:S01]  /*0a90*/  FFMA.FTZ R6, R7, R7, R6 ;  /* 0x0000000707067223 */ /* 0x000fe20000010006 */
[----:B------:R-:W-:-:S03]  /*0aa0*/  FADD.FTZ R13, R13, R7 ;  /* 0x000000070d0d7221 */ /* 0x000fc60000010000 */
[----:B------:R-:W-:Y:S01]  /*0ab0*/  FFMA.FTZ R6, R23, R23, R6 ;  /* 0x0000001717067223 */ /* 0x000fe20000010006 */
[----:B------:R-:W-:-:S03]  /*0ac0*/  FADD.FTZ R13, R13, R23 ;  /* 0x000000170d0d7221 */ /* 0x000fc60000010000 */
        /* <DEDUP_REMOVED lines=27> */
[----:B------:R-:W-:Y:S01]  /*0c80*/  STL [R1+0x8], R25 ;  /* 0x0000081901007387 */ /* 0x000fe20000100800 */
[----:B------:R-:W-:Y:S01]  /*0c90*/  FFMA.FTZ R9, R6, R6, R9 ;  /* 0x0000000606097223 */ /* 0x000fe20000010009 */
[----:B------:R-:W-:-:S02]  /*0ca0*/  FADD.FTZ R13, R13, R6 ;  /* 0x000000060d0d7221 */ /* 0x000fc40000010000 */
[----:B------:R-:W-:Y:S01]  /*0cb0*/  STL [R1+0xc0], R22 ;  /* 0x0000c01601007387 */ /* 0x000fe20000100800 */
[----:B------:R-:W-:Y:S01]  /*0cc0*/  FFMA.FTZ R9, R18, R18, R9 ;  /* 0x0000001212097223 */ /* 0x000fe20000010009 */
[----:B------:R-:W-:Y:S02]  /*0cd0*/  FADD.FTZ R13, R13, R18 ;  /* 0x000000120d0d7221 */ /* 0x000fe40000010000 */
[----:B------:R0:W-:Y:S04]  /*0ce0*/  STL [R1+0xbc], R20 ;  /* 0x0000bc1401007387 */ /* 0x0001e80000100800 */
[----:B------:R1:W-:Y:S01]  /*0cf0*/  STL [R1+0x4], R18 ;  /* 0x0000041201007387 */ /* 0x0003e20000100800 */
[--C-:B0-----:R-:W-:Y:S02]  /*0d00*/  HADD2.F32 R20, -RZ, R19.reuse.H0_H0 ;  /* 0x20000013ff147230 */ /* 0x101fe40000004100 */
[----:B-1----:R-:W-:-:S03]  /*0d10*/  HADD2.F32 R18, -RZ, R19.H1_H1 ;  /* 0x30000013ff127230 */ /* 0x002fc60000004100 */
        /* <DEDUP_REMOVED lines=8> */
[----:B------:R-:W-:Y:S02]  /*0da0*/  FADD.FTZ R13, R13, R25 ;  /* 0x000000190d0d7221 */ /* 0x000fe40000010000 */
[----:B------:R0:W-:Y:S01]  /*0db0*/  STL [R1+0xb4], R18 ;  /* 0x0000b41201007387 */ /* 0x0001e20000100800 */
[----:B------:R-:W-:Y:S01]  /*0dc0*/  FFMA.FTZ R9, R16, R16, R9 ;  /* 0x0000001010097223 */ /* 0x000fe20000010009 */
[----:B------:R-:W-:-:S02]  /*0dd0*/  FADD.FTZ R13, R13, R16 ;  /* 0x000000100d0d7221 */ /* 0x000fc40000010000 */
[----:B------:R1:W-:Y:S01]  /*0de0*/  STL [R1], R16 ;  /* 0x0000001001007387 */ /* 0x0003e20000100800 */
[--C-:B0-----:R-:W-:Y:S02]  /*0df0*/  HADD2.F32 R18, -RZ, R17.reuse.H0_H0 ;  /* 0x20000011ff127230 */ /* 0x101fe40000004100 */
[----:B-1----:R-:W-:-:S03]  /*0e00*/  HADD2.F32 R16, -RZ, R17.H1_H1 ;  /* 0x30000011ff107230 */ /* 0x002fc60000004100 */
        /* <DEDUP_REMOVED lines=8> */
[----:B------:R-:W-:Y:S01]  /*0e90*/  HADD2.F32 R17, -RZ, R15.H0_H0 ;  /* 0x2000000fff117230 */ /* 0x000fe20000004100 */
[----:B------:R-:W-:Y:S01]  /*0ea0*/  STL [R1+0xb0], R18 ;  /* 0x0000b01201007387 */ /* 0x000fe20000100800 */
[----:B------:R-:W-:Y:S01]  /*0eb0*/  FFMA.FTZ R9, R61, R61, R9 ;  /* 0x0000003d3d097223 */ /* 0x000fe20000010009 */
[----:B------:R-:W-:-:S02]  /*0ec0*/  FADD.FTZ R13, R13, R61 ;  /* 0x0000003d0d0d7221 */ /* 0x000fc40000010000 */
[----:B------:R0:W-:Y:S01]  /*0ed0*/  STL [R1+0xac], R16 ;  /* 0x0000ac1001007387 */ /* 0x0001e20000100800 */
[----:B------:R-:W-:Y:S01]  /*0ee0*/  FFMA.FTZ R9, R17, R17, R9 ;  /* 0x0000001111097223 */ /* 0x000fe20000010009 */
[----:B------:R-:W-:Y:S01]  /*0ef0*/  FADD.FTZ R13, R13, R17 ;  /* 0x000000110d0d7221 */ /* 0x000fe20000010000 */
[--C-:B------:R-:W-:Y:S02]  /*0f00*/  HADD2.F32 R20, -RZ, R10.reuse.H0_H0 ;  /* 0x2000000aff147230 */ /* 0x100fe40000004100 */
[----:B0-----:R-:W-:Y:S02]  /*0f10*/  HADD2.F32 R16, -RZ, R15.H1_H1 ;  /* 0x3000000fff107230 */ /* 0x001fe40000004100 */
[----:B------:R-:W-:-:S03]  /*0f20*/  HADD2.F32 R58, -RZ, R10.H1_H1 ;  /* 0x3000000aff3a7230 */ /* 0x000fc60000004100 */
[----:B------:R-:W-:Y:S01]  /*0f30*/  FFMA.FTZ R9, R16, R16, R9 ;  /* 0x0000001010097223 */ /* 0x000fe20000010009 */
[----:B------:R-:W-:-:S03]  /*0f40*/  FADD.FTZ R13, R13, R16 ;  /* 0x000000100d0d7221 */ /* 0x000fc60000010000 */
        /* <DEDUP_REMOVED lines=23> */
[----:B------:R-:W-:Y:S01]  /*10c0*/  STL [R1+0xa8], R17 ;  /* 0x0000a81101007387 */ /* 0x000fe20000100800 */
[----:B------:R-:W-:Y:S02]  /*10d0*/  HADD2.F32 R54, -RZ, R54.H1_H1 ;  /* 0x30000036ff367230 */ /* 0x000fe40000004100 */
[----:B------:R-:W-:Y:S01]  /*10e0*/  FFMA.FTZ R9, R18, R18, R9 ;  /* 0x0000001212097223 */ /* 0x000fe20000010009 */
[----:B------:R-:W-:Y:S01]  /*10f0*/  FADD.FTZ R10, R10, R18 ;  /* 0x000000120a0a7221 */ /* 0x000fe20000010000 */
[----:B------:R-:W-:Y:S04]  /*1100*/  STL [R1+0xa4], R16 ;  /* 0x0000a41001007387 */ /* 0x000fe80000100800 */
[----:B------:R-:W-:Y:S01]  /*1110*/  STL [R1+0xa0], R15 ;  /* 0x0000a00f01007387 */ /* 0x000fe20000100800 */
[----:B------:R-:W-:-:S03]  /*1120*/  FFMA.FTZ R9, R54, R54, R9 ;  /* 0x0000003636097223 */ /* 0x000fc60000010009 */
[----:B------:R-:W-:Y:S01]  /*1130*/  STL [R1+0x9c], R14 ;  /* 0x00009c0e01007387 */ /* 0x000fe20000100800 */
[----:B------:R-:W-:-:S03]  /*1140*/  FADD.FTZ R10, R10, R54 ;  /* 0x000000360a0a7221 */ /* 0x000fc60000010000 */
        /* <DEDUP_REMOVED lines=12> */
[----:B------:R0:W-:Y:S02]  /*1210*/  STL [R1+0x90], R13 ;  /* 0x0000900d01007387 */ /* 0x0001e40000100800 */
[----:B------:R-:W-:Y:S01]  /*1220*/  FFMA.FTZ R9, R52, R52, R9 ;  /* 0x0000003434097223 */ /* 0x000fe20000010009 */
[----:B------:R-:W-:Y:S01]  /*1230*/  FADD.FTZ R10, R10, R52 ;  /* 0x000000340a0a7221 */ /* 0x000fe20000010000 */
[----:B------:R1:W-:Y:S01]  /*1240*/  STL [R1+0x8c], R11 ;  /* 0x00008c0b01007387 */ /* 0x0003e20000100800 */
[----:B0-----:R-:W-:-:S02]  /*1250*/  HADD2.F32 R13, -RZ, R53.H0_H0 ;  /* 0x20000035ff0d7230 */ /* 0x001fc40000004100 */
        /* <DEDUP_REMOVED lines=31> */
[----:B------:R0:W-:Y:S02]  /*1450*/  STL [R1+0x78], R13 ;  /* 0x0000780d01007387 */ /* 0x0001e40000100800 */
[----:B------:R-:W-:Y:S01]  /*1460*/  FFMA.FTZ R9, R11, R11, R9 ;  /* 0x0000000b0b097223 */ /* 0x000fe20000010009 */
[----:B------:R-:W-:Y:S01]  /*1470*/  FADD.FTZ R10, R10, R11 ;  /* 0x0000000b0a0a7221 */ /* 0x000fe20000010000 */
[----:B------:R1:W-:Y:S01]  /*1480*/  STL [R1+0x48], R11 ;  /* 0x0000480b01007387 */ /* 0x0003e20000100800 */
[--C-:B0-----:R-:W-:Y:S02]  /*1490*/  HADD2.F32 R13, -RZ, R47.reuse.H0_H0 ;  /* 0x2000002fff0d7230 */ /* 0x101fe40000004100 */
[----:B-1----:R-:W-:-:S03]  /*14a0*/  HADD2.F32 R11, -RZ, R47.H1_H1 ;  /* 0x3000002fff0b7230 */ /* 0x002fc60000004100 */
[----:B------:R2:W-:Y:S04]  /*14b0*/  STL [R1+0x44], R13 ;  /* 0x0000440d01007387 */ /* 0x0005e80000100800 */
[----:B------:R0:W-:Y:S04]  /*14c0*/  STL [R1+0x40], R11 ;  /* 0x0000400b01007387 */ /* 0x0001e80000100800 */
[----:B------:R-:W4:Y:S01]  /*14d0*/  LDL R35, [R1+0x100] ;  /* 0x0001000001237983 */ /* 0x000f220000100800 */
[--C-:B------:R-:W-:Y:S02]  /*14e0*/  HADD2.F32 R14, -RZ, R46.reuse.H0_H0 ;  /* 0x2000002eff0e7230 */ /* 0x100fe40000004100 */
[----:B------:R-:W-:-:S03]  /*14f0*/  HADD2.F32 R46, -RZ, R46.H1_H1 ;  /* 0x3000002eff2e7230 */ /* 0x000fc60000004100 */
[----:B------:R-:W-:Y:S01]  /*1500*/  FFMA.FTZ R9, R14, R14, R9 ;  /* 0x0000000e0e097223 */ /* 0x000fe20000010009 */
[----:B------:R-:W-:-:S03]  /*1510*/  FADD.FTZ R10, R10, R14 ;  /* 0x0000000e0a0a7221 */ /* 0x000fc60000010000 */
[----:B------:R-:W-:Y:S01]  /*1520*/  FFMA.FTZ R9, R46, R46, R9 ;  /* 0x0000002e2e097223 */ /* 0x000fe20000010009 */
[----:B------:R-:W-:-:S03]  /*1530*/  FADD.FTZ R10, R10, R46 ;  /* 0x0000002e0a0a7221 */ /* 0x000fc60000010000 */
[----:B------:R-:W-:Y:S01]  /*1540*/  FFMA.FTZ R9, R13, R13, R9 ;  /* 0x0000000d0d097223 */ /* 0x000fe20000010009 */
[----:B------:R-:W-:Y:S01]  /*1550*/  FADD.FTZ R10, R10, R13 ;  /* 0x0000000d0a0a7221 */ /* 0x000fe20000010000 */
[--C-:B--2---:R-:W-:Y:S02]  /*1560*/  HADD2.F32 R13, -RZ, R44.reuse.H0_H0 ;  /* 0x2000002cff0d7230 */ /* 0x104fe40000004100 */
[----:B------:R-:W-:Y:S01]  /*1570*/  FFMA.FTZ R9, R11, R11, R9 ;  /* 0x0000000b0b097223 */ /* 0x000fe20000010009 */
[----:B------:R-:W-:Y:S01]  /*1580*/  FADD.FTZ R10, R10, R11 ;  /* 0x0000000b0a0a7221 */ /* 0x000fe20000010000 */
[----:B------:R-:W-:Y:S02]  /*1590*/  HADD2.F32 R44, -RZ, R44.H1_H1 ;  /* 0x3000002cff2c7230 */ /* 0x000fe40000004100 */
[----:B------:R-:W-:Y:S01]  /*15a0*/  FFMA.FTZ R9, R13, R13, R9 ;  /* 0x0000000d0d097223 */ /* 0x000fe20000010009 */
[----:B------:R-:W-:Y:S01]  /*15b0*/  FADD.FTZ R10, R10, R13 ;  /* 0x0000000d0a0a7221 */ /* 0x000fe20000010000 */
[----:B0-----:R-:W-:-:S02]  /*15c0*/  HADD2.F32 R11, -RZ, R45.H0_H0 ;  /* 0x2000002dff0b7230 */ /* 0x001fc40000004100 */
[----:B------:R-:W-:Y:S01]  /*15d0*/  FFMA.FTZ R9, R44, R44, R9 ;  /* 0x0000002c2c097223 */ /* 0x000fe20000010009 */
[----:B------:R-:W-:Y:S01]  /*15e0*/  FADD.FTZ R10, R10, R44 ;  /* 0x0000002c0a0a7221 */ /* 0x000fe20000010000 */
[----:B------:R-:W-:Y:S01]  /*15f0*/  HADD2.F32 R32, -RZ, R45.H1_H1 ;  /* 0x3000002dff207230 */ /* 0x000fe20000004100 */
[----:B------:R-:W0:Y:S01]  /*1600*/  S2R R57, SR_TID.X ;  /* 0x0000000000397919 */ /* 0x000e220000002100 */
[----:B------:R-:W-:Y:S01]  /*1610*/  FFMA.FTZ R9, R11, R11, R9 ;  /* 0x0000000b0b097223 */ /* 0x000fe20000010009 */
[----:B------:R-:W-:Y:S01]  /*1620*/  FADD.FTZ R10, R10, R11 ;  /* 0x0000000b0a0a7221 */ /* 0x000fe20000010000 */
[----:B------:R3:W-:Y:S02]  /*1630*/  STL [R1+0x38], R11 ;  /* 0x0000380b01007387 */ /* 0x0007e40000100800 */
[----:B------:R-:W-:Y:S01]  /*1640*/  FFMA.FTZ R9, R32, R32, R9 ;  /* 0x0000002020097223 */ /* 0x000fe20000010009 */
[----:B------:R-:W-:Y:S01]  /*1650*/  FADD.FTZ R10, R10, R32 ;  /* 0x000000200a0a7221 */ /* 0x000fe20000010000 */
[----:B---3--:R-:W-:-:S02]  /*1660*/  HADD2.F32 R11, -RZ, R42.H0_H0 ;  /* 0x2000002aff0b7230 */ /* 0x008fc40000004100 */
[----:B------:R-:W-:Y:S01]  /*1670*/  HADD2.F32 R42, -RZ, R42.H1_H1 ;  /* 0x3000002aff2a7230 */ /* 0x000fe20000004100 */
[----:B------:R1:W-:Y:S02]  /*1680*/  STL [R1+0x34], R32 ;  /* 0x0000342001007387 */ /* 0x0003e40000100800 */
[----:B------:R-:W-:Y:S01]  /*1690*/  FFMA.FTZ R9, R11, R11, R9 ;  /* 0x0000000b0b097223 */ /* 0x000fe20000010009 */
[----:B------:R-:W-:-:S03]  /*16a0*/  FADD.FTZ R10, R10, R11 ;  /* 0x0000000b0a0a7221 */ /* 0x000fc60000010000 */
[----:B------:R-:W-:Y:S01]  /*16b0*/  FFMA.FTZ R9, R42, R42, R9 ;  /* 0x0000002a2a097223 */ /* 0x000fe20000010009 */
[----:B------:R-:W-:Y:S01]  /*16c0*/  FADD.FTZ R10, R10, R42 ;  /* 0x0000002a0a0a7221 */ /* 0x000fe20000010000 */
[--C-:B-1----:R-:W-:Y:S02]  /*16d0*/  HADD2.F32 R32, -RZ, R43.reuse.H0_H0 ;  /* 0x2000002bff207230 */ /* 0x102fe40000004100 */
[----:B------:R-:W-:-:S03]  /*16e0*/  HADD2.F32 R40, -RZ, R43.H1_H1 ;  /* 0x3000002bff287230 */ /* 0x000fc60000004100 */
[----:B------:R-:W-:Y:S01]  /*16f0*/  FFMA.FTZ R9, R32, R32, R9 ;  /* 0x0000002020097223 */ /* 0x000fe20000010009 */
[----:B------:R-:W-:Y:S01]  /*1700*/  FADD.FTZ R33, R10, R32 ;  /* 0x000000200a217221 */ /* 0x000fe20000010000 */
[----:B------:R1:W-:Y:S01]  /*1710*/  STL [R1+0x2c], R32 ;  /* 0x00002c2001007387 */ /* 0x0003e20000100800 */
[--C-:B------:R-:W-:Y:S02]  /*1720*/  HADD2.F32 R10, -RZ, R30.reuse.H1_H1 ;  /* 0x3000001eff0a7230 */ /* 0x100fe40000004100 */
[--C-:B------:R-:W-:Y:S01]  /*1730*/  HADD2.F32 R41, -RZ, R31.reuse.H0_H0 ;  /* 0x2000001fff297230 */ /* 0x100fe20000004100 */
[----:B------:R2:W-:Y:S01]  /*1740*/  STL [R1+0x28], R40 ;  /* 0x0000282801007387 */ /* 0x0005e20000100800 */
[----:B-1----:R-:W-:Y:S01]  /*1750*/  FFMA.FTZ R32, R40, R40, R9 ;  /* 0x0000002828207223 */ /* 0x002fe20000010009 */
[----:B------:R-:W-:Y:S02]  /*1760*/  HADD2.F32 R9, -RZ, R30.H0_H0 ;  /* 0x2000001eff097230 */ /* 0x000fe40000004100 */
[----:B------:R-:W-:Y:S01]  /*1770*/  FADD.FTZ R30, R33, R40 ;  /* 0x00000028211e7221 */ /* 0x000fe20000010000 */
[----:B--2---:R-:W-:Y:S01]  /*1780*/  HADD2.F32 R40, -RZ, R31.H1_H1 ;  /* 0x3000001fff287230 */ /* 0x004fe20000004100 */
[----:B------:R-:W-:Y:S01]  /*1790*/  STL [R1+0x20], R41 ;  /* 0x0000202901007387 */ /* 0x000fe20000100800 */
[----:B------:R-:W-:Y:S01]  /*17a0*/  FFMA.FTZ R32, R9, R9, R32 ;  /* 0x0000000909207223 */ /* 0x000fe20000010020 */
[----:B------:R-:W-:-:S02]  /*17b0*/  FADD.FTZ R30, R30, R9 ;  /* 0x000000091e1e7221 */ /* 0x000fc40000010000 */
[----:B------:R-:W-:Y:S01]  /*17c0*/  STL [R1+0x1c], R40 ;  /* 0x00001c2801007387 */ /* 0x000fe20000100800 */
[----:B------:R-:W-:Y:S01]  /*17d0*/  FFMA.FTZ R32, R10, R10, R32 ;  /* 0x0000000a0a207223 */ /* 0x000fe20000010020 */
[----:B------:R-:W-:Y:S01]  /*17e0*/  FADD.FTZ R30, R30, R10 ;  /* 0x0000000a1e1e7221 */ /* 0x000fe20000010000 */
[----:B0-----:R-:W-:Y:S02]  /*17f0*/  ISETP.GT.U32.AND P0, PT, R57, 0x1f, PT ;  /* 0x0000001f3900780c */ /* 0x001fe40003f04070 */
[----:B------:R-:W-:Y:S01]  /*1800*/  FFMA.FTZ R31, R41, R41, R32 ;  /* 0x00000029291f7223 */ /* 0x000fe20000010020 */
[----:B------:R-:W-:-:S03]  /*1810*/  FADD.FTZ R30, R30, R41 ;  /* 0x000000291e1e7221 */ /* 0x000fc60000010000 */
[----:B------:R-:W-:Y:S01]  /*1820*/  FFMA.FTZ R31, R40, R40, R31 ;  /* 0x00000028281f7223 */ /* 0x000fe2000001001f */
[----:B------:R-:W-:Y:S01]  /*1830*/  FADD.FTZ R30, R30, R40 ;  /* 0x000000281e1e7221 */ /* 0x000fe20000010000 */
[----:B------:R-:W-:Y:S04]  /*1840*/  BSSY B0, `(.L_x_2142) ;  /* 0x0000094000007945 */ /* 0x000fe80003800000 */
[----:B----4-:R0:W-:Y:S02]  /*1850*/  STS.64 [R35], R30 ;  /* 0x0000001e23007388 */ /* 0x0101e40000000a00 */
[----:B0-----:R-:W-:Y:S01]  /*1860*/  CS2R R30, SRZ ;  /* 0x00000000001e7805 */ /* 0x001fe2000001ff00 */
[----:B------:R-:W-:Y:S06]  /*1870*/  BAR.SYNC.DEFER_BLOCKING 0x0 ;  /* 0x0000000000007b1d */ /* 0x000fec0000010000 */
[----:B------:R-:W-:Y:S05]  /*1880*/  @P0 BRA `(.L_x_2143) ;  /* 0x00000008003c0947 */ /* 0x000fea0003800000 */
[----:B------:R-:W0:Y:S01]  /*1890*/  S2R R31, SR_CgaCtaId ;  /* 0x00000000001f7919 */ /* 0x000e220000008800 */
[----:B------:R-:W-:Y:S02]  /*18a0*/  SHF.L.U32 R30, R3, 0x4, RZ ;  /* 0x00000004031e7819 */ /* 0x000fe400000006ff */
[----:B------:R-:W-:Y:S02]  /*18b0*/  MOV R35, 0x400 ;  /* 0x0000040000237802 */ /* 0x000fe40000000f00 */
[----:B------:R-:W-:Y:S02]  /*18c0*/  LOP3.LUT R30, R30, 0x10, RZ, 0xc0, !PT ;  /* 0x000000101e1e7812 */ /* 0x000fe400078ec0ff */
[C---:B------:R-:W-:Y:S02]  /*18d0*/  SHF.L.U32 R45, R57.reuse, 0x3, RZ ;  /* 0x00000003392d7819 */ /* 0x040fe400000006ff */
[----:B------:R-:W-:Y:S02]  /*18e0*/  LEA.HI R30, R57, R30, RZ, 0x1f ;  /* 0x0000001e391e7211 */ /* 0x000fe400078ff8ff */
[----:B------:R-:W-:-:S03]  /*18f0*/  LOP3.LUT R45, R45, 0x8, RZ, 0xc0, !PT ;  /* 0x000000082d2d7812 */ /* 0x000fc600078ec0ff */
[----:B------:R-:W-:-:S05]  /*1900*/  IMAD R34, R30, 0x3c, -R34 ;  /* 0x0000003c1e227824 */ /* 0x000fca00078e0a22 */
        /* <DEDUP_REMOVED lines=135> */
.L_x_2143:
[----:B------:R-:W-:Y:S05]  /*2180*/  BSYNC B0 ;  /* 0x0000000000007941 */ /* 0x000fea0003800000 */
.L_x_2142:
[----:B------:R-:W0:Y:S01]  /*2190*/  SHFL.BFLY PT, R33, R30, 0x1, 0x1f ;  /* 0x0c201f001e217f89 */ /* 0x000e2200000e0000 */
[----:B------:R-:W-:Y:S01]  /*21a0*/  LOP3.LUT P0, RZ, R57, 0xffffffe1, RZ, 0xc0, !PT ;  /* 0xffffffe139ff7812 */ /* 0x000fe2000780c0ff */
[----:B------:R-:W-:Y:S02]  /*21b0*/  BSSY B0, `(.L_x_2144) ;  /* 0x0000011000007945 */ /* 0x000fe40003800000 */
[----:B------:R-:W1:Y:S01]  /*21c0*/  SHFL.BFLY PT, R32, R31, 0x1, 0x1f ;  /* 0x0c201f001f207f89 */ /* 0x000e6200000e0000 */
[----:B------:R-:W2:Y:S01]  /*21d0*/  S2R R40, SR_CTAID.Y ;  /* 0x0000000000287919 */ /* 0x000ea20000002600 */
[----:B------:R-:W3:Y:S01]  /*21e0*/  S2R R41, SR_CTAID.X ;  /* 0x0000000000297919 */ /* 0x000ee20000002500 */
[----:B0-----:R-:W-:Y:S01]  /*21f0*/  FADD.FTZ R30, R33, R30 ;  /* 0x0000001e211e7221 */ /* 0x001fe20000010000 */
[----:B-1----:R-:W-:-:S06]  /*2200*/  FADD.FTZ R31, R32, R31 ;  /* 0x0000001f201f7221 */ /* 0x002fcc0000010000 */
[----:B------:R-:W-:Y:S05]  /*2210*/  @P0 BRA `(.L_x_2145) ;  /* 0x0000000000280947 */ /* 0x000fea0003800000 */
[----:B------:R-:W2:Y:S01]  /*2220*/  LDC R32, c[0x0][0x10] ;  /* 0x00000400ff207b82 */ /* 0x000ea20000000800 */
[----:B------:R-:W-:-:S04]  /*2230*/  SHF.R.U32.HI R33, RZ, 0x1, R57 ;  /* 0x00000001ff217819 */ /* 0x000fc80000011639 */
[----:B------:R-:W-:-:S03]  /*2240*/  SHF.L.U32 R33, R33, 0x5, RZ ;  /* 0x0000000521217819 */ /* 0x000fc600000006ff */
[----:B------:R-:W0:Y:S01]  /*2250*/  LDC.64 R34, c[0x0][0x248] ;  /* 0x00009200ff227b82 */ /* 0x000e220000000a00 */
[----:B---3--:R-:W-:Y:S01]  /*2260*/  LOP3.LUT R33, R33, 0xffffffe0, R41, 0xe2, !PT ;  /* 0xffffffe021217812 */ /* 0x008fe200078ee229 */
[----:B--2---:R-:W-:-:S05]  /*2270*/  IMAD R32, R32, UR4, R40 ;  /* 0x0000000420207c24 */ /* 0x004fca000f8e0228 */
[----:B------:R-:W-:-:S04]  /*2280*/  LEA R32, R32, R33, 0x9 ;  /* 0x0000002120207211 */ /* 0x000fc800078e48ff */
[----:B------:R-:W-:-:S05]  /*2290*/  SHF.L.U32 R32, R32, 0x1, RZ ;  /* 0x0000000120207819 */ /* 0x000fca00000006ff */
[----:B0-----:R-:W-:-:S05]  /*22a0*/  IMAD.WIDE.U32 R32, R32, 0x4, R34 ;  /* 0x0000000420207825 */ /* 0x001fca00078e0022 */
[----:B------:R0:W-:Y:S02]  /*22b0*/  STG.E.64 desc[UR8][R32.64], R30 ;  /* 0x0000001e20007986 */ /* 0x0001e4000c101b08 */
.L_x_2145:
[----:B------:R-:W-:Y:S05]  /*22c0*/  BSYNC B0 ;  /* 0x0000000000007941 */ /* 0x000fea0003800000 */
.L_x_2144:
[----:B------:R-:W-:Y:S01]  /*22d0*/  BAR.SYNC.DEFER_BLOCKING 0x0 ;  /* 0x0000000000007b1d */ /* 0x000fe20000010000 */
[C---:B------:R-:W-:Y:S02]  /*22e0*/  ISETP.NE.AND P0, PT, R57.reuse, RZ, PT ;  /* 0x000000ff3900720c */ /* 0x040fe40003f05270 */
[----:B------:R-:W-:-:S11]  /*22f0*/  ISETP.GT.U32.AND P1, PT, R57, 0xff, PT ;  /* 0x000000ff3900780c */ /* 0x000fd60003f24070 */
[----:B------:R-:W-:Y:S05]  /*2300*/  @P0 BRA `(.L_x_2146) ;  /* 0x00000000003c0947 */ /* 0x000fea0003800000 */
[----:B0-----:R-:W2:Y:S01]  /*2310*/  LDC.64 R30, c[0x0][0x250] ;  /* 0x00009400ff1e7b82 */ /* 0x001ea20000000a00 */
[----:B---3--:R-:W-:Y:S02]  /*2320*/  ISETP.NE.AND P0, PT, R41, RZ, PT ;  /* 0x000000ff2900720c */ /* 0x008fe40003f05270 */
[----:B------:R-:W-:-:S04]  /*2330*/  MOV R32, 0x7fffffe1 ;  /* 0x7fffffe100207802 */ /* 0x000fc80000000f00 */
[----:B------:R-:W-:Y:S01]  /*2340*/  SEL R32, R32, 0x1, !P0 ;  /* 0x0000000120207807 */ /* 0x000fe20004000000 */
[----:B--2---:R-:W-:Y:S01]  /*2350*/  IMAD.WIDE.U32 R30, R40, 0x4, R30 ;  /* 0x00000004281e7825 */ /* 0x004fe200078e001e */
[----:B------:R-:W-:Y:S06]  /*2360*/  MEMBAR.ALL.GPU ;  /* 0x0000000000007992 */ /* 0x000fec000000a000 */
[----:B------:R-:W-:-:S00]  /*2370*/  ERRBAR ;  /* 0x00000000000079ab */ /* 0x000fc00000000000 */
[----:B------:R-:W-:Y:S06]  /*2380*/  CGAERRBAR ;  /* 0x00000000000075ab */ /* 0x000fec0000000000 */
[----:B------:R0:W5:Y:S02]  /*2390*/  ATOM.E.ADD.STRONG.GPU PT, R32, desc[UR8][R30.64], R32 ;  /* 0x000000201e20798a */ /* 0x00016400081ee1c8 */
.L_x_2147:
[----:B------:R-:W2:Y:S04]  /*23a0*/  LD.E.STRONG.GPU R33, desc[UR8][R30.64] ;  /* 0x000000081e217980 */ /* 0x000ea8000c10f900 */
[----:B--2---:R-:W-:Y:S01]  /*23b0*/  CCTL.IVALL ;  /* 0x00000000ff00798f */ /* 0x004fe20002000000 */
[----:B------:R-:W-:Y:S05]  /*23c0*/  YIELD ;  /* 0x0000000000007946 */ /* 0x000fea0003800000 */
[----:B-----5:R-:W-:-:S04]  /*23d0*/  LOP3.LUT R33, R33, R32, RZ, 0x3c, !PT ;  /* 0x0000002021217212 */ /* 0x020fc800078e3cff */
[----:B------:R-:W-:-:S13]  /*23e0*/  ISETP.GT.AND P0, PT, R33, -0x1, PT ;  /* 0xffffffff2100780c */ /* 0x000fda0003f04270 */
[----:B------:R-:W-:Y:S05]  /*23f0*/  @P0 BRA `(.L_x_2147) ;  /* 0xfffffffc00e80947 */ /* 0x000fea000383ffff */
.L_x_2146:
[----:B------:R-:W-:Y:S05]  /*2400*/  WARPSYNC.ALL ;  /* 0x0000000000007948 */ /* 0x000fea0003800000 */
[----:B------:R-:W1:Y:S01]  /*2410*/  S2R R35, SR_TID.X ;  /* 0x0000000000237919 */ /* 0x000e620000002100 */
[----:B0-----:R-:W0:Y:S01]  /*2420*/  @!P1 LDC R33, c[0x0][0x10] ;  /* 0x00000400ff219b82 */ /* 0x001e220000000800 */
[----:B------:R-:W-:Y:S01]  /*2430*/  ULDC.64 UR12, c[0x0][0x240] ;  /* 0x00009000000c7ab9 */ /* 0x000fe20000000a00 */
[----:B------:R-:W0:Y:S06]  /*2440*/  S2R R34, SR_CTAID.Y ;  /* 0x0000000000227919 */ /* 0x000e2c0000002600 */
[----:B------:R-:W4:Y:S01]  /*2450*/  @!P1 LDC.64 R30, c[0x0][0x248] ;  /* 0x00009200ff1e9b82 */ /* 0x000f220000000a00 */
[----:B-1----:R-:W-:Y:S01]  /*2460*/  @!P1 SHF.L.U32 R32, R35, 0x1, RZ ;  /* 0x0000000123209819 */ /* 0x002fe200000006ff */
[----:B0-----:R-:W-:-:S03]  /*2470*/  @!P1 IMAD R33, R33, UR4, R34 ;  /* 0x0000000421219c24 */ /* 0x001fc6000f8e0222 */
[----:B------:R-:W-:-:S04]  /*2480*/  @!P1 LOP3.LUT R32, R32, 0x7fffffe0, RZ, 0xc0, !PT ;  /* 0x7fffffe020209812 */ /* 0x000fc800078ec0ff */
[----:B------:R-:W-:Y:S02]  /*2490*/  @!P1 LEA R32, R33, R32, 0x9 ;  /* 0x0000002021209211 */ /* 0x000fe400078e48ff */
[----:B------:R-:W-:-:S04]  /*24a0*/  @!P1 LOP3.LUT R33, R35, 0xf, RZ, 0xc0, !PT ;  /* 0x0000000f23219812 */ /* 0x000fc800078ec0ff */
[----:B------:R-:W-:-:S04]  /*24b0*/  @!P1 IADD3 R32, R32, R33, RZ ;  /* 0x0000002120209210 */ /* 0x000fc80007ffe0ff */
[----:B------:R-:W-:-:S04]  /*24c0*/  @!P1 SHF.L.U32 R32, R32, 0x1, RZ ;  /* 0x0000000120209819 */ /* 0x000fc800000006ff */
[C---:B------:R-:W-:Y:S01]  /*24d0*/  @!P1 IADD3 R34, R32.reuse, 0x20, RZ ;  /* 0x0000002020229810 */ /* 0x040fe20007ffe0ff */
[--C-:B----4-:R-:W-:Y:S01]  /*24e0*/  @!P1 IMAD.WIDE.U32 R32, R32, 0x4, R30.reuse ;  /* 0x0000000420209825 */ /* 0x110fe200078e001e */
[----:B------:R-:W-:Y:S03]  /*24f0*/  BAR.SYNC.DEFER_BLOCKING 0x0 ;  /* 0x0000000000007b1d */ /* 0x000fe60000010000 */
[----:B------:R-:W-:-:S03]  /*2500*/  @!P1 IMAD.WIDE.U32 R30, R34, 0x4, R30 ;  /* 0x00000004221e9825 */ /* 0x000fc600078e001e */
[----:B------:R-:W4:Y:S04]  /*2510*/  @!P1 LDG.E.64 R32, desc[UR8][R32.64] ;  /* 0x0000000820209981 */ /* 0x000f28000c1e1b00 */
[----:B------:R-:W3:Y:S01]  /*2520*/  @!P1 LDG.E.64 R30, desc[UR8][R30.64] ;  /* 0x000000081e1e9981 */ /* 0x000ee2000c1e1b00 */
[----:B------:R-:W-:Y:S01]  /*2530*/  LOP3.LUT P0, RZ, R35, 0xffffff0f, RZ, 0xc0, !PT ;  /* 0xffffff0f23ff7812 */ /* 0x000fe2000780c0ff */
[----:B------:R-:W-:Y:S01]  /*2540*/  BSSY B0, `(.L_x_2148) ;  /* 0x000003b000007945 */ /* 0x000fe20003800000 */
[----:B--2---:R-:W0:Y:S01]  /*2550*/  S2R R40, SR_CTAID.X ;  /* 0x0000000000287919 */ /* 0x004e220000002500 */
[----:B----4-:R-:W-:Y:S01]  /*2560*/  @!P1 FADD.FTZ R34, RZ, R32 ;  /* 0x00000020ff229221 */ /* 0x010fe20000010000 */
        /* <DEDUP_REMOVED lines=24> */
[----:B------:R-:W-:Y:S01]  /*26f0*/  @!P0 IADD3 R33, R33, 0x1680, RZ ;  /* 0x0000168021218810 */ /* 0x000fe20007ffe0ff */
[----:B--2---:R-:W-:-:S02]  /*2700*/  FADD.FTZ R34, R31, R34 ;  /* 0x000000221f227221 */ /* 0x004fc40000010000 */
        /* <DEDUP_REMOVED lines=30> */
.L_x_2149:
[----:B------:R-:W-:Y:S05]  /*28f0*/  BSYNC B0 ;  /* 0x0000000000007941 */ /* 0x000fea0003800000 */
.L_x_2148:
[----:B0-----:R-:W2:Y:S01]  /*2900*/  LDL.LU R30, [R1+0xc] ;  /* 0x00000c00011e7983 */ /* 0x001ea20000300800 */
[----:B------:R-:W-:Y:S01]  /*2910*/  SHF.L.U32 R31, R3, 0x4, RZ ;  /* 0x00000004031f7819 */ /* 0x000fe200000006ff */
[----:B------:R-:W0:Y:S01]  /*2920*/  S2UR UR7, SR_CgaCtaId ;  /* 0x00000000000779c3 */ /* 0x000e220000008800 */
[----:B------:R-:W-:Y:S01]  /*2930*/  UMOV UR6, 0x400 ;  /* 0x0000040000067882 */ /* 0x000fe20000000000 */
[----:B------:R-:W-:Y:S01]  /*2940*/  STL [R1+0x160], R42 ;  /* 0x0001602a01007387 */ /* 0x000fe20000100800 */
[----:B------:R-:W-:-:S03]  /*2950*/  ULDC.64 UR12, c[0x0][0x210] ;  /* 0x00008400000c7ab9 */ /* 0x000fc60000000a00 */
[----:B------:R-:W-:Y:S04]  /*2960*/  STL [R1+0x15c], R10 ;  /* 0x00015c0a01007387 */ /* 0x000fe80000100800 */
[----:B------:R-:W-:Y:S04]  /*2970*/  STL [R1+0x104], R2 ;  /* 0x0001040201007387 */ /* 0x000fe80000100800 */
[----:B------:R1:W-:Y:S04]  /*2980*/  STL [R1+0x108], R3 ;  /* 0x0001080301007387 */ /* 0x0003e80000100800 */
[----:B------:R-:W3:Y:S04]  /*2990*/  LDL.LU R47, [R1+0x10] ;  /* 0x00001000012f7983 */ /* 0x000ee80000300800 */
[----:B------:R-:W4:Y:S04]  /*29a0*/  LDL.LU R43, [R1+0x24] ;  /* 0x00002400012b7983 */ /* 0x000f280000300800 */
[----:B------:R-:W3:Y:S04]  /*29b0*/  LDL.LU R45, [R1+0x30] ;  /* 0x00003000012d7983 */ /* 0x000ee80000300800 */
[----:B------:R-:W4:Y:S04]  /*29c0*/  LDL.LU R40, [R1+0x3c] ;  /* 0x00003c0001287983 */ /* 0x000f280000300800 */
[----:B------:R-:W4:Y:S04]  /*29d0*/  LDL.LU R41, [R1+0x54] ;  /* 0x0000540001297983 */ /* 0x000f280000300800 */
[----:B-1----:R-:W4:Y:S04]  /*29e0*/  LDL.LU R3, [R1+0x58] ;  /* 0x0000580001037983 */ /* 0x002f280000300800 */
[----:B------:R-:W4:Y:S04]  /*29f0*/  LDL.LU R42, [R1+0x5c] ;  /* 0x00005c00012a7983 */ /* 0x000f280000300800 */
[----:B------:R-:W4:Y:S04]  /*2a00*/  LDL.LU R51, [R1+0x60] ;  /* 0x0000600001337983 */ /* 0x000f280000300800 */
[----:B------:R-:W4:Y:S04]  /*2a10*/  LDL.LU R49, [R1+0x64] ;  /* 0x0000640001317983 */ /* 0x000f280000300800 */
[----:B------:R-:W4:Y:S04]  /*2a20*/  LDL.LU R10, [R1+0x68] ;  /* 0x00006800010a7983 */ /* 0x000f280000300800 */
[----:B------:R-:W4:Y:S01]  /*2a30*/  LDL.LU R2, [R1+0x6c] ;  /* 0x00006c0001027983 */ /* 0x000f220000300800 */
[----:B------:R-:W-:Y:S01]  /*2a40*/  LOP3.LUT R31, R31, 0x10, RZ, 0xc0, !PT ;  /* 0x000000101f1f7812 */ /* 0x000fe200078ec0ff */
[----:B------:R-:W-:-:S03]  /*2a50*/  UIADD3 UR6, UR6, 0x1680, URZ ;  /* 0x0000168006067890 */ /* 0x000fc6000fffe03f */
[----:B------:R-:W-:Y:S01]  /*2a60*/  IADD3 R31, RZ, -R31, RZ ;  /* 0x8000001fff1f7210 */ /* 0x000fe20007ffe0ff */
[----:B0-----:R-:W-:Y:S01]  /*2a70*/  ULEA UR6, UR7, UR6, 0x18 ;  /* 0x0000000607067291 */ /* 0x001fe2000f8ec03f */
[----:B--2---:R-:W-:-:S05]  /*2a80*/  IMAD R30, R38, 0xf0, R30 ;  /* 0x000000f0261e7824 */ /* 0x004fca00078e021e */
[----:B------:R-:W-:-:S05]  /*2a90*/  SHF.L.U32 R30, R30, 0x2, RZ ;  /* 0x000000021e1e7819 */ /* 0x000fca00000006ff */
[----:B------:R-:W-:-:S05]  /*2aa0*/  IMAD.WIDE.U32 R32, R30, -0x77777777, RZ ;  /* 0x888888891e207825 */ /* 0x000fca00078e00ff */
[----:B------:R-:W-:-:S04]  /*2ab0*/  LEA.HI R31, R33, R31, RZ, 0x1b ;  /* 0x0000001f211f7211 */ /* 0x000fc800078fd8ff */
[----:B------:R-:W-:Y:S01]  /*2ac0*/  LEA R31, R31, UR6, 0x3 ;  /* 0x000000061f1f7c11 */ /* 0x000fe2000f8e18ff */
[----:B------:R-:W-:-:S04]  /*2ad0*/  ULDC UR6, c[0x0][0x230] ;  /* 0x00008c0000067ab9 */ /* 0x000fc80000000800 */
[----:B------:R0:W1:Y:S02]  /*2ae0*/  LDS.64 R32, [R31] ;  /* 0x000000001f207984 */ /* 0x0000640000000a00 */
[----:B0-----:R-:W-:-:S03]  /*2af0*/  SHF.R.S32.HI R31, RZ, 0x1f, R30 ;  /* 0x0000001fff1f7819 */ /* 0x001fc6000001141e */
[----:B------:R-:W-:-:S05]  /*2b00*/  IMAD.WIDE.U32 R30, R37, 0x1e0000, R30 ;  /* 0x001e0000251e7825 */ /* 0x000fca00078e001e */
[----:B------:R-:W-:Y:S02]  /*2b10*/  IADD3 R31, R39, R31, RZ ;  /* 0x0000001f271f7210 */ /* 0x000fe40007ffe0ff */
[----:B------:R-:W-:-:S04]  /*2b20*/  IADD3 R24, P0, R24, R30, RZ ;  /* 0x0000001e18187210 */ /* 0x000fc80007f1e0ff */
[----:B------:R-:W-:Y:S02]  /*2b30*/  IADD3.X R35, RZ, R31, RZ, P0, !PT ;  /* 0x0000001fff237210 */ /* 0x000fe400007fe4ff */
[----:B------:R-:W-:-:S04]  /*2b40*/  LEA R34, P0, R24, UR12, 0x1 ;  /* 0x0000000c18227c11 */ /* 0x000fc8000f8008ff */
[----:B------:R-:W-:Y:S01]  /*2b50*/  LEA.HI.X R35, R24, UR13, R35, 0x1, P0 ;  /* 0x0000000d18237c11 */ /* 0x000fe200080f0c23 */
[----:B-1----:R-:W-:-:S06]  /*2b60*/  FADD.FTZ R24, R33, UR6 ;  /* 0x0000000621187e21 */ /* 0x002fcc0008010000 */
[----:B------:R-:W0:Y:S01]  /*2b70*/  MUFU.RSQ R24, R24 ;  /* 0x0000001800187308 */ /* 0x000e220000001400 */
[-C--:B---3--:R-:W-:Y:S02]  /*2b80*/  IADD3 R33, P2, R45, R30.reuse, RZ ;  /* 0x0000001e2d217210 */ /* 0x088fe40007f5e0ff */
[-C--:B------:R-:W-:Y:S02]  /*2b90*/  IADD3 R37, P0, R47, R30.reuse, RZ ;  /* 0x0000001e2f257210 */ /* 0x080fe40007f1e0ff */
[-C--:B----4-:R-:W-:Y:S02]  /*2ba0*/  IADD3 R45, P4, R3, R30.reuse, RZ ;  /* 0x0000001e032d7210 */ /* 0x090fe40007f9e0ff */
[-C--:B------:R-:W-:Y:S02]  /*2bb0*/  IADD3 R40, P3, R40, R30.reuse, RZ ;  /* 0x0000001e28287210 */ /* 0x080fe40007f7e0ff */
[-C--:B------:R-:W-:Y:S02]  /*2bc0*/  IADD3 R41, P6, R41, R30.reuse, RZ ;  /* 0x0000001e29297210 */ /* 0x080fe40007fde0ff */
[----:B------:R-:W-:Y:S01]  /*2bd0*/  IADD3 R47, P5, R42, R30, RZ ;  /* 0x0000001e2a2f7210 */ /* 0x000fe20007fbe0ff */
[----:B------:R1:W-:Y:S01]  /*2be0*/  STL [R1+0x10], R37 ;  /* 0x0000102501007387 */ /* 0x0003e20000100800 */
[-C--:B------:R-:W-:Y:S01]  /*2bf0*/  IADD3.X R57, RZ, R31.reuse, RZ, P4, !PT ;  /* 0x0000001fff397210 */ /* 0x080fe200027fe4ff */
[--C-:B------:R-:W-:Y:S01]  /*2c00*/  FADD.FTZ R0, R0, -R32.reuse ;  /* 0x8000002000007221 */ /* 0x100fe20000010000 */
[-C--:B------:R-:W-:Y:S01]  /*2c10*/  IADD3.X R3, RZ, R31.reuse, RZ, P3, !PT ;  /* 0x0000001fff037210 */ /* 0x080fe20001ffe4ff */
[----:B------:R-:W-:Y:S01]  /*2c20*/  FADD.FTZ R7, R7, -R32 ;  /* 0x8000002007077221 */ /* 0x000fe20000010000 */
[----:B------:R-:W-:-:S02]  /*2c30*/  IADD3.X R42, RZ, R31, RZ, P6, !PT ;  /* 0x0000001fff2a7210 */ /* 0x000fc400037fe4ff */
[-C--:B------:R-:W-:Y:S02]  /*2c40*/  IADD3 R38, P4, R49, R30.reuse, RZ ;  /* 0x0000001e31267210 */ /* 0x080fe40007f9e0ff */
[----:B------:R-:W-:Y:S02]  /*2c50*/  IADD3.X R55, RZ, R31, RZ, P5, !PT ;  /* 0x0000001fff377210 */ /* 0x000fe40002ffe4ff */
[-C--:B------:R-:W-:Y:S02]  /*2c60*/  IADD3 R43, P1, R43, R30.reuse, RZ ;  /* 0x0000001e2b2b7210 */ /* 0x080fe40007f3e0ff */
[-C--:B-1----:R-:W-:Y:S01]  /*2c70*/  IADD3 R37, P3, R51, R30.reuse, RZ ;  /* 0x0000001e33257210 */ /* 0x082fe20007f7e0ff */
[--C-:B-----5:R-:W-:Y:S01]  /*2c80*/  HADD2.F32 R51, -RZ, R28.reuse.H0_H0 ;  /* 0x2000001cff337230 */ /* 0x120fe20000004100 */
[-C--:B------:R-:W-:Y:S02]  /*2c90*/  IADD3 R39, P5, R10, R30.reuse, RZ ;  /* 0x0000001e0a277210 */ /* 0x080fe40007fbe0ff */
[----:B------:R-:W-:Y:S01]  /*2ca0*/  IADD3 R49, P6, R2, R30, RZ ;  /* 0x0000001e02317210 */ /* 0x000fe20007fde0ff */
[----:B------:R-:W-:-:S02]  /*2cb0*/  HADD2.F32 R30, -RZ, R28.H1_H1 ;  /* 0x3000001cff1e7230 */ /* 0x000fc40000004100 */
[----:B0-----:R-:W-:Y:S01]  /*2cc0*/  FMUL.FTZ R53, R0, R24 ;  /* 0x0000001800357220 */ /* 0x001fe20000410000 */
[--C-:B------:R-:W-:Y:S02]  /*2cd0*/  HADD2.F32 R28, -RZ, R26.reuse.H0_H0 ;  /* 0x2000001aff1c7230 */ /* 0x100fe40000004100 */
[----:B------:R-:W-:Y:S01]  /*2ce0*/  FMUL.FTZ R0, R24, R7 ;  /* 0x0000000718007220 */ /* 0x000fe20000410000 */
[----:B------:R-:W-:Y:S02]  /*2cf0*/  HADD2.F32 R26, -RZ, R26.H1_H1 ;  /* 0x3000001aff1a7230 */ /* 0x000fe40000004100 */
[----:B------:R-:W-:Y:S01]  /*2d00*/  FADD.FTZ R23, R23, -R32 ;  /* 0x8000002017177221 */ /* 0x000fe20000010000 */
[----:B------:R-:W-:Y:S02]  /*2d10*/  FFMA.FTZ R53, R53, R51, R28 ;  /* 0x0000003335357223 */ /* 0x000fe4000001001c */
[----:B------:R-:W-:Y:S01]  /*2d20*/  FFMA.FTZ R0, R0, R30, R26 ;  /* 0x0000001e00007223 */ /* 0x000fe2000001001a */
[----:B------:R-:W-:Y:S01]  /*2d30*/  FADD.FTZ R21, R21, -R32 ;  /* 0x8000002015157221 */ /* 0x000fe20000010000 */
[----:B------:R-:W-:-:S02]  /*2d40*/  HADD2.F32 R7, -RZ, R27.H0_H0 ;  /* 0x2000001bff077230 */ /* 0x000fc40000004100 */
[----:B------:R-:W-:Y:S01]  /*2d50*/  HADD2.F32 R2, -RZ, R27.H1_H1 ;  /* 0x3000001bff027230 */ /* 0x000fe20000004100 */
[----:B------:R-:W-:Y:S01]  /*2d60*/  F2FP.F16.F32.PACK_AB R53, R0, R53 ;  /* 0x000000350035723e */ /* 0x000fe200000000ff */
[--C-:B------:R-:W-:Y:S02]  /*2d70*/  HADD2.F32 R0, -RZ, R29.reuse.H0_H0 ;  /* 0x2000001dff007230 */ /* 0x100fe40000004100 */
[C---:B------:R-:W-:Y:S01]  /*2d80*/  FMUL.FTZ R27, R24.reuse, R23 ;  /* 0x00000017181b7220 */ /* 0x040fe20000410000 */
[----:B------:R-:W-:Y:S02]  /*2d90*/  HADD2.F32 R10, -RZ, R29.H1_H1 ;  /* 0x3000001dff0a7230 */ /* 0x000fe40000004100 */
[----:B------:R-:W-:Y:S01]  /*2da0*/  FMUL.FTZ R23, R24, R21 ;  /* 0x0000001518177220 */ /* 0x000fe20000410000 */
[----:B------:R-:W-:-:S03]  /*2db0*/  FFMA.FTZ R21, R27, R0, R7 ;  /* 0x000000001b157223 */ /* 0x000fc60000010007 */
[----:B------:R-:W-:-:S05]  /*2dc0*/  FFMA.FTZ R23, R23, R10, R2 ;  /* 0x0000000a17177223 */ /* 0x000fca0000010002 */
[----:B------:R-:W-:Y:S01]  /*2dd0*/  F2FP.F16.F32.PACK_AB R21, R23, R21 ;  /* 0x000000151715723e */ /* 0x000fe200000000ff */
[--C-:B------:R-:W-:Y:S01]  /*2de0*/  FADD.FTZ R12, R12, -R32.reuse ;  /* 0x800000200c0c7221 */ /* 0x100fe20000010000 */
[--C-:B------:R-:W-:Y:S02]  /*2df0*/  FADD.FTZ R8, R8, -R32.reuse ;  /* 0x8000002008087221 */ /* 0x100fe40000010000 */
[C---:B------:R-:W-:Y:S02]  /*2e00*/  PRMT R23, R21.reuse, 0x7610, R23 ;  /* 0x0000761015177816 */ /* 0x040fe40000000017 */
[----:B------:R-:W-:Y:S01]  /*2e10*/  PRMT R21, R21, 0x7632, R21 ;  /* 0x0000763215157816 */ /* 0x000fe20000000015 */
[--C-:B------:R-:W-:Y:S01]  /*2e20*/  FADD.FTZ R6, R6, -R32.reuse ;  /* 0x8000002006067221 */ /* 0x100fe20000010000 */
[--C-:B------:R-:W-:Y:S01]  /*2e30*/  FADD.FTZ R25, R25, -R32.reuse ;  /* 0x8000002019197221 */ /* 0x100fe20000010000 */
[C---:B------:R-:W-:Y:S01]  /*2e40*/  FMUL.FTZ R12, R24.reuse, R12 ;  /* 0x0000000c180c7220 */ /* 0x040fe20000410000 */
[----:B------:R-:W-:Y:S01]  /*2e50*/  FMUL.FTZ R8, R24, R8 ;  /* 0x0000000818087220 */ /* 0x000fe20000410000 */
[----:B------:R0:W-:Y:S01]  /*2e60*/  STG.E.U16 desc[UR8][R34.64+0x6], R21 ;  /* 0x0000061522007986 */ /* 0x0001e2000c101508 */
[--C-:B------:R-:W-:Y:S01]  /*2e70*/  FADD.FTZ R22, R22, -R32.reuse ;  /* 0x8000002016167221 */ /* 0x100fe20000010000 */
[--C-:B------:R-:W-:Y:S01]  /*2e80*/  FADD.FTZ R20, R20, -R32.reuse ;  /* 0x8000002014147221 */ /* 0x100fe20000010000 */
[----:B------:R-:W-:Y:S01]  /*2e90*/  FMUL.FTZ R25, R24, R25 ;  /* 0x0000001918197220 */ /* 0x000fe20000410000 */
[----:B------:R-:W-:Y:S01]  /*2ea0*/  STL [R1+0x30], R10 ;  /* 0x0000300a01007387 */ /* 0x000fe20000100800 */
[----:B------:R-:W-:-:S03]  /*2eb0*/  FADD.FTZ R19, R19, -R32 ;  /* 0x8000002013137221 */ /* 0x000fc60000010000 */
[----:B------:R1:W-:Y:S01]  /*2ec0*/  STL [R1+0x24], R2 ;  /* 0x0000240201007387 */ /* 0x0003e20000100800 */
[C---:B0-----:R-:W-:Y:S01]  /*2ed0*/  FMUL.FTZ R21, R24.reuse, R6 ;  /* 0x0000000618157220 */ /* 0x041fe20000410000 */
[C-C-:B------:R-:W-:Y:S01]  /*2ee0*/  FFMA.FTZ R6, R51.reuse, R12, R28.reuse ;  /* 0x0000000c33067223 */ /* 0x140fe2000001001c */
[C---:B------:R-:W-:Y:S02]  /*2ef0*/  FMUL.FTZ R22, R24.reuse, R22 ;  /* 0x0000001618167220 */ /* 0x040fe40000410000 */
[C-C-:B------:R-:W-:Y:S01]  /*2f00*/  FFMA.FTZ R12, R51.reuse, R21, R28.reuse ;  /* 0x00000015330c7223 */ /* 0x140fe2000001001c */
[C-C-:B-1----:R-:W-:Y:S01]  /*2f10*/  FFMA.FTZ R2, R51.reuse, R8, R28.reuse ;  /* 0x0000000833027223 */ /* 0x142fe2000001001c */
[----:B------:R-:W-:Y:S01]  /*2f20*/  FMUL.FTZ R20, R24, R20 ;  /* 0x0000001418147220 */ /* 0x000fe20000410000 */
[----:B------:R-:W-:Y:S01]  /*2f30*/  FFMA.FTZ R8, R51, R25, R28 ;  /* 0x0000001933087223 */ /* 0x000fe2000001001c */
[--C-:B------:R-:W-:Y:S01]  /*2f40*/  FADD.FTZ R18, R18, -R32.reuse ;  /* 0x8000002012127221 */ /* 0x100fe20000010000 */
[--C-:B------:R-:W-:Y:S01]  /*2f50*/  FADD.FTZ R17, R17, -R32.reuse ;  /* 0x8000002011117221 */ /* 0x100fe20000010000 */
[----:B------:R-:W-:Y:S01]  /*2f60*/  FMUL.FTZ R19, R24, R19 ;  /* 0x0000001318137220 */ /* 0x000fe20000410000 */
[----:B------:R0:W-:Y:S01]  /*2f70*/  STL [R1+0xc4], R2 ;  /* 0x0000c40201007387 */ /* 0x0001e20000100800 */
[----:B------:R-:W-:Y:S01]  /*2f80*/  FADD.FTZ R16, R16, -R32 ;  /* 0x8000002010107221 */ /* 0x000fe20000010000 */
[----:B------:R-:W-:-:S02]  /*2f90*/  FMUL.FTZ R18, R24, R18 ;  /* 0x0000001218127220 */ /* 0x000fc40000410000 */
[----:B------:R1:W-:Y:S01]  /*2fa0*/  STL [R1+0xc8], R12 ;  /* 0x0000c80c01007387 */ /* 0x0003e20000100800 */
[----:B------:R-:W-:Y:S01]  /*2fb0*/  FMUL.FTZ R17, R24, R17 ;  /* 0x0000001118117220 */ /* 0x000fe20000410000 */
[----:B------:R-:W-:Y:S02]  /*2fc0*/  FADD.FTZ R15, R15, -R32 ;  /* 0x800000200f0f7221 */ /* 0x000fe40000010000 */
[----:B------:R2:W-:Y:S01]  /*2fd0*/  STL [R1+0xd0], R8 ;  /* 0x0000d00801007387 */ /* 0x0005e20000100800 */
[C-C-:B0-----:R-:W-:Y:S01]  /*2fe0*/  FFMA.FTZ R2, R51.reuse, R22, R28.reuse ;  /* 0x0000001633027223 */ /* 0x141fe2000001001c */
[C---:B-1----:R-:W-:Y:S01]  /*2ff0*/  FFMA.FTZ R12, R51.reuse, R20, R28 ;  /* 0x00000014330c7223 */ /* 0x042fe2000001001c */
[----:B------:R-:W-:Y:S01]  /*3000*/  FADD.FTZ R14, R14, -R32 ;  /* 0x800000200e0e7221 */ /* 0x000fe20000010000 */
[C---:B------:R-:W-:Y:S01]  /*3010*/  FMUL.FTZ R16, R24.reuse, R16 ;  /* 0x0000001018107220 */ /* 0x040fe20000410000 */
[----:B--2---:R-:W-:Y:S01]  /*3020*/  FFMA.FTZ R8, R51, R19, R28 ;  /* 0x0000001333087223 */ /* 0x004fe2000001001c */
[----:B------:R0:W-:Y:S01]  /*3030*/  STL [R1+0xdc], R2 ;  /* 0x0000dc0201007387 */ /* 0x0001e20000100800 */
[----:B------:R-:W-:Y:S01]  /*3040*/  FADD.FTZ R13, R13, -R32 ;  /* 0x800000200d0d7221 */ /* 0x000fe20000010000 */
[----:B------:R-:W-:-:S02]  /*3050*/  FMUL.FTZ R15, R24, R15 ;  /* 0x0000000f180f7220 */ /* 0x000fc40000410000 */
[----:B------:R1:W-:Y:S01]  /*3060*/  STL [R1+0xec], R12 ;  /* 0x0000ec0c01007387 */ /* 0x0003e20000100800 */
[----:B------:R-:W-:-:S03]  /*3070*/  FMUL.FTZ R14, R24, R14 ;  /* 0x0000000e180e7220 */ /* 0x000fc60000410000 */
[----:B------:R2:W-:Y:S01]  /*3080*/  STL [R1+0xf4], R8 ;  /* 0x0000f40801007387 */ /* 0x0005e20000100800 */
[C-C-:B0-----:R-:W-:Y:S01]  /*3090*/  FFMA.FTZ R2, R51.reuse, R18, R28.reuse ;  /* 0x0000001233027223 */ /* 0x141fe2000001001c */
[----:B-1----:R-:W-:Y:S01]  /*30a0*/  FFMA.FTZ R12, R51, R17, R28 ;  /* 0x00000011330c7223 */ /* 0x002fe2000001001c */
[----:B------:R-:W-:-:S03]  /*30b0*/  FMUL.FTZ R13, R24, R13 ;  /* 0x0000000d180d7220 */ /* 0x000fc60000410000 */
[----:B------:R0:W-:Y:S01]  /*30c0*/  STL [R1+0xf0], R2 ;  /* 0x0000f00201007387 */ /* 0x0001e20000100800 */
[----:B--2---:R-:W-:-:S03]  /*30d0*/  FFMA.FTZ R8, R51, R16, R28 ;  /* 0x0000001033087223 */ /* 0x004fc6000001001c */
[----:B------:R1:W-:Y:S01]  /*30e0*/  STL [R1+0xe8], R12 ;  /* 0x0000e80c01007387 */ /* 0x0003e20000100800 */
[----:B------:R-:W-:-:S03]  /*30f0*/  FADD.FTZ R11, R11, -R32 ;  /* 0x800000200b0b7221 */ /* 0x000fc60000010000 */
[----:B------:R2:W-:Y:S01]  /*3100*/  STL [R1+0xe4], R8 ;  /* 0x0000e40801007387 */ /* 0x0005e20000100800 */
[C-C-:B0-----:R-:W-:Y:S01]  /*3110*/  FFMA.FTZ R2, R51.reuse, R15, R28.reuse ;  /* 0x0000000f33027223 */ /* 0x141fe2000001001c */
[----:B-1----:R-:W-:-:S04]  /*3120*/  FFMA.FTZ R12, R51, R14, R28 ;  /* 0x0000000e330c7223 */ /* 0x002fc8000001001c */
[----:B------:R0:W-:Y:S01]  /*3130*/  STL [R1+0xe0], R2 ;  /* 0x0000e00201007387 */ /* 0x0001e20000100800 */
[----:B--2---:R-:W-:-:S03]  /*3140*/  FFMA.FTZ R8, R51, R13, R28 ;  /* 0x0000000d33087223 */ /* 0x004fc6000001001c */
[----:B------:R1:W-:Y:S01]  /*3150*/  STG.E.U16 desc[UR8][R34.64+0x4], R23 ;  /* 0x0000041722007986 */ /* 0x0003e2000c101508 */
[C---:B------:R-:W-:Y:S01]  /*3160*/  FMUL.FTZ R11, R24.reuse, R11 ;  /* 0x0000000b180b7220 */ /* 0x040fe20000410000 */
[----:B------:R-:W-:Y:S02]  /*3170*/  FADD.FTZ R9, R9, -R32 ;  /* 0x8000002009097221 */ /* 0x000fe40000010000 */
[----:B------:R-:W-:Y:S01]  /*3180*/  STL [R1+0xd8], R12 ;  /* 0x0000d80c01007387 */ /* 0x000fe20000100800 */
[----:B0-----:R-:W-:Y:S01]  /*3190*/  FFMA.FTZ R2, R51, R11, R28 ;  /* 0x0000000b33027223 */ /* 0x001fe2000001001c */
[----:B------:R-:W-:Y:S02]  /*31a0*/  FMUL.FTZ R9, R24, R9 ;  /* 0x0000000918097220 */ /* 0x000fe40000410000 */
[----:B-1----:R-:W2:Y:S04]  /*31b0*/  LDL.LU R23, [R1+0x4c] ;  /* 0x00004c0001177983 */ /* 0x002ea80000300800 */
[----:B------:R0:W-:Y:S04]  /*31c0*/  STL [R1+0xd4], R8 ;  /* 0x0000d40801007387 */ /* 0x0001e80000100800 */
[----:B------:R-:W3:Y:S01]  /*31d0*/  LDL.LU R25, [R1+0x50] ;  /* 0x0000500001197983 */ /* 0x000ee20000300800 */
[----:B0-----:R-:W-:-:S02]  /*31e0*/  IADD3.X R8, RZ, R31, RZ, P6, !PT ;  /* 0x0000001fff087210 */ /* 0x001fc400037fe4ff */
[C---:B------:R-:W-:Y:S01]  /*31f0*/  LEA R18, P6, R49.reuse, UR12, 0x1 ;  /* 0x0000000c31127c11 */ /* 0x040fe2000f8c08ff */
[----:B------:R0:W-:Y:S03]  /*3200*/  STL [R1+0xcc], R2 ;  /* 0x0000cc0201007387 */ /* 0x0001e60000100800 */
[----:B------:R-:W-:Y:S02]  /*3210*/  LEA.HI.X R19, R49, UR13, R8, 0x1, P6 ;  /* 0x0000000d31137c11 */ /* 0x000fe4000b0f0c08 */
[----:B------:R-:W-:Y:S01]  /*3220*/  LEA R16, P6, R47, UR12, 0x1 ;  /* 0x0000000c2f107c11 */ /* 0x000fe2000f8c08ff */
[----:B0-----:R-:W-:-:S03]  /*3230*/  FFMA.FTZ R2, R51, R9, R28 ;  /* 0x0000000933027223 */ /* 0x001fc6000001001c */
[----:B------:R-:W-:Y:S02]  /*3240*/  LEA.HI.X R17, R47, UR13, R55, 0x1, P6 ;  /* 0x0000000d2f117c11 */ /* 0x000fe4000b0f0c37 */
[C---:B------:R-:W-:Y:S01]  /*3250*/  LEA R14, P6, R45.reuse, UR12, 0x1 ;  /* 0x0000000c2d0e7c11 */ /* 0x040fe2000f8c08ff */
[----:B------:R-:W-:Y:S03]  /*3260*/  STL [R1+0x10c], R2 ;  /* 0x00010c0201007387 */ /* 0x000fe60000100800 */
[----:B------:R-:W-:Y:S01]  /*3270*/  LEA.HI.X R15, R45, UR13, R57, 0x1, P6 ;  /* 0x0000000d2d0f7c11 */ /* 0x000fe2000b0f0c39 */
[----:B------:R0:W-:Y:S01]  /*3280*/  STL [R1+0x14c], R18 ;  /* 0x00014c1201007387 */ /* 0x0001e20000100800 */
[----:B------:R-:W-:-:S03]  /*3290*/  LEA R12, P6, R41, UR12, 0x1 ;  /* 0x0000000c290c7c11 */ /* 0x000fc6000f8c08ff */
[----:B0-----:R-:W4:Y:S01]  /*32a0*/  LDL.LU R18, [R1+0x24] ;  /* 0x0000240001127983 */ /* 0x001f220000300800 */
[----:B------:R-:W-:-:S03]  /*32b0*/  LEA.HI.X R13, R41, UR13, R42, 0x1, P6 ;  /* 0x0000000d290d7c11 */ /* 0x000fc6000b0f0c2a */
[----:B------:R-:W-:Y:S04]  /*32c0*/  STL [R1+0x148], R19 ;  /* 0x0001481301007387 */ /* 0x000fe80000100800 */
[----:B------:R-:W-:Y:S04]  /*32d0*/  STL [R1+0x138], R16 ;  /* 0x0001381001007387 */ /* 0x000fe80000100800 */
[----:B------:R-:W-:Y:S04]  /*32e0*/  STL [R1+0x134], R17 ;  /* 0x0001341101007387 */ /* 0x000fe80000100800 */
[----:B------:R-:W-:Y:S04]  /*32f0*/  STL [R1+0x130], R14 ;  /* 0x0001300e01007387 */ /* 0x000fe80000100800 */
[----:B------:R-:W-:Y:S04]  /*3300*/  STL [R1+0x12c], R15 ;  /* 0x00012c0f01007387 */ /* 0x000fe80000100800 */
[----:B------:R-:W4:Y:S04]  /*3310*/  LDL.LU R42, [R1+0x160] ;  /* 0x00016000012a7983 */ /* 0x000f280000300800 */
[----:B------:R-:W-:Y:S04]  /*3320*/  STL [R1+0x13c], R12 ;  /* 0x00013c0c01007387 */ /* 0x000fe80000100800 */
[----:B------:R0:W-:Y:S01]  /*3330*/  STL [R1+0x128], R13 ;  /* 0x0001280d01007387 */ /* 0x0001e20000100800 */
[----:B------:R-:W-:-:S03]  /*3340*/  LEA R8, P6, R40, UR12, 0x1 ;  /* 0x0000000c28087c11 */ /* 0x000fc6000f8c08ff */
[----:B0-----:R-:W4:Y:S01]  /*3350*/  LDL.LU R13, [R1+0x8] ;  /* 0x00000800010d7983 */ /* 0x001f220000300800 */
[----:B------:R-:W-:-:S03]  /*3360*/  LEA.HI.X R9, R40, UR13, R3, 0x1, P6 ;  /* 0x0000000d28097c11 */ /* 0x000fc6000b0f0c03 */
[----:B------:R-:W4:Y:S04]  /*3370*/  LDL.LU R3, [R1+0x4] ;  /* 0x0000040001037983 */ /* 0x000f280000300800 */
[----:B------:R-:W4:Y:S01]  /*3380*/  LDL.LU R2, [R1] ;  /* 0x0000000001027983 */ /* 0x000f220000300800 */
[----:B------:R-:W-:Y:S01]  /*3390*/  LEA R20, P6, R5, UR12, 0x1 ;  /* 0x0000000c05147c11 */ /* 0x000fe2000f8c08ff */
[--C-:B------:R-:W-:Y:S01]  /*33a0*/  FADD.FTZ R36, R36, -R32.reuse ;  /* 0x8000002024247221 */ /* 0x100fe20000010000 */
[--C-:B------:R-:W-:Y:S01]  /*33b0*/  FADD.FTZ R60, R60, -R32.reuse ;  /* 0x800000203c3c7221 */ /* 0x100fe20000010000 */
[----:B------:R-:W-:Y:S02]  /*33c0*/  FADD.FTZ R59, R59, -R32 ;  /* 0x800000203b3b7221 */ /* 0x000fe40000010000 */
[----:B------:R-:W-:-:S02]  /*33d0*/  FMUL.FTZ R11, R24, R36 ;  /* 0x00000024180b7220 */ /* 0x000fc40000410000 */
[----:B------:R-:W-:Y:S01]  /*33e0*/  FMUL.FTZ R22, R24, R59 ;  /* 0x0000003b18167220 */ /* 0x000fe20000410000 */
[----:B------:R-:W-:Y:S01]  /*33f0*/  PRMT R27, R53, 0x7632, R27 ;  /* 0x00007632351b7816 */ /* 0x000fe2000000001b */
[----:B------:R-:W-:Y:S02]  /*3400*/  FFMA.FTZ R11, R0, R11, R7 ;  /* 0x0000000b000b7223 */ /* 0x000fe40000010007 */
[----:B------:R-:W-:Y:S01]  /*3410*/  FFMA.FTZ R22, R30, R22, R26 ;  /* 0x000000161e167223 */ /* 0x000fe2000001001a */
[----:B------:R-:W-:Y:S04]  /*3420*/  STG.E.U16 desc[UR8][R34.64], R53 ;  /* 0x0000003522007986 */ /* 0x000fe8000c101508 */
[----:B------:R0:W-:Y:S04]  /*3430*/  STG.E.U16 desc[UR8][R34.64+0x2], R27 ;  /* 0x0000021b22007986 */ /* 0x0001e8000c101508 */
[----:B------:R-:W-:Y:S04]  /*3440*/  STL [R1+0x140], R8 ;  /* 0x0001400801007387 */ /* 0x000fe80000100800 */
[----:B------:R-:W-:Y:S04]  /*3450*/  STL [R1+0x124], R9 ;  /* 0x0001240901007387 */ /* 0x000fe80000100800 */
[----:B------:R-:W-:Y:S01]  /*3460*/  STL [R1+0x118], R20 ;  /* 0x0001181401007387 */ /* 0x000fe20000100800 */
[--C-:B------:R-:W-:Y:S01]  /*3470*/  FADD.FTZ R56, R56, -R32.reuse ;  /* 0x8000002038387221 */ /* 0x100fe20000010000 */
[----:B------:R-:W-:-:S03]  /*3480*/  FADD.FTZ R54, R54, -R32 ;  /* 0x8000002036367221 */ /* 0x000fc60000010000 */
[C---:B------:R-:W-:Y:S01]  /*3490*/  FMUL.FTZ R56, R24.reuse, R56 ;  /* 0x0000003818387220 */ /* 0x040fe20000410000 */
[C---:B------:R-:W-:Y:S01]  /*34a0*/  FMUL.FTZ R54, R24.reuse, R54 ;  /* 0x0000003618367220 */ /* 0x040fe20000410000 */
[----:B--2---:R-:W-:Y:S01]  /*34b0*/  LEA.HI.X R21, R5, UR13, R23, 0x1, P6 ;  /* 0x0000000d05157c11 */ /* 0x004fe2000b0f0c17 */
[----:B------:R-:W-:Y:S01]  /*34c0*/  FMUL.FTZ R5, R24, R60 ;  /* 0x0000003c18057220 */ /* 0x000fe20000410000 */
[----:B------:R-:W-:-:S04]  /*34d0*/  LEA R28, P6, R4, UR12, 0x1 ;  /* 0x0000000c041c7c11 */ /* 0x000fc8000f8c08ff */
[----:B---3--:R-:W-:Y:S01]  /*34e0*/  LEA.HI.X R29, R4, UR13, R25, 0x1, P6 ;  /* 0x0000000d041d7c11 */ /* 0x008fe2000b0f0c19 */
[----:B------:R-:W-:Y:S01]  /*34f0*/  STL [R1+0x114], R21 ;  /* 0x0001141501007387 */ /* 0x000fe20000100800 */
[----:B----4-:R-:W-:Y:S01]  /*3500*/  FFMA.FTZ R23, R10, R5, R18 ;  /* 0x000000050a177223 */ /* 0x010fe20000010012 */
[----:B------:R-:W-:Y:S02]  /*3510*/  F2FP.F16.F32.PACK_AB R5, R22, R6 ;  /* 0x000000061605723e */ /* 0x000fe400000000ff */
[----:B------:R-:W2:Y:S01]  /*3520*/  LDL.LU R10, [R1+0x15c] ;  /* 0x00015c00010a7983 */ /* 0x000ea20000300800 */
[----:B------:R-:W-:Y:S02]  /*3530*/  IADD3.X R6, RZ, R31, RZ, P4, !PT ;  /* 0x0000001fff067210 */ /* 0x000fe400027fe4ff */
[----:B------:R-:W-:Y:S02]  /*3540*/  F2FP.F16.F32.PACK_AB R4, R23, R11 ;  /* 0x0000000b1704723e */ /* 0x000fe400000000ff */
[----:B------:R-:W-:-:S02]  /*3550*/  IADD3.X R11, RZ, R31, RZ, P5, !PT ;  /* 0x0000001fff0b7210 */ /* 0x000fc40002ffe4ff */
[C---:B0-----:R-:W-:Y:S02]  /*3560*/  LEA R34, P5, R38.reuse, UR12, 0x1 ;  /* 0x0000000c26227c11 */ /* 0x041fe4000f8a08ff */
[C---:B------:R-:W-:Y:S02]  /*3570*/  LEA R40, P4, R39.reuse, UR12, 0x1 ;  /* 0x0000000c27287c11 */ /* 0x040fe4000f8808ff */
[----:B------:R-:W-:Y:S02]  /*3580*/  LEA.HI.X R35, R38, UR13, R6, 0x1, P5 ;  /* 0x0000000d26237c11 */ /* 0x000fe4000a8f0c06 */
[----:B------:R-:W-:Y:S01]  /*3590*/  LEA.HI.X R41, R39, UR13, R11, 0x1, P4 ;  /* 0x0000000d27297c11 */ /* 0x000fe2000a0f0c0b */
[----:B------:R-:W-:Y:S04]  /*35a0*/  STL [R1+0x11c], R28 ;  /* 0x00011c1c01007387 */ /* 0x000fe80000100800 */
[----:B------:R-:W-:Y:S04]  /*35b0*/  STL [R1+0x110], R29 ;  /* 0x0001101d01007387 */ /* 0x000fe80000100800 */
[----:B------:R-:W-:Y:S04]  /*35c0*/  STL [R1+0x150], R40 ;  /* 0x0001502801007387 */ /* 0x000fe80000100800 */
[----:B------:R0:W-:Y:S04]  /*35d0*/  STL [R1+0x144], R41 ;  /* 0x0001442901007387 */ /* 0x0001e80000100800 */
[----:B------:R-:W-:Y:S01]  /*35e0*/  STL [R1+0x154], R34 ;  /* 0x0001542201007387 */ /* 0x000fe20000100800 */
[----:B------:R-:W-:-:S03]  /*35f0*/  FADD.FTZ R6, R13, -R32 ;  /* 0x800000200d067221 */ /* 0x000fc60000010000 */
[----:B------:R-:W-:Y:S01]  /*3600*/  STL [R1+0x120], R35 ;  /* 0x0001202301007387 */ /* 0x000fe20000100800 */
[----:B------:R-:W-:-:S03]  /*3610*/  FMUL.FTZ R6, R24, R6 ;  /* 0x0000000618067220 */ /* 0x000fc60000410000 */
[----:B------:R-:W3:Y:S01]  /*3620*/  LDL.LU R15, [R1+0xc0] ;  /* 0x0000c000010f7983 */ /* 0x000ee20000300800 */
[----:B0-----:R-:W-:-:S03]  /*3630*/  FFMA.FTZ R41, R30, R6, R26 ;  /* 0x000000061e297223 */ /* 0x001fc6000001001a */
[----:B------:R-:W4:Y:S01]  /*3640*/  LDL.LU R19, [R1+0xbc] ;  /* 0x0000bc0001137983 */ /* 0x000f220000300800 */
[----:B------:R-:W-:Y:S01]  /*3650*/  FADD.FTZ R22, R2, -R32 ;  /* 0x8000002002167221 */ /* 0x000fe20000010000 */
[C-C-:B------:R-:W-:Y:S02]  /*3660*/  FFMA.FTZ R2, R30.reuse, R56, R26.reuse ;  /* 0x000000381e027223 */ /* 0x140fe4000001001a */
[----:B------:R-:W4:Y:S04]  /*3670*/  LDL.LU R8, [R1+0xb8] ;  /* 0x0000b80001087983 */ /* 0x000f280000300800 */
[----:B------:R-:W4:Y:S04]  /*3680*/  LDL.LU R17, [R1+0xb4] ;  /* 0x0000b40001117983 */ /* 0x000f280000300800 */
[----:B------:R-:W2:Y:S04]  /*3690*/  LDL.LU R40, [R1+0xb0] ;  /* 0x0000b00001287983 */ /* 0x000ea80000300800 */
[----:B------:R0:W-:Y:S04]  /*36a0*/  STL [R1+0x158], R41 ;  /* 0x0001582901007387 */ /* 0x0001e80000100800 */
[----:B------:R-:W3:Y:S04]  /*36b0*/  LDL.LU R49, [R1+0xac] ;  /* 0x0000ac0001317983 */ /* 0x000ee80000300800 */
[----:B------:R-:W4:Y:S04]  /*36c0*/  LDL.LU R47, [R1+0xa8] ;  /* 0x0000a800012f7983 */ /* 0x000f280000300800 */
[----:B------:R1:W-:Y:S04]  /*36d0*/  STL [R1+0x74], R2 ;  /* 0x0000740201007387 */ /* 0x0003e80000100800 */
[----:B------:R-:W3:Y:S04]  /*36e0*/  LDL.LU R45, [R1+0xa4] ;  /* 0x0000a400012d7983 */ /* 0x000ee80000300800 */
[----:B0-----:R-:W4:Y:S01]  /*36f0*/  LDL.LU R41, [R1+0xa0] ;  /* 0x0000a00001297983 */ /* 0x001f220000300800 */
[----:B-1----:R-:W-:-:S05]  /*3700*/  FFMA.FTZ R2, R30, R54, R26 ;  /* 0x000000361e027223 */ /* 0x002fca000001001a */
[----:B------:R0:W-:Y:S04]  /*3710*/  STL [R1+0x70], R2 ;  /* 0x0000700201007387 */ /* 0x0001e80000100800 */
[----:B------:R-:W3:Y:S01]  /*3720*/  LDL.LU R34, [R1+0x9c] ;  /* 0x00009c0001227983 */ /* 0x000ee20000300800 */
[--C-:B------:R-:W-:Y:S01]  /*3730*/  FADD.FTZ R44, R44, -R32.reuse ;  /* 0x800000202c2c7221 */ /* 0x100fe20000010000 */
[----:B------:R-:W-:Y:S01]  /*3740*/  FADD.FTZ R11, R3, -R32 ;  /* 0x80000020030b7221 */ /* 0x000fe20000010000 */
[C---:B------:R-:W-:Y:S01]  /*3750*/  FMUL.FTZ R22, R24.reuse, R22 ;  /* 0x0000001618167220 */ /* 0x040fe20000410000 */
[----:B------:R-:W3:Y:S01]  /*3760*/  LDL.LU R27, [R1+0x98] ;  /* 0x00009800011b7983 */ /* 0x000ee20000300800 */
[C---:B------:R-:W-:Y:S01]  /*3770*/  FMUL.FTZ R44, R24.reuse, R44 ;  /* 0x0000002c182c7220 */ /* 0x040fe20000410000 */
[----:B------:R-:W-:Y:S01]  /*3780*/  FMUL.FTZ R11, R24, R11 ;  /* 0x0000000b180b7220 */ /* 0x000fe20000410000 */
[C-C-:B------:R-:W-:Y:S01]  /*3790*/  FFMA.FTZ R13, R30.reuse, R22, R26.reuse ;  /* 0x000000161e0d7223 */ /* 0x140fe2000001001a */
[----:B------:R-:W3:Y:S01]  /*37a0*/  LDL.LU R25, [R1+0x94] ;  /* 0x0000940001197983 */ /* 0x000ee20000300800 */
[----:B0-----:R-:W-:Y:S01]  /*37b0*/  FFMA.FTZ R2, R30, R44, R26 ;  /* 0x0000002c1e027223 */ /* 0x001fe2000001001a */
[----:B------:R-:W-:-:S02]  /*37c0*/  FADD.FTZ R61, R61, -R32 ;  /* 0x800000203d3d7221 */ /* 0x000fc40000010000 */
[----:B------:R-:W3:Y:S01]  /*37d0*/  LDL.LU R23, [R1+0x90] ;  /* 0x0000900001177983 */ /* 0x000ee20000300800 */
[----:B------:R-:W-:Y:S01]  /*37e0*/  FADD.FTZ R42, R42, -R32 ;  /* 0x800000202a2a7221 */ /* 0x000fe20000010000 */
[----:B------:R-:W-:Y:S02]  /*37f0*/  FFMA.FTZ R14, R30, R11, R26 ;  /* 0x0000000b1e0e7223 */ /* 0x000fe4000001001a */
[----:B------:R-:W3:Y:S01]  /*3800*/  LDL.LU R22, [R1+0x8c] ;  /* 0x00008c0001167983 */ /* 0x000ee20000300800 */
[----:B------:R-:W-:-:S03]  /*3810*/  FMUL.FTZ R61, R24, R61 ;  /* 0x0000003d183d7220 */ /* 0x000fc60000410000 */
[----:B------:R0:W-:Y:S01]  /*3820*/  STL [R1+0x58], R2 ;  /* 0x0000580201007387 */ /* 0x0001e20000100800 */
[----:B------:R-:W-:-:S03]  /*3830*/  FMUL.FTZ R42, R24, R42 ;  /* 0x0000002a182a7220 */ /* 0x000fc60000410000 */
[----:B------:R-:W3:Y:S01]  /*3840*/  LDL.LU R11, [R1+0x88] ;  /* 0x00008800010b7983 */ /* 0x000ee20000300800 */
[C-C-:B------:R-:W-:Y:S01]  /*3850*/  FFMA.FTZ R9, R30.reuse, R61, R26.reuse ;  /* 0x0000003d1e097223 */ /* 0x140fe2000001001a */
[----:B0-----:R-:W-:Y:S01]  /*3860*/  FFMA.FTZ R2, R30, R42, R26 ;  /* 0x0000002a1e027223 */ /* 0x001fe2000001001a */
[--C-:B--2---:R-:W-:Y:S02]  /*3870*/  FADD.FTZ R61, R40, -R32.reuse ;  /* 0x80000020283d7221 */ /* 0x104fe40000010000 */
[----:B------:R-:W2:Y:S04]  /*3880*/  LDL.LU R40, [R1+0x10] ;  /* 0x0000100001287983 */ /* 0x000ea80000300800 */
[----:B------:R-:W2:Y:S01]  /*3890*/  LDL.LU R42, [R1+0x84] ;  /* 0x00008400012a7983 */ /* 0x000ea20000300800 */
[----:B----4-:R-:W-:-:S03]  /*38a0*/  FADD.FTZ R57, R41, -R32 ;  /* 0x8000002029397221 */ /* 0x010fc60000010000 */
[----:B------:R-:W4:Y:S01]  /*38b0*/  LDL.LU R41, [R1+0x80] ;  /* 0x0000800001297983 */ /* 0x000f220000300800 */
[----:B---3--:R-:W-:-:S03]  /*38c0*/  FADD.FTZ R54, R34, -R32 ;  /* 0x8000002022367221 */ /* 0x008fc60000010000 */
[----:B------:R-:W3:Y:S01]  /*38d0*/  LDL.LU R34, [R1+0x7c] ;  /* 0x00007c0001227983 */ /* 0x000ee20000300800 */
[--C-:B------:R-:W-:Y:S01]  /*38e0*/  FADD.FTZ R10, R10, -R32.reuse ;  /* 0x800000200a0a7221 */ /* 0x100fe20000010000 */
[----:B------:R-:W-:-:S03]  /*38f0*/  FADD.FTZ R58, R58, -R32 ;  /* 0x800000203a3a7221 */ /* 0x000fc60000010000 */
[----:B------:R-:W-:Y:S01]  /*3900*/  FMUL.FTZ R10, R24, R10 ;  /* 0x0000000a180a7220 */ /* 0x000fe20000410000 */
[--C-:B------:R-:W-:Y:S01]  /*3910*/  FADD.FTZ R52, R52, -R32.reuse ;  /* 0x8000002034347221 */ /* 0x100fe20000010000 */
[--C-:B------:R-:W-:Y:S01]  /*3920*/  FADD.FTZ R50, R50, -R32.reuse ;  /* 0x8000002032327221 */ /* 0x100fe20000010000 */
[--C-:B------:R-:W-:Y:S01]  /*3930*/  FADD.FTZ R48, R48, -R32.reuse ;  /* 0x8000002030307221 */ /* 0x100fe20000010000 */
[----:B------:R-:W-:Y:S01]  /*3940*/  FADD.FTZ R46, R46, -R32 ;  /* 0x800000202e2e7221 */ /* 0x000fe20000010000 */
[----:B------:R-:W-:Y:S01]  /*3950*/  FFMA.FTZ R3, R30, R10, R26 ;  /* 0x0000000a1e037223 */ /* 0x000fe2000001001a */
[-C--:B------:R-:W-:Y:S02]  /*3960*/  IADD3.X R6, RZ, R31.reuse, RZ, P3, !PT ;  /* 0x0000001fff067210 */ /* 0x080fe40001ffe4ff */
[----:B------:R-:W-:Y:S02]  /*3970*/  LEA R38, P3, R37, UR12, 0x1 ;  /* 0x0000000c25267c11 */ /* 0x000fe4000f8608ff */
[----:B------:R-:W-:Y:S01]  /*3980*/  IADD3.X R10, RZ, R31, RZ, P2, !PT ;  /* 0x0000001fff0a7210 */ /* 0x000fe200017fe4ff */
[C---:B------:R-:W-:Y:S01]  /*3990*/  FMUL.FTZ R58, R24.reuse, R58 ;  /* 0x0000003a183a7220 */ /* 0x040fe20000410000 */
[----:B------:R-:W-:Y:S01]  /*39a0*/  LEA R36, P2, R33, UR12, 0x1 ;  /* 0x0000000c21247c11 */ /* 0x000fe2000f8408ff */
[C---:B------:R-:W-:Y:S01]  /*39b0*/  FMUL.FTZ R52, R24.reuse, R52 ;  /* 0x0000003418347220 */ /* 0x040fe20000410000 */
[C---:B------:R-:W-:Y:S01]  /*39c0*/  FMUL.FTZ R50, R24.reuse, R50 ;  /* 0x0000003218327220 */ /* 0x040fe20000410000 */
[C---:B------:R-:W-:Y:S01]  /*39d0*/  FMUL.FTZ R48, R24.reuse, R48 ;  /* 0x0000003018307220 */ /* 0x040fe20000410000 */
[----:B------:R-:W-:Y:S01]  /*39e0*/  FMUL.FTZ R46, R24, R46 ;  /* 0x0000002e182e7220 */ /* 0x000fe20000410000 */
[----:B------:R-:W-:Y:S01]  /*39f0*/  LEA.HI.X R39, R37, UR13, R6, 0x1, P3 ;  /* 0x0000000d25277c11 */ /* 0x000fe200098f0c06 */
[C---:B------:R-:W-:Y:S01]  /*3a00*/  FFMA.FTZ R35, R30.reuse, R58, R26 ;  /* 0x0000003a1e237223 */ /* 0x040fe2000001001a */
[----:B------:R-:W-:Y:S01]  /*3a10*/  LEA.HI.X R37, R33, UR13, R10, 0x1, P2 ;  /* 0x0000000d21257c11 */ /* 0x000fe200090f0c0a */
[C-C-:B------:R-:W-:Y:S01]  /*3a20*/  FFMA.FTZ R28, R30.reuse, R52, R26.reuse ;  /* 0x000000341e1c7223 */ /* 0x140fe2000001001a */
[C-C-:B------:R-:W-:Y:S01]  /*3a30*/  FFMA.FTZ R20, R30.reuse, R50, R26.reuse ;  /* 0x000000321e147223 */ /* 0x140fe2000001001a */
[C-C-:B------:R-:W-:Y:S01]  /*3a40*/  FFMA.FTZ R21, R30.reuse, R48, R26.reuse ;  /* 0x000000301e157223 */ /* 0x140fe2000001001a */
[----:B------:R-:W-:Y:S01]  /*3a50*/  FFMA.FTZ R29, R30, R46, R26 ;  /* 0x0000002e1e1d7223 */ /* 0x000fe2000001001a */
[----:B------:R-:W2:Y:S01]  /*3a60*/  LDL.LU R33, [R1+0x78] ;  /* 0x0000780001217983 */ /* 0x000ea20000300800 */
[--C-:B------:R-:W-:Y:S01]  /*3a70*/  FADD.FTZ R55, R27, -R32.reuse ;  /* 0x800000201b377221 */ /* 0x100fe20000010000 */
[----:B------:R-:W-:-:S02]  /*3a80*/  FADD.FTZ R53, R23, -R32 ;  /* 0x8000002017357221 */ /* 0x000fc40000010000 */
[----:B------:R-:W2:Y:S01]  /*3a90*/  LDL.LU R26, [R1+0x48] ;  /* 0x00004800011a7983 */ /* 0x000ea20000300800 */
[--C-:B------:R-:W-:Y:S01]  /*3aa0*/  FADD.FTZ R52, R25, -R32.reuse ;  /* 0x8000002019347221 */ /* 0x100fe20000010000 */
[--C-:B------:R-:W-:Y:S02]  /*3ab0*/  FADD.FTZ R51, R11, -R32.reuse ;  /* 0x800000200b337221 */ /* 0x100fe40000010000 */
[----:B------:R-:W2:Y:S01]  /*3ac0*/  LDL.LU R27, [R1+0x44] ;  /* 0x00004400011b7983 */ /* 0x000ea20000300800 */
[----:B------:R-:W-:-:S03]  /*3ad0*/  FADD.FTZ R50, R22, -R32 ;  /* 0x8000002016327221 */ /* 0x000fc60000010000 */
[----:B------:R-:W2:Y:S04]  /*3ae0*/  LDL.LU R23, [R1+0x40] ;  /* 0x0000400001177983 */ /* 0x000ea80000300800 */
[----:B------:R-:W2:Y:S04]  /*3af0*/  LDL.LU R25, [R1+0x38] ;  /* 0x0000380001197983 */ /* 0x000ea80000300800 */
[----:B------:R-:W2:Y:S04]  /*3b00*/  LDL.LU R11, [R1+0x34] ;  /* 0x00003400010b7983 */ /* 0x000ea80000300800 */
[----:B------:R-:W2:Y:S04]  /*3b10*/  LDL.LU R22, [R1+0x2c] ;  /* 0x00002c0001167983 */ /* 0x000ea80000300800 */
[----:B------:R-:W2:Y:S04]  /*3b20*/  LDL.LU R6, [R1+0x28] ;  /* 0x0000280001067983 */ /* 0x000ea80000300800 */
[----:B------:R-:W2:Y:S04]  /*3b30*/  LDL.LU R10, [R1+0x20] ;  /* 0x00002000010a7983 */ /* 0x000ea80000300800 */
[----:B------:R-:W2:Y:S01]  /*3b40*/  LDL.LU R30, [R1+0x1c] ;  /* 0x00001c00011e7983 */ /* 0x000ea20000300800 */
[----:B------:R-:W-:-:S03]  /*3b50*/  FADD.FTZ R56, R45, -R32 ;  /* 0x800000202d387221 */ /* 0x000fc60000010000 */
[----:B------:R-:W2:Y:S01]  /*3b60*/  LDL.LU R44, [R1+0x14] ;  /* 0x00001400012c7983 */ /* 0x000ea20000300800 */
[----:B------:R-:W-:-:S03]  /*3b70*/  FADD.FTZ R58, R49, -R32 ;  /* 0x80000020313a7221 */ /* 0x000fc60000010000 */
[----:B------:R-:W2:Y:S01]  /*3b80*/  LDL.LU R45, [R1+0xf8] ;  /* 0x0000f800012d7983 */ /* 0x000ea20000300800 */
[--C-:B----4-:R-:W-:Y:S01]  /*3b90*/  FADD.FTZ R49, R41, -R32.reuse ;  /* 0x8000002029317221 */ /* 0x110fe20000010000 */
[--C-:B---3--:R-:W-:Y:S02]  /*3ba0*/  FADD.FTZ R46, R34, -R32.reuse ;  /* 0x80000020222e7221 */ /* 0x108fe40000010000 */
[----:B------:R-:W3:Y:S04]  /*3bb0*/  LDL.LU R34, [R1+0x18] ;  /* 0x0000180001227983 */ /* 0x000ee80000300800 */
[----:B------:R-:W4:Y:S01]  /*3bc0*/  LDL.LU R41, [R1+0xfc] ;  /* 0x0000fc0001297983 */ /* 0x000f220000300800 */
[--C-:B------:R-:W-:Y:S01]  /*3bd0*/  FADD.FTZ R59, R47, -R32.reuse ;  /* 0x800000202f3b7221 */ /* 0x100fe20000010000 */
[--C-:B------:R-:W-:Y:S01]  /*3be0*/  FADD.FTZ R15, R15, -R32.reuse ;  /* 0x800000200f0f7221 */ /* 0x100fe20000010000 */
[--C-:B------:R-:W-:Y:S01]  /*3bf0*/  FADD.FTZ R19, R19, -R32.reuse ;  /* 0x8000002013137221 */ /* 0x100fe20000010000 */
[--C-:B------:R-:W-:Y:S01]  /*3c00*/  FADD.FTZ R8, R8, -R32.reuse ;  /* 0x8000002008087221 */ /* 0x100fe20000010000 */
[--C-:B------:R-:W-:Y:S01]  /*3c10*/  FADD.FTZ R17, R17, -R32.reuse ;  /* 0x8000002011117221 */ /* 0x100fe20000010000 */
[--C-:B--2---:R-:W-:Y:S01]  /*3c20*/  FADD.FTZ R48, R42, -R32.reuse ;  /* 0x800000202a307221 */ /* 0x104fe20000010000 */
        /* <DEDUP_REMOVED lines=12> */
[----:B------:R-:W-:-:S02]  /*3cf0*/  IADD3.X R30, RZ, R31, RZ, P1, !PT ;  /* 0x0000001fff1e7210 */ /* 0x000fc40000ffe4ff */
[C---:B------:R-:W-:Y:S02]  /*3d00*/  LEA R42, P1, R43.reuse, UR12, 0x1 ;  /* 0x0000000c2b2a7c11 */ /* 0x040fe4000f8208ff */
[C---:B------:R-:W-:Y:S02]  /*3d10*/  LEA R32, P2, R44.reuse, UR12, 0x1 ;  /* 0x0000000c2c207c11 */ /* 0x040fe4000f8408ff */
[----:B------:R-:W-:Y:S02]  /*3d20*/  LEA.HI.X R43, R43, UR13, R30, 0x1, P1 ;  /* 0x0000000d2b2b7c11 */ /* 0x000fe400088f0c1e */
[----:B------:R-:W-:Y:S02]  /*3d30*/  LEA.HI.X R33, R44, UR13, R45, 0x1, P2 ;  /* 0x0000000d2c217c11 */ /* 0x000fe400090f0c2d */
[----:B------:R-:W-:Y:S02]  /*3d40*/  IADD3.X R45, RZ, R31, RZ, P0, !PT ;  /* 0x0000001fff2d7210 */ /* 0x000fe400007fe4ff */
[----:B------:R-:W-:-:S04]  /*3d50*/  LEA R44, P0, R40, UR12, 0x1 ;  /* 0x0000000c282c7c11 */ /* 0x000fc8000f8008ff */
[----:B------:R-:W-:Y:S01]  /*3d60*/  LEA.HI.X R45, R40, UR13, R45, 0x1, P0 ;  /* 0x0000000d282d7c11 */ /* 0x000fe200080f0c2d */
[C---:B------:R-:W-:Y:S01]  /*3d70*/  FMUL.FTZ R40, R24.reuse, R48 ;  /* 0x0000003018287220 */ /* 0x040fe20000410000 */
[C---:B------:R-:W-:Y:S01]  /*3d80*/  FMUL.FTZ R48, R24.reuse, R26 ;  /* 0x0000001a18307220 */ /* 0x040fe20000410000 */
[----:B------:R-:W-:Y:S01]  /*3d90*/  MOV R26, R54 ;  /* 0x00000036001a7202 */ /* 0x000fe20000000f00 */
        /* <DEDUP_REMOVED lines=11> */
[----:B---3--:R-:W-:-:S04]  /*3e50*/  LEA R30, P1, R34, UR12, 0x1 ;  /* 0x0000000c221e7c11 */ /* 0x008fc8000f8208ff */
[----:B----4-:R-:W-:Y:S01]  /*3e60*/  LEA.HI.X R31, R34, UR13, R41, 0x1, P1 ;  /* 0x0000000d221f7c11 */ /* 0x010fe200088f0c29 */
[C---:B------:R-:W-:Y:S01]  /*3e70*/  FMUL.FTZ R41, R24.reuse, R58 ;  /* 0x0000003a18297220 */ /* 0x040fe20000410000 */
[C---:B------:R-:W-:Y:S01]  /*3e80*/  FMUL.FTZ R34, R24.reuse, R50 ;  /* 0x0000003218227220 */ /* 0x040fe20000410000 */
[C---:B------:R-:W-:Y:S01]  /*3e90*/  FMUL.FTZ R58, R24.reuse, R56 ;  /* 0x00000038183a7220 */ /* 0x040fe20000410000 */
[C---:B------:R-:W-:Y:S01]  /*3ea0*/  FMUL.FTZ R56, R24.reuse, R52 ;  /* 0x0000003418387220 */ /* 0x040fe20000410000 */
[----:B------:R-:W-:Y:S02]  /*3eb0*/  MOV R52, R19 ;  /* 0x0000001300347202 */ /* 0x000fe40000000f00 */
[----:B------:R-:W-:Y:S01]  /*3ec0*/  MOV R25, R34 ;  /* 0x0000002200197202 */ /* 0x000fe20000000f00 */
[C---:B------:R-:W-:Y:S01]  /*3ed0*/  FMUL.FTZ R34, R24.reuse, R11 ;  /* 0x0000000b18227220 */ /* 0x040fe20000410000 */
[C---:B------:R-:W-:Y:S01]  /*3ee0*/  FMUL.FTZ R19, R24.reuse, R46 ;  /* 0x0000002e18137220 */ /* 0x040fe20000410000 */
[----:B------:R-:W-:Y:S01]  /*3ef0*/  MOV R11, R56 ;  /* 0x00000038000b7202 */ /* 0x000fe20000000f00 */
        /* <DEDUP_REMOVED lines=10> */
[----:B------:R-:W-:Y:S01]  /*3fa0*/  FMUL.FTZ R58, R24, R10 ;  /* 0x0000000a183a7220 */ /* 0x000fe20000410000 */
[----:B------:R-:W-:Y:S01]  /*3fb0*/  MOV R10, R19 ;  /* 0x00000013000a7202 */ /* 0x000fe20000000f00 */
[--C-:B------:R-:W-:Y:S01]  /*3fc0*/  FFMA.FTZ R47, R0, R61, R7.reuse ;  /* 0x0000003d002f7223 */ /* 0x100fe20000010007 */
[----:B------:R-:W-:Y:S01]  /*3fd0*/  FMUL.FTZ R19, R24, R60 ;  /* 0x0000003c18137220 */ /* 0x000fe20000410000 */
[----:B------:R-:W-:Y:S01]  /*3fe0*/  MOV R61, R46 ;  /* 0x0000002e003d7202 */ /* 0x000fe20000000f00 */
[C-C-:B------:R-:W-:Y:S01]  /*3ff0*/  FFMA.FTZ R46, R0.reuse, R59, R7.reuse ;  /* 0x0000003b002e7223 */ /* 0x140fe20000010007 */
[C-C-:B------:R-:W-:Y:S01]  /*4000*/  FFMA.FTZ R24, R0.reuse, R51, R7.reuse ;  /* 0x0000003300187223 */ /* 0x140fe20000010007 */
[----:B------:R-:W-:Y:S01]  /*4010*/  MOV R59, R27 ;  /* 0x0000001b003b7202 */ /* 0x000fe20000000f00 */
        /* <DEDUP_REMOVED lines=16> */
[----:B------:R-:W2:Y:S01]  /*4120*/  LDL.LU R8, [R1+0xc4] ;  /* 0x0000c40001087983 */ /* 0x000ea20000300800 */
[C-C-:B------:R-:W-:Y:S01]  /*4130*/  FFMA.FTZ R10, R0.reuse, R54, R7.reuse ;  /* 0x00000036000a7223 */ /* 0x140fe20000010007 */
[C-C-:B------:R-:W-:Y:S01]  /*4140*/  FFMA.FTZ R6, R0.reuse, R56, R7.reuse ;  /* 0x0000003800067223 */ /* 0x140fe20000010007 */
[----:B------:R-:W-:Y:S01]  /*4150*/  FFMA.FTZ R7, R0, R58, R7 ;  /* 0x0000003a00077223 */ /* 0x000fe20000010007 */
[----:B------:R-:W3:Y:S04]  /*4160*/  LDL.LU R15, [R1+0xc8] ;  /* 0x0000c800010f7983 */ /* 0x000ee80000300800 */
[----:B------:R-:W4:Y:S02]  /*4170*/  LDL.LU R0, [R1+0x30] ;  /* 0x0000300001007983 */ /* 0x000f240000300800 */
[C-C-:B----4-:R-:W-:Y:S01]  /*4180*/  FFMA.FTZ R58, R0.reuse, R52, R18.reuse ;  /* 0x00000034003a7223 */ /* 0x150fe20000010012 */
[C-C-:B------:R-:W-:Y:S01]  /*4190*/  FFMA.FTZ R52, R0.reuse, R51, R18.reuse ;  /* 0x0000003300347223 */ /* 0x140fe20000010012 */
[C-C-:B------:R-:W-:Y:S01]  /*41a0*/  FFMA.FTZ R56, R0.reuse, R50, R18.reuse ;  /* 0x0000003200387223 */ /* 0x140fe20000010012 */
[C-C-:B------:R-:W-:Y:S01]  /*41b0*/  FFMA.FTZ R51, R0.reuse, R41, R18.reuse ;  /* 0x0000002900337223 */ /* 0x140fe20000010012 */
[C-C-:B------:R-:W-:Y:S01]  /*41c0*/  FFMA.FTZ R54, R0.reuse, R49, R18.reuse ;  /* 0x0000003100367223 */ /* 0x140fe20000010012 */
[----:B------:R-:W2:Y:S01]  /*41d0*/  LDL.LU R41, [R1+0x158] ;  /* 0x0001580001297983 */ /* 0x000ea20000300800 */
        /* <DEDUP_REMOVED lines=11> */
[----:B------:R-:W3:Y:S04]  /*4290*/  LDL.LU R18, [R1+0x14c] ;  /* 0x00014c0001127983 */ /* 0x000ee80000300800 */
[----:B------:R-:W3:Y:S01]  /*42a0*/  LDL.LU R19, [R1+0x148] ;  /* 0x0001480001137983 */ /* 0x000ee20000300800 */
[----:B------:R-:W-:Y:S02]  /*42b0*/  PRMT R12, R5, 0x7632, R12 ;  /* 0x00007632050c7816 */ /* 0x000fe4000000000c */
[----:B------:R-:W-:-:S02]  /*42c0*/  PRMT R16, R4, 0x7610, R16 ;  /* 0x0000761004107816 */ /* 0x000fc40000000010 */
[----:B------:R-:W-:Y:S01]  /*42d0*/  F2FP.F16.F32.PACK_AB R61, R61, R17 ;  /* 0x000000113d3d723e */ /* 0x000fe200000000ff */
[----:B---3--:R2:W-:Y:S04]  /*42e0*/  STG.E.U16 desc[UR8][R18.64], R5 ;  /* 0x0000000512007986 */ /* 0x0085e8000c101508 */
[----:B------:R0:W-:Y:S04]  /*42f0*/  STG.E.U16 desc[UR8][R18.64+0x2], R12 ;  /* 0x0000020c12007986 */ /* 0x0001e8000c101508 */
[----:B------:R1:W-:Y:S01]  /*4300*/  STG.E.U16 desc[UR8][R18.64+0x4], R16 ;  /* 0x0000041012007986 */ /* 0x0003e2000c101508 */
[----:B--2---:R-:W-:-:S03]  /*4310*/  F2FP.F16.F32.PACK_AB R5, R41, R8 ;  /* 0x000000082905723e */ /* 0x004fc600000000ff */
[----:B------:R-:W4:Y:S04]  /*4320*/  LDL.LU R41, [R1+0x144] ;  /* 0x0001440001297983 */ /* 0x000f280000300800 */
[----:B------:R-:W2:Y:S04]  /*4330*/  LDL.LU R8, [R1+0x140] ;  /* 0x0001400001087983 */ /* 0x000ea80000300800 */
[----:B0-----:R-:W3:Y:S04]  /*4340*/  LDL.LU R12, [R1+0x13c] ;  /* 0x00013c00010c7983 */ /* 0x001ee80000300800 */
[----:B-1----:R-:W4:Y:S04]  /*4350*/  LDL.LU R16, [R1+0x138] ;  /* 0x0001380001107983 */ /* 0x002f280000300800 */
[----:B------:R-:W4:Y:S01]  /*4360*/  LDL.LU R17, [R1+0x134] ;  /* 0x0001340001117983 */ /* 0x000f220000300800 */
[----:B------:R-:W-:-:S05]  /*4370*/  PRMT R4, R4, 0x7632, R4 ;  /* 0x0000763204047816 */ /* 0x000fca0000000004 */
[----:B------:R0:W-:Y:S02]  /*4380*/  STG.E.U16 desc[UR8][R18.64+0x6], R4 ;  /* 0x0000060412007986 */ /* 0x0001e4000c101508 */
[----:B0-----:R-:W-:Y:S02]  /*4390*/  PRMT R4, R5, 0x7632, R4 ;  /* 0x0000763205047816 */ /* 0x001fe40000000004 */
[----:B------:R-:W-:Y:S01]  /*43a0*/  PRMT R18, R61, 0x7632, R18 ;  /* 0x000076323d127816 */ /* 0x000fe20000000012 */
[----:B----4-:R0:W-:Y:S04]  /*43b0*/  STG.E.U16 desc[UR8][R16.64], R5 ;  /* 0x0000000510007986 */ /* 0x0101e8000c101508 */
[----:B------:R1:W-:Y:S01]  /*43c0*/  STG.E.U16 desc[UR8][R16.64+0x4], R61 ;  /* 0x0000043d10007986 */ /* 0x0003e2000c101508 */
[----:B0-----:R-:W-:-:S03]  /*43d0*/  F2FP.F16.F32.PACK_AB R5, R14, R15 ;  /* 0x0000000f0e05723e */ /* 0x001fc600000000ff */
[----:B------:R-:W4:Y:S04]  /*43e0*/  LDL.LU R14, [R1+0x130] ;  /* 0x00013000010e7983 */ /* 0x000f280000300800 */
[----:B------:R-:W4:Y:S04]  /*43f0*/  LDL.LU R15, [R1+0x12c] ;  /* 0x00012c00010f7983 */ /* 0x000f280000300800 */
[----:B-1----:R-:W2:Y:S01]  /*4400*/  LDL.LU R61, [R1+0xd0] ;  /* 0x0000d000013d7983 */ /* 0x002ea20000300800 */
[----:B------:R-:W-:-:S03]  /*4410*/  F2FP.F16.F32.PACK_AB R48, R60, R48 ;  /* 0x000000303c30723e */ /* 0x000fc600000000ff */
[----:B------:R0:W-:Y:S04]  /*4420*/  STG.E.U16 desc[UR8][R16.64+0x2], R4 ;  /* 0x0000020410007986 */ /* 0x0001e8000c101508 */
[----:B------:R1:W-:Y:S04]  /*4430*/  STG.E.U16 desc[UR8][R16.64+0x6], R18 ;  /* 0x0000061210007986 */ /* 0x0003e8000c101508 */
[----:B------:R-:W3:Y:S01]  /*4440*/  LDL.LU R60, [R1+0xec] ;  /* 0x0000ec00013c7983 */ /* 0x000ee20000300800 */
[----:B0-----:R-:W-:Y:S02]  /*4450*/  PRMT R4, R5, 0x7632, R4 ;  /* 0x0000763205047816 */ /* 0x001fe40000000004 */
[----:B-1----:R-:W-:Y:S01]  /*4460*/  PRMT R16, R48, 0x7632, R16 ;  /* 0x0000763230107816 */ /* 0x002fe20000000010 */
[----:B----4-:R2:W-:Y:S04]  /*4470*/  STG.E.U16 desc[UR8][R14.64], R5 ;  /* 0x000000050e007986 */ /* 0x0105e8000c101508 */
[----:B------:R0:W-:Y:S01]  /*4480*/  STG.E.U16 desc[UR8][R14.64+0x4], R48 ;  /* 0x000004300e007986 */ /* 0x0001e2000c101508 */
[----:B--2---:R-:W-:-:S03]  /*4490*/  F2FP.F16.F32.PACK_AB R5, R13, R61 ;  /* 0x0000003d0d05723e */ /* 0x004fc600000000ff */
[----:B------:R-:W3:Y:S04]  /*44a0*/  LDL.LU R13, [R1+0x128] ;  /* 0x00012800010d7983 */ /* 0x000ee80000300800 */
[----:B------:R-:W2:Y:S04]  /*44b0*/  LDL.LU R61, [R1+0xf4] ;  /* 0x0000f400013d7983 */ /* 0x000ea80000300800 */
[----:B0-----:R-:W4:Y:S04]  /*44c0*/  LDL.LU R48, [R1+0xdc] ;  /* 0x0000dc0001307983 */ /* 0x001f280000300800 */
[----:B------:R0:W-:Y:S04]  /*44d0*/  STG.E.U16 desc[UR8][R14.64+0x2], R4 ;  /* 0x000002040e007986 */ /* 0x0001e8000c101508 */
[----:B------:R1:W-:Y:S01]  /*44e0*/  STG.E.U16 desc[UR8][R14.64+0x6], R16 ;  /* 0x000006100e007986 */ /* 0x0003e2000c101508 */
[----:B------:R-:W-:-:S02]  /*44f0*/  F2FP.F16.F32.PACK_AB R47, R59, R47 ;  /* 0x0000002f3b2f723e */ /* 0x000fc400000000ff */
[----:B0-----:R-:W-:Y:S02]  /*4500*/  PRMT R4, R5, 0x7632, R4 ;  /* 0x0000763205047816 */ /* 0x001fe40000000004 */
[----:B-1----:R-:W-:Y:S01]  /*4510*/  PRMT R14, R47, 0x7632, R14 ;  /* 0x000076322f0e7816 */ /* 0x002fe2000000000e */
[----:B---3--:R4:W-:Y:S04]  /*4520*/  STG.E.U16 desc[UR8][R12.64], R5 ;  /* 0x000000050c007986 */ /* 0x0089e8000c101508 */
[----:B------:R0:W-:Y:S01]  /*4530*/  STG.E.U16 desc[UR8][R12.64+0x4], R47 ;  /* 0x0000042f0c007986 */ /* 0x0001e2000c101508 */
[----:B----4-:R-:W-:-:S03]  /*4540*/  F2FP.F16.F32.PACK_AB R5, R9, R48 ;  /* 0x000000300905723e */ /* 0x010fc600000000ff */
[----:B------:R-:W3:Y:S04]  /*4550*/  LDL.LU R9, [R1+0x124] ;  /* 0x0001240001097983 */ /* 0x000ee80000300800 */
[----:B------:R-:W4:Y:S04]  /*4560*/  LDL.LU R59, [R1+0x70] ;  /* 0x00007000013b7983 */ /* 0x000f280000300800 */
[----:B------:R-:W4:Y:S04]  /*4570*/  LDL.LU R48, [R1+0xf0] ;  /* 0x0000f00001307983 */ /* 0x000f280000300800 */
[----:B0-----:R-:W2:Y:S01]  /*4580*/  LDL.LU R47, [R1+0x74] ;  /* 0x00007400012f7983 */ /* 0x001ea20000300800 */
[----:B------:R-:W-:-:S03]  /*4590*/  F2FP.F16.F32.PACK_AB R46, R58, R46 ;  /* 0x0000002e3a2e723e */ /* 0x000fc600000000ff */
[----:B------:R0:W-:Y:S04]  /*45a0*/  STG.E.U16 desc[UR8][R12.64+0x2], R4 ;  /* 0x000002040c007986 */ /* 0x0001e8000c101508 */
[----:B------:R1:W-:Y:S01]  /*45b0*/  STG.E.U16 desc[UR8][R12.64+0x6], R14 ;  /* 0x0000060e0c007986 */ /* 0x0003e2000c101508 */
[----:B0-----:R-:W-:Y:S02]  /*45c0*/  PRMT R4, R5, 0x7632, R4 ;  /* 0x0000763205047816 */ /* 0x001fe40000000004 */
[----:B-1----:R-:W-:Y:S01]  /*45d0*/  PRMT R12, R46, 0x7632, R12 ;  /* 0x000076322e0c7816 */ /* 0x002fe2000000000c */
[----:B---3--:R0:W-:Y:S04]  /*45e0*/  STG.E.U16 desc[UR8][R8.64], R5 ;  /* 0x0000000508007986 */ /* 0x0081e8000c101508 */
[----:B------:R1:W-:Y:S04]  /*45f0*/  STG.E.U16 desc[UR8][R8.64+0x2], R4 ;  /* 0x0000020408007986 */ /* 0x0003e8000c101508 */
[----:B------:R-:W-:Y:S01]  /*4600*/  STG.E.U16 desc[UR8][R8.64+0x4], R46 ;  /* 0x0000042e08007986 */ /* 0x000fe2000c101508 */
[----:B0-----:R-:W-:-:S03]  /*4610*/  F2FP.F16.F32.PACK_AB R5, R35, R60 ;  /* 0x0000003c2305723e */ /* 0x001fc600000000ff */
[----:B------:R-:W3:Y:S04]  /*4620*/  LDL.LU R35, [R1+0x120] ;  /* 0x0001200001237983 */ /* 0x000ee80000300800 */
[----:B------:R-:W3:Y:S01]  /*4630*/  LDL.LU R60, [R1+0xe8] ;  /* 0x0000e800013c7983 */ /* 0x000ee20000300800 */
[----:B-1----:R-:W-:-:S03]  /*4640*/  PRMT R4, R5, 0x7632, R4 ;  /* 0x0000763205047816 */ /* 0x002fc60000000004 */
[----:B------:R-:W-:Y:S04]  /*4650*/  STG.E.U16 desc[UR8][R8.64+0x6], R12 ;  /* 0x0000060c08007986 */ /* 0x000fe8000c101508 */
[----:B------:R2:W-:Y:S02]  /*4660*/  STG.E.U16 desc[UR8][R40.64], R5 ;  /* 0x0000000528007986 */ /* 0x0005e4000c101508 */
[----:B--2---:R-:W-:Y:S02]  /*4670*/  F2FP.F16.F32.PACK_AB R5, R47, R61 ;  /* 0x0000003d2f05723e */ /* 0x004fe400000000ff */
[----:B------:R-:W2:Y:S01]  /*4680*/  LDL.LU R61, [R1+0xe4] ;  /* 0x0000e400013d7983 */ /* 0x000ea20000300800 */
[----:B------:R-:W-:Y:S02]  /*4690*/  F2FP.F16.F32.PACK_AB R27, R57, R27 ;  /* 0x0000001b391b723e */ /* 0x000fe400000000ff */
[----:B------:R-:W-:Y:S01]  /*46a0*/  PRMT R9, R5, 0x7632, R9 ;  /* 0x0000763205097816 */ /* 0x000fe20000000009 */
[----:B------:R-:W2:Y:S01]  /*46b0*/  LDL.LU R47, [R1+0xe0] ;  /* 0x0000e000012f7983 */ /* 0x000ea20000300800 */
[----:B------:R-:W-:-:S03]  /*46c0*/  PRMT R8, R27, 0x7632, R8 ;  /* 0x000076321b087816 */ /* 0x000fc60000000008 */
[----:B------:R0:W-:Y:S01]  /*46d0*/  STG.E.U16 desc[UR8][R40.64+0x2], R4 ;  /* 0x0000020428007986 */ /* 0x0001e2000c101508 */
[----:B------:R-:W-:Y:S02]  /*46e0*/  PRMT R17, R5, 0x7610, R17 ;  /* 0x0000761005117816 */ /* 0x000fe40000000011 */
[----:B----4-:R-:W-:Y:S01]  /*46f0*/  F2FP.F16.F32.PACK_AB R5, R59, R48 ;  /* 0x000000303b05723e */ /* 0x010fe200000000ff */
[----:B------:R-:W-:Y:S04]  /*4700*/  STG.E.U16 desc[UR8][R40.64+0x4], R27 ;  /* 0x0000041b28007986 */ /* 0x000fe8000c101508 */
[----:B------:R-:W-:Y:S04]  /*4710*/  STG.E.U16 desc[UR8][R40.64+0x6], R8 ;  /* 0x0000060828007986 */ /* 0x000fe8000c101508 */
[----:B---3--:R1:W-:Y:S01]  /*4720*/  STG.E.U16 desc[UR8][R34.64+0x2], R9 ;  /* 0x0000020922007986 */ /* 0x0083e2000c101508 */
[----:B0-----:R-:W-:-:S03]  /*4730*/  F2FP.F16.F32.PACK_AB R4, R28, R60 ;  /* 0x0000003c1c04723e */ /* 0x001fc600000000ff */
[----:B------:R-:W3:Y:S01]  /*4740*/  LDL.LU R28, [R1+0x11c] ;  /* 0x00011c00011c7983 */ /* 0x000ee20000300800 */
[----:B------:R-:W-:-:S03]  /*4750*/  PRMT R18, R4, 0x7610, R18 ;  /* 0x0000761004127816 */ /* 0x000fc60000000012 */
[----:B------:R-:W4:Y:S01]  /*4760*/  LDL.LU R59, [R1+0xd8] ;  /* 0x0000d800013b7983 */ /* 0x000f220000300800 */
[----:B-1----:R-:W-:Y:S02]  /*4770*/  PRMT R9, R4, 0x7632, R9 ;  /* 0x0000763204097816 */ /* 0x002fe40000000009 */
[----:B--2---:R-:W-:Y:S02]  /*4780*/  F2FP.F16.F32.PACK_AB R4, R20, R61 ;  /* 0x0000003d1404723e */ /* 0x004fe400000000ff */
[----:B------:R-:W2:Y:S04]  /*4790*/  LDL.LU R20, [R1+0x118] ;  /* 0x0001180001147983 */ /* 0x000ea80000300800 */
[----:B------:R-:W3:Y:S04]  /*47a0*/  LDL.LU R48, [R1+0x58] ;  /* 0x0000580001307983 */ /* 0x000ee80000300800 */
[----:B------:R-:W3:Y:S04]  /*47b0*/  LDL.LU R60, [R1+0xd4] ;  /* 0x0000d400013c7983 */ /* 0x000ee80000300800 */
[----:B------:R-:W2:Y:S01]  /*47c0*/  LDL.LU R61, [R1+0xcc] ;  /* 0x0000cc00013d7983 */ /* 0x000ea20000300800 */
[----:B------:R-:W-:-:S02]  /*47d0*/  F2FP.F16.F32.PACK_AB R26, R56, R26 ;  /* 0x0000001a381a723e */ /* 0x000fc400000000ff */
[----:B------:R-:W-:Y:S02]  /*47e0*/  F2FP.F16.F32.PACK_AB R25, R55, R25 ;  /* 0x000000193719723e */ /* 0x000fe400000000ff */
[----:B------:R-:W-:Y:S02]  /*47f0*/  PRMT R12, R26, 0x7632, R12 ;  /* 0x000076321a0c7816 */ /* 0x000fe4000000000c */
[----:B------:R-:W-:Y:S02]  /*4800*/  PRMT R8, R25, 0x7632, R8 ;  /* 0x0000763219087816 */ /* 0x000fe40000000008 */
[----:B------:R-:W-:Y:S01]  /*4810*/  F2FP.F16.F32.PACK_AB R24, R54, R24 ;  /* 0x000000183618723e */ /* 0x000fe200000000ff */
[----:B------:R-:W-:Y:S01]  /*4820*/  STG.E.U16 desc[UR8][R34.64], R17 ;  /* 0x0000001122007986 */ /* 0x000fe2000c101508 */
[----:B------:R-:W-:-:S03]  /*4830*/  PRMT R19, R5, 0x7632, R19 ;  /* 0x0000763205137816 */ /* 0x000fc60000000013 */
[----:B------:R-:W-:Y:S01]  /*4840*/  STG.E.U16 desc[UR8][R34.64+0x4], R26 ;  /* 0x0000041a22007986 */ /* 0x000fe2000c101508 */
[----:B------:R-:W-:-:S03]  /*4850*/  F2FP.F16.F32.PACK_AB R23, R53, R23 ;  /* 0x000000173517723e */ /* 0x000fc600000000ff */
[----:B------:R0:W-:Y:S04]  /*4860*/  STG.E.U16 desc[UR8][R34.64+0x6], R12 ;  /* 0x0000060c22007986 */ /* 0x0001e8000c101508 */
[----:B------:R1:W-:Y:S04]  /*4870*/  STG.E.U16 desc[UR8][R38.64], R5 ;  /* 0x0000000526007986 */ /* 0x0003e8000c101508 */
[----:B------:R1:W-:Y:S01]  /*4880*/  STG.E.U16 desc[UR8][R38.64+0x6], R8 ;  /* 0x0000060826007986 */ /* 0x0003e2000c101508 */
[----:B0-----:R-:W-:Y:S02]  /*4890*/  PRMT R12, R4, 0x7610, R12 ;  /* 0x00007610040c7816 */ /* 0x001fe4000000000c */
[----:B-1----:R-:W-:Y:S01]  /*48a0*/  PRMT R5, R24, 0x7632, R5 ;  /* 0x0000763218057816 */ /* 0x002fe20000000005 */
[----:B------:R-:W-:Y:S01]  /*48b0*/  STG.E.U16 desc[UR8][R38.64+0x2], R19 ;  /* 0x0000021326007986 */ /* 0x000fe2000c101508 */
[----:B------:R-:W-:-:S02]  /*48c0*/  PRMT R8, R4, 0x7632, R8 ;  /* 0x0000763204087816 */ /* 0x000fc40000000008 */
[----:B------:R-:W-:Y:S01]  /*48d0*/  F2FP.F16.F32.PACK_AB R4, R21, R47 ;  /* 0x0000002f1504723e */ /* 0x000fe200000000ff */
[----:B------:R-:W-:Y:S01]  /*48e0*/  STG.E.U16 desc[UR8][R38.64+0x4], R25 ;  /* 0x0000041926007986 */ /* 0x000fe2000c101508 */
[----:B------:R-:W-:-:S03]  /*48f0*/  PRMT R13, R23, 0x7632, R13 ;  /* 0x00007632170d7816 */ /* 0x000fc6000000000d */
[----:B------:R0:W-:Y:S04]  /*4900*/  STG.E.U16 desc[UR8][R36.64+0x2], R9 ;  /* 0x0000020924007986 */ /* 0x0001e8000c101508 */
[----:B------:R1:W-:Y:S04]  /*4910*/  STG.E.U16 desc[UR8][R36.64+0x6], R5 ;  /* 0x0000060524007986 */ /* 0x0003e8000c101508 */
[----:B------:R-:W-:Y:S01]  /*4920*/  STG.E.U16 desc[UR8][R36.64], R18 ;  /* 0x0000001224007986 */ /* 0x000fe2000c101508 */
[----:B0-----:R-:W-:-:S03]  /*4930*/  PRMT R9, R4, 0x7610, R9 ;  /* 0x0000761004097816 */ /* 0x001fc60000000009 */
[----:B------:R-:W-:Y:S01]  /*4940*/  STG.E.U16 desc[UR8][R36.64+0x4], R24 ;  /* 0x0000041824007986 */ /* 0x000fe2000c101508 */
[----:B-1----:R-:W-:-:S03]  /*4950*/  PRMT R5, R4, 0x7632, R5 ;  /* 0x0000763204057816 */ /* 0x002fc60000000005 */
[----:B------:R0:W-:Y:S04]  /*4960*/  STG.E.U16 desc[UR8][R42.64+0x2], R8 ;  /* 0x000002082a007986 */ /* 0x0001e8000c101508 */
[----:B------:R1:W-:Y:S04]  /*4970*/  STG.E.U16 desc[UR8][R42.64+0x6], R13 ;  /* 0x0000060d2a007986 */ /* 0x0003e8000c101508 */
[----:B------:R-:W-:Y:S04]  /*4980*/  STG.E.U16 desc[UR8][R42.64], R12 ;  /* 0x0000000c2a007986 */ /* 0x000fe8000c101508 */
[----:B------:R-:W-:Y:S04]  /*4990*/  STG.E.U16 desc[UR8][R42.64+0x4], R23 ;  /* 0x000004172a007986 */ /* 0x000fe8000c101508 */
[----:B------:R3:W-:Y:S04]  /*49a0*/  STG.E.U16 desc[UR8][R44.64+0x2], R5 ;  /* 0x000002052c007986 */ /* 0x0007e8000c101508 */
[----:B------:R-:W2:Y:S01]  /*49b0*/  LDL.LU R21, [R1+0x114] ;  /* 0x0001140001157983 */ /* 0x000ea20000300800 */
[----:B----4-:R-:W-:-:S03]  /*49c0*/  F2FP.F16.F32.PACK_AB R4, R29, R59 ;  /* 0x0000003b1d04723e */ /* 0x010fc600000000ff */
[----:B------:R-:W4:Y:S01]  /*49d0*/  LDL.LU R29, [R1+0x110] ;  /* 0x00011000011d7983 */ /* 0x000f220000300800 */
[C---:B0-----:R-:W-:Y:S02]  /*49e0*/  PRMT R8, R4.reuse, 0x7610, R8 ;  /* 0x0000761004087816 */ /* 0x041fe40000000008 */
[----:B-1----:R-:W-:Y:S02]  /*49f0*/  PRMT R13, R4, 0x7632, R13 ;  /* 0x00007632040d7816 */ /* 0x002fe4000000000d */
[----:B---3--:R-:W-:-:S04]  /*4a00*/  F2FP.F16.F32.PACK_AB R4, R48, R60 ;  /* 0x0000003c3004723e */ /* 0x008fc800000000ff */
[C---:B------:R-:W-:Y:S02]  /*4a10*/  PRMT R14, R4.reuse, 0x7610, R14 ;  /* 0x00007610040e7816 */ /* 0x040fe4000000000e */
[----:B------:R-:W-:Y:S02]  /*4a20*/  PRMT R5, R4, 0x7632, R5 ;  /* 0x0000763204057816 */ /* 0x000fe40000000005 */
[----:B--2---:R-:W-:Y:S02]  /*4a30*/  F2FP.F16.F32.PACK_AB R4, R2, R61 ;  /* 0x0000003d0204723e */ /* 0x004fe400000000ff */
[----:B------:R-:W2:Y:S01]  /*4a40*/  LDL.LU R2, [R1+0x10c] ;  /* 0x00010c0001027983 */ /* 0x000ea20000300800 */
[----:B------:R-:W-:Y:S02]  /*4a50*/  F2FP.F16.F32.PACK_AB R22, R52, R22 ;  /* 0x000000163416723e */ /* 0x000fe400000000ff */
[----:B------:R-:W-:Y:S01]  /*4a60*/  F2FP.F16.F32.PACK_AB R11, R51, R11 ;  /* 0x0000000b330b723e */ /* 0x000fe200000000ff */
[----:B------:R0:W-:Y:S01]  /*4a70*/  STG.E.U16 desc[UR8][R44.64], R9 ;  /* 0x000000092c007986 */ /* 0x0001e2000c101508 */
[----:B------:R-:W-:-:S03]  /*4a80*/  PRMT R12, R22, 0x7632, R12 ;  /* 0x00007632160c7816 */ /* 0x000fc6000000000c */
[----:B------:R-:W-:Y:S01]  /*4a90*/  STG.E.U16 desc[UR8][R44.64+0x4], R22 ;  /* 0x000004162c007986 */ /* 0x000fe2000c101508 */
[----:B------:R-:W-:-:S03]  /*4aa0*/  PRMT R16, R4, 0x7610, R16 ;  /* 0x0000761004107816 */ /* 0x000fc60000000010 */
[----:B------:R-:W-:Y:S01]  /*4ab0*/  STG.E.U16 desc[UR8][R44.64+0x6], R12 ;  /* 0x0000060c2c007986 */ /* 0x000fe2000c101508 */
[----:B0-----:R-:W-:-:S05]  /*4ac0*/  PRMT R9, R11, 0x7632, R9 ;  /* 0x000076320b097816 */ /* 0x001fca0000000009 */
[----:B------:R0:W-:Y:S02]  /*4ad0*/  STG.E.U16 desc[UR8][R20.64+0x6], R9 ;  /* 0x0000060914007986 */ /* 0x0001e4000c101508 */
[----:B0-----:R-:W-:Y:S02]  /*4ae0*/  PRMT R9, R4, 0x7632, R9 ;  /* 0x0000763204097816 */ /* 0x001fe40000000009 */
[----:B--2---:R-:W-:Y:S02]  /*4af0*/  F2FP.F16.F32.PACK_AB R4, R3, R2 ;  /* 0x000000020304723e */ /* 0x004fe400000000ff */
[----:B------:R-:W2:Y:S04]  /*4b00*/  LDL.LU R3, [R1+0x108] ;  /* 0x0001080001037983 */ /* 0x000ea80000300800 */
[----:B------:R-:W3:Y:S01]  /*4b10*/  LDL.LU R2, [R1+0x104] ;  /* 0x0001040001027983 */ /* 0x000ee20000300800 */
[----:B------:R-:W-:-:S02]  /*4b20*/  F2FP.F16.F32.PACK_AB R10, R50, R10 ;  /* 0x0000000a320a723e */ /* 0x000fc400000000ff */
[----:B------:R-:W-:Y:S01]  /*4b30*/  F2FP.F16.F32.PACK_AB R6, R49, R6 ;  /* 0x000000063106723e */ /* 0x000fe200000000ff */
[----:B------:R0:W-:Y:S01]  /*4b40*/  STG.E.U16 desc[UR8][R20.64], R8 ;  /* 0x0000000814007986 */ /* 0x0001e2000c101508 */
[----:B------:R-:W-:-:S03]  /*4b50*/  F2FP.F16.F32.PACK_AB R0, R0, R7 ;  /* 0x000000070000723e */ /* 0x000fc600000000ff */
[----:B------:R-:W-:Y:S01]  /*4b60*/  STG.E.U16 desc[UR8][R20.64+0x2], R13 ;  /* 0x0000020d14007986 */ /* 0x000fe2000c101508 */
[----:B------:R-:W-:-:S03]  /*4b70*/  PRMT R15, R4, 0x7632, R15 ;  /* 0x00007632040f7816 */ /* 0x000fc6000000000f */
[----:B------:R1:W-:Y:S01]  /*4b80*/  STG.E.U16 desc[UR8][R20.64+0x4], R11 ;  /* 0x0000040b14007986 */ /* 0x0003e2000c101508 */
[----:B0-----:R-:W-:-:S03]  /*4b90*/  PRMT R8, R10, 0x7632, R8 ;  /* 0x000076320a087816 */ /* 0x001fc60000000008 */
[----:B----4-:R0:W-:Y:S01]  /*4ba0*/  STG.E.U16 desc[UR8][R28.64+0x2], R5 ;  /* 0x000002051c007986 */ /* 0x0101e2000c101508 */
        /* <DEDUP_REMOVED lines=20> */
.L_x_2151:
        /* <DEDUP_REMOVED lines=9> */
.L_x_2267:


//--------------------- .text._ZN13group_norm_v214gn_cuda_kernelI6__halfLi480ELi2ELi32ELi60ELi1024ELb0ELi32ELi960ELi960ELi4ELb1ELi9ELb0ELb0ENS_16CompileConditionILi900EEEEEvPT_PKS4_S7_S7_flPfS8_Pj --------------------------
	.section	.text._ZN13group_norm_v214gn_cuda_kernelI6__halfLi480ELi2ELi32ELi60ELi1024ELb0ELi32ELi960ELi960ELi4ELb1ELi9ELb0ELb0ENS_16CompileConditionILi900EEEEEvPT_PKS4_S7_S7_flPfS8_Pj,"ax",@progbits
	.align	128
        .global         _ZN13group_norm_v214gn_cuda_kernelI6__halfLi480ELi2ELi32ELi60ELi1024ELb0ELi32ELi960ELi960ELi4ELb1ELi9ELb0ELb0ENS_16CompileConditionILi900EEEEEvPT_PKS4_S7_S7_flPfS8_Pj
        .type           _ZN13group_norm_v214gn_cuda_kernelI6__halfLi480ELi2ELi32ELi60ELi1024ELb0ELi32ELi960ELi960ELi4ELb1ELi9ELb0ELb0ENS_16CompileConditionILi900EEEEEvPT_PKS4_S7_S7_flPfS8_Pj,@function
        .size           _ZN13group_norm_v214gn_cuda_kernelI6__halfLi480ELi2ELi32ELi60ELi1024ELb0ELi32ELi960ELi960ELi4ELb1ELi9ELb0ELb0ENS_16CompileConditionILi900EEEEEvPT_PKS4_S7_S7_flPfS8_Pj,(.L_x_2268 - _ZN13group_norm_v214gn_cuda_kernelI6__halfLi480ELi2ELi32ELi60ELi1024ELb0ELi32ELi960ELi960ELi4ELb1ELi9ELb0ELb0ENS_16CompileConditionILi900EEEEEvPT_PKS4_S7_S7_flPfS8_Pj)
        .other          _ZN13group_norm_v214gn_cuda_kernelI6__halfLi480ELi2ELi32ELi60ELi1024ELb0ELi32ELi960ELi960ELi4ELb1ELi9ELb0ELb0ENS_16CompileConditionILi900EEEEEvPT_PKS4_S7_S7_flPfS8_Pj,@"STO_CUDA_ENTRY STV_DEFAULT"
_ZN13group_norm_v214gn_cuda_kernelI6__halfLi480ELi2ELi32ELi60ELi1024ELb0ELi32ELi960ELi960ELi4ELb1ELi9ELb0ELb0ENS_16CompileConditionILi900EEEEEvPT_PKS4_S7_S7_flPfS8_Pj:
.text._ZN13group_norm_v214gn_cuda_kernelI6__halfLi480ELi2ELi32ELi60ELi1024ELb0ELi32ELi960ELi960ELi4ELb1ELi9ELb0ELb0ENS_16CompileConditionILi900EEEEEvPT_PKS4_S7_S7_flPfS8_Pj:
        /* <DEDUP_REMOVED lines=24> */
.L_x_2160:
        /* <DEDUP_REMOVED lines=512> */
.L_x_2153:
[----:B------:R-:W-:Y:S05]  /*2180*/  BSYNC B0 ;  /* 0x0000000000007941 */ /* 0x000fea0003800000 */
.L_x_2152:
        /* <DEDUP_REMOVED lines=19> */
.L_x_2155:
[----:B------:R-:W-:Y:S05]  /*22c0*/  BSYNC B0 ;  /* 0x0000000000007941 */ /* 0x000fea0003800000 */
.L_x_2154:
        /* <DEDUP_REMOVED lines=13> */
.L_x_2157:
[----:B------:R-:W2:Y:S04]  /*23a0*/  LD.E.STRONG.GPU R33, desc[UR8][R30.64] ;  /* 0x000000081e217980 */ /* 0x000ea8000c10f900 */
[----:B--2---:R-:W-:Y:S01]  /*23b0*/  CCTL.IVALL ;  /* 0x00000000ff00798f */ /* 0x004fe20002000000 */
[----:B------:R-:W-:Y:S05]  /*23c0*/  YIELD ;  /* 0x0000000000007946 */ /* 0x000fea0003800000 */
[----:B-----5:R-:W-:-:S04]  /*23d0*/  LOP3.LUT R33, R33, R32, RZ, 0x3c, !PT ;  /* 0x0000002021217212 */ /* 0x020fc800078e3cff */
[----:B------:R-:W-:-:S13]  /*23e0*/  ISETP.GT.AND P0, PT, R33, -0x1, PT ;  /* 0xffffffff2100780c */ /* 0x000fda0003f04270 */
[----:B------:R-:W-:Y:S05]  /*23f0*/  @P0 BRA `(.L_x_2157) ;  /* 0xfffffffc00e80947 */ /* 0x000fea000383ffff */
.L_x_2156:
        /* <DEDUP_REMOVED lines=79> */
.L_x_2159:
[----:B------:R-:W-:Y:S05]  /*28f0*/  BSYNC B0 ;  /* 0x0000000000007941 */ /* 0x000fea0003800000 */
.L_x_2158:
        /* <DEDUP_REMOVED lines=575> */
.L_x_2161:
        /* <DEDUP_REMOVED lines=9> */
.L_x_2268:


//--------------------- .text._ZN13group_norm_v214gn_cuda_kernelI6__halfLi480ELi3ELi16ELi120ELi1024ELb1ELi8ELi960ELi960ELi4ELb1ELi2ELb0ELb0ENS_16CompileConditionILi900EEEEEvPT_PKS4_S7_S7_flPfS8_Pj --------------------------
	.section	.text._ZN13group_norm_v214gn_cuda_kernelI6__halfLi480ELi3ELi16ELi120ELi1024ELb1ELi8ELi960ELi960ELi4ELb1ELi2ELb0ELb0ENS_16CompileConditionILi900EEEEEvPT_PKS4_S7_S7_flPfS8_Pj,"ax",@progbits
	.align	128
        .global         _ZN13group_norm_v214gn_cuda_kernelI6__halfLi480ELi3ELi16ELi120ELi1024ELb1ELi8ELi960ELi960ELi4ELb1ELi2ELb0ELb0ENS_16CompileConditionILi900EEEEEvPT_PKS4_S7_S7_flPfS8_Pj
        .type           _ZN13group_norm_v214gn_cuda_kernelI6__halfLi480ELi3ELi16ELi120ELi1024ELb1ELi8ELi960ELi960ELi4ELb1ELi2ELb0ELb0ENS_16CompileConditionILi900EEEEEvPT_PKS4_S7_S7_flPfS8_Pj,@function
        .size           _ZN13group_norm_v214gn_cuda_kernelI6__halfLi480ELi3ELi16ELi120ELi1024ELb1ELi8ELi960ELi960ELi4ELb1ELi2ELb0ELb0ENS_16CompileConditionILi900EEEEEvPT_PKS4_S7_S7_flPfS8_Pj,(.L_x_2269 - _ZN13group_norm_v214gn_cuda_kernelI6__halfLi480ELi3ELi16ELi120ELi1024ELb1ELi8ELi960ELi960ELi4ELb1ELi2ELb0ELb0ENS_16CompileConditionILi900EEEEEvPT_PKS4_S7_S7_flPfS8_Pj)
        .other          _ZN13group_norm_v214gn_cuda_kernelI6__halfLi480ELi3ELi16ELi120ELi1024ELb1ELi8ELi960ELi960ELi4ELb1ELi2ELb0ELb0ENS_16CompileConditionILi900EEEEEvPT_PKS4_S7_S7_flPfS8_Pj,@"STO_CUDA_ENTRY STV_DEFAULT"
_ZN13group_norm_v214gn_cuda_kernelI6__halfLi480ELi3ELi16ELi120ELi1024ELb1ELi8ELi960ELi960ELi4ELb1ELi2ELb0ELb0ENS_16CompileConditionILi900EEEEEvPT_PKS4_S7_S7_flPfS8_Pj:
.text._ZN13group_norm_v214gn_cuda_kernelI6__halfLi480ELi3ELi16ELi120ELi1024ELb1ELi8ELi960ELi960ELi4ELb1ELi2ELb0ELb0ENS_16CompileConditionILi900EEEEEvPT_PKS4_S7_S7_flPfS8_Pj:
        /* <DEDUP_REMOVED lines=189> */
.L_x_2172:
[----:B------:R-:W0:Y:S01]  /*0bd0*/  S2R R22, SR_TID.X ;  /* 0x0000000000167919 */ /* 0x000e220000002100 */
[----:B------:R-:W-:Y:S01]  /*0be0*/  MOV R15, RZ ;  /* 0x000000ff000f7202 */ /* 0x000fe20000000f00 */
[----:B------:R-:W-:Y:S01]  /*0bf0*/  ULDC.64 UR8, c[0x0][0x218] ;  /* 0x0000860000087ab9 */ /* 0x000fe20000000a00 */
[----:B------:R-:W-:Y:S01]  /*0c00*/  ULDC.64 UR10, c[0x0][0x228] ;  /* 0x00008a00000a7ab9 */ /* 0x000fe20000000a00 */
[----:B------:R-:W1:Y:S01]  /*0c10*/  S2R R24, SR_CTAID.Y ;  /* 0x0000000000187919 */ /* 0x000e620000002600 */
[----:B------:R-:W2:Y:S01]  /*0c20*/  S2R R25, SR_CTAID.X ;  /* 0x0000000000197919 */ /* 0x000ea20000002500 */
        /* <DEDUP_REMOVED lines=41> */
[----:B------:R-:W-:-:S02]  /*0ec0*/  IADD3 R16, P0, R15, UR8, RZ ;  /* 0x000000080f107c10 */ /* 0x000fc4000ff1e0ff */
        /* <DEDUP_REMOVED lines=8> */
[----:B------:R-:W-:Y:S02]  /*0f50*/  HADD2.F32 R34, -RZ, R12.H1_H1 ;  /* 0x3000000cff227230 */ /* 0x000fe40000004100 */
[----:B------:R-:W-:-:S02]  /*0f60*/  HADD2.F32 R33, -RZ, R13.H0_H0 ;  /* 0x2000000dff217230 */ /* 0x000fc40000004100 */
[----:B0-----:R-:W-:Y:S01]  /*0f70*/  FFMA.FTZ R18, R0, R0, RZ ;  /* 0x0000000000127223 */ /* 0x001fe200000100ff */
        /* <DEDUP_REMOVED lines=14> */
[----:B------:R-:W-:Y:S02]  /*1060*/  HADD2.F32 R28, -RZ, R9.H1_H1 ;  /* 0x30000009ff1c7230 */ /* 0x000fe40000004100 */
[----:B------:R-:W-:Y:S01]  /*1070*/  FADD.FTZ R12, R12, R30 ;  /* 0x0000001e0c0c7221 */ /* 0x000fe20000010000 */
[----:B----4-:R-:W-:Y:S02]  /*1080*/  HADD2.F32 R9, -RZ, R10.H1_H1 ;  /* 0x3000000aff097230 */ /* 0x010fe40000004100 */
[----:B------:R-:W-:Y:S01]  /*1090*/  FFMA.FTZ R8, R29, R29, R8 ;  /* 0x0000001d1d087223 */ /* 0x000fe20000010008 */
[----:B------:R-:W-:-:S03]  /*10a0*/  FADD.FTZ R13, R12, R29 ;  /* 0x0000001d0c0d7221 */ /* 0x000fc60000010000 */
[----:B------:R-:W-:Y:S01]  /*10b0*/  FFMA.FTZ R12, R28, R28, R8 ;  /* 0x0000001c1c0c7223 */ /* 0x000fe20000010008 */
[----:B------:R-:W-:Y:S02]  /*10c0*/  HADD2.F32 R8, -RZ, R10.H0_H0 ;  /* 0x2000000aff087230 */ /* 0x000fe40000004100 */
[----:B------:R-:W-:Y:S01]  /*10d0*/  FADD.FTZ R13, R13, R28 ;  /* 0x0000001c0d0d7221 */ /* 0x000fe20000010000 */
[--C-:B------:R-:W-:Y:S02]  /*10e0*/  HADD2.F32 R10, -RZ, R11.reuse.H0_H0 ;  /* 0x2000000bff0a7230 */ /* 0x100fe40000004100 */
[----:B------:R-:W-:Y:S02]  /*10f0*/  HADD2.F32 R11, -RZ, R11.H1_H1 ;  /* 0x3000000bff0b7230 */ /* 0x000fe40000004100 */
[----:B------:R-:W-:Y:S01]  /*1100*/  FFMA.FTZ R12, R8, R8, R12 ;  /* 0x00000008080c7223 */ /* 0x000fe2000001000c */
[----:B------:R-:W-:-:S03]  /*1110*/  FADD.FTZ R13, R13, R8 ;  /* 0x000000080d0d7221 */ /* 0x000fc60000010000 */
[----:B------:R-:W-:Y:S01]  /*1120*/  FFMA.FTZ R12, R9, R9, R12 ;  /* 0x00000009090c7223 */ /* 0x000fe2000001000c */
[----:B------:R-:W-:-:S03]  /*1130*/  FADD.FTZ R13, R13, R9 ;  /* 0x000000090d0d7221 */ /* 0x000fc60000010000 */
[----:B------:R-:W-:Y:S01]  /*1140*/  FFMA.FTZ R12, R10, R10, R12 ;  /* 0x0000000a0a0c7223 */ /* 0x000fe2000001000c */
[----:B------:R-:W-:Y:S01]  /*1150*/  FADD.FTZ R19, R13, R10 ;  /* 0x0000000a0d137221 */ /* 0x000fe20000010000 */
[--C-:B------:R-:W-:Y:S02]  /*1160*/  HADD2.F32 R13, -RZ, R26.reuse.H1_H1 ;  /* 0x3000001aff0d7230 */ /* 0x100fe40000004100 */
[----:B------:R-:W-:Y:S01]  /*1170*/  FFMA.FTZ R18, R11, R11, R12 ;  /* 0x0000000b0b127223 */ /* 0x000fe2000001000c */
[----:B------:R-:W-:Y:S02]  /*1180*/  HADD2.F32 R12, -RZ, R26.H0_H0 ;  /* 0x2000001aff0c7230 */ /* 0x000fe40000004100 */
[----:B------:R-:W-:Y:S01]  /*1190*/  FADD.FTZ R19, R19, R11 ;  /* 0x0000000b13137221 */ /* 0x000fe20000010000 */
[--C-:B------:R-:W-:Y:S02]  /*11a0*/  HADD2.F32 R26, -RZ, R27.reuse.H0_H0 ;  /* 0x2000001bff1a7230 */ /* 0x100fe40000004100 */
[----:B------:R-:W-:-:S02]  /*11b0*/  HADD2.F32 R27, -RZ, R27.H1_H1 ;  /* 0x3000001bff1b7230 */ /* 0x000fc40000004100 */
[----:B------:R-:W-:Y:S01]  /*11c0*/  FFMA.FTZ R20, R12, R12, R18 ;  /* 0x0000000c0c147223 */ /* 0x000fe20000010012 */
[----:B------:R-:W-:-:S03]  /*11d0*/  FADD.FTZ R18, R19, R12 ;  /* 0x0000000c13127221 */ /* 0x000fc60000010000 */
[----:B------:R-:W-:Y:S01]  /*11e0*/  FFMA.FTZ R19, R13, R13, R20 ;  /* 0x0000000d0d137223 */ /* 0x000fe20000010014 */
[----:B------:R-:W-:-:S03]  /*11f0*/  FADD.FTZ R18, R18, R13 ;  /* 0x0000000d12127221 */ /* 0x000fc60000010000 */
        /* <DEDUP_REMOVED lines=128> */
.L_x_2163:
[----:B------:R-:W-:Y:S05]  /*1a00*/  BSYNC B0 ;  /* 0x0000000000007941 */ /* 0x000fea0003800000 */
.L_x_2162:
[----:B------:R-:W0:Y:S01]  /*1a10*/  SHFL.BFLY PT, R20, R18, 0x1, 0x1f ;  /* 0x0c201f0012147f89 */ /* 0x000e2200000e0000 */
[C---:B------:R-:W-:Y:S01]  /*1a20*/  LOP3.LUT P1, RZ, R22.reuse, 0xfffffff1, RZ, 0xc0, !PT ;  /* 0xfffffff116ff7812 */ /* 0x040fe2000782c0ff */
[----:B------:R-:W-:Y:S01]  /*1a30*/  BSSY B0, `(.L_x_2164) ;  /* 0x0000011000007945 */ /* 0x000fe20003800000 */
[C---:B------:R-:W-:Y:S02]  /*1a40*/  ISETP.NE.AND P2, PT, R22.reuse, RZ, PT ;  /* 0x000000ff1600720c */ /* 0x040fe40003f45270 */
[----:B------:R-:W-:Y:S01]  /*1a50*/  ISETP.GT.U32.AND P0, PT, R22, 0xff, PT ;  /* 0x000000ff1600780c */ /* 0x000fe20003f04070 */
[----:B0-----:R-:W-:Y:S02]  /*1a60*/  FADD.FTZ R18, R20, R18 ;  /* 0x0000001214127221 */ /* 0x001fe40000010000 */
[----:B------:R-:W0:Y:S02]  /*1a70*/  SHFL.BFLY PT, R20, R19, 0x1, 0x1f ;  /* 0x0c201f0013147f89 */ /* 0x000e2400000e0000 */
[----:B0-----:R-:W-:-:S04]  /*1a80*/  FADD.FTZ R19, R20, R19 ;  /* 0x0000001314137221 */ /* 0x001fc80000010000 */
        /* <DEDUP_REMOVED lines=11> */
.L_x_2165:
[----:B------:R-:W-:Y:S05]  /*1b40*/  BSYNC B0 ;  /* 0x0000000000007941 */ /* 0x000fea0003800000 */
.L_x_2164:
        /* <DEDUP_REMOVED lines=11> */
.L_x_2167:
[----:B------:R-:W2:Y:S04]  /*1c00*/  LD.E.STRONG.GPU R21, desc[UR6][R18.64] ;  /* 0x0000000612157980 */ /* 0x000ea8000c10f900 */
[----:B--2---:R-:W-:Y:S01]  /*1c10*/  CCTL.IVALL ;  /* 0x00000000ff00798f */ /* 0x004fe20002000000 */
[----:B------:R-:W-:Y:S05]  /*1c20*/  YIELD ;  /* 0x0000000000007946 */ /* 0x000fea0003800000 */
[----:B-----5:R-:W-:-:S04]  /*1c30*/  LOP3.LUT R21, R21, R20, RZ, 0x3c, !PT ;  /* 0x0000001415157212 */ /* 0x020fc800078e3cff */
[----:B------:R-:W-:-:S13]  /*1c40*/  ISETP.GT.AND P1, PT, R21, -0x1, PT ;  /* 0xffffffff1500780c */ /* 0x000fda0003f24270 */
[----:B------:R-:W-:Y:S05]  /*1c50*/  @P1 BRA `(.L_x_2167) ;  /* 0xfffffffc00e81947 */ /* 0x000fea000383ffff */
.L_x_2166:
        /* <DEDUP_REMOVED lines=38> */
.L_x_2169:
[----:B------:R-:W-:Y:S05]  /*1ec0*/  BSYNC B0 ;  /* 0x0000000000007941 */ /* 0x000fea0003800000 */
.L_x_2168:
[----:B------:R-:W0:Y:S01]  /*1ed0*/  SHFL.BFLY PT, R18, R20, 0x10, 0x1f ;  /* 0x0e001f0014127f89 */ /* 0x000e2200000e0000 */
[----:B------:R-:W-:Y:S01]  /*1ee0*/  ULDC.64 UR8, c[0x0][0x240] ;  /* 0x0000900000087ab9 */ /* 0x000fe20000000a00 */
[----:B------:R-:W-:Y:S01]  /*1ef0*/  BSSY B0, `(.L_x_2170) ;  /* 0x0000030000007945 */ /* 0x000fe20003800000 */
[----:B------:R-:W-:Y:S01]  /*1f00*/  ISETP.EQ.U32.AND P1, PT, RZ, UR8, PT ;  /* 0x00000008ff007c0c */ /* 0x000fe2000bf22070 */
[----:B------:R-:W1:Y:S01]  /*1f10*/  S2R R21, SR_TID.X ;  /* 0x0000000000157919 */ /* 0x000e620000002100 */
[----:B------:R-:W2:Y:S01]  /*1f20*/  S2R R22, SR_CTAID.X ;  /* 0x0000000000167919 */ /* 0x000ea20000002500 */
[----:B0-----:R-:W-:Y:S02]  /*1f30*/  FADD.FTZ R20, R18, R20 ;  /* 0x0000001412147221 */ /* 0x001fe40000010000 */
[----:B------:R-:W0:Y:S01]  /*1f40*/  SHFL.BFLY PT, R18, R19, 0x10, 0x1f ;  /* 0x0e001f0013127f89 */ /* 0x000e2200000e0000 */
[----:B-1----:R-:W-:Y:S01]  /*1f50*/  LOP3.LUT P0, RZ, R21, 0xffffff1f, RZ, 0xc0, !PT ;  /* 0xffffff1f15ff7812 */ /* 0x002fe2000780c0ff */
        /* <DEDUP_REMOVED lines=16> */
[----:B------:R-:W-:Y:S01]  /*2060*/  @!P0 FMUL.FTZ R18, R18, 8.1380212577641941607e-06 ;  /* 0x3708888912128820 */ /* 0x000fe20000410000 */
[----:B0-----:R-:W-:-:S03]  /*2070*/  FADD.FTZ R19, R19, R20 ;  /* 0x0000001413137221 */ /* 0x001fc60000010000 */
[----:B------:R-:W-:-:S04]  /*2080*/  @!P0 FMUL.FTZ R20, R18, R18 ;  /* 0x0000001212148220 */ /* 0x000fc80000410000 */
[----:B------:R-:W-:Y:S01]  /*2090*/  @!P0 FFMA.FTZ R19, R19, 8.1380212577641941607e-06, -R20 ;  /* 0x3708888913138823 */ /* 0x000fe20000010814 */
[----:B------:R-:W-:-:S04]  /*20a0*/  @!P0 SHF.R.U32.HI R20, RZ, 0x2, R21 ;  /* 0x00000002ff148819 */ /* 0x000fc80000011615 */
[----:B------:R-:W-:Y:S02]  /*20b0*/  @!P0 LOP3.LUT R20, R20, 0x3ffffff8, RZ, 0xc0, !PT ;  /* 0x3ffffff814148812 */ /* 0x000fe400078ec0ff */
        /* <DEDUP_REMOVED lines=10> */
[----:B------:R-:W-:-:S04]  /*2160*/  IADD3 R19, R22, R21, RZ ;  /* 0x0000001516137210 */ /* 0x000fc80007ffe0ff */
        /* <DEDUP_REMOVED lines=8> */
.L_x_2171:
[----:B------:R-:W-:Y:S05]  /*21f0*/  BSYNC B0 ;  /* 0x0000000000007941 */ /* 0x000fea0003800000 */
.L_x_2170:
[----:B0-----:R-:W2:Y:S01]  /*2200*/  LDL R18, [R1+0x7c] ;  /* 0x00007c0001127983 */ /* 0x001ea20000100800 */
[----:B------:R-:W-:Y:S01]  /*2210*/  ULDC UR8, c[0x0][0x230] ;  /* 0x00008c0000087ab9 */ /* 0x000fe20000000800 */
[--C-:B-----5:R-:W-:Y:S02]  /*2220*/  HADD2.F32 R20, -RZ, R16.reuse.H0_H0 ;  /* 0x20000010ff147230 */ /* 0x120fe40000004100 */
[----:B------:R-:W-:Y:S01]  /*2230*/  HADD2.F32 R16, -RZ, R16.H1_H1 ;  /* 0x30000010ff107230 */ /* 0x000fe20000004100 */
[----:B--2---:R-:W0:Y:S02]  /*2240*/  LDS.64 R18, [R18] ;  /* 0x0000000012127984 */ /* 0x004e240000000a00 */
        /* <DEDUP_REMOVED lines=17> */
[----:B------:R-:W-:-:S02]  /*2360*/  HADD2.F32 R0, -RZ, R14.H0_H0 ;  /* 0x2000000eff007230 */ /* 0x000fc40000004100 */
[C---:B------:R-:W-:Y:S01]  /*2370*/  FMUL.FTZ R31, R19.reuse, R31 ;  /* 0x0000001f131f7220 */ /* 0x040fe20000410000 */
[C---:B------:R-:W-:Y:S01]  /*2380*/  FMUL.FTZ R8, R19.reuse, R8 ;  /* 0x0000000813087220 */ /* 0x040fe20000410000 */
[----:B------:R-:W-:Y:S01]  /*2390*/  FMUL.FTZ R12, R19, R12 ;  /* 0x0000000c130c7220 */ /* 0x000fe20000410000 */
[----:B------:R-:W-:Y:S02]  /*23a0*/  HADD2.F32 R14, -RZ, R14.H1_H1 ;  /* 0x3000000eff0e7230 */ /* 0x000fe40000004100 */
[--C-:B------:R-:W-:Y:S01]  /*23b0*/  FFMA.FTZ R21, R21, R20, R0.reuse ;  /* 0x0000001415157223 */ /* 0x100fe20000010000 */
[C-C-:B------:R-:W-:Y:S01]  /*23c0*/  FFMA.FTZ R31, R20.reuse, R31, R0.reuse ;  /* 0x0000001f141f7223 */ /* 0x140fe20000010000 */
[C-C-:B------:R-:W-:Y:S01]  /*23d0*/  FFMA.FTZ R8, R20.reuse, R8, R0.reuse ;  /* 0x0000000814087223 */ /* 0x140fe20000010000 */
[----:B------:R-:W-:Y:S01]  /*23e0*/  FFMA.FTZ R12, R20, R12, R0 ;  /* 0x0000000c140c7223 */ /* 0x000fe20000010000 */
[----:B------:R-:W-:Y:S01]  /*23f0*/  FADD.FTZ R20, R33, -R18 ;  /* 0x8000001221147221 */ /* 0x000fe20000010000 */
[C---:B------:R-:W-:Y:S01]  /*2400*/  FMUL.FTZ R13, R19.reuse, R13 ;  /* 0x0000000d130d7220 */ /* 0x040fe20000410000 */
[----:B------:R-:W2:Y:S01]  /*2410*/  LDL.LU R33, [R1] ;  /* 0x0000000001217983 */ /* 0x000ea20000300800 */
[----:B------:R-:W-:Y:S01]  /*2420*/  FMUL.FTZ R0, R12, -1.4426950216293334961 ;  /* 0xbfb8aa3b0c007820 */ /* 0x000fe20000410000 */
[C---:B------:R-:W-:Y:S01]  /*2430*/  FMUL.FTZ R34, R19.reuse, R34 ;  /* 0x0000002213227220 */ /* 0x040fe20000410000 */
[--C-:B------:R-:W-:Y:S01]  /*2440*/  FFMA.FTZ R13, R16, R13, R14.reuse ;  /* 0x0000000d100d7223 */ /* 0x100fe2000001000e */
[C---:B------:R-:W-:Y:S01]  /*2450*/  FMUL.FTZ R30, R19.reuse, R30 ;  /* 0x0000001e131e7220 */ /* 0x040fe20000410000 */
[----:B------:R-:W-:Y:S01]  /*2460*/  FMUL.FTZ R9, R19, R9 ;  /* 0x0000000913097220 */ /* 0x000fe20000410000 */
[--C-:B------:R-:W-:Y:S01]  /*2470*/  FFMA.FTZ R34, R34, R16, R14.reuse ;  /* 0x0000001022227223 */ /* 0x100fe2000001000e */
[----:B------:R-:W0:Y:S01]  /*2480*/  MUFU.EX2 R0, R0 ;  /* 0x0000000000007308 */ /* 0x000e220000000800 */
[C-C-:B------:R-:W-:Y:S01]  /*2490*/  FFMA.FTZ R30, R16.reuse, R30, R14.reuse ;  /* 0x0000001e101e7223 */ /* 0x140fe2000001000e */
[----:B------:R-:W-:Y:S01]  /*24a0*/  FFMA.FTZ R9, R16, R9, R14 ;  /* 0x0000000910097223 */ /* 0x000fe2000001000e */
[----:B0-----:R-:W-:-:S06]  /*24b0*/  FADD.FTZ R0, R0, 1 ;  /* 0x3f80000000007421 */ /* 0x001fcc0000010000 */
[----:B------:R-:W0:Y:S02]  /*24c0*/  MUFU.RCP R0, R0 ;  /* 0x0000000000007308 */ /* 0x000e240000001000 */
[----:B0-----:R-:W-:Y:S01]  /*24d0*/  FMUL.FTZ R0, R12, R0 ;  /* 0x000000000c007220 */ /* 0x001fe20000410000 */
[----:B------:R-:W-:-:S06]  /*24e0*/  FMUL.FTZ R12, R13, -1.4426950216293334961 ;  /* 0xbfb8aa3b0d0c7820 */ /* 0x000fcc0000410000 */
[----:B------:R-:W0:Y:S02]  /*24f0*/  MUFU.EX2 R12, R12 ;  /* 0x0000000c000c7308 */ /* 0x000e240000000800 */
[----:B0-----:R-:W-:-:S06]  /*2500*/  FADD.FTZ R12, R12, 1 ;  /* 0x3f8000000c0c7421 */ /* 0x001fcc0000010000 */
[----:B------:R-:W0:Y:S01]  /*2510*/  MUFU.RCP R12, R12 ;  /* 0x0000000c000c7308 */ /* 0x000e220000001000 */
[----:B------:R-:W-:Y:S01]  /*2520*/  FADD.FTZ R16, R26, -R18 ;  /* 0x800000121a107221 */ /* 0x000fe20000010000 */
[----:B------:R-:W-:Y:S02]  /*2530*/  HADD2.F32 R14, -RZ, R15.H0_H0 ;  /* 0x2000000fff0e7230 */ /* 0x000fe40000004100 */
[C---:B------:R-:W-:Y:S01]  /*2540*/  FMUL.FTZ R20, R19.reuse, R20 ;  /* 0x0000001413147220 */ /* 0x040fe20000410000 */
[C---:B------:R-:W-:Y:S01]  /*2550*/  FMUL.FTZ R10, R19.reuse, R10 ;  /* 0x0000000a130a7220 */ /* 0x040fe20000410000 */
[----:B------:R-:W-:Y:S01]  /*2560*/  FMUL.FTZ R16, R19, R16 ;  /* 0x0000001013107220 */ /* 0x000fe20000410000 */
[----:B0-----:R-:W-:Y:S01]  /*2570*/  FMUL.FTZ R12, R13, R12 ;  /* 0x0000000c0d0c7220 */ /* 0x001fe20000410000 */
[----:B------:R-:W-:-:S04]  /*2580*/  HADD2.F32 R13, -RZ, R17.H0_H0 ;  /* 0x20000011ff0d7230 */ /* 0x000fc80000004100 */
[----:B------:R-:W-:Y:S01]  /*2590*/  F2FP.F16.F32.PACK_AB R0, R12, R0 ;  /* 0x000000000c00723e */ /* 0x000fe200000000ff */
[----:B------:R-:W-:-:S04]  /*25a0*/  FADD.FTZ R12, R29, -R18 ;  /* 0x800000121d0c7221 */ /* 0x000fc80000010000 */
[----:B------:R-:W-:Y:S01]  /*25b0*/  FMUL.FTZ R12, R19, R12 ;  /* 0x0000000c130c7220 */ /* 0x000fe20000410000 */
[--C-:B------:R-:W-:Y:S01]  /*25c0*/  FFMA.FTZ R20, R20, R13, R14.reuse ;  /* 0x0000000d14147223 */ /* 0x100fe2000001000e */
[C-C-:B------:R-:W-:Y:S02]  /*25d0*/  FFMA.FTZ R10, R13.reuse, R10, R14.reuse ;  /* 0x0000000a0d0a7223 */ /* 0x140fe4000001000e */
[C-C-:B------:R-:W-:Y:S01]  /*25e0*/  FFMA.FTZ R12, R13.reuse, R12, R14.reuse ;  /* 0x0000000c0d0c7223 */ /* 0x140fe2000001000e */
[----:B------:R-:W-:Y:S01]  /*25f0*/  FFMA.FTZ R13, R13, R16, R14 ;  /* 0x000000100d0d7223 */ /* 0x000fe2000001000e */
[----:B------:R-:W-:Y:S02]  /*2600*/  HADD2.F32 R14, -RZ, R17.H1_H1 ;  /* 0x30000011ff0e7230 */ /* 0x000fe40000004100 */
[C---:B------:R-:W-:Y:S01]  /*2610*/  FMUL.FTZ R17, R19.reuse, R32 ;  /* 0x0000002013117220 */ /* 0x040fe20000410000 */
[----:B------:R-:W-:Y:S02]  /*2620*/  HADD2.F32 R18, -RZ, R15.H1_H1 ;  /* 0x3000000fff127230 */ /* 0x000fe40000004100 */
[C---:B------:R-:W-:Y:S01]  /*2630*/  FMUL.FTZ R15, R19.reuse, R28 ;  /* 0x0000001c130f7220 */ /* 0x040fe20000410000 */
[C---:B------:R-:W-:Y:S01]  /*2640*/  FMUL.FTZ R11, R19.reuse, R11 ;  /* 0x0000000b130b7220 */ /* 0x040fe20000410000 */
[----:B------:R-:W-:-:S03]  /*2650*/  FMUL.FTZ R19, R19, R27 ;  /* 0x0000001b13137220 */ /* 0x000fc60000410000 */
[C-C-:B------:R-:W-:Y:S01]  /*2660*/  FFMA.FTZ R16, R14.reuse, R11, R18.reuse ;  /* 0x0000000b0e107223 */ /* 0x140fe20000010012 */
[C-C-:B------:R-:W-:Y:S01]  /*2670*/  FFMA.FTZ R19, R14.reuse, R19, R18.reuse ;  /* 0x000000130e137223 */ /* 0x140fe20000010012 */
[----:B------:R-:W-:Y:S01]  /*2680*/  FMUL.FTZ R11, R13, -1.4426950216293334961 ;  /* 0xbfb8aa3b0d0b7820 */ /* 0x000fe20000410000 */
[--C-:B------:R-:W-:Y:S01]  /*2690*/  FFMA.FTZ R17, R17, R14, R18.reuse ;  /* 0x0000000e11117223 */ /* 0x100fe20000010012 */
[----:B------:R-:W-:Y:S01]  /*26a0*/  FFMA.FTZ R15, R14, R15, R18 ;  /* 0x0000000f0e0f7223 */ /* 0x000fe20000010012 */
[----:B------:R-:W-:-:S03]  /*26b0*/  FMUL.FTZ R18, R19, -1.4426950216293334961 ;  /* 0xbfb8aa3b13127820 */ /* 0x000fc60000410000 */
[----:B------:R-:W0:Y:S08]  /*26c0*/  MUFU.EX2 R11, R11 ;  /* 0x0000000b000b7308 */ /* 0x000e300000000800 */
[----:B------:R-:W1:Y:S01]  /*26d0*/  MUFU.EX2 R18, R18 ;  /* 0x0000001200127308 */ /* 0x000e620000000800 */
[----:B------:R-:W-:Y:S01]  /*26e0*/  FMUL.FTZ R14, R21, -1.4426950216293334961 ;  /* 0xbfb8aa3b150e7820 */ /* 0x000fe20000410000 */
[----:B------:R-:W-:Y:S01]  /*26f0*/  FMUL.FTZ R23, R34, -1.4426950216293334961 ;  /* 0xbfb8aa3b22177820 */ /* 0x000fe20000410000 */
[----:B0-----:R-:W-:-:S05]  /*2700*/  FADD.FTZ R11, R11, 1 ;  /* 0x3f8000000b0b7421 */ /* 0x001fca0000010000 */
[----:B------:R-:W0:Y:S01]  /*2710*/  MUFU.EX2 R14, R14 ;  /* 0x0000000e000e7308 */ /* 0x000e220000000800 */
[----:B-1----:R-:W-:-:S07]  /*2720*/  FADD.FTZ R18, R18, 1 ;  /* 0x3f80000012127421 */ /* 0x002fce0000010000 */
[----:B------:R-:W1:Y:S08]  /*2730*/  MUFU.RCP R11, R11 ;  /* 0x0000000b000b7308 */ /* 0x000e700000001000 */
[----:B------:R-:W3:Y:S08]  /*2740*/  MUFU.EX2 R23, R23 ;  /* 0x0000001700177308 */ /* 0x000ef00000000800 */
[----:B------:R4:W3:Y:S01]  /*2750*/  MUFU.RCP R25, R18 ;  /* 0x0000001200197308 */ /* 0x0008e20000001000 */
[----:B0-----:R-:W-:Y:S01]  /*2760*/  FADD.FTZ R14, R14, 1 ;  /* 0x3f8000000e0e7421 */ /* 0x001fe20000010000 */
[----:B----4-:R-:W-:Y:S01]  /*2770*/  FMUL.FTZ R18, R17, -1.4426950216293334961 ;  /* 0xbfb8aa3b11127820 */ /* 0x010fe20000410000 */
[----:B------:R-:W-:Y:S01]  /*2780*/  FMUL.FTZ R24, R20, -1.4426950216293334961 ;  /* 0xbfb8aa3b14187820 */ /* 0x000fe20000410000 */
[----:B-1----:R-:W-:-:S04]  /*2790*/  FMUL.FTZ R11, R13, R11 ;  /* 0x0000000b0d0b7220 */ /* 0x002fc80000410000 */
[----:B------:R-:W0:Y:S01]  /*27a0*/  MUFU.EX2 R18, R18 ;  /* 0x0000001200127308 */ /* 0x000e220000000800 */
[----:B---3--:R-:W-:Y:S01]  /*27b0*/  FADD.FTZ R23, R23, 1 ;  /* 0x3f80000017177421 */ /* 0x008fe20000010000 */
[----:B------:R-:W-:Y:S01]  /*27c0*/  FMUL.FTZ R13, R19, R25 ;  /* 0x00000019130d7220 */ /* 0x000fe20000410000 */
[----:B------:R-:W-:Y:S01]  /*27d0*/  FMUL.FTZ R22, R31, -1.4426950216293334961 ;  /* 0xbfb8aa3b1f167820 */ /* 0x000fe20000410000 */
[----:B------:R-:W-:-:S04]  /*27e0*/  FMUL.FTZ R19, R30, -1.4426950216293334961 ;  /* 0xbfb8aa3b1e137820 */ /* 0x000fc80000410000 */
[----:B------:R-:W1:Y:S08]  /*27f0*/  MUFU.RCP R14, R14 ;  /* 0x0000000e000e7308 */ /* 0x000e700000001000 */
[----:B------:R-:W3:Y:S01]  /*2800*/  MUFU.EX2 R24, R24 ;  /* 0x0000001800187308 */ /* 0x000ee20000000800 */
[----:B0-----:R-:W-:-:S07]  /*2810*/  FADD.FTZ R18, R18, 1 ;  /* 0x3f80000012127421 */ /* 0x001fce0000010000 */
[----:B------:R-:W0:Y:S08]  /*2820*/  MUFU.RCP R23, R23 ;  /* 0x0000001700177308 */ /* 0x000e300000001000 */
[----:B------:R-:W4:Y:S08]  /*2830*/  MUFU.EX2 R22, R22 ;  /* 0x0000001600167308 */ /* 0x000f300000000800 */
[----:B------:R-:W4:Y:S01]  /*2840*/  MUFU.EX2 R19, R19 ;  /* 0x0000001300137308 */ /* 0x000f220000000800 */
[----:B-1----:R-:W-:Y:S01]  /*2850*/  FMUL.FTZ R14, R21, R14 ;  /* 0x0000000e150e7220 */ /* 0x002fe20000410000 */
[----:B------:R-:W-:Y:S01]  /*2860*/  FMUL.FTZ R21, R12, -1.4426950216293334961 ;  /* 0xbfb8aa3b0c157820 */ /* 0x000fe20000410000 */
[----:B---3--:R-:W-:-:S05]  /*2870*/  FADD.FTZ R24, R24, 1 ;  /* 0x3f80000018187421 */ /* 0x008fca0000010000 */
[----:B------:R-:W1:Y:S01]  /*2880*/  MUFU.RCP R18, R18 ;  /* 0x0000001200127308 */ /* 0x000e620000001000 */
[----:B0-----:R-:W-:Y:S01]  /*2890*/  FMUL.FTZ R34, R34, R23 ;  /* 0x0000001722227220 */ /* 0x001fe20000410000 */
[----:B----4-:R-:W-:Y:S01]  /*28a0*/  FADD.FTZ R22, R22, 1 ;  /* 0x3f80000016167421 */ /* 0x010fe20000010000 */
[----:B------:R-:W-:Y:S01]  /*28b0*/  FMUL.FTZ R23, R15, -1.4426950216293334961 ;  /* 0xbfb8aa3b0f177820 */ /* 0x000fe20000410000 */
[----:B------:R-:W-:-:S04]  /*28c0*/  FMUL.FTZ R25, R8, -1.4426950216293334961 ;  /* 0xbfb8aa3b08197820 */ /* 0x000fc80000410000 */
[----:B------:R-:W0:Y:S01]  /*28d0*/  MUFU.EX2 R21, R21 ;  /* 0x0000001500157308 */ /* 0x000e220000000800 */
[----:B------:R-:W-:-:S07]  /*28e0*/  FADD.FTZ R19, R19, 1 ;  /* 0x3f80000013137421 */ /* 0x000fce0000010000 */
[----:B------:R-:W3:Y:S01]  /*28f0*/  MUFU.RCP R24, R24 ;  /* 0x0000001800187308 */ /* 0x000ee20000001000 */
[----:B-1----:R-:W-:Y:S01]  /*2900*/  FMUL.FTZ R17, R17, R18 ;  /* 0x0000001211117220 */ /* 0x002fe20000410000 */
[----:B------:R-:W-:-:S06]  /*2910*/  FMUL.FTZ R18, R9, -1.4426950216293334961 ;  /* 0xbfb8aa3b09127820 */ /* 0x000fcc0000410000 */
[----:B------:R-:W1:Y:S08]  /*2920*/  MUFU.RCP R22, R22 ;  /* 0x0000001600167308 */ /* 0x000e700000001000 */
[----:B------:R-:W-:Y:S08]  /*2930*/  MUFU.EX2 R23, R23 ;  /* 0x0000001700177308 */ /* 0x000ff00000000800 */
[----:B------:R-:W4:Y:S08]  /*2940*/  MUFU.RCP R19, R19 ;  /* 0x0000001300137308 */ /* 0x000f300000001000 */
[----:B------:R-:W2:Y:S01]  /*2950*/  MUFU.EX2 R25, R25 ;  /* 0x0000001900197308 */ /* 0x000ea20000000800 */
[----:B0-----:R-:W-:Y:S01]  /*2960*/  FADD.FTZ R21, R21, 1 ;  /* 0x3f80000015157421 */ /* 0x001fe20000010000 */
[----:B---3--:R-:W-:Y:S01]  /*2970*/  FMUL.FTZ R20, R20, R24 ;  /* 0x0000001814147220 */ /* 0x008fe20000410000 */
[----:B-1----:R-:W-:-:S05]  /*2980*/  FMUL.FTZ R31, R31, R22 ;  /* 0x000000161f1f7220 */ /* 0x002fca0000410000 */
[----:B------:R-:W0:Y:S01]  /*2990*/  MUFU.EX2 R18, R18 ;  /* 0x0000001200127308 */ /* 0x000e220000000800 */
[----:B----4-:R-:W-:Y:S01]  /*29a0*/  FMUL.FTZ R30, R30, R19 ;  /* 0x000000131e1e7220 */ /* 0x010fe20000410000 */
[----:B------:R-:W-:Y:S01]  /*29b0*/  FMUL.FTZ R22, R10, -1.4426950216293334961 ;  /* 0xbfb8aa3b0a167820 */ /* 0x000fe20000410000 */
[----:B------:R-:W-:-:S05]  /*29c0*/  FMUL.FTZ R19, R16, -1.4426950216293334961 ;  /* 0xbfb8aa3b10137820 */ /* 0x000fca0000410000 */
[----:B------:R1:W-:Y:S02]  /*29d0*/  MUFU.RCP R24, R21 ;  /* 0x0000001500187308 */ /* 0x0003e40000001000 */
[----:B-1----:R-:W-:Y:S01]  /*29e0*/  FADD.FTZ R21, R23, 1 ;  /* 0x3f80000017157421 */ /* 0x002fe20000010000 */
[----:B--2---:R-:W-:-:S05]  /*29f0*/  FADD.FTZ R23, R25, 1 ;  /* 0x3f80000019177421 */ /* 0x004fca0000010000 */
[----:B------:R-:W-:Y:S01]  /*2a00*/  MUFU.EX2 R22, R22 ;  /* 0x0000001600167308 */ /* 0x000fe20000000800 */
[----:B0-----:R-:W-:-:S07]  /*2a10*/  FADD.FTZ R18, R18, 1 ;  /* 0x3f80000012127421 */ /* 0x001fce0000010000 */
[----:B------:R-:W0:Y:S08]  /*2a20*/  MUFU.RCP R21, R21 ;  /* 0x0000001500157308 */ /* 0x000e300000001000 */
[----:B------:R-:W1:Y:S08]  /*2a30*/  MUFU.EX2 R19, R19 ;  /* 0x0000001300137308 */ /* 0x000e700000000800 */
[----:B------:R-:W2:Y:S01]  /*2a40*/  MUFU.RCP R23, R23 ;  /* 0x0000001700177308 */ /* 0x000ea20000001000 */
[----:B0-----:R-:W-:Y:S01]  /*2a50*/  FMUL.FTZ R21, R15, R21 ;  /* 0x000000150f157220 */ /* 0x001fe20000410000 */
[----:B------:R-:W-:-:S06]  /*2a60*/  FADD.FTZ R15, R22, 1 ;  /* 0x3f800000160f7421 */ /* 0x000fcc0000010000 */
[----:B------:R-:W0:Y:S01]  /*2a70*/  MUFU.RCP R18, R18 ;  /* 0x0000001200127308 */ /* 0x000e220000001000 */
[----:B-1----:R-:W-:Y:S01]  /*2a80*/  FADD.FTZ R19, R19, 1 ;  /* 0x3f80000013137421 */ /* 0x002fe20000010000 */
[----:B------:R-:W-:Y:S02]  /*2a90*/  F2FP.F16.F32.PACK_AB R34, R34, R14 ;  /* 0x0000000e2222723e */ /* 0x000fe400000000ff */
[----:B------:R-:W-:-:S04]  /*2aa0*/  LEA R14, P1, R5, UR8, 0x1 ;  /* 0x00000008050e7c11 */ /* 0x000fc8000f8208ff */
[----:B------:R-:W1:Y:S01]  /*2ab0*/  MUFU.RCP R25, R19 ;  /* 0x0000001300197308 */ /* 0x000e620000001000 */
[----:B--2---:R-:W-:Y:S01]  /*2ac0*/  FMUL.FTZ R22, R8, R23 ;  /* 0x0000001708167220 */ /* 0x004fe20000410000 */
[----:B------:R-:W-:-:S06]  /*2ad0*/  LEA R8, P0, R4, UR8, 0x1 ;  /* 0x0000000804087c11 */ /* 0x000fcc000f8008ff */
[----:B------:R2:W3:Y:S01]  /*2ae0*/  MUFU.RCP R23, R15 ;  /* 0x0000000f00177308 */ /* 0x0004e20000001000 */
[----:B------:R-:W-:Y:S01]  /*2af0*/  FMUL.FTZ R12, R12, R24 ;  /* 0x000000180c0c7220 */ /* 0x000fe20000410000 */
[----:B0-----:R-:W-:Y:S01]  /*2b00*/  FMUL.FTZ R24, R9, R18 ;  /* 0x0000001209187220 */ /* 0x001fe20000410000 */
[----:B------:R-:W-:Y:S02]  /*2b10*/  LEA.HI.X R9, R4, UR9, R35, 0x1, P0 ;  /* 0x0000000904097c11 */ /* 0x000fe400080f0c23 */
[----:B------:R-:W-:Y:S02]  /*2b20*/  LEA R4, P0, R6, UR8, 0x1 ;  /* 0x0000000806047c11 */ /* 0x000fe4000f8008ff */
[----:B------:R-:W-:Y:S02]  /*2b30*/  F2FP.F16.F32.PACK_AB R17, R17, R20 ;  /* 0x000000141111723e */ /* 0x000fe400000000ff */
[----:B--2---:R-:W-:Y:S02]  /*2b40*/  LEA.HI.X R15, R5, UR9, R36, 0x1, P1 ;  /* 0x00000009050f7c11 */ /* 0x004fe400088f0c24 */
[----:B------:R-:W-:-:S02]  /*2b50*/  LEA R18, P1, R7, UR8, 0x1 ;  /* 0x0000000807127c11 */ /* 0x000fc4000f8208ff */
[----:B------:R-:W-:Y:S02]  /*2b60*/  LEA.HI.X R5, R6, UR9, R37, 0x1, P0 ;  /* 0x0000000906057c11 */ /* 0x000fe400080f0c25 */
[----:B------:R-:W-:Y:S01]  /*2b70*/  LEA.HI.X R19, R7, UR9, R33, 0x1, P1 ;  /* 0x0000000907137c11 */ /* 0x000fe200088f0c21 */
[----:B-1----:R-:W-:Y:S01]  /*2b80*/  FMUL.FTZ R25, R16, R25 ;  /* 0x0000001910197220 */ /* 0x002fe20000410000 */
[----:B------:R-:W-:Y:S01]  /*2b90*/  PRMT R6, R34, 0x7632, R6 ;  /* 0x0000763222067816 */ /* 0x000fe20000000006 */
[----:B---3--:R-:W-:Y:S01]  /*2ba0*/  FMUL.FTZ R23, R10, R23 ;  /* 0x000000170a177220 */ /* 0x008fe20000410000 */
[----:B------:R-:W-:Y:S02]  /*2bb0*/  PRMT R7, R17, 0x7632, R7 ;  /* 0x0000763211077816 */ /* 0x000fe40000000007 */
[----:B------:R-:W-:Y:S02]  /*2bc0*/  F2FP.F16.F32.PACK_AB R30, R30, R31 ;  /* 0x0000001f1e1e723e */ /* 0x000fe400000000ff */
[----:B------:R-:W-:Y:S01]  /*2bd0*/  F2FP.F16.F32.PACK_AB R12, R21, R12 ;  /* 0x0000000c150c723e */ /* 0x000fe200000000ff */
[----:B------:R0:W-:Y:S01]  /*2be0*/  STG.E.U16 desc[UR6][R8.64+0x2], R6 ;  /* 0x0000020608007986 */ /* 0x0001e2000c101506 */
[----:B------:R-:W-:Y:S01]  /*2bf0*/  F2FP.F16.F32.PACK_AB R22, R24, R22 ;  /* 0x000000161816723e */ /* 0x000fe200000000ff */
[----:B------:R-:W-:-:S02]  /*2c00*/  ULDC.64 UR8, c[0x0][0x238] ;  /* 0x00008e0000087ab9 */ /* 0x000fc40000000a00 */
[----:B------:R1:W-:Y:S01]  /*2c10*/  STG.E.U16 desc[UR6][R8.64+0x6], R7 ;  /* 0x0000060708007986 */ /* 0x0003e2000c101506 */
[----:B------:R-:W-:-:S03]  /*2c20*/  F2FP.F16.F32.PACK_AB R23, R25, R23 ;  /* 0x000000171917723e */ /* 0x000fc600000000ff */
[----:B------:R-:W-:Y:S01]  /*2c30*/  STG.E.U16 desc[UR6][R8.64], R34 ;  /* 0x0000002208007986 */ /* 0x000fe2000c101506 */
[----:B0-----:R-:W-:Y:S02]  /*2c40*/  PRMT R6, R30, 0x7632, R6 ;  /* 0x000076321e067816 */ /* 0x001fe40000000006 */
[----:B-1----:R-:W-:Y:S01]  /*2c50*/  PRMT R7, R12, 0x7632, R7 ;  /* 0x000076320c077816 */ /* 0x002fe20000000007 */
[----:B------:R-:W-:Y:S04]  /*2c60*/  STG.E.U16 desc[UR6][R8.64+0x4], R17 ;  /* 0x0000041108007986 */ /* 0x000fe8000c101506 */
[----:B------:R0:W-:Y:S04]  /*2c70*/  STG.E.U16 desc[UR6][R14.64+0x2], R6 ;  /* 0x000002060e007986 */ /* 0x0001e8000c101506 */
[----:B------:R1:W-:Y:S01]  /*2c80*/  STG.E.U16 desc[UR6][R14.64+0x6], R7 ;  /* 0x000006070e007986 */ /* 0x0003e2000c101506 */
[----:B------:R-:W-:-:S03]  /*2c90*/  F2FP.F16.F32.PACK_AB R11, R13, R11 ;  /* 0x0000000b0d0b723e */ /* 0x000fc600000000ff */
[----:B------:R-:W-:Y:S01]  /*2ca0*/  STG.E.U16 desc[UR6][R14.64], R30 ;  /* 0x0000001e0e007986 */ /* 0x000fe2000c101506 */
[----:B0-----:R-:W-:Y:S02]  /*2cb0*/  PRMT R6, R22, 0x7632, R6 ;  /* 0x0000763216067816 */ /* 0x001fe40000000006 */
[----:B-1----:R-:W-:Y:S01]  /*2cc0*/  PRMT R7, R23, 0x7632, R7 ;  /* 0x0000763217077816 */ /* 0x002fe20000000007 */
[----:B------:R-:W-:Y:S01]  /*2cd0*/  STG.E.U16 desc[UR6][R14.64+0x4], R12 ;  /* 0x0000040c0e007986 */ /* 0x000fe2000c101506 */
[----:B------:R-:W-:-:S03]  /*2ce0*/  IADD3 R2, P0, R2, 0x1, RZ ;  /* 0x0000000102027810 */ /* 0x000fc60007f1e0ff */
[----:B------:R-:W-:Y:S04]  /*2cf0*/  STG.E.U16 desc[UR6][R4.64], R22 ;  /* 0x0000001604007986 */ /* 0x000fe8000c101506 */
[----:B------:R-:W-:Y:S04]  /*2d00*/  STG.E.U16 desc[UR6][R4.64+0x2], R6 ;  /* 0x0000020604007986 */ /* 0x000fe8000c101506 */
[----:B------:R-:W-:Y:S04]  /*2d10*/  STG.E.U16 desc[UR6][R4.64+0x4], R23 ;  /* 0x0000041704007986 */ /* 0x000fe8000c101506 */
[----:B------:R0:W-:Y:S01]  /*2d20*/  STG.E.U16 desc[UR6][R4.64+0x6], R7 ;  /* 0x0000060704007986 */ /* 0x0001e2000c101506 */
[----:B------:R-:W-:-:S02]  /*2d30*/  IADD3.X R3, RZ, R3, RZ, P0, !PT ;  /* 0x00000003ff037210 */ /* 0x000fc400007fe4ff */
[----:B------:R-:W-:Y:S01]  /*2d40*/  ISETP.GE.U32.AND P0, PT, R2, UR8, PT ;  /* 0x0000000802007c0c */ /* 0x000fe2000bf06070 */
[----:B------:R2:W-:Y:S01]  /*2d50*/  STG.E.U16 desc[UR6][R18.64+0x4], R11 ;  /* 0x0000040b12007986 */ /* 0x0005e2000c101506 */
[C---:B0-----:R-:W-:Y:S02]  /*2d60*/  PRMT R4, R0.reuse, 0x7610, R4 ;  /* 0x0000761000047816 */ /* 0x041fe40000000004 */
[----:B------:R-:W-:Y:S02]  /*2d70*/  PRMT R0, R0, 0x7632, R0 ;  /* 0x0000763200007816 */ /* 0x000fe40000000000 */
[----:B------:R-:W-:Y:S01]  /*2d80*/  PRMT R5, R11, 0x7632, R5 ;  /* 0x000076320b057816 */ /* 0x000fe20000000005 */
[----:B------:R2:W-:Y:S04]  /*2d90*/  STG.E.U16 desc[UR6][R18.64], R4 ;  /* 0x0000000412007986 */ /* 0x0005e8000c101506 */
[----:B------:R2:W-:Y:S04]  /*2da0*/  STG.E.U16 desc[UR6][R18.64+0x2], R0 ;  /* 0x0000020012007986 */ /* 0x0005e8000c101506 */
[----:B------:R2:W-:Y:S01]  /*2db0*/  STG.E.U16 desc[UR6][R18.64+0x6], R5 ;  /* 0x0000060512007986 */ /* 0x0005e2000c101506 */
[----:B------:R-:W-:Y:S01]  /*2dc0*/  ISETP.GE.AND.EX P0, PT, R3, UR9, PT, P0 ;  /* 0x0000000903007c0c */ /* 0x000fe2000bf06300 */
[----:B------:R-:W-:-:S12]  /*2dd0*/  ULOP3.LUT UR4, UR4, 0x1, URZ, 0x3c, !UPT ;  /* 0x0000000104047892 */ /* 0x000fd8000f8e3c3f */
[----:B--2---:R-:W-:Y:S05]  /*2de0*/  @!P0 BRA `(.L_x_2172) ;  /* 0xffffffdc00788947 */ /* 0x004fea000383ffff */
[----:B------:R-:W-:Y:S05]  /*2df0*/  EXIT ;  /* 0x000000000000794d */ /* 0x000fea0003800000 */
.L_x_2173:
        /* <DEDUP_REMOVED lines=16> */
.L_x_2269:


//--------------------- .text._ZN13group_norm_v214gn_cuda_kernelI6__halfLi480ELi1ELi16ELi120ELi1024ELb1ELi16ELi960ELi960ELi4ELb1ELi2ELb0ELb0ENS_16CompileConditionILi900EEEEEvPT_PKS4_S7_S7_flPfS8_Pj --------------------------
	.section	.text._ZN13group_norm_v214gn_cuda_kernelI6__halfLi480ELi1ELi16ELi120ELi1024ELb1ELi16ELi960ELi960ELi4ELb1ELi2ELb0ELb0ENS_16CompileConditionILi900EEEEEvPT_PKS4_S7_S7_flPfS8_Pj,"ax",@progbits
	.align	128
        .global         _ZN13group_norm_v214gn_cuda_kernelI6__halfLi480ELi1ELi16ELi120ELi1024ELb1ELi16ELi960ELi960ELi4ELb1ELi2ELb0ELb0ENS_16CompileConditionILi900EEEEEvPT_PKS4_S7_S7_flPfS8_Pj
        .type           _ZN13group_norm_v214gn_cuda_kernelI6__halfLi480ELi1ELi16ELi120ELi1024ELb1ELi16ELi960ELi960ELi4ELb1ELi2ELb0ELb0ENS_16CompileConditionILi900EEEEEvPT_PKS4_S7_S7_flPfS8_Pj,@function
        .size           _ZN13group_norm_v214gn_cuda_kernelI6__halfLi480ELi1ELi16ELi120ELi1024ELb1ELi16ELi960ELi960ELi4ELb1ELi2ELb0ELb0ENS_16CompileConditionILi900EEEEEvPT_PKS4_S7_S7_flPfS8_Pj,(.L_x_2270 - _ZN13group_norm_v214gn_cuda_kernelI6__halfLi480ELi1ELi16ELi120ELi1024ELb1ELi16ELi960ELi960ELi4ELb1ELi2ELb0ELb0ENS_16CompileConditionILi900EEEEEvPT_PKS4_S7_S7_flPfS8_Pj)
        .other          _ZN13group_norm_v214gn_cuda_kernelI6__halfLi480ELi1ELi16ELi120ELi1024ELb1ELi16ELi960ELi960ELi4ELb1ELi2ELb0ELb0ENS_16CompileConditionILi900EEEEEvPT_PKS4_S7_S7_flPfS8_Pj,@"STO_CUDA_ENTRY STV_DEFAULT"
_ZN13group_norm_v214gn_cuda_kernelI6__halfLi480ELi1ELi16ELi120ELi1024ELb1ELi16ELi960ELi960ELi4ELb1ELi2ELb0ELb0ENS_16CompileConditionILi900EEEEEvPT_PKS4_S7_S7_flPfS8_Pj:
.text._ZN13group_norm_v214gn_cuda_kernelI6__halfLi480ELi1ELi16ELi120ELi1024ELb1ELi16ELi960ELi960ELi4ELb1ELi2ELb0ELb0ENS_16CompileConditionILi900EEEEEvPT_PKS4_S7_S7_flPfS8_Pj:
        /* <DEDUP_REMOVED lines=9> */
[C---:B------:R-:W-:Y:S01]  /*0090*/  SHF.L.U32 R35, R3.reuse, 0x3, RZ ;  /* 0x0000000303237819 */ /* 0x040fe200000006ff */
[----:B------:R-:W-:Y:S01]  /*00a0*/  UMOV UR4, 0x400 ;  /* 0x0000040000047882 */ /* 0x000fe20000000000 */
[----:B------:R-:W2:Y:S01]  /*00b0*/  S2R R73, SR_CTAID.X ;  /* 0x0000000000497919 */ /* 0x000ea20000002500 */
[----:B------:R-:W-:Y:S01]  /*00c0*/  LOP3.LUT R0, R3, 0x1, RZ, 0xc0, !PT ;  /* 0x0000000103007812 */ /* 0x000fe200078ec0ff */
[----:B------:R-:W-:Y:S01]  /*00d0*/  ULDC.64 UR8, c[0x0][0x208] ;  /* 0x0000820000087ab9 */ /* 0x000fe20000000a00 */
[----:B------:R-:W-:Y:S02]  /*00e0*/  LOP3.LUT R35, R35, 0x8, RZ, 0xc0, !PT ;  /* 0x0000000823237812 */ /* 0x000fe400078ec0ff */
[----:B------:R-:W3:Y:S01]  /*00f0*/  LDC.64 R108, c[0x0][0x250] ;  /* 0x00009400ff6c7b82 */ /* 0x000ee20000000a00 */
[----:B------:R-:W-:Y:S01]  /*0100*/  IMAD R0, R0, 0x3c0, RZ ;  /* 0x000003c000007824 */ /* 0x000fe200078e02ff */
        /* <DEDUP_REMOVED lines=12> */
[C---:B------:R-:W-:Y:S02]  /*01d0*/  IADD3 R9, R2.reuse, R35, RZ ;  /* 0x0000002302097210 */ /* 0x040fe40007ffe0ff */
[----:B------:R-:W-:Y:S01]  /*01e0*/  LOP3.LUT R73, R73, 0x3f, RZ, 0xc0, !PT ;  /* 0x0000003f49497812 */ /* 0x000fe200078ec0ff */
[----:B------:R-:W-:Y:S01]  /*01f0*/  IMAD R5, R11, -0xf0, R4 ;  /* 0xffffff100b057824 */ /* 0x000fe200078e0204 */
[----:B------:R-:W-:Y:S01]  /*0200*/  SHF.L.U32 R2, R2, 0x6, RZ ;  /* 0x0000000602027819 */ /* 0x000fe200000006ff */
[----:B------:R-:W-:Y:S01]  /*0210*/  IMAD R9, R9, 0x78, -R0 ;  /* 0x0000007809097824 */ /* 0x000fe200078e0a00 */
[----:B------:R-:W-:Y:S01]  /*0220*/  ISETP.EQ.U32.AND P1, PT, RZ, UR6, PT ;  /* 0x00000006ff007c0c */ /* 0x000fe2000bf22070 */
[C---:B------:R-:W-:Y:S01]  /*0230*/  IMAD R74, R5.reuse, 0x18, R64 ;  /* 0x00000018054a7824 */ /* 0x040fe200078e0240 */
[----:B------:R-:W-:-:S02]  /*0240*/  LEA R6, R5, R0, 0x2 ;  /* 0x0000000005067211 */ /* 0x000fc400078e10ff */
[C---:B------:R-:W-:Y:S02]  /*0250*/  IADD3 R34, R9.reuse, 0x40, RZ ;  /* 0x0000004009227810 */ /* 0x040fe40007ffe0ff */
[C---:B------:R-:W-:Y:S01]  /*0260*/  IADD3 R8, R9.reuse, 0xc, RZ ;  /* 0x0000000c09087810 */ /* 0x040fe20007ffe0ff */
[----:B------:R-:W-:Y:S01]  /*0270*/  IMAD.WIDE.U32 R6, R6, -0x77777777, RZ ;  /* 0x8888888906067825 */ /* 0x000fe200078e00ff */
[C---:B------:R-:W-:Y:S02]  /*0280*/  IADD3 R6, R9.reuse, 0x8, RZ ;  /* 0x0000000809067810 */ /* 0x040fe40007ffe0ff */
[C---:B------:R-:W-:Y:S02]  /*0290*/  IADD3 R10, R9.reuse, 0x10, RZ ;  /* 0x00000010090a7810 */ /* 0x040fe40007ffe0ff */
[C---:B------:R-:W-:Y:S02]  /*02a0*/  IADD3 R12, R9.reuse, 0x14, RZ ;  /* 0x00000014090c7810 */ /* 0x040fe40007ffe0ff */
[----:B------:R-:W-:-:S02]  /*02b0*/  IADD3 R14, R9, 0x18, RZ ;  /* 0x00000018090e7810 */ /* 0x000fc40007ffe0ff */
[C---:B------:R-:W-:Y:S02]  /*02c0*/  IADD3 R16, R9.reuse, 0x1c, RZ ;  /* 0x0000001c09107810 */ /* 0x040fe40007ffe0ff */
[----:B------:R-:W-:Y:S02]  /*02d0*/  IADD3 R18, R9, 0x20, RZ ;  /* 0x0000002009127810 */ /* 0x000fe40007ffe0ff */
[----:B------:R-:W-:Y:S02]  /*02e0*/  LEA.HI R39, R7, R39, RZ, 0x1a ;  /* 0x0000002707277211 */ /* 0x000fe400078fd0ff */
[C---:B------:R-:W-:Y:S02]  /*02f0*/  LOP3.LUT R5, R9.reuse, 0x4, RZ, 0xfc, !PT ;  /* 0x0000000409057812 */ /* 0x040fe400078efcff */
        /* <DEDUP_REMOVED lines=18> */
[----:B------:R-:W-:Y:S02]  /*0420*/  IADD3 R60, R9, 0x70, RZ ;  /* 0x00000070093c7810 */ /* 0x000fe40007ffe0ff */
[----:B------:R-:W-:-:S02]  /*0430*/  LEA R74, R11, R74, 0x3 ;  /* 0x0000004a0b4a7211 */ /* 0x000fc400078e18ff */
[----:B------:R-:W-:Y:S02]  /*0440*/  SHF.R.S32.HI R0, RZ, 0x2, R9 ;  /* 0x00000002ff007819 */ /* 0x000fe40000011409 */
[----:B------:R-:W-:Y:S02]  /*0450*/  IADD3 R62, R9, 0x74, RZ ;  /* 0x00000074093e7810 */ /* 0x000fe40007ffe0ff */
[----:B------:R-:W-:Y:S01]  /*0460*/  SHF.R.S32.HI R7, RZ, 0x2, R6 ;  /* 0x00000002ff077819 */ /* 0x000fe20000011406 */
[----:B------:R-:W-:Y:S01]  /*0470*/  IMAD R0, R0, 0x18, R64 ;  /* 0x0000001800007824 */ /* 0x000fe200078e0240 */
[----:B------:R-:W-:Y:S02]  /*0480*/  SHF.R.S32.HI R37, RZ, 0x2, R34 ;  /* 0x00000002ff257819 */ /* 0x000fe40000011422 */
[----:B------:R-:W-:Y:S02]  /*0490*/  LOP3.LUT R73, R2, 0xffffffc0, R73, 0xe2, !PT ;  /* 0xffffffc002497812 */ /* 0x000fe400078ee249 */
[----:B------:R-:W-:Y:S01]  /*04a0*/  SHF.R.S32.HI R9, RZ, 0x2, R8 ;  /* 0x00000002ff097819 */ /* 0x000fe20000011408 */
[----:B------:R-:W-:Y:S01]  /*04b0*/  IMAD R8, R7, 0x18, R64 ;  /* 0x0000001807087824 */ /* 0x000fe200078e0240 */
[----:B------:R-:W-:-:S02]  /*04c0*/  SHF.R.S32.HI R11, RZ, 0x2, R10 ;  /* 0x00000002ff0b7819 */ /* 0x000fc4000001140a */
[----:B------:R-:W-:Y:S01]  /*04d0*/  SHF.L.U32 R2, R4, 0x3, RZ ;  /* 0x0000000304027819 */ /* 0x000fe200000006ff */
[----:B------:R-:W-:Y:S01]  /*04e0*/  IMAD R10, R9, 0x18, R64 ;  /* 0x00000018090a7824 */ /* 0x000fe200078e0240 */
[----:B------:R-:W-:Y:S01]  /*04f0*/  SHF.R.S32.HI R13, RZ, 0x2, R12 ;  /* 0x00000002ff0d7819 */ /* 0x000fe2000001140c */
[----:B------:R-:W-:Y:S01]  /*0500*/  IMAD R12, R11, 0x18, R64 ;  /* 0x000000180b0c7824 */ /* 0x000fe200078e0240 */
        /* <DEDUP_REMOVED lines=67> */
[----:B------:R-:W-:Y:S02]  /*0940*/  IADD3 R5, R0, R37, RZ ;  /* 0x0000002500057210 */ /* 0x000fe40007ffe0ff */
        /* <DEDUP_REMOVED lines=14> */
[----:B------:R-:W-:Y:S01]  /*0a30*/  IADD3 R34, R37, R64, RZ ;  /* 0x0000004025227210 */ /* 0x000fe20007ffe0ff */
[----:B------:R-:W-:Y:S01]  /*0a40*/  HFMA2.MMA R37, -RZ, RZ, 0, 0 ;  /* 0x00000000ff257435 */ /* 0x000fe200000001ff */
[----:B------:R-:W-:-:S02]  /*0a50*/  ISETP.EQ.OR.EX P0, PT, RZ, UR7, P0, P1 ;  /* 0x00000007ff007c0c */ /* 0x000fc40008702710 */
[----:B------:R-:W-:Y:S02]  /*0a60*/  SHF.R.S32.HI R38, RZ, 0x1f, R35 ;  /* 0x0000001fff267819 */ /* 0x000fe40000011423 */
[----:B------:R-:W-:-:S09]  /*0a70*/  LEA R39, R39, UR5, 0x3 ;  /* 0x0000000527277c11 */ /* 0x000fd2000f8e18ff */
.L_x_2180:
[----:B0-----:R-:W0:Y:S01]  /*0a80*/  S2UR UR12, SR_CTAID.X ;  /* 0x00000000000c79c3 */ /* 0x001e220000002500 */
[----:B------:R-:W-:Y:S01]  /*0a90*/  IMAD.WIDE.U32 R40, R4, -0x77777777, RZ ;  /* 0x8888888904287825 */ /* 0x000fe200078e00ff */
[----:B------:R-:W-:Y:S01]  /*0aa0*/  LOP3.LUT R43, R3, 0x1, RZ, 0xc0, !PT ;  /* 0x00000001032b7812 */ /* 0x000fe200078ec0ff */
[----:B------:R-:W-:Y:S01]  /*0ab0*/  ULDC.64 UR10, c[0x0][0x228] ;  /* 0x00008a00000a7ab9 */ /* 0x000fe20000000a00 */
[----:B------:R-:W-:Y:S02]  /*0ac0*/  MOV R71, RZ ;  /* 0x000000ff00477202 */ /* 0x000fe40000000f00 */
[----:B------:R-:W-:-:S05]  /*0ad0*/  SHF.R.U32.HI R41, RZ, 0x7, R41 ;  /* 0x00000007ff297819 */ /* 0x000fca0000011629 */
[----:B------:R-:W-:-:S04]  /*0ae0*/  IMAD R70, R41, -0xf0, R4 ;  /* 0xffffff1029467824 */ /* 0x000fc800078e0204 */
[----:B------:R-:W-:-:S05]  /*0af0*/  IMAD R70, R43, 0xf0, R70 ;  /* 0x000000f02b467824 */ /* 0x000fca00078e0246 */
[----:B------:R-:W-:Y:S01]  /*0b00*/  SHF.L.U32 R70, R70, 0x2, RZ ;  /* 0x0000000246467819 */ /* 0x000fe200000006ff */
[----:B0-----:R-:W-:-:S04]  /*0b10*/  USHF.L.U32 UR6, UR12, 0x4, URZ ;  /* 0x000000040c067899 */ /* 0x001fc8000800063f */
[----:B------:R-:W-:Y:S01]  /*0b20*/  IMAD.WIDE.U32 R68, R36, 0x1e0000, R70 ;  /* 0x001e000024447825 */ /* 0x000fe200078e0046 */
[----:B------:R-:W-:-:S06]  /*0b30*/  ULOP3.LUT UR6, UR6, 0x3f0, URZ, 0xc0, !UPT ;  /* 0x000003f006067892 */ /* 0x000fcc000f8ec03f */
[----:B------:R-:W-:Y:S01]  /*0b40*/  IADD3 R0, R41, UR6, RZ ;  /* 0x0000000629007c10 */ /* 0x000fe2000fffe0ff */
[----:B------:R-:W-:Y:S01]  /*0b50*/  IMAD R41, R37, 0x1e0000, RZ ;  /* 0x001e000025297824 */ /* 0x000fe200078e02ff */
[----:B------:R-:W-:-:S03]  /*0b60*/  ULDC.64 UR6, c[0x0][0x218] ;  /* 0x0000860000067ab9 */ /* 0x000fc60000000a00 */
        /* <DEDUP_REMOVED lines=53> */
[----:B------:R-:W-:Y:S02]  /*0ec0*/  ISETP.GT.U32.AND P3, PT, R4, 0xf, PT ;  /* 0x0000000f0400780c */ /* 0x000fe40003f64070 */
[----:B------:R-:W-:Y:S02]  /*0ed0*/  SHF.L.U32 R110, R70, 0x1, RZ ;  /* 0x00000001466e7819 */ /* 0x000fe400000006ff */
[----:B------:R-:W-:Y:S02]  /*0ee0*/  SHF.R.U32.HI R70, RZ, 0x1f, R70 ;  /* 0x0000001fff467819 */ /* 0x000fe40000011646 */
[----:B------:R-:W-:-:S02]  /*0ef0*/  IADD3 R112, P4, R110, UR6, RZ ;  /* 0x000000066e707c10 */ /* 0x000fc4000ff9e0ff */
[----:B------:R-:W-:Y:S01]  /*0f00*/  IADD3 R110, P5, R110, UR10, RZ ;  /* 0x0000000a6e6e7c10 */ /* 0x000fe2000ffbe0ff */
[----:B------:R-:W0:Y:S01]  /*0f10*/  @!P2 LDC R107, c[0x0][0x10] ;  /* 0x00000400ff6bab82 */ /* 0x000e220000000800 */
[C---:B------:R-:W-:Y:S02]  /*0f20*/  IADD3.X R113, R70.reuse, UR7, RZ, P4, !PT ;  /* 0x0000000746717c10 */ /* 0x040fe4000a7fe4ff */
[----:B------:R-:W-:Y:S02]  /*0f30*/  IADD3.X R111, R70, UR11, RZ, P5, !PT ;  /* 0x0000000b466f7c10 */ /* 0x000fe4000affe4ff */
[----:B------:R-:W-:-:S03]  /*0f40*/  MOV R70, RZ ;  /* 0x000000ff00467202 */ /* 0x000fc60000000f00 */
[----:B------:R-:W1:Y:S08]  /*0f50*/  @!P2 LDC.64 R114, c[0x0][0x248] ;  /* 0x00009200ff72ab82 */ /* 0x000e700000000a00 */
[----:B------:R-:W0:Y:S01]  /*0f60*/  @!P1 LDC R106, c[0x0][0x10] ;  /* 0x00000400ff6a9b82 */ /* 0x000e220000000800 */
        /* <DEDUP_REMOVED lines=19> */
[----:B------:R-:W-:Y:S01]  /*10a0*/  HADD2.F32 R82, -RZ, R57.H1_H1 ;  /* 0x30000039ff527230 */ /* 0x000fe20000004100 */
[----:B------:R-:W-:Y:S01]  /*10b0*/  MOV R71, RZ ;  /* 0x000000ff00477202 */ /* 0x000fe20000000f00 */
        /* <DEDUP_REMOVED lines=14> */
[----:B-----5:R-:W-:-:S02]  /*11a0*/  HADD2.F32 R85, -RZ, R60.H0_H0 ;  /* 0x2000003cff557230 */ /* 0x020fc40000004100 */
        /* <DEDUP_REMOVED lines=154> */
.L_x_2175:
[----:B------:R-:W-:Y:S05]  /*1b50*/  BSYNC B0 ;  /* 0x0000000000007941 */ /* 0x000fea0003800000 */
.L_x_2174:
        /* <DEDUP_REMOVED lines=30> */
.L_x_2177:
[----:B------:R-:W2:Y:S04]  /*1d40*/  LD.E.STRONG.GPU R54, desc[UR8][R108.64] ;  /* 0x000000086c367980 */ /* 0x000ea8000c10f900 */
[----:B--2---:R-:W-:Y:S01]  /*1d50*/  CCTL.IVALL ;  /* 0x00000000ff00798f */ /* 0x004fe20002000000 */
[----:B------:R-:W-:Y:S05]  /*1d60*/  YIELD ;  /* 0x0000000000007946 */ /* 0x000fea0003800000 */
[----:B-----5:R-:W-:-:S04]  /*1d70*/  LOP3.LUT R54, R54, R55, RZ, 0x3c, !PT ;  /* 0x0000003736367212 */ /* 0x020fc800078e3cff */
[----:B------:R-:W-:-:S13]  /*1d80*/  ISETP.GT.AND P2, PT, R54, -0x1, PT ;  /* 0xffffffff3600780c */ /* 0x000fda0003f44270 */
[----:B------:R-:W-:Y:S05]  /*1d90*/  @P2 BRA `(.L_x_2177) ;  /* 0xfffffffc00e82947 */ /* 0x000fea000383ffff */
.L_x_2176:
[----:B------:R-:W-:Y:S05]  /*1da0*/  WARPSYNC.ALL ;  /* 0x0000000000007948 */ /* 0x000fea0003800000 */
[----:B------:R-:W-:Y:S06]  /*1db0*/  BAR.SYNC.DEFER_BLOCKING 0x0 ;  /* 0x0000000000007b1d */ /* 0x000fec0000010000 */
[----:B0-----:R0:W5:Y:S04]  /*1dc0*/  LDG.E.64.CONSTANT R54, desc[UR8][R112.64] ;  /* 0x0000000870367981 */ /* 0x001168000c1e9b00 */
[----:B------:R0:W5:Y:S04]  /*1dd0*/  LDG.E.64.CONSTANT R56, desc[UR8][R110.64] ;  /* 0x000000086e387981 */ /* 0x000168000c1e9b00 */
[----:B------:R-:W2:Y:S04]  /*1de0*/  @!P1 LDG.E.64 R58, desc[UR8][R58.64] ;  /* 0x000000083a3a9981 */ /* 0x000ea8000c1e1b00 */
[----:B------:R-:W3:Y:S01]  /*1df0*/  @!P1 LDG.E.64 R60, desc[UR8][R60.64] ;  /* 0x000000083c3c9981 */ /* 0x000ee2000c1e1b00 */
[----:B------:R-:W-:Y:S01]  /*1e00*/  CS2R R62, SRZ ;  /* 0x00000000003e7805 */ /* 0x000fe2000001ff00 */
[----:B------:R-:W-:Y:S01]  /*1e10*/  BSSY B0, `(.L_x_2178) ;  /* 0x000002b000007945 */ /* 0x000fe20003800000 */
[----:B--2---:R-:W-:Y:S01]  /*1e20*/  @!P1 FADD.FTZ R65, RZ, R58 ;  /* 0x0000003aff419221 */ /* 0x004fe20000010000 */
[----:B------:R-:W-:-:S03]  /*1e30*/  @!P1 FADD.FTZ R64, RZ, R59 ;  /* 0x0000003bff409221 */ /* 0x000fc60000010000 */
[----:B---3--:R-:W-:Y:S01]  /*1e40*/  @!P1 FADD.FTZ R63, R60, R65 ;  /* 0x000000413c3f9221 */ /* 0x008fe20000010000 */
[----:B------:R-:W-:-:S04]  /*1e50*/  @!P1 FADD.FTZ R62, R61, R64 ;  /* 0x000000403d3e9221 */ /* 0x000fc80000010000 */
[----:B------:R-:W1:Y:S04]  /*1e60*/  SHFL.BFLY PT, R66, R63, 0x10, 0x1f ;  /* 0x0e001f003f427f89 */ /* 0x000e6800000e0000 */
[----:B------:R-:W2:Y:S01]  /*1e70*/  SHFL.BFLY PT, R59, R62, 0x10, 0x1f ;  /* 0x0e001f003e3b7f89 */ /* 0x000ea200000e0000 */
[----:B-1----:R-:W-:-:S05]  /*1e80*/  FADD.FTZ R66, R66, R63 ;  /* 0x0000003f42427221 */ /* 0x002fca0000010000 */
[----:B------:R-:W1:Y:S01]  /*1e90*/  SHFL.BFLY PT, R61, R66, 0x8, 0x1f ;  /* 0x0d001f00423d7f89 */ /* 0x000e6200000e0000 */
[----:B--2---:R-:W-:-:S05]  /*1ea0*/  FADD.FTZ R59, R59, R62 ;  /* 0x0000003e3b3b7221 */ /* 0x004fca0000010000 */
        /* <DEDUP_REMOVED lines=13> */
[----:B------:R-:W-:Y:S01]  /*1f80*/  LOP3.LUT P1, RZ, R4, 0xffffff1f, RZ, 0xc0, !PT ;  /* 0xffffff1f04ff7812 */ /* 0x000fe2000782c0ff */
[----:B-1----:R-:W-:-:S12]  /*1f90*/  FADD.FTZ R64, R63, R64 ;  /* 0x000000403f407221 */ /* 0x002fd80000010000 */
[----:B------:R-:W-:Y:S01]  /*1fa0*/  @!P1 FMUL.FTZ R58, R64, 8.1380212577641941607e-06 ;  /* 0x37088889403a9820 */ /* 0x000fe20000410000 */
[----:B--2---:R-:W-:-:S03]  /*1fb0*/  FADD.FTZ R64, R62, R59 ;  /* 0x0000003b3e407221 */ /* 0x004fc60000010000 */
[----:B------:R-:W-:Y:S01]  /*1fc0*/  @!P1 FMUL.FTZ R59, R58, R58 ;  /* 0x0000003a3a3b9220 */ /* 0x000fe20000410000 */
[----:B------:R-:W-:-:S03]  /*1fd0*/  @!P1 SHF.R.U32.HI R60, RZ, 0x2, R4 ;  /* 0x00000002ff3c9819 */ /* 0x000fc60000011604 */
[----:B------:R-:W-:Y:S01]  /*1fe0*/  @!P1 FFMA.FTZ R59, R64, 8.1380212577641941607e-06, -R59 ;  /* 0x37088889403b9823 */ /* 0x000fe2000001083b */
[----:B------:R-:W-:-:S04]  /*1ff0*/  @!P1 LOP3.LUT R60, R60, 0x3ffffff8, RZ, 0xc0, !PT ;  /* 0x3ffffff83c3c9812 */ /* 0x000fc800078ec0ff */
        /* <DEDUP_REMOVED lines=12> */
.L_x_2179:
[----:B------:R-:W-:Y:S05]  /*20c0*/  BSYNC B0 ;  /* 0x0000000000007941 */ /* 0x000fea0003800000 */
.L_x_2178:
[----:B01----:R-:W0:Y:S01]  /*20d0*/  LDS.64 R58, [R39] ;  /* 0x00000000273a7984 */ /* 0x003e220000000a00 */
[----:B------:R-:W-:Y:S01]  /*20e0*/  ULDC UR6, c[0x0][0x230] ;  /* 0x00008c0000067ab9 */ /* 0x000fe20000000800 */
[--C-:B-----5:R-:W-:Y:S01]  /*20f0*/  HADD2.F32 R64, -RZ, R57.reuse.H0_H0 ;  /* 0x20000039ff407230 */ /* 0x120fe20000004100 */
[----:B------:R-:W-:Y:S01]  /*2100*/  ULOP3.LUT UR4, UR4, 0x1, URZ, 0x3c, !UPT ;  /* 0x0000000104047892 */ /* 0x000fe2000f8e3c3f */
[----:B------:R-:W-:Y:S02]  /*2110*/  HADD2.F32 R57, -RZ, R57.H1_H1 ;  /* 0x30000039ff397230 */ /* 0x000fe40000004100 */
[--C-:B------:R-:W-:Y:S02]  /*2120*/  HADD2.F32 R60, -RZ, R54.reuse.H0_H0 ;  /* 0x20000036ff3c7230 */ /* 0x100fe40000004100 */
[----:B------:R-:W-:Y:S02]  /*2130*/  HADD2.F32 R54, -RZ, R54.H1_H1 ;  /* 0x30000036ff367230 */ /* 0x000fe40000004100 */
[----:B0-----:R-:W-:Y:S01]  /*2140*/  FADD.FTZ R59, R59, UR6 ;  /* 0x000000063b3b7e21 */ /* 0x001fe20008010000 */
[--C-:B------:R-:W-:Y:S01]  /*2150*/  FADD.FTZ R62, R0, -R58.reuse ;  /* 0x8000003a003e7221 */ /* 0x100fe20000010000 */
[--C-:B------:R-:W-:Y:S01]  /*2160*/  FADD.FTZ R66, R75, -R58.reuse ;  /* 0x8000003a4b427221 */ /* 0x100fe20000010000 */
[--C-:B------:R-:W-:Y:S01]  /*2170*/  FADD.FTZ R78, R78, -R58.reuse ;  /* 0x8000003a4e4e7221 */ /* 0x100fe20000010000 */
[--C-:B------:R-:W-:Y:S01]  /*2180*/  FADD.FTZ R80, R80, -R58.reuse ;  /* 0x8000003a50507221 */ /* 0x100fe20000010000 */
[----:B------:R-:W-:Y:S01]  /*2190*/  FADD.FTZ R82, R82, -R58 ;  /* 0x8000003a52527221 */ /* 0x000fe20000010000 */
[----:B------:R-:W0:Y:S01]  /*21a0*/  MUFU.RSQ R59, R59 ;  /* 0x0000003b003b7308 */ /* 0x000e220000001400 */
[----:B------:R-:W-:-:S02]  /*21b0*/  HADD2.F32 R0, -RZ, R56.H0_H0 ;  /* 0x20000038ff007230 */ /* 0x000fc40000004100 */
[--C-:B------:R-:W-:Y:S01]  /*21c0*/  FADD.FTZ R76, R76, -R58.reuse ;  /* 0x8000003a4c4c7221 */ /* 0x100fe20000010000 */
[----:B------:R-:W-:Y:S02]  /*21d0*/  HADD2.F32 R56, -RZ, R56.H1_H1 ;  /* 0x30000038ff387230 */ /* 0x000fe40000004100 */
        /* <DEDUP_REMOVED lines=14> */
[----:B------:R-:W-:Y:S02]  /*22c0*/  HADD2.F32 R55, -RZ, R55.H1_H1 ;  /* 0x30000037ff377230 */ /* 0x000fe40000004100 */
[C---:B------:R-:W-:Y:S01]  /*22d0*/  FMUL.FTZ R78, R59.reuse, R78 ;  /* 0x0000004e3b4e7220 */ /* 0x040fe20000410000 */
[----:B------:R-:W-:Y:S01]  /*22e0*/  FMUL.FTZ R77, R59, R80 ;  /* 0x000000503b4d7220 */ /* 0x000fe20000410000 */
[----:B------:R-:W-:Y:S01]  /*22f0*/  FFMA.FTZ R66, R69, R62, R64 ;  /* 0x0000003e45427223 */ /* 0x000fe20000010040 */
[----:B------:R-:W-:Y:S01]  /*2300*/  FMUL.FTZ R82, R59, R82 ;  /* 0x000000523b527220 */ /* 0x000fe20000410000 */
[--C-:B------:R-:W-:Y:S01]  /*2310*/  FFMA.FTZ R69, R78, R55, R57.reuse ;  /* 0x000000374e457223 */ /* 0x100fe20000010039 */
[--C-:B------:R-:W-:Y:S01]  /*2320*/  FADD.FTZ R78, R79, -R58.reuse ;  /* 0x8000003a4f4e7221 */ /* 0x100fe20000010000 */
[----:B------:R-:W-:Y:S01]  /*2330*/  FADD.FTZ R80, R84, -R58 ;  /* 0x8000003a54507221 */ /* 0x000fe20000010000 */
[C---:B------:R-:W-:Y:S01]  /*2340*/  FMUL.FTZ R63, R59.reuse, R76 ;  /* 0x0000004c3b3f7220 */ /* 0x040fe20000410000 */
[----:B------:R-:W-:Y:S01]  /*2350*/  FFMA.FTZ R76, R54, R77, R56 ;  /* 0x0000004d364c7223 */ /* 0x000fe20000010038 */
[----:B------:R-:W-:Y:S01]  /*2360*/  FMUL.FTZ R107, R59, R78 ;  /* 0x0000004e3b6b7220 */ /* 0x000fe20000410000 */
[--C-:B------:R-:W-:Y:S01]  /*2370*/  FADD.FTZ R78, R81, -R58.reuse ;  /* 0x8000003a514e7221 */ /* 0x100fe20000010000 */
[--C-:B------:R-:W-:Y:S01]  /*2380*/  FFMA.FTZ R77, R55, R82, R57.reuse ;  /* 0x00000052374d7223 */ /* 0x100fe20000010039 */
[----:B------:R-:W-:Y:S01]  /*2390*/  FADD.FTZ R82, R86, -R58 ;  /* 0x8000003a56527221 */ /* 0x000fe20000010000 */
[C---:B------:R-:W-:Y:S01]  /*23a0*/  FMUL.FTZ R71, R59.reuse, R70 ;  /* 0x000000463b477220 */ /* 0x040fe20000410000 */
[----:B------:R-:W-:Y:S01]  /*23b0*/  FMUL.FTZ R79, R59, R78 ;  /* 0x0000004e3b4f7220 */ /* 0x000fe20000410000 */
[----:B------:R-:W-:Y:S01]  /*23c0*/  FMUL.FTZ R70, R69, -1.4426950216293334961 ;  /* 0xbfb8aa3b45467820 */ /* 0x000fe20000410000 */
[----:B------:R-:W-:Y:S01]  /*23d0*/  FMUL.FTZ R81, R77, -1.4426950216293334961 ;  /* 0xbfb8aa3b4d517820 */ /* 0x000fe20000410000 */
[C---:B------:R-:W-:Y:S01]  /*23e0*/  FMUL.FTZ R82, R59.reuse, R82 ;  /* 0x000000523b527220 */ /* 0x040fe20000410000 */
[----:B------:R-:W-:Y:S01]  /*23f0*/  FFMA.FTZ R78, R60, R79, R0 ;  /* 0x0000004f3c4e7223 */ /* 0x000fe20000010000 */
[C---:B------:R-:W-:Y:S01]  /*2400*/  FMUL.FTZ R79, R59.reuse, R80 ;  /* 0x000000503b4f7220 */ /* 0x040fe20000410000 */
[----:B------:R-:W-:Y:S01]  /*2410*/  FMUL.FTZ R85, R59, R114 ;  /* 0x000000723b557220 */ /* 0x000fe20000410000 */
[----:B------:R-:W-:Y:S01]  /*2420*/  FADD.FTZ R80, R83, -R58 ;  /* 0x8000003a53507221 */ /* 0x000fe20000010000 */
[----:B------:R0:W-:Y:S01]  /*2430*/  MUFU.EX2 R84, R81 ;  /* 0x0000005100547308 */ /* 0x0001e20000000800 */
[----:B------:R-:W-:Y:S01]  /*2440*/  FFMA.FTZ R79, R54, R79, R56 ;  /* 0x0000004f364f7223 */ /* 0x000fe20000010038 */
[----:B------:R-:W-:Y:S01]  /*2450*/  FFMA.FTZ R61, R61, R60, R0 ;  /* 0x0000003c3d3d7223 */ /* 0x000fe20000010000 */
[----:B------:R-:W-:Y:S01]  /*2460*/  FFMA.FTZ R63, R63, R54, R56 ;  /* 0x000000363f3f7223 */ /* 0x000fe20000010038 */
[----:B------:R-:W-:Y:S01]  /*2470*/  FMUL.FTZ R68, R66, -1.4426950216293334961 ;  /* 0xbfb8aa3b42447820 */ /* 0x000fe20000410000 */
[----:B------:R-:W-:Y:S01]  /*2480*/  FMUL.FTZ R83, R79, -1.4426950216293334961 ;  /* 0xbfb8aa3b4f537820 */ /* 0x000fe20000410000 */
[----:B------:R-:W-:Y:S01]  /*2490*/  FMUL.FTZ R65, R61, -1.4426950216293334961 ;  /* 0xbfb8aa3b3d417820 */ /* 0x000fe20000410000 */
[----:B------:R-:W-:Y:S01]  /*24a0*/  FMUL.FTZ R67, R63, -1.4426950216293334961 ;  /* 0xbfb8aa3b3f437820 */ /* 0x000fe20000410000 */
[----:B------:R-:W1:Y:S01]  /*24b0*/  MUFU.EX2 R70, R70 ;  /* 0x0000004600467308 */ /* 0x000e620000000800 */
[--C-:B0-----:R-:W-:Y:S01]  /*24c0*/  FFMA.FTZ R81, R55, R82, R57.reuse ;  /* 0x0000005237517223 */ /* 0x101fe20000010039 */
[C---:B------:R-:W-:Y:S01]  /*24d0*/  FFMA.FTZ R82, R60.reuse, R85, R0 ;  /* 0x000000553c527223 */ /* 0x040fe20000010000 */
[----:B------:R-:W-:Y:S01]  /*24e0*/  FMUL.FTZ R85, R59, R116 ;  /* 0x000000743b557220 */ /* 0x000fe20000410000 */
[----:B------:R-:W-:Y:S01]  /*24f0*/  FADD.FTZ R116, R101, -R58 ;  /* 0x8000003a65747221 */ /* 0x000fe20000010000 */
[C---:B------:R-:W-:Y:S01]  /*2500*/  FMUL.FTZ R87, R59.reuse, R120 ;  /* 0x000000783b577220 */ /* 0x040fe20000410000 */
[C---:B------:R-:W-:Y:S01]  /*2510*/  FMUL.FTZ R101, R59.reuse, R122 ;  /* 0x0000007a3b657220 */ /* 0x040fe20000410000 */
[C-C-:B------:R-:W-:Y:S01]  /*2520*/  FFMA.FTZ R71, R60.reuse, R71, R0.reuse ;  /* 0x000000473c477223 */ /* 0x140fe20000010000 */
[----:B------:R0:W-:Y:S01]  /*2530*/  MUFU.EX2 R86, R83 ;  /* 0x0000005300567308 */ /* 0x0001e20000000800 */
[C---:B------:R-:W-:Y:S01]  /*2540*/  FMUL.FTZ R115, R59.reuse, R116 ;  /* 0x000000743b737220 */ /* 0x040fe20000410000 */
[----:B------:R-:W-:Y:S01]  /*2550*/  FFMA.FTZ R87, R60, R87, R0 ;  /* 0x000000573c577223 */ /* 0x000fe20000010000 */
[----:B------:R-:W-:Y:S01]  /*2560*/  FMUL.FTZ R106, R76, -1.4426950216293334961 ;  /* 0xbfb8aa3b4c6a7820 */ /* 0x000fe20000410000 */
[----:B------:R-:W-:Y:S01]  /*2570*/  FFMA.FTZ R107, R62, R107, R64 ;  /* 0x0000006b3e6b7223 */ /* 0x000fe20000010040 */
[--C-:B------:R-:W-:Y:S01]  /*2580*/  FADD.FTZ R120, R104, -R58.reuse ;  /* 0x8000003a68787221 */ /* 0x100fe20000010000 */
[----:B------:R-:W-:Y:S01]  /*2590*/  FADD.FTZ R116, R94, -R58 ;  /* 0x8000003a5e747221 */ /* 0x000fe20000010000 */
[C---:B------:R-:W-:Y:S01]  /*25a0*/  FMUL.FTZ R113, R59.reuse, R80 ;  /* 0x000000503b717220 */ /* 0x040fe20000410000 */
[----:B------:R-:W2:Y:S01]  /*25b0*/  MUFU.EX2 R65, R65 ;  /* 0x0000004100417308 */ /* 0x000ea20000000800 */
[C---:B0-----:R-:W-:Y:S01]  /*25c0*/  FMUL.FTZ R83, R59.reuse, R88 ;  /* 0x000000583b537220 */ /* 0x041fe20000410000 */
[C---:B------:R-:W-:Y:S01]  /*25d0*/  FMUL.FTZ R88, R59.reuse, R90 ;  /* 0x0000005a3b587220 */ /* 0x040fe20000410000 */
[----:B------:R-:W-:Y:S01]  /*25e0*/  FFMA.FTZ R90, R62, R85, R64 ;  /* 0x000000553e5a7223 */ /* 0x000fe20000010040 */
[----:B------:R-:W-:Y:S01]  /*25f0*/  FMUL.FTZ R85, R59, R118 ;  /* 0x000000763b557220 */ /* 0x000fe20000410000 */
[--C-:B------:R-:W-:Y:S01]  /*2600*/  FADD.FTZ R118, R96, -R58.reuse ;  /* 0x8000003a60767221 */ /* 0x100fe20000010000 */
[--C-:B------:R-:W-:Y:S01]  /*2610*/  FFMA.FTZ R89, R55, R88, R57.reuse ;  /* 0x0000005837597223 */ /* 0x100fe20000010039 */
[----:B------:R-:W-:Y:S01]  /*2620*/  FMUL.FTZ R110, R107, -1.4426950216293334961 ;  /* 0xbfb8aa3b6b6e7820 */ /* 0x000fe20000410000 */
[----:B------:R-:W0:Y:S01]  /*2630*/  MUFU.EX2 R67, R67 ;  /* 0x0000004300437308 */ /* 0x000e220000000800 */
[----:B------:R-:W-:Y:S01]  /*2640*/  FMUL.FTZ R117, R59, R118 ;  /* 0x000000763b757220 */ /* 0x000fe20000410000 */
[----:B------:R-:W-:Y:S01]  /*2650*/  FADD.FTZ R118, R95, -R58 ;  /* 0x8000003a5f767221 */ /* 0x000fe20000010000 */
[C-C-:B------:R-:W-:Y:S01]  /*2660*/  FFMA.FTZ R88, R60.reuse, R85, R0.reuse ;  /* 0x000000553c587223 */ /* 0x140fe20000010000 */
[C-C-:B------:R-:W-:Y:S01]  /*2670*/  FFMA.FTZ R85, R60.reuse, R101, R0.reuse ;  /* 0x000000653c557223 */ /* 0x140fe20000010000 */
[----:B------:R-:W-:Y:S01]  /*2680*/  FFMA.FTZ R0, R60, R115, R0 ;  /* 0x000000733c007223 */ /* 0x000fe20000010000 */
[----:B------:R-:W-:Y:S01]  /*2690*/  FMUL.FTZ R95, R59, R118 ;  /* 0x000000763b5f7220 */ /* 0x000fe20000410000 */
[----:B-1----:R-:W-:Y:S01]  /*26a0*/  FADD.FTZ R118, R70, 1 ;  /* 0x3f80000046767421 */ /* 0x002fe20000010000 */
[----:B------:R-:W1:Y:S01]  /*26b0*/  MUFU.EX2 R68, R68 ;  /* 0x0000004400447308 */ /* 0x000e620000000800 */
[--C-:B------:R-:W-:Y:S01]  /*26c0*/  FADD.FTZ R60, R91, -R58.reuse ;  /* 0x8000003a5b3c7221 */ /* 0x100fe20000010000 */
[C---:B------:R-:W-:Y:S01]  /*26d0*/  FMUL.FTZ R91, R59.reuse, R92 ;  /* 0x0000005c3b5b7220 */ /* 0x040fe20000410000 */
[--C-:B------:R-:W-:Y:S01]  /*26e0*/  FADD.FTZ R92, R100, -R58.reuse ;  /* 0x8000003a645c7221 */ /* 0x100fe20000010000 */
[----:B------:R-:W-:Y:S01]  /*26f0*/  FMUL.FTZ R121, R59, R120 ;  /* 0x000000783b797220 */ /* 0x000fe20000410000 */
[----:B------:R-:W-:Y:S01]  /*2700*/  FADD.FTZ R120, R99, -R58 ;  /* 0x8000003a63787221 */ /* 0x000fe20000010000 */
[----:B------:R-:W-:Y:S01]  /*2710*/  FFMA.FTZ R94, R54, R91, R56 ;  /* 0x0000005b365e7223 */ /* 0x000fe20000010038 */
[C---:B------:R-:W-:Y:S01]  /*2720*/  FMUL.FTZ R91, R59.reuse, R60 ;  /* 0x0000003c3b5b7220 */ /* 0x040fe20000410000 */
[----:B------:R-:W3:Y:S01]  /*2730*/  MUFU.RCP R118, R118 ;  /* 0x0000007600767308 */ /* 0x000ee20000001000 */
[----:B------:R-:W-:Y:S01]  /*2740*/  FMUL.FTZ R96, R88, -1.4426950216293334961 ;  /* 0xbfb8aa3b58607820 */ /* 0x000fe20000410000 */
[----:B------:R-:W-:Y:S01]  /*2750*/  FMUL.FTZ R119, R59, R92 ;  /* 0x0000005c3b777220 */ /* 0x000fe20000410000 */
[----:B------:R-:W-:Y:S01]  /*2760*/  FADD.FTZ R122, R103, -R58 ;  /* 0x8000003a677a7221 */ /* 0x000fe20000010000 */
[----:B------:R-:W-:Y:S01]  /*2770*/  FMUL.FTZ R100, R59, R116 ;  /* 0x000000743b647220 */ /* 0x000fe20000410000 */
[----:B------:R-:W-:Y:S01]  /*2780*/  FFMA.FTZ R92, R62, R91, R64 ;  /* 0x0000005b3e5c7223 */ /* 0x000fe20000010040 */
[----:B--2---:R-:W-:Y:S01]  /*2790*/  FADD.FTZ R116, R65, 1 ;  /* 0x3f80000041747421 */ /* 0x004fe20000010000 */
[----:B------:R-:W-:Y:S01]  /*27a0*/  FFMA.FTZ R91, R54, R117, R56 ;  /* 0x00000075365b7223 */ /* 0x000fe20000010038 */
[----:B------:R-:W-:Y:S01]  /*27b0*/  MUFU.EX2 R106, R106 ;  /* 0x0000006a006a7308 */ /* 0x000fe20000000800 */
[----:B------:R-:W-:Y:S01]  /*27c0*/  FMUL.FTZ R65, R59, R120 ;  /* 0x000000783b417220 */ /* 0x000fe20000410000 */
[----:B0-----:R-:W-:Y:S01]  /*27d0*/  FADD.FTZ R67, R67, 1 ;  /* 0x3f80000043437421 */ /* 0x001fe20000010000 */
[----:B------:R-:W-:Y:S01]  /*27e0*/  FMUL.FTZ R75, R71, -1.4426950216293334961 ;  /* 0xbfb8aa3b474b7820 */ /* 0x000fe20000410000 */
[----:B------:R-:W-:Y:S01]  /*27f0*/  FFMA.FTZ R80, R62, R113, R64 ;  /* 0x000000713e507223 */ /* 0x000fe20000010040 */
[--C-:B------:R-:W-:Y:S01]  /*2800*/  FFMA.FTZ R60, R54, R119, R56.reuse ;  /* 0x00000077363c7223 */ /* 0x100fe20000010038 */
[----:B------:R-:W-:Y:S01]  /*2810*/  FMUL.FTZ R99, R59, R122 ;  /* 0x0000007a3b637220 */ /* 0x000fe20000410000 */
[----:B-1----:R-:W-:Y:S01]  /*2820*/  FADD.FTZ R117, R68, 1 ;  /* 0x3f80000044757421 */ /* 0x002fe20000010000 */
[----:B------:R-:W-:Y:S01]  /*2830*/  MUFU.EX2 R110, R110 ;  /* 0x0000006e006e7308 */ /* 0x000fe20000000800 */
[----:B------:R-:W-:Y:S01]  /*2840*/  FFMA.FTZ R83, R54, R83, R56 ;  /* 0x0000005336537223 */ /* 0x000fe20000010038 */
[--C-:B------:R-:W-:Y:S01]  /*2850*/  FADD.FTZ R120, R102, -R58.reuse ;  /* 0x8000003a66787221 */ /* 0x100fe20000010000 */
[----:B------:R-:W-:Y:S01]  /*2860*/  FADD.FTZ R68, R105, -R58 ;  /* 0x8000003a69447221 */ /* 0x000fe20000010000 */
[--C-:B------:R-:W-:Y:S01]  /*2870*/  FFMA.FTZ R100, R55, R100, R57.reuse ;  /* 0x0000006437647223 */ /* 0x100fe20000010039 */
[C-C-:B------:R-:W-:Y:S01]  /*2880*/  FFMA.FTZ R95, R62.reuse, R95, R64.reuse ;  /* 0x0000005f3e5f7223 */ /* 0x140fe20000010040 */
[--C-:B------:R-:W-:Y:S01]  /*2890*/  FFMA.FTZ R65, R62, R65, R64.reuse ;  /* 0x000000413e417223 */ /* 0x100fe20000010040 */
[----:B------:R-:W-:Y:S01]  /*28a0*/  FMUL.FTZ R112, R80, -1.4426950216293334961 ;  /* 0xbfb8aa3b50707820 */ /* 0x000fe20000410000 */
[----:B------:R0:W1:Y:S01]  /*28b0*/  MUFU.EX2 R104, R96 ;  /* 0x0000006000687308 */ /* 0x0000620000000800 */
[----:B------:R-:W-:Y:S01]  /*28c0*/  FFMA.FTZ R62, R62, R99, R64 ;  /* 0x000000633e3e7223 */ /* 0x000fe20000010040 */
[----:B------:R-:W-:Y:S01]  /*28d0*/  FMUL.FTZ R114, R82, -1.4426950216293334961 ;  /* 0xbfb8aa3b52727820 */ /* 0x000fe20000410000 */
[C---:B------:R-:W-:Y:S01]  /*28e0*/  FMUL.FTZ R64, R59.reuse, R98 ;  /* 0x000000623b407220 */ /* 0x040fe20000410000 */
[C---:B------:R-:W-:Y:S01]  /*28f0*/  FMUL.FTZ R58, R59.reuse, R120 ;  /* 0x000000783b3a7220 */ /* 0x040fe20000410000 */
[----:B------:R-:W-:Y:S01]  /*2900*/  FMUL.FTZ R68, R59, R68 ;  /* 0x000000443b447220 */ /* 0x000fe20000410000 */
[----:B---3--:R-:W-:Y:S01]  /*2910*/  FMUL.FTZ R69, R69, R118 ;  /* 0x0000007645457220 */ /* 0x008fe20000410000 */
[----:B------:R-:W-:Y:S01]  /*2920*/  FMUL.FTZ R111, R78, -1.4426950216293334961 ;  /* 0xbfb8aa3b4e6f7820 */ /* 0x000fe20000410000 */
[----:B------:R2:W3:Y:S01]  /*2930*/  MUFU.RCP R122, R67 ;  /* 0x00000043007a7308 */ /* 0x0004e20000001000 */
[----:B0-----:R-:W-:Y:S01]  /*2940*/  FFMA.FTZ R96, R54, R121, R56 ;  /* 0x0000007936607223 */ /* 0x001fe20000010038 */
[----:B------:R-:W-:Y:S01]  /*2950*/  FMUL.FTZ R54, R92, -1.4426950216293334961 ;  /* 0xbfb8aa3b5c367820 */ /* 0x000fe20000410000 */
[----:B------:R-:W-:Y:S01]  /*2960*/  FMUL.FTZ R56, R100, -1.4426950216293334961 ;  /* 0xbfb8aa3b64387820 */ /* 0x000fe20000410000 */
[----:B------:R-:W-:Y:S01]  /*2970*/  FMUL.FTZ R113, R81, -1.4426950216293334961 ;  /* 0xbfb8aa3b51717820 */ /* 0x000fe20000410000 */
[C-C-:B------:R-:W-:Y:S01]  /*2980*/  FFMA.FTZ R64, R55.reuse, R64, R57.reuse ;  /* 0x0000004037407223 */ /* 0x140fe20000010039 */
[----:B------:R-:W-:Y:S01]  /*2990*/  FFMA.FTZ R58, R55, R58, R57 ;  /* 0x0000003a373a7223 */ /* 0x000fe20000010039 */
[----:B------:R-:W-:Y:S01]  /*29a0*/  FMUL.FTZ R115, R94, -1.4426950216293334961 ;  /* 0xbfb8aa3b5e737820 */ /* 0x000fe20000410000 */
[----:B------:R-:W0:Y:S01]  /*29b0*/  MUFU.EX2 R75, R75 ;  /* 0x0000004b004b7308 */ /* 0x000e220000000800 */
[----:B--2---:R-:W-:Y:S01]  /*29c0*/  FMUL.FTZ R67, R60, -1.4426950216293334961 ;  /* 0xbfb8aa3b3c437820 */ /* 0x004fe20000410000 */
[----:B------:R-:W-:Y:S01]  /*29d0*/  FMUL.FTZ R93, R83, -1.4426950216293334961 ;  /* 0xbfb8aa3b535d7820 */ /* 0x000fe20000410000 */
[----:B------:R-:W-:Y:S01]  /*29e0*/  FMUL.FTZ R97, R90, -1.4426950216293334961 ;  /* 0xbfb8aa3b5a617820 */ /* 0x000fe20000410000 */
[----:B------:R-:W-:Y:S01]  /*29f0*/  FMUL.FTZ R101, R89, -1.4426950216293334961 ;  /* 0xbfb8aa3b59657820 */ /* 0x000fe20000410000 */
[----:B------:R-:W-:Y:S01]  /*2a00*/  FMUL.FTZ R99, R87, -1.4426950216293334961 ;  /* 0xbfb8aa3b57637820 */ /* 0x000fe20000410000 */
[----:B------:R-:W-:Y:S01]  /*2a10*/  FMUL.FTZ R103, R91, -1.4426950216293334961 ;  /* 0xbfb8aa3b5b677820 */ /* 0x000fe20000410000 */
[----:B------:R-:W-:Y:S01]  /*2a20*/  FMUL.FTZ R98, R95, -1.4426950216293334961 ;  /* 0xbfb8aa3b5f627820 */ /* 0x000fe20000410000 */
[----:B------:R-:W2:Y:S01]  /*2a30*/  MUFU.EX2 R54, R54 ;  /* 0x0000003600367308 */ /* 0x000ea20000000800 */
[----:B------:R-:W-:Y:S01]  /*2a40*/  FMUL.FTZ R102, R85, -1.4426950216293334961 ;  /* 0xbfb8aa3b55667820 */ /* 0x000fe20000410000 */
[----:B------:R-:W-:Y:S01]  /*2a50*/  FMUL.FTZ R105, R65, -1.4426950216293334961 ;  /* 0xbfb8aa3b41697820 */ /* 0x000fe20000410000 */
[----:B------:R-:W-:Y:S01]  /*2a60*/  FMUL.FTZ R59, R0, -1.4426950216293334961 ;  /* 0xbfb8aa3b003b7820 */ /* 0x000fe20000410000 */
[----:B------:R-:W-:Y:S01]  /*2a70*/  FADD.FTZ R84, R84, 1 ;  /* 0x3f80000054547421 */ /* 0x000fe20000010000 */
[----:B------:R-:W-:Y:S01]  /*2a80*/  FADD.FTZ R86, R86, 1 ;  /* 0x3f80000056567421 */ /* 0x000fe20000010000 */
[----:B-1----:R-:W-:Y:S01]  /*2a90*/  FADD.FTZ R104, R104, 1 ;  /* 0x3f80000068687421 */ /* 0x002fe20000010000 */
[----:B---3--:R-:W-:Y:S01]  /*2aa0*/  FMUL.FTZ R63, R63, R122 ;  /* 0x0000007a3f3f7220 */ /* 0x008fe20000410000 */
[----:B------:R1:W3:Y:S01]  /*2ab0*/  MUFU.EX2 R118, R67 ;  /* 0x0000004300767308 */ /* 0x0002e20000000800 */
[----:B0-----:R-:W-:-:S07]  /*2ac0*/  FADD.FTZ R70, R75, 1 ;  /* 0x3f8000004b467421 */ /* 0x001fce0000010000 */
[----:B------:R-:W0:Y:S01]  /*2ad0*/  MUFU.EX2 R112, R112 ;  /* 0x0000007000707308 */ /* 0x000e220000000800 */
[----:B-1----:R-:W-:Y:S01]  /*2ae0*/  FFMA.FTZ R67, R55, R68, R57 ;  /* 0x0000004437437223 */ /* 0x002fe20000010039 */
[----:B------:R-:W-:Y:S01]  /*2af0*/  FADD.FTZ R55, R106, 1 ;  /* 0x3f8000006a377421 */ /* 0x000fe20000010000 */
[----:B------:R-:W-:Y:S01]  /*2b00*/  FADD.FTZ R57, R110, 1 ;  /* 0x3f8000006e397421 */ /* 0x000fe20000010000 */
[----:B--2---:R-:W-:Y:S01]  /*2b10*/  FADD.FTZ R54, R54, 1 ;  /* 0x3f80000036367421 */ /* 0x004fe20000010000 */
[----:B------:R-:W-:Y:S01]  /*2b20*/  FMUL.FTZ R68, R96, -1.4426950216293334961 ;  /* 0xbfb8aa3b60447820 */ /* 0x000fe20000410000 */
[----:B------:R-:W-:Y:S02]  /*2b30*/  FMUL.FTZ R75, R67, -1.4426950216293334961 ;  /* 0xbfb8aa3b434b7820 */ /* 0x000fe40000410000 */
[----:B------:R-:W1:Y:S01]  /*2b40*/  MUFU.EX2 R114, R114 ;  /* 0x0000007200727308 */ /* 0x000e620000000800 */
[----:B---3--:R-:W-:-:S07]  /*2b50*/  FADD.FTZ R119, R118, 1 ;  /* 0x3f80000076777421 */ /* 0x008fce0000010000 */
[----:B------:R-:W2:Y:S01]  /*2b60*/  MUFU.EX2 R56, R56 ;  /* 0x0000003800387308 */ /* 0x000ea20000000800 */
[----:B0-----:R-:W-:-:S07]  /*2b70*/  FADD.FTZ R110, R112, 1 ;  /* 0x3f800000706e7421 */ /* 0x001fce0000010000 */
[----:B------:R-:W0:Y:S01]  /*2b80*/  MUFU.EX2 R111, R111 ;  /* 0x0000006f006f7308 */ /* 0x000e220000000800 */
[----:B-1----:R-:W-:-:S07]  /*2b90*/  FADD.FTZ R112, R114, 1 ;  /* 0x3f80000072707421 */ /* 0x002fce0000010000 */
[----:B------:R-:W1:Y:S01]  /*2ba0*/  MUFU.EX2 R113, R113 ;  /* 0x0000007100717308 */ /* 0x000e620000000800 */
[----:B--2---:R-:W-:-:S07]  /*2bb0*/  FADD.FTZ R56, R56, 1 ;  /* 0x3f80000038387421 */ /* 0x004fce0000010000 */
[----:B------:R-:W2:Y:S01]  /*2bc0*/  MUFU.EX2 R115, R115 ;  /* 0x0000007300737308 */ /* 0x000ea20000000800 */
[----:B0-----:R-:W-:-:S07]  /*2bd0*/  FADD.FTZ R106, R111, 1 ;  /* 0x3f8000006f6a7421 */ /* 0x001fce0000010000 */
[----:B------:R-:W0:Y:S01]  /*2be0*/  MUFU.RCP R55, R55 ;  /* 0x0000003700377308 */ /* 0x000e220000001000 */
[----:B-1----:R-:W-:-:S07]  /*2bf0*/  FADD.FTZ R111, R113, 1 ;  /* 0x3f800000716f7421 */ /* 0x002fce0000010000 */
[----:B------:R-:W1:Y:S01]  /*2c00*/  MUFU.RCP R116, R116 ;  /* 0x0000007400747308 */ /* 0x000e620000001000 */
[----:B--2---:R-:W-:-:S07]  /*2c10*/  FADD.FTZ R113, R115, 1 ;  /* 0x3f80000073717421 */ /* 0x004fce0000010000 */
[----:B------:R-:W2:Y:S01]  /*2c20*/  MUFU.RCP R57, R57 ;  /* 0x0000003900397308 */ /* 0x000ea20000001000 */
[----:B0-----:R-:W-:-:S07]  /*2c30*/  FMUL.FTZ R76, R76, R55 ;  /* 0x000000374c4c7220 */ /* 0x001fce0000410000 */
[----:B------:R-:W0:Y:S01]  /*2c40*/  MUFU.RCP R117, R117 ;  /* 0x0000007500757308 */ /* 0x000e220000001000 */
[----:B-1----:R-:W-:Y:S01]  /*2c50*/  FMUL.FTZ R61, R61, R116 ;  /* 0x000000743d3d7220 */ /* 0x002fe20000410000 */
[----:B------:R-:W-:-:S04]  /*2c60*/  FMUL.FTZ R116, R64, -1.4426950216293334961 ;  /* 0xbfb8aa3b40747820 */ /* 0x000fc80000410000 */
[----:B------:R-:W-:Y:S02]  /*2c70*/  F2FP.F16.F32.PACK_AB R61, R63, R61 ;  /* 0x0000003d3f3d723e */ /* 0x000fe400000000ff */
[----:B------:R-:W1:Y:S01]  /*2c80*/  MUFU.RCP R70, R70 ;  /* 0x0000004600467308 */ /* 0x000e620000001000 */
[----:B--2---:R-:W-:-:S07]  /*2c90*/  FMUL.FTZ R118, R107, R57 ;  /* 0x000000396b767220 */ /* 0x004fce0000410000 */
[----:B------:R2:W3:Y:S01]  /*2ca0*/  MUFU.RCP R114, R54 ;  /* 0x0000003600727308 */ /* 0x0004e20000001000 */
[----:B0-----:R-:W-:Y:S01]  /*2cb0*/  FMUL.FTZ R66, R66, R117 ;  /* 0x0000007542427220 */ /* 0x001fe20000410000 */
[----:B------:R-:W-:-:S04]  /*2cc0*/  FMUL.FTZ R117, R58, -1.4426950216293334961 ;  /* 0xbfb8aa3b3a757820 */ /* 0x000fc80000410000 */
[----:B------:R-:W-:Y:S02]  /*2cd0*/  F2FP.F16.F32.PACK_AB R66, R69, R66 ;  /* 0x000000424542723e */ /* 0x000fe400000000ff */
[----:B------:R-:W-:Y:S01]  /*2ce0*/  MUFU.EX2 R68, R68 ;  /* 0x0000004400447308 */ /* 0x000fe20000000800 */
[----:B--2---:R-:W-:Y:S01]  /*2cf0*/  LEA R54, P1, R40, UR6, 0x1 ;  /* 0x0000000628367c11 */ /* 0x004fe2000f8208ff */
[----:B-1----:R-:W-:Y:S01]  /*2d00*/  FMUL.FTZ R71, R71, R70 ;  /* 0x0000004647477220 */ /* 0x002fe20000410000 */
[----:B------:R-:W-:Y:S02]  /*2d10*/  FMUL.FTZ R70, R62, -1.4426950216293334961 ;  /* 0xbfb8aa3b3e467820 */ /* 0x000fe40000410000 */
[----:B------:R-:W-:Y:S02]  /*2d20*/  LEA.HI.X R55, R40, UR7, R41, 0x1, P1 ;  /* 0x0000000728377c11 */ /* 0x000fe400088f0c29 */
[----:B------:R-:W-:Y:S01]  /*2d30*/  LEA R40, P1, R42, UR6, 0x1 ;  /* 0x000000062a287c11 */ /* 0x000fe2000f8208ff */
[----:B------:R0:W1:Y:S01]  /*2d40*/  MUFU.RCP R115, R56 ;  /* 0x0000003800737308 */ /* 0x0000620000001000 */
[----:B------:R-:W-:Y:S01]  /*2d50*/  F2FP.F16.F32.PACK_AB R71, R76, R71 ;  /* 0x000000474c47723e */ /* 0x000fe200000000ff */
[----:B------:R2:W-:Y:S01]  /*2d60*/  STG.E.U16 desc[UR8][R54.64], R61 ;  /* 0x0000003d36007986 */ /* 0x0005e2000c101508 */
[----:B------:R-:W-:Y:S01]  /*2d70*/  LEA.HI.X R41, R42, UR7, R43, 0x1, P1 ;  /* 0x000000072a297c11 */ /* 0x000fe200088f0c2b */
[----:B---3--:R-:W-:-:S02]  /*2d80*/  FMUL.FTZ R114, R92, R114 ;  /* 0x000000725c727220 */ /* 0x008fc40000410000 */
[----:B------:R-:W-:Y:S02]  /*2d90*/  STG.E.U16 desc[UR8][R54.64+0x4], R66 ;  /* 0x0000044236007986 */ /* 0x000fe4000c101508 */
[----:B------:R-:W3:Y:S01]  /*2da0*/  MUFU.EX2 R93, R93 ;  /* 0x0000005d005d7308 */ /* 0x000ee20000000800 */
[----:B0-----:R-:W-:-:S04]  /*2db0*/  LEA R56, P2, R44, UR6, 0x1 ;  /* 0x000000062c387c11 */ /* 0x001fc8000f8408ff */
[----:B------:R-:W-:Y:S02]  /*2dc0*/  LEA.HI.X R57, R44, UR7, R45, 0x1, P2 ;  /* 0x000000072c397c11 */ /* 0x000fe400090f0c2d */
[----:B------:R-:W-:Y:S01]  /*2dd0*/  LEA R44, P1, R46, UR6, 0x1 ;  /* 0x000000062e2c7c11 */ /* 0x000fe2000f8208ff */
[----:B------:R-:W0:Y:S01]  /*2de0*/  MUFU.EX2 R97, R97 ;  /* 0x0000006100617308 */ /* 0x000e220000000800 */
[----:B------:R-:W-:Y:S01]  /*2df0*/  LEA R42, P2, R48, UR6, 0x1 ;  /* 0x00000006302a7c11 */ /* 0x000fe2000f8408ff */
[----:B-1----:R-:W-:Y:S01]  /*2e00*/  FMUL.FTZ R115, R100, R115 ;  /* 0x0000007364737220 */ /* 0x002fe20000410000 */
[----:B------:R-:W-:Y:S02]  /*2e10*/  LEA.HI.X R45, R46, UR7, R47, 0x1, P1 ;  /* 0x000000072e2d7c11 */ /* 0x000fe400088f0c2f */
[----:B------:R-:W-:Y:S02]  /*2e20*/  LEA.HI.X R43, R48, UR7, R49, 0x1, P2 ;  /* 0x00000007302b7c11 */ /* 0x000fe400090f0c31 */
[----:B------:R-:W-:Y:S01]  /*2e30*/  LEA R46, P2, R52, UR6, 0x1 ;  /* 0x00000006342e7c11 */ /* 0x000fe2000f8408ff */
[----:B------:R-:W1:Y:S01]  /*2e40*/  MUFU.EX2 R101, R101 ;  /* 0x0000006500657308 */ /* 0x000e620000000800 */
[----:B---3--:R-:W-:Y:S01]  /*2e50*/  FADD.FTZ R93, R93, 1 ;  /* 0x3f8000005d5d7421 */ /* 0x008fe20000010000 */
[----:B------:R-:W-:-:S02]  /*2e60*/  LEA R48, P1, R50, UR6, 0x1 ;  /* 0x0000000632307c11 */ /* 0x000fc4000f8208ff */
[----:B------:R-:W-:Y:S01]  /*2e70*/  LEA.HI.X R47, R52, UR7, R53, 0x1, P2 ;  /* 0x00000007342f7c11 */ /* 0x000fe200090f0c35 */
[----:B------:R-:W-:Y:S01]  /*2e80*/  FADD.FTZ R53, R68, 1 ;  /* 0x3f80000044357421 */ /* 0x000fe20000010000 */
[----:B------:R-:W-:Y:S02]  /*2e90*/  LEA.HI.X R49, R50, UR7, R51, 0x1, P1 ;  /* 0x0000000732317c11 */ /* 0x000fe400088f0c33 */
[----:B------:R-:W3:Y:S01]  /*2ea0*/  MUFU.EX2 R99, R99 ;  /* 0x0000006300637308 */ /* 0x000ee20000000800 */
[----:B0-----:R-:W-:Y:S01]  /*2eb0*/  FADD.FTZ R97, R97, 1 ;  /* 0x3f80000061617421 */ /* 0x001fe20000010000 */
[C---:B------:R-:W-:Y:S02]  /*2ec0*/  LEA R50, P1, R72.reuse, UR6, 0x1 ;  /* 0x0000000648327c11 */ /* 0x040fe4000f8208ff */
[----:B------:R-:W-:Y:S02]  /*2ed0*/  F2FP.F16.F32.PACK_AB R114, R115, R114 ;  /* 0x000000727372723e */ /* 0x000fe400000000ff */
[----:B------:R-:W-:Y:S01]  /*2ee0*/  LEA.HI.X R51, R72, UR7, R2, 0x1, P1 ;  /* 0x0000000748337c11 */ /* 0x000fe200088f0c02 */
[----:B------:R-:W-:Y:S01]  /*2ef0*/  ULDC.64 UR6, c[0x0][0x238] ;  /* 0x00008e0000067ab9 */ /* 0x000fe20000000a00 */
[----:B------:R-:W0:Y:S01]  /*2f00*/  MUFU.EX2 R103, R103 ;  /* 0x0000006700677308 */ /* 0x000e220000000800 */
[----:B-1----:R-:W-:Y:S01]  /*2f10*/  FADD.FTZ R101, R101, 1 ;  /* 0x3f80000065657421 */ /* 0x002fe20000010000 */
[----:B------:R-:W-:-:S04]  /*2f20*/  IADD3 R36, P1, R36, 0x1, RZ ;  /* 0x0000000124247810 */ /* 0x000fc80007f3e0ff */
[----:B------:R-:W-:Y:S02]  /*2f30*/  IADD3.X R37, RZ, R37, RZ, P1, !PT ;  /* 0x00000025ff257210 */ /* 0x000fe40000ffe4ff */
[----:B------:R-:W1:Y:S01]  /*2f40*/  MUFU.EX2 R98, R98 ;  /* 0x0000006200627308 */ /* 0x000e620000000800 */
[----:B---3--:R-:W-:Y:S01]  /*2f50*/  FADD.FTZ R99, R99, 1 ;  /* 0x3f80000063637421 */ /* 0x008fe20000010000 */
[----:B------:R-:W-:-:S04]  /*2f60*/  ISETP.GE.U32.AND P1, PT, R36, UR6, PT ;  /* 0x0000000624007c0c */ /* 0x000fc8000bf26070 */
[----:B------:R-:W-:Y:S02]  /*2f70*/  ISETP.GE.AND.EX P1, PT, R37, UR7, PT, P1 ;  /* 0x0000000725007c0c */ /* 0x000fe4000bf26310 */
[----:B------:R-:W3:Y:S01]  /*2f80*/  MUFU.EX2 R116, R116 ;  /* 0x0000007400747308 */ /* 0x000ee20000000800 */
[----:B0-----:R-:W-:-:S07]  /*2f90*/  FADD.FTZ R103, R103, 1 ;  /* 0x3f80000067677421 */ /* 0x001fce0000010000 */
[----:B------:R-:W0:Y:S01]  /*2fa0*/  MUFU.EX2 R102, R102 ;  /* 0x0000006600667308 */ /* 0x000e220000000800 */
[----:B-1----:R-:W-:-:S07]  /*2fb0*/  FADD.FTZ R98, R98, 1 ;  /* 0x3f80000062627421 */ /* 0x002fce0000010000 */
[----:B------:R-:W1:Y:S01]  /*2fc0*/  MUFU.EX2 R105, R105 ;  /* 0x0000006900697308 */ /* 0x000e620000000800 */
[----:B---3--:R-:W-:-:S07]  /*2fd0*/  FADD.FTZ R116, R116, 1 ;  /* 0x3f80000074747421 */ /* 0x008fce0000010000 */
        /* <DEDUP_REMOVED lines=8> */
[----:B------:R-:W0:Y:S01]  /*3060*/  MUFU.RCP R84, R84 ;  /* 0x0000005400547308 */ /* 0x000e220000001000 */
[----:B-1----:R-:W-:-:S07]  /*3070*/  FADD.FTZ R68, R75, 1 ;  /* 0x3f8000004b447421 */ /* 0x002fce0000010000 */
[----:B------:R-:W1:Y:S01]  /*3080*/  MUFU.RCP R111, R111 ;  /* 0x0000006f006f7308 */ /* 0x000e620000001000 */
[----:B---3--:R-:W-:-:S07]  /*3090*/  FADD.FTZ R70, R70, 1 ;  /* 0x3f80000046467421 */ /* 0x008fce0000010000 */
[----:B------:R-:W3:Y:S01]  /*30a0*/  MUFU.RCP R107, R119 ;  /* 0x00000077006b7308 */ /* 0x000ee20000001000 */
[----:B0-----:R-:W-:-:S05]  /*30b0*/  FMUL.FTZ R77, R77, R84 ;  /* 0x000000544d4d7220 */ /* 0x001fca0000410000 */
[----:B------:R-:W-:Y:S02]  /*30c0*/  F2FP.F16.F32.PACK_AB R77, R77, R118 ;  /* 0x000000764d4d723e */ /* 0x000fe400000000ff */
[----:B------:R-:W0:Y:S01]  /*30d0*/  MUFU.RCP R53, R53 ;  /* 0x0000003500357308 */ /* 0x000e220000001000 */
[----:B-1----:R-:W-:-:S07]  /*30e0*/  FMUL.FTZ R111, R81, R111 ;  /* 0x0000006f516f7220 */ /* 0x002fce0000410000 */
[----:B------:R-:W1:Y:S01]  /*30f0*/  MUFU.RCP R106, R106 ;  /* 0x0000006a006a7308 */ /* 0x000e620000001000 */
[----:B---3--:R-:W-:Y:S01]  /*3100*/  FMUL.FTZ R107, R60, R107 ;  /* 0x0000006b3c6b7220 */ /* 0x008fe20000410000 */
[----:B------:R-:W-:-:S05]  /*3110*/  PRMT R60, R66, 0x7632, R60 ;  /* 0x00007632423c7816 */ /* 0x000fca000000003c */
[----:B------:R-:W-:Y:S01]  /*3120*/  STG.E.U16 desc[UR8][R54.64+0x6], R60 ;  /* 0x0000063c36007986 */ /* 0x000fe2000c101508 */
[----:B------:R-:W3:Y:S01]  /*3130*/  MUFU.RCP R86, R86 ;  /* 0x0000005600567308 */ /* 0x000ee20000001000 */
[----:B0-----:R-:W-:Y:S01]  /*3140*/  FMUL.FTZ R96, R96, R53 ;  /* 0x0000003560607220 */ /* 0x001fe20000410000 */
[----:B------:R-:W-:Y:S02]  /*3150*/  PRMT R53, R61, 0x7632, R53 ;  /* 0x000076323d357816 */ /* 0x000fe40000000035 */
[----:B--2---:R-:W-:-:S03]  /*3160*/  PRMT R61, R77, 0x7632, R61 ;  /* 0x000076324d3d7816 */ /* 0x004fc6000000003d */
[----:B------:R0:W-:Y:S01]  /*3170*/  STG.E.U16 desc[UR8][R54.64+0x2], R53 ;  /* 0x0000023536007986 */ /* 0x0001e2000c101508 */
[----:B------:R-:W2:Y:S01]  /*3180*/  MUFU.RCP R110, R110 ;  /* 0x0000006e006e7308 */ /* 0x000ea20000001000 */
[----:B-1----:R-:W-:Y:S02]  /*3190*/  FMUL.FTZ R106, R78, R106 ;  /* 0x0000006a4e6a7220 */ /* 0x002fe40000410000 */
[----:B------:R-:W-:Y:S04]  /*31a0*/  STG.E.U16 desc[UR8][R40.64], R71 ;  /* 0x0000004728007986 */ /* 0x000fe8000c101508 */
[----:B------:R-:W-:Y:S01]  /*31b0*/  STG.E.U16 desc[UR8][R40.64+0x4], R77 ;  /* 0x0000044d28007986 */ /* 0x000fe2000c101508 */
[----:B------:R-:W1:Y:S01]  /*31c0*/  MUFU.RCP R112, R112 ;  /* 0x0000007000707308 */ /* 0x000e620000001000 */
[----:B---3--:R-:W-:Y:S01]  /*31d0*/  FMUL.FTZ R79, R79, R86 ;  /* 0x000000564f4f7220 */ /* 0x008fe20000410000 */
[----:B0-----:R-:W-:Y:S01]  /*31e0*/  PRMT R55, R71, 0x7632, R55 ;  /* 0x0000763247377816 */ /* 0x001fe20000000037 */
[----:B------:R-:W-:Y:S03]  /*31f0*/  STG.E.U16 desc[UR8][R40.64+0x6], R61 ;  /* 0x0000063d28007986 */ /* 0x000fe6000c101508 */
[----:B------:R-:W-:-:S02]  /*3200*/  F2FP.F16.F32.PACK_AB R79, R79, R106 ;  /* 0x0000006a4f4f723e */ /* 0x000fc400000000ff */
[----:B------:R-:W0:Y:S01]  /*3210*/  MUFU.RCP R93, R93 ;  /* 0x0000005d005d7308 */ /* 0x000e220000001000 */
[----:B--2---:R-:W-:Y:S01]  /*3220*/  FMUL.FTZ R110, R80, R110 ;  /* 0x0000006e506e7220 */ /* 0x004fe20000410000 */
[----:B------:R2:W-:Y:S04]  /*3230*/  STG.E.U16 desc[UR8][R40.64+0x2], R55 ;  /* 0x0000023728007986 */ /* 0x0005e8000c101508 */
[----:B------:R-:W-:Y:S01]  /*3240*/  F2FP.F16.F32.PACK_AB R110, R111, R110 ;  /* 0x0000006e6f6e723e */ /* 0x000fe200000000ff */
[----:B------:R-:W-:Y:S01]  /*3250*/  STG.E.U16 desc[UR8][R56.64], R79 ;  /* 0x0000004f38007986 */ /* 0x000fe2000c101508 */
[----:B------:R-:W3:Y:S01]  /*3260*/  MUFU.RCP R97, R97 ;  /* 0x0000006100617308 */ /* 0x000ee20000001000 */
[----:B-1----:R-:W-:Y:S01]  /*3270*/  FMUL.FTZ R112, R82, R112 ;  /* 0x0000007052707220 */ /* 0x002fe20000410000 */
[----:B------:R-:W-:Y:S01]  /*3280*/  PRMT R53, R110, 0x7632, R53 ;  /* 0x000076326e357816 */ /* 0x000fe20000000035 */
[----:B------:R-:W-:Y:S01]  /*3290*/  STG.E.U16 desc[UR8][R56.64+0x4], R110 ;  /* 0x0000046e38007986 */ /* 0x000fe2000c101508 */
[----:B--2---:R-:W-:-:S03]  /*32a0*/  PRMT R41, R79, 0x7632, R41 ;  /* 0x000076324f297816 */ /* 0x004fc60000000029 */
[----:B------:R-:W-:Y:S01]  /*32b0*/  STG.E.U16 desc[UR8][R56.64+0x6], R53 ;  /* 0x0000063538007986 */ /* 0x000fe2000c101508 */
[----:B------:R-:W1:Y:S01]  /*32c0*/  MUFU.RCP R101, R101 ;  /* 0x0000006500657308 */ /* 0x000e620000001000 */
[----:B0-----:R-:W-:Y:S02]  /*32d0*/  FMUL.FTZ R93, R83, R93 ;  /* 0x0000005d535d7220 */ /* 0x001fe40000410000 */
[----:B------:R0:W-:Y:S03]  /*32e0*/  STG.E.U16 desc[UR8][R56.64+0x2], R41 ;  /* 0x0000022938007986 */ /* 0x0001e6000c101508 */
[----:B------:R-:W-:Y:S02]  /*32f0*/  F2FP.F16.F32.PACK_AB R93, R93, R112 ;  /* 0x000000705d5d723e */ /* 0x000fe400000000ff */
[----:B------:R-:W2:Y:S01]  /*3300*/  MUFU.RCP R104, R104 ;  /* 0x0000006800687308 */ /* 0x000ea20000001000 */
[----:B---3--:R-:W-:Y:S01]  /*3310*/  FMUL.FTZ R97, R90, R97 ;  /* 0x000000615a617220 */ /* 0x008fe20000410000 */
[----:B------:R-:W-:Y:S01]  /*3320*/  PRMT R40, R93, 0x7632, R40 ;  /* 0x000076325d287816 */ /* 0x000fe20000000028 */
[----:B------:R-:W-:Y:S04]  /*3330*/  STG.E.U16 desc[UR8][R44.64], R93 ;  /* 0x0000005d2c007986 */ /* 0x000fe8000c101508 */
[----:B------:R-:W-:Y:S01]  /*3340*/  STG.E.U16 desc[UR8][R44.64+0x2], R40 ;  /* 0x000002282c007986 */ /* 0x000fe2000c101508 */
[----:B------:R-:W3:Y:S01]  /*3350*/  MUFU.RCP R113, R113 ;  /* 0x0000007100717308 */ /* 0x000ee20000001000 */
[----:B-1----:R-:W-:-:S05]  /*3360*/  FMUL.FTZ R2, R89, R101 ;  /* 0x0000006559027220 */ /* 0x002fca0000410000 */
[----:B------:R-:W-:Y:S02]  /*3370*/  F2FP.F16.F32.PACK_AB R2, R2, R97 ;  /* 0x000000610202723e */ /* 0x000fe400000000ff */
[----:B------:R-:W1:Y:S01]  /*3380*/  MUFU.RCP R99, R99 ;  /* 0x0000006300637308 */ /* 0x000e620000001000 */
[----:B--2---:R-:W-:Y:S01]  /*3390*/  FMUL.FTZ R104, R88, R104 ;  /* 0x0000006858687220 */ /* 0x004fe20000410000 */
[----:B------:R-:W-:Y:S01]  /*33a0*/  PRMT R54, R2, 0x7632, R54 ;  /* 0x0000763202367816 */ /* 0x000fe20000000036 */
[----:B------:R-:W-:Y:S04]  /*33b0*/  STG.E.U16 desc[UR8][R44.64+0x4], R2 ;  /* 0x000004022c007986 */ /* 0x000fe8000c101508 */
[----:B------:R2:W-:Y:S01]  /*33c0*/  STG.E.U16 desc[UR8][R44.64+0x6], R54 ;  /* 0x000006362c007986 */ /* 0x0005e2000c101508 */
[----:B------:R-:W4:Y:S01]  /*33d0*/  MUFU.RCP R103, R103 ;  /* 0x0000006700677308 */ /* 0x000f220000001000 */
[----:B---3--:R-:W-:-:S02]  /*33e0*/  FMUL.FTZ R113, R94, R113 ;  /* 0x000000715e717220 */ /* 0x008fc40000410000 */
[----:B------:R-:W-:Y:S03]  /*33f0*/  STG.E.U16 desc[UR8][R42.64+0x4], R114 ;  /* 0x000004722a007986 */ /* 0x000fe6000c101508 */
[----:B------:R-:W-:Y:S02]  /*3400*/  F2FP.F16.F32.PACK_AB R104, R113, R104 ;  /* 0x000000687168723e */ /* 0x000fe400000000ff */
[----:B------:R-:W3:Y:S01]  /*3410*/  MUFU.RCP R98, R98 ;  /* 0x0000006200627308 */ /* 0x000ee20000001000 */
[----:B-1----:R-:W-:Y:S01]  /*3420*/  FMUL.FTZ R99, R87, R99 ;  /* 0x0000006357637220 */ /* 0x002fe20000410000 */
[----:B0-----:R-:W-:Y:S01]  /*3430*/  PRMT R41, R104, 0x7632, R41 ;  /* 0x0000763268297816 */ /* 0x001fe20000000029 */
[----:B------:R-:W-:Y:S01]  /*3440*/  STG.E.U16 desc[UR8][R42.64], R104 ;  /* 0x000000682a007986 */ /* 0x000fe2000c101508 */
[----:B--2---:R-:W-:-:S03]  /*3450*/  PRMT R45, R114, 0x7632, R45 ;  /* 0x00007632722d7816 */ /* 0x004fc6000000002d */
[----:B------:R0:W-:Y:S01]  /*3460*/  STG.E.U16 desc[UR8][R42.64+0x2], R41 ;  /* 0x000002292a007986 */ /* 0x0001e2000c101508 */
[----:B------:R-:W1:Y:S01]  /*3470*/  MUFU.RCP R116, R116 ;  /* 0x0000007400747308 */ /* 0x000e620000001000 */
[----:B----4-:R-:W-:Y:S02]  /*3480*/  FMUL.FTZ R52, R91, R103 ;  /* 0x000000675b347220 */ /* 0x010fe40000410000 */
[----:B------:R2:W-:Y:S03]  /*3490*/  STG.E.U16 desc[UR8][R42.64+0x6], R45 ;  /* 0x0000062d2a007986 */ /* 0x0005e6000c101508 */
[----:B------:R-:W-:Y:S02]  /*34a0*/  F2FP.F16.F32.PACK_AB R52, R52, R99 ;  /* 0x000000633434723e */ /* 0x000fe400000000ff */
[----:B------:R-:W4:Y:S01]  /*34b0*/  MUFU.RCP R102, R102 ;  /* 0x0000006600667308 */ /* 0x000f220000001000 */
[----:B---3--:R-:W-:Y:S01]  /*34c0*/  FMUL.FTZ R98, R95, R98 ;  /* 0x000000625f627220 */ /* 0x008fe20000410000 */
[----:B------:R-:W-:Y:S01]  /*34d0*/  PRMT R2, R52, 0x7632, R2 ;  /* 0x0000763234027816 */ /* 0x000fe20000000002 */
[----:B------:R-:W-:Y:S04]  /*34e0*/  STG.E.U16 desc[UR8][R48.64], R52 ;  /* 0x0000003430007986 */ /* 0x000fe8000c101508 */
[----:B------:R3:W-:Y:S01]  /*34f0*/  STG.E.U16 desc[UR8][R48.64+0x2], R2 ;  /* 0x0000020230007986 */ /* 0x0007e2000c101508 */
[----:B------:R-:W0:Y:S01]  /*3500*/  MUFU.RCP R105, R105 ;  /* 0x0000006900697308 */ /* 0x000e220000001000 */
[----:B-1----:R-:W-:-:S05]  /*3510*/  FMUL.FTZ R75, R64, R116 ;  /* 0x00000074404b7220 */ /* 0x002fca0000410000 */
[----:B------:R-:W-:Y:S02]  /*3520*/  F2FP.F16.F32.PACK_AB R75, R75, R98 ;  /* 0x000000624b4b723e */ /* 0x000fe400000000ff */
[----:B------:R-:W1:Y:S01]  /*3530*/  MUFU.RCP R117, R117 ;  /* 0x0000007500757308 */ /* 0x000e620000001000 */
[----:B----4-:R-:W-:Y:S01]  /*3540*/  FMUL.FTZ R102, R85, R102 ;  /* 0x0000006655667220 */ /* 0x010fe20000410000 */
[----:B------:R-:W-:Y:S01]  /*3550*/  PRMT R40, R75, 0x7632, R40 ;  /* 0x000076324b287816 */ /* 0x000fe20000000028 */
[----:B------:R-:W-:Y:S03]  /*3560*/  STG.E.U16 desc[UR8][R48.64+0x4], R75 ;  /* 0x0000044b30007986 */ /* 0x000fe6000c101508 */
[----:B------:R-:W-:Y:S01]  /*3570*/  F2FP.F16.F32.PACK_AB R102, R107, R102 ;  /* 0x000000666b66723e */ /* 0x000fe200000000ff */
[----:B------:R4:W-:Y:S01]  /*3580*/  STG.E.U16 desc[UR8][R48.64+0x6], R40 ;  /* 0x0000062830007986 */ /* 0x0009e2000c101508 */
[----:B------:R-:W2:Y:S01]  /*3590*/  MUFU.RCP R59, R59 ;  /* 0x0000003b003b7308 */ /* 0x000ea20000001000 */
[----:B0-----:R-:W-:Y:S01]  /*35a0*/  FMUL.FTZ R105, R65, R105 ;  /* 0x0000006941697220 */ /* 0x001fe20000410000 */
[----:B------:R-:W-:Y:S01]  /*35b0*/  PRMT R41, R102, 0x7632, R41 ;  /* 0x0000763266297816 */ /* 0x000fe20000000029 */
[----:B------:R0:W-:Y:S04]  /*35c0*/  STG.E.U16 desc[UR8][R46.64], R102 ;  /* 0x000000662e007986 */ /* 0x0001e8000c101508 */
[----:B------:R0:W-:Y:S01]  /*35d0*/  STG.E.U16 desc[UR8][R46.64+0x2], R41 ;  /* 0x000002292e007986 */ /* 0x0001e2000c101508 */
[----:B------:R-:W3:Y:S01]  /*35e0*/  MUFU.RCP R81, R70 ;  /* 0x0000004600517308 */ /* 0x000ee20000001000 */
[----:B-1----:R-:W-:-:S05]  /*35f0*/  FMUL.FTZ R58, R58, R117 ;  /* 0x000000753a3a7220 */ /* 0x002fca0000410000 */
[----:B------:R-:W-:Y:S02]  /*3600*/  F2FP.F16.F32.PACK_AB R58, R58, R105 ;  /* 0x000000693a3a723e */ /* 0x000fe400000000ff */
[----:B------:R-:W1:Y:S01]  /*3610*/  MUFU.RCP R68, R68 ;  /* 0x0000004400447308 */ /* 0x000e620000001000 */
[----:B--2---:R-:W-:Y:S01]  /*3620*/  FMUL.FTZ R59, R0, R59 ;  /* 0x0000003b003b7220 */ /* 0x004fe20000410000 */
[----:B------:R-:W-:Y:S01]  /*3630*/  PRMT R42, R58, 0x7632, R42 ;  /* 0x000076323a2a7816 */ /* 0x000fe2000000002a */
[----:B------:R0:W-:Y:S03]  /*3640*/  STG.E.U16 desc[UR8][R46.64+0x4], R58 ;  /* 0x0000043a2e007986 */ /* 0x0001e6000c101508 */
[----:B------:R-:W-:Y:S01]  /*3650*/  F2FP.F16.F32.PACK_AB R59, R96, R59 ;  /* 0x0000003b603b723e */ /* 0x000fe200000000ff */
[----:B------:R0:W-:Y:S01]  /*3660*/  STG.E.U16 desc[UR8][R46.64+0x6], R42 ;  /* 0x0000062a2e007986 */ /* 0x0001e2000c101508 */
[----:B---3--:R-:W-:-:S02]  /*3670*/  FMUL.FTZ R81, R62, R81 ;  /* 0x000000513e517220 */ /* 0x008fc40000410000 */
[----:B------:R-:W-:Y:S01]  /*3680*/  PRMT R2, R59, 0x7632, R2 ;  /* 0x000076323b027816 */ /* 0x000fe20000000002 */
[----:B------:R0:W-:Y:S04]  /*3690*/  STG.E.U16 desc[UR8][R50.64], R59 ;  /* 0x0000003b32007986 */ /* 0x0001e8000c101508 */
[----:B------:R0:W-:Y:S01]  /*36a0*/  STG.E.U16 desc[UR8][R50.64+0x2], R2 ;  /* 0x0000020232007986 */ /* 0x0001e2000c101508 */
[----:B-1----:R-:W-:-:S05]  /*36b0*/  FMUL.FTZ R0, R67, R68 ;  /* 0x0000004443007220 */ /* 0x002fca0000410000 */
[----:B------:R-:W-:-:S04]  /*36c0*/  F2FP.F16.F32.PACK_AB R0, R0, R81 ;  /* 0x000000510000723e */ /* 0x000fc800000000ff */
[----:B----4-:R-:W-:Y:S01]  /*36d0*/  PRMT R40, R0, 0x7632, R40 ;  /* 0x0000763200287816 */ /* 0x010fe20000000028 */
[----:B------:R0:W-:Y:S04]  /*36e0*/  STG.E.U16 desc[UR8][R50.64+0x4], R0 ;  /* 0x0000040032007986 */ /* 0x0001e8000c101508 */
[----:B------:R0:W-:Y:S01]  /*36f0*/  STG.E.U16 desc[UR8][R50.64+0x6], R40 ;  /* 0x0000062832007986 */ /* 0x0001e2000c101508 */
[----:B------:R-:W-:Y:S05]  /*3700*/  @!P1 BRA `(.L_x_2180) ;  /* 0xffffffd000dc9947 */ /* 0x000fea000383ffff */
[----:B------:R-:W-:Y:S05]  /*3710*/  EXIT ;  /* 0x000000000000794d */ /* 0x000fea0003800000 */
.L_x_2181:
        /* <DEDUP_REMOVED lines=14> */
.L_x_2270:


//--------------------- .text._ZN13group_norm_v214gn_cuda_kernelI6__halfLi480ELi3ELi16ELi120ELi1024ELb1ELi16ELi960ELi960ELi4ELb1ELi5ELb0ELb0ENS_16CompileConditionILi900EEEEEvPT_PKS4_S7_S7_flPfS8_Pj --------------------------
	.section	.text._ZN13group_norm_v214gn_cuda_kernelI6__halfLi480ELi3ELi16ELi120ELi1024ELb1ELi16ELi960ELi960ELi4ELb1ELi5ELb0ELb0ENS_16CompileConditionILi900EEEEEvPT_PKS4_S7_S7_flPfS8_Pj,"ax",@progbits
	.align	128
        .global         _ZN13group_norm_v214gn_cuda_kernelI6__halfLi480ELi3ELi16ELi120ELi1024ELb1ELi16ELi960ELi960ELi4ELb1ELi5ELb0ELb0ENS_16CompileConditionILi900EEEEEvPT_PKS4_S7_S7_flPfS8_Pj
        .type           _ZN13group_norm_v214gn_cuda_kernelI6__halfLi480ELi3ELi16ELi120ELi1024ELb1ELi16ELi960ELi960ELi4ELb1ELi5ELb0ELb0ENS_16CompileConditionILi900EEEEEvPT_PKS4_S7_S7_flPfS8_Pj,@function
        .size           _ZN13group_norm_v214gn_cuda_kernelI6__halfLi480ELi3ELi16ELi120ELi1024ELb1ELi16ELi960ELi960ELi4ELb1ELi5ELb0ELb0ENS_16CompileConditionILi900EEEEEvPT_PKS4_S7_S7_flPfS8_Pj,(.L_x_2271 - _ZN13group_norm_v214gn_cuda_kernelI6__halfLi480ELi3ELi16ELi120ELi1024ELb1ELi16ELi960ELi960ELi4ELb1ELi5ELb0ELb0ENS_16CompileConditionILi900EEEEEvPT_PKS4_S7_S7_flPfS8_Pj)
        .other          _ZN13group_norm_v214gn_cuda_kernelI6__halfLi480ELi3ELi16ELi120ELi1024ELb1ELi16ELi960ELi960ELi4ELb1ELi5ELb0ELb0ENS_16CompileConditionILi900EEEEEvPT_PKS4_S7_S7_flPfS8_Pj,@"STO_CUDA_ENTRY STV_DEFAULT"
_ZN13group_norm_v214gn_cuda_kernelI6__halfLi480ELi3ELi16ELi120ELi1024ELb1ELi16ELi960ELi960ELi4ELb1ELi5ELb0ELb0ENS_16CompileConditionILi900EEEEEvPT_PKS4_S7_S7_flPfS8_Pj:
.text._ZN13group_norm_v214gn_cuda_kernelI6__halfLi480ELi3ELi16ELi120ELi1024ELb1ELi16ELi960ELi960ELi4ELb1ELi5ELb0ELb0ENS_16CompileConditionILi900EEEEEvPT_PKS4_S7_S7_flPfS8_Pj:
        /* <DEDUP_REMOVED lines=24> */
.L_x_2190:
[----:B01----:R-:W0:Y:S01]  /*0180*/  S2R R0, SR_TID.X ;  /* 0x0000000000007919 */ /* 0x003e220000002100 */
[----:B------:R-:W-:Y:S02]  /*0190*/  ULOP3.LUT UR16, UR9, 0x1, URZ, 0xc0, !UPT ;  /* 0x0000000109107892 */ /* 0x000fe4000f8ec03f */
[----:B------:R-:W-:Y:S01]  /*01a0*/  USHF.R.U64 UR17, UR9, 0x1, UR5 ;  /* 0x0000000109117899 */ /* 0x000fe20008001205 */
[----:B------:R-:W1:Y:S01]  /*01b0*/  S2R R32, SR_CTAID.X ;  /* 0x0000000000207919 */ /* 0x000e620000002500 */
[----:B------:R-:W-:Y:S02]  /*01c0*/  UIMAD UR8, UR16, 0x3c0, URZ ;  /* 0x000003c0100878a4 */ /* 0x000fe4000f8e023f */
[----:B------:R-:W-:Y:S02]  /*01d0*/  USHF.R.U32.HI UR6, URZ, 0x1, UR5 ;  /* 0x000000013f067899 */ /* 0x000fe40008011605 */
[----:B------:R-:W-:Y:S01]  /*01e0*/  MOV R5, UR17 ;  /* 0x0000001100057c02 */ /* 0x000fe20008000f00 */
[----:B------:R-:W-:Y:S01]  /*01f0*/  ULDC.64 UR12, c[0x0][0x218] ;  /* 0x00008600000c7ab9 */ /* 0x000fe20000000a00 */
[----:B------:R-:W-:Y:S01]  /*0200*/  UIMAD UR11, UR6, 0x1e0000, URZ ;  /* 0x001e0000060b78a4 */ /* 0x000fe2000f8e023f */
[----:B0-----:R-:W-:-:S05]  /*0210*/  IMAD.WIDE.U32 R2, R0, -0x77777777, RZ ;  /* 0x8888888900027825 */ /* 0x001fca00078e00ff */
[----:B------:R-:W-:-:S05]  /*0220*/  SHF.R.U32.HI R3, RZ, 0x7, R3 ;  /* 0x00000007ff037819 */ /* 0x000fca0000011603 */
[----:B------:R-:W-:Y:S01]  /*0230*/  IMAD R30, R3, -0xf0, R0 ;  /* 0xffffff10031e7824 */ /* 0x000fe200078e0200 */
[----:B-1----:R-:W-:-:S04]  /*0240*/  SHF.L.U32 R0, R32, 0x4, RZ ;  /* 0x0000000420007819 */ /* 0x002fc800000006ff */
[----:B------:R-:W-:Y:S02]  /*0250*/  LEA R18, R30, UR8, 0x2 ;  /* 0x000000081e127c11 */ /* 0x000fe4000f8e10ff */
[----:B------:R-:W-:Y:S02]  /*0260*/  LOP3.LUT R0, R0, 0x3f0, RZ, 0xc0, !PT ;  /* 0x000003f000007812 */ /* 0x000fe400078ec0ff */
[--C-:B------:R-:W-:Y:S02]  /*0270*/  SHF.R.S32.HI R19, RZ, 0x1f, R18.reuse ;  /* 0x0000001fff137819 */ /* 0x100fe40000011412 */
[----:B------:R-:W-:Y:S01]  /*0280*/  IADD3 R0, R0, R3, RZ ;  /* 0x0000000300007210 */ /* 0x000fe20007ffe0ff */
[----:B------:R-:W-:-:S04]  /*0290*/  IMAD.WIDE.U32 R4, R5, 0x1e0000, R18 ;  /* 0x001e000005047825 */ /* 0x000fc800078e0012 */
[----:B------:R-:W-:Y:S01]  /*02a0*/  IMAD R2, R0, 0x780, RZ ;  /* 0x0000078000027824 */ /* 0x000fe200078e02ff */
[----:B------:R-:W-:-:S04]  /*02b0*/  IADD3 R0, R5, UR11, RZ ;  /* 0x0000000b05007c10 */ /* 0x000fc8000fffe0ff */
        /* <DEDUP_REMOVED lines=15> */
[C---:B------:R-:W-:Y:S01]  /*03b0*/  LEA R6, P0, R3.reuse, UR12, 0x1 ;  /* 0x0000000c03067c11 */ /* 0x040fe2000f8008ff */
[----:B------:R0:W-:Y:S01]  /*03c0*/  STL [R1+0x30], R7 ;  /* 0x0000300701007387 */ /* 0x0001e20000100800 */
[----:B------:R-:W-:Y:S02]  /*03d0*/  IADD3 R9, R2, 0x2d00, RZ ;  /* 0x00002d0002097810 */ /* 0x000fe40007ffe0ff */
[----:B0-----:R-:W-:Y:S02]  /*03e0*/  LEA.HI.X R7, R3, UR13, R8, 0x1, P0 ;  /* 0x0000000d03077c11 */ /* 0x001fe400080f0c08 */
[----:B------:R-:W-:-:S04]  /*03f0*/  IADD3 R3, P0, R9, R4, RZ ;  /* 0x0000000409037210 */ /* 0x000fc80007f1e0ff */
[----:B------:R-:W4:Y:S01]  /*0400*/  LDG.E.64.CONSTANT R6, desc[UR14][R6.64] ;  /* 0x0000000e06067981 */ /* 0x000f22000c1e9b00 */
        /* <DEDUP_REMOVED lines=22> */
[----:B------:R-:W-:Y:S01]  /*0570*/  IADD3 R33, R2, 0x6900, RZ ;  /* 0x0000690002217810 */ /* 0x000fe20007ffe0ff */
[----:B------:R-:W0:Y:S03]  /*0580*/  LDC.64 R16, c[0x0][0x220] ;  /* 0x00008800ff107b82 */ /* 0x000e260000000a00 */
[----:B------:R-:W4:Y:S01]  /*0590*/  LDG.E.64.CONSTANT R20, desc[UR14][R20.64] ;  /* 0x0000000e14147981 */ /* 0x000f22000c1e9b00 */
[----:B------:R-:W-:-:S04]  /*05a0*/  IADD3 R4, P0, R33, R4, RZ ;  /* 0x0000000421047210 */ /* 0x000fc80007f1e0ff */
[----:B------:R-:W-:Y:S02]  /*05b0*/  IADD3.X R3, RZ, R0, RZ, P0, !PT ;  /* 0x00000000ff037210 */ /* 0x000fe400007fe4ff */
        /* <DEDUP_REMOVED lines=32> */
[----:B------:R-:W-:Y:S01]  /*07c0*/  STL [R1], R27 ;  /* 0x0000001b01007387 */ /* 0x000fe20000100800 */
[--C-:B----4-:R-:W-:Y:S02]  /*07d0*/  HADD2.F32 R10, -RZ, R6.reuse.H0_H0 ;  /* 0x20000006ff0a7230 */ /* 0x110fe40000004100 */
[----:B------:R-:W-:Y:S01]  /*07e0*/  HADD2.F32 R5, -RZ, R6.H1_H1 ;  /* 0x30000006ff057230 */ /* 0x000fe20000004100 */
[----:B------:R0:W-:Y:S02]  /*07f0*/  STL [R1+0x4], R29 ;  /* 0x0000041d01007387 */ /* 0x0001e40000100800 */
[----:B------:R-:W-:Y:S01]  /*0800*/  FFMA.FTZ R25, R10, R10, R25 ;  /* 0x0000000a0a197223 */ /* 0x000fe20000010019 */
[----:B------:R-:W-:Y:S01]  /*0810*/  FADD.FTZ R26, R26, R10 ;  /* 0x0000000a1a1a7221 */ /* 0x000fe20000010000 */
[----:B------:R-:W-:Y:S02]  /*0820*/  STL [R1+0x8], R10 ;  /* 0x0000080a01007387 */ /* 0x000fe40000100800 */
[----:B------:R-:W-:Y:S01]  /*0830*/  FFMA.FTZ R25, R5, R5, R25 ;  /* 0x0000000505197223 */ /* 0x000fe20000010019 */
[----:B------:R-:W-:Y:S01]  /*0840*/  FADD.FTZ R26, R26, R5 ;  /* 0x000000051a1a7221 */ /* 0x000fe20000010000 */
[----:B0-----:R-:W-:Y:S01]  /*0850*/  HADD2.F32 R29, -RZ, R7.H0_H0 ;  /* 0x20000007ff1d7230 */ /* 0x001fe20000004100 */
[----:B------:R0:W-:Y:S04]  /*0860*/  STL [R1+0xc], R5 ;  /* 0x00000c0501007387 */ /* 0x0001e80000100800 */
[----:B------:R-:W-:Y:S01]  /*0870*/  FFMA.FTZ R25, R29, R29, R25 ;  /* 0x0000001d1d197223 */ /* 0x000fe20000010019 */
[----:B------:R-:W-:Y:S01]  /*0880*/  FADD.FTZ R26, R26, R29 ;  /* 0x0000001d1a1a7221 */ /* 0x000fe20000010000 */
[----:B------:R-:W-:-:S02]  /*0890*/  HADD2.F32 R6, -RZ, R8.H0_H0 ;  /* 0x20000008ff067230 */ /* 0x000fc40000004100 */
        /* <DEDUP_REMOVED lines=48> */
[----:B------:R-:W-:Y:S01]  /*0ba0*/  STL [R1+0x54], R27 ;  /* 0x0000541b01007387 */ /* 0x000fe20000100800 */
[----:B------:R-:W-:Y:S01]  /*0bb0*/  FFMA.FTZ R15, R20, R20, R15 ;  /* 0x00000014140f7223 */ /* 0x000fe2000001000f */
[----:B------:R-:W-:Y:S02]  /*0bc0*/  FADD.FTZ R14, R14, R20 ;  /* 0x000000140e0e7221 */ /* 0x000fe40000010000 */
[----:B------:R-:W-:Y:S04]  /*0bd0*/  STL [R1+0x1c], R26 ;  /* 0x00001c1a01007387 */ /* 0x000fe80000100800 */
[----:B------:R-:W-:Y:S04]  /*0be0*/  STL [R1+0x34], R25 ;  /* 0x0000341901007387 */ /* 0x000fe80000100800 */
[----:B------:R0:W-:Y:S04]  /*0bf0*/  STL [R1+0x58], R20 ;  /* 0x0000581401007387 */ /* 0x0001e80000100800 */
[----:B0-----:R-:W2:Y:S01]  /*0c00*/  LDL R20, [R1+0x68] ;  /* 0x0000680001147983 */ /* 0x001ea20000100800 */
[----:B------:R-:W0:Y:S01]  /*0c10*/  S2R R27, SR_TID.X ;  /* 0x00000000001b7919 */ /* 0x000e220000002100 */
[----:B------:R-:W-:-:S02]  /*0c20*/  HADD2.F32 R26, -RZ, R21.H1_H1 ;  /* 0x30000015ff1a7230 */ /* 0x000fc40000004100 */
[----:B------:R-:W-:-:S03]  /*0c30*/  HADD2.F32 R25, -RZ, R22.H0_H0 ;  /* 0x20000016ff197230 */ /* 0x000fc60000004100 */
[----:B------:R-:W-:Y:S01]  /*0c40*/  FFMA.FTZ R15, R26, R26, R15 ;  /* 0x0000001a1a0f7223 */ /* 0x000fe2000001000f */
[----:B------:R-:W-:Y:S01]  /*0c50*/  FADD.FTZ R14, R14, R26 ;  /* 0x0000001a0e0e7221 */ /* 0x000fe20000010000 */
[----:B------:R-:W-:Y:S02]  /*0c60*/  HADD2.F32 R21, -RZ, R22.H1_H1 ;  /* 0x30000016ff157230 */ /* 0x000fe40000004100 */
[----:B------:R-:W-:Y:S01]  /*0c70*/  FFMA.FTZ R15, R25, R25, R15 ;  /* 0x00000019190f7223 */ /* 0x000fe2000001000f */
[----:B------:R-:W-:Y:S01]  /*0c80*/  FADD.FTZ R14, R14, R25 ;  /* 0x000000190e0e7221 */ /* 0x000fe20000010000 */
[----:B------:R-:W-:Y:S01]  /*0c90*/  STL [R1+0x5c], R26 ;  /* 0x00005c1a01007387 */ /* 0x000fe20000100800 */
[--C-:B------:R-:W-:Y:S02]  /*0ca0*/  HADD2.F32 R22, -RZ, R23.reuse.H0_H0 ;  /* 0x20000017ff167230 */ /* 0x100fe40000004100 */
[----:B------:R-:W-:Y:S01]  /*0cb0*/  FFMA.FTZ R15, R21, R21, R15 ;  /* 0x00000015150f7223 */ /* 0x000fe2000001000f */
[----:B------:R-:W-:Y:S01]  /*0cc0*/  FADD.FTZ R14, R14, R21 ;  /* 0x000000150e0e7221 */ /* 0x000fe20000010000 */
[----:B------:R-:W-:Y:S04]  /*0cd0*/  STL [R1+0x14], R25 ;  /* 0x0000141901007387 */ /* 0x000fe80000100800 */
[----:B------:R1:W-:Y:S04]  /*0ce0*/  STL [R1+0x28], R21 ;  /* 0x0000281501007387 */ /* 0x0003e80000100800 */
[----:B------:R-:W-:Y:S01]  /*0cf0*/  STL [R1+0x64], R22 ;  /* 0x0000641601007387 */ /* 0x000fe20000100800 */
[----:B-1----:R-:W-:-:S05]  /*0d00*/  HADD2.F32 R21, -RZ, R23.H1_H1 ;  /* 0x30000017ff157230 */ /* 0x002fca0000004100 */
[----:B------:R-:W-:Y:S01]  /*0d10*/  STL [R1+0x60], R21 ;  /* 0x0000601501007387 */ /* 0x000fe20000100800 */
[----:B0-----:R-:W-:Y:S01]  /*0d20*/  ISETP.GT.U32.AND P0, PT, R27, 0xf, PT ;  /* 0x0000000f1b00780c */ /* 0x001fe20003f04070 */
[----:B------:R-:W-:Y:S01]  /*0d30*/  FFMA.FTZ R15, R22, R22, R15 ;  /* 0x00000016160f7223 */ /* 0x000fe2000001000f */
[----:B------:R-:W-:-:S03]  /*0d40*/  FADD.FTZ R14, R14, R22 ;  /* 0x000000160e0e7221 */ /* 0x000fc60000010000 */
[----:B------:R-:W-:Y:S01]  /*0d50*/  FFMA.FTZ R15, R21, R21, R15 ;  /* 0x00000015150f7223 */ /* 0x000fe2000001000f */
[----:B------:R-:W-:Y:S01]  /*0d60*/  FADD.FTZ R14, R14, R21 ;  /* 0x000000150e0e7221 */ /* 0x000fe20000010000 */
[----:B------:R-:W-:Y:S04]  /*0d70*/  BSSY B0, `(.L_x_2182) ;  /* 0x000011c000007945 */ /* 0x000fe80003800000 */
[----:B--2---:R0:W-:Y:S02]  /*0d80*/  STS.64 [R20], R14 ;  /* 0x0000000e14007388 */ /* 0x0041e40000000a00 */
[----:B0-----:R-:W-:Y:S01]  /*0d90*/  CS2R R14, SRZ ;  /* 0x00000000000e7805 */ /* 0x001fe2000001ff00 */
[----:B------:R-:W-:Y:S06]  /*0da0*/  BAR.SYNC.DEFER_BLOCKING 0x0 ;  /* 0x0000000000007b1d */ /* 0x000fec0000010000 */
[----:B------:R-:W-:Y:S05]  /*0db0*/  @P0 BRA `(.L_x_2183) ;  /* 0x00000010005c0947 */ /* 0x000fea0003800000 */
[----:B------:R-:W0:Y:S01]  /*0dc0*/  S2R R20, SR_CgaCtaId ;  /* 0x0000000000147919 */ /* 0x000e220000008800 */
[----:B------:R-:W-:Y:S01]  /*0dd0*/  USHF.L.U32 UR6, UR9, 0x3, URZ ;  /* 0x0000000309067899 */ /* 0x000fe2000800063f */
[----:B------:R-:W-:Y:S01]  /*0de0*/  HFMA2.MMA R14, -RZ, RZ, 0, 7.152557373046875e-06 ;  /* 0x00000078ff0e7435 */ /* 0x000fe200000001ff */
[----:B------:R-:W-:Y:S02]  /*0df0*/  SHF.L.U32 R25, R27, 0x3, RZ ;  /* 0x000000031b197819 */ /* 0x000fe400000006ff */
[----:B------:R-:W-:Y:S02]  /*0e00*/  ULOP3.LUT UR6, UR6, 0x8, URZ, 0xc0, !UPT ;  /* 0x0000000806067892 */ /* 0x000fe4000f8ec03f */
[----:B------:R-:W-:-:S04]  /*0e10*/  LOP3.LUT R25, R25, 0x8, RZ, 0xc0, !PT ;  /* 0x0000000819197812 */ /* 0x000fc800078ec0ff */
[----:B------:R-:W-:-:S05]  /*0e20*/  LEA.HI R15, R27, UR6, RZ, 0x1f ;  /* 0x000000061b0f7c11 */ /* 0x000fca000f8ff8ff */
[----:B------:R-:W-:Y:S01]  /*0e30*/  IMAD R15, R15, R14, -UR8 ;  /* 0x800000080f0f7e24 */ /* 0x000fe2000f8e020e */
[----:B------:R-:W-:-:S04]  /*0e40*/  MOV R14, 0x400 ;  /* 0x00000400000e7802 */ /* 0x000fc80000000f00 */
[C---:B------:R-:W-:Y:S02]  /*0e50*/  IADD3 R21, R15.reuse, 0x4, RZ ;  /* 0x000000040f157810 */ /* 0x040fe40007ffe0ff */
[C---:B------:R-:W-:Y:S02]  /*0e60*/  IADD3 R28, R15.reuse, 0x64, RZ ;  /* 0x000000640f1c7810 */ /* 0x040fe40007ffe0ff */
[----:B------:R-:W-:Y:S02]  /*0e70*/  SHF.R.S32.HI R22, RZ, 0x1f, R21 ;  /* 0x0000001fff167819 */ /* 0x000fe40000011415 */
[C---:B------:R-:W-:Y:S02]  /*0e80*/  IADD3 R27, R15.reuse, 0x68, RZ ;  /* 0x000000680f1b7810 */ /* 0x040fe40007ffe0ff */
[----:B------:R-:W-:Y:S02]  /*0e90*/  LEA.HI R22, R22, R21, RZ, 0x2 ;  /* 0x0000001516167211 */ /* 0x000fe400078f10ff */
[----:B------:R-:W-:-:S02]  /*0ea0*/  IADD3 R26, R15, 0x6c, RZ ;  /* 0x0000006c0f1a7810 */ /* 0x000fc40007ffe0ff */
[----:B0-----:R-:W-:Y:S02]  /*0eb0*/  LEA R14, R20, R14, 0x18 ;  /* 0x0000000e140e7211 */ /* 0x001fe400078ec0ff */
        /* <DEDUP_REMOVED lines=263> */
.L_x_2183:
[----:B------:R-:W-:Y:S05]  /*1f30*/  BSYNC B0 ;  /* 0x0000000000007941 */ /* 0x000fea0003800000 */
.L_x_2182:
[----:B------:R-:W0:Y:S01]  /*1f40*/  S2R R25, SR_TID.X ;  /* 0x0000000000197919 */ /* 0x000e220000002100 */
[----:B------:R-:W-:Y:S01]  /*1f50*/  BSSY B0, `(.L_x_2184) ;  /* 0x0000012000007945 */ /* 0x000fe20003800000 */
[----:B------:R-:W1:Y:S04]  /*1f60*/  SHFL.BFLY PT, R21, R14, 0x1, 0x1f ;  /* 0x0c201f000e157f89 */ /* 0x000e6800000e0000 */
[----:B------:R-:W2:Y:S01]  /*1f70*/  SHFL.BFLY PT, R20, R15, 0x1, 0x1f ;  /* 0x0c201f000f147f89 */ /* 0x000ea200000e0000 */
[----:B-1----:R-:W-:Y:S01]  /*1f80*/  FADD.FTZ R14, R21, R14 ;  /* 0x0000000e150e7221 */ /* 0x002fe20000010000 */
[----:B0-----:R-:W-:Y:S01]  /*1f90*/  LOP3.LUT P0, RZ, R25, 0xfffffff1, RZ, 0xc0, !PT ;  /* 0xfffffff119ff7812 */ /* 0x001fe2000780c0ff */
[----:B--2---:R-:W-:-:S12]  /*1fa0*/  FADD.FTZ R15, R20, R15 ;  /* 0x0000000f140f7221 */ /* 0x004fd80000010000 */
[----:B------:R-:W-:Y:S05]  /*1fb0*/  @P0 BRA `(.L_x_2185) ;  /* 0x00000000002c0947 */ /* 0x000fea0003800000 */
[----:B------:R-:W0:Y:S01]  /*1fc0*/  LDC.64 R22, c[0x0][0x248] ;  /* 0x00009200ff167b82 */ /* 0x000e220000000a00 */
[----:B------:R-:W-:Y:S01]  /*1fd0*/  ULDC UR6, c[0x0][0x10] ;  /* 0x0000040000067ab9 */ /* 0x000fe20000000800 */
[----:B------:R-:W-:Y:S01]  /*1fe0*/  SHF.R.U32.HI R20, RZ, 0x1, R25 ;  /* 0x00000001ff147819 */ /* 0x000fe20000011619 */
[----:B------:R-:W-:-:S03]  /*1ff0*/  UIMAD UR6, UR6, UR4, UR7 ;  /* 0x00000004060672a4 */ /* 0x000fc6000f8e0207 */
[----:B------:R-:W-:-:S03]  /*2000*/  SHF.L.U32 R20, R20, 0x6, RZ ;  /* 0x0000000614147819 */ /* 0x000fc600000006ff */
[----:B------:R-:W-:Y:S02]  /*2010*/  MOV R21, UR6 ;  /* 0x0000000600157c02 */ /* 0x000fe40008000f00 */
[----:B------:R-:W-:-:S04]  /*2020*/  LOP3.LUT R20, R20, 0xffffffc0, R32, 0xe2, !PT ;  /* 0xffffffc014147812 */ /* 0x000fc800078ee220 */
[----:B------:R-:W-:-:S04]  /*2030*/  LEA R20, R21, R20, 0x9 ;  /* 0x0000001415147211 */ /* 0x000fc800078e48ff */
[----:B------:R-:W-:-:S05]  /*2040*/  SHF.L.U32 R20, R20, 0x1, RZ ;  /* 0x0000000114147819 */ /* 0x000fca00000006ff */
[----:B0-----:R-:W-:-:S05]  /*2050*/  IMAD.WIDE.U32 R20, R20, 0x4, R22 ;  /* 0x0000000414147825 */ /* 0x001fca00078e0016 */
[----:B------:R0:W-:Y:S02]  /*2060*/  STG.E.64 desc[UR14][R20.64], R14 ;  /* 0x0000000e14007986 */ /* 0x0001e4000c101b0e */
.L_x_2185:
[----:B------:R-:W-:Y:S05]  /*2070*/  BSYNC B0 ;  /* 0x0000000000007941 */ /* 0x000fea0003800000 */
.L_x_2184:
[----:B------:R-:W-:Y:S01]  /*2080*/  BAR.SYNC.DEFER_BLOCKING 0x0 ;  /* 0x0000000000007b1d */ /* 0x000fe20000010000 */
[C---:B------:R-:W-:Y:S02]  /*2090*/  ISETP.NE.AND P0, PT, R25.reuse, RZ, PT ;  /* 0x000000ff1900720c */ /* 0x040fe40003f05270 */
[----:B------:R-:W-:-:S11]  /*20a0*/  ISETP.GT.U32.AND P1, PT, R25, 0xff, PT ;  /* 0x000000ff1900780c */ /* 0x000fd60003f24070 */
        /* <DEDUP_REMOVED lines=11> */
.L_x_2187:
[----:B------:R-:W2:Y:S04]  /*2160*/  LD.E.STRONG.GPU R21, desc[UR14][R14.64] ;  /* 0x0000000e0e157980 */ /* 0x000ea8000c10f900 */
[----:B--2---:R-:W-:Y:S01]  /*2170*/  CCTL.IVALL ;  /* 0x00000000ff00798f */ /* 0x004fe20002000000 */
[----:B------:R-:W-:Y:S05]  /*2180*/  YIELD ;  /* 0x0000000000007946 */ /* 0x000fea0003800000 */
[----:B-----5:R-:W-:-:S04]  /*2190*/  LOP3.LUT R21, R21, R20, RZ, 0x3c, !PT ;  /* 0x0000001415157212 */ /* 0x020fc800078e3cff */
[----:B------:R-:W-:-:S13]  /*21a0*/  ISETP.GT.AND P0, PT, R21, -0x1, PT ;  /* 0xffffffff1500780c */ /* 0x000fda0003f04270 */
[----:B------:R-:W-:Y:S05]  /*21b0*/  @P0 BRA `(.L_x_2187) ;  /* 0xfffffffc00e80947 */ /* 0x000fea000383ffff */
.L_x_2186:
[----:B------:R-:W-:Y:S05]  /*21c0*/  WARPSYNC.ALL ;  /* 0x0000000000007948 */ /* 0x000fea0003800000 */
[----:B------:R-:W1:Y:S01]  /*21d0*/  S2R R23, SR_TID.X ;  /* 0x0000000000177919 */ /* 0x000e620000002100 */
[----:B0-----:R-:W0:Y:S01]  /*21e0*/  @!P1 LDC R20, c[0x0][0x10] ;  /* 0x00000400ff149b82 */ /* 0x001e220000000800 */
[----:B------:R-:W-:Y:S01]  /*21f0*/  MOV R14, UR4 ;  /* 0x00000004000e7c02 */ /* 0x000fe20008000f00 */
[----:B------:R-:W-:-:S04]  /*2200*/  ULDC.64 UR20, c[0x0][0x240] ;  /* 0x0000900000147ab9 */ /* 0x000fc80000000a00 */
[----:B0-----:R-:W-:Y:S02]  /*2210*/  @!P1 IMAD R20, R20, R14, UR7 ;  /* 0x0000000714149e24 */ /* 0x001fe4000f8e020e */
[----:B------:R-:W0:Y:S01]  /*2220*/  @!P1 LDC.64 R14, c[0x0][0x248] ;  /* 0x00009200ff0e9b82 */ /* 0x000e220000000a00 */
[----:B-1----:R-:W-:-:S04]  /*2230*/  @!P1 SHF.L.U32 R21, R23, 0x1, RZ ;  /* 0x0000000117159819 */ /* 0x002fc800000006ff */
[----:B------:R-:W-:-:S04]  /*2240*/  @!P1 LOP3.LUT R21, R21, 0x7fffffc0, RZ, 0xc0, !PT ;  /* 0x7fffffc015159812 */ /* 0x000fc800078ec0ff */
[----:B------:R-:W-:Y:S02]  /*2250*/  @!P1 LEA R20, R20, R21, 0x9 ;  /* 0x0000001514149211 */ /* 0x000fe400078e48ff */
[----:B------:R-:W-:-:S04]  /*2260*/  @!P1 LOP3.LUT R21, R23, 0x1f, RZ, 0xc0, !PT ;  /* 0x0000001f17159812 */ /* 0x000fc800078ec0ff */
        /* <DEDUP_REMOVED lines=72> */
.L_x_2189:
[----:B------:R-:W-:Y:S05]  /*26f0*/  BSYNC B0 ;  /* 0x0000000000007941 */ /* 0x000fea0003800000 */
.L_x_2188:
[----:B------:R-:W1:Y:S01]  /*2700*/  S2UR UR12, SR_CgaCtaId ;  /* 0x00000000000c79c3 */ /* 0x000e620000008800 */
[----:B0-----:R-:W-:Y:S01]  /*2710*/  MOV R14, UR16 ;  /* 0x00000010000e7c02 */ /* 0x001fe20008000f00 */
[----:B------:R-:W-:Y:S01]  /*2720*/  USHF.L.U32 UR6, UR9, 0x3, URZ ;  /* 0x0000000309067899 */ /* 0x000fe2000800063f */
[----:B------:R-:W2:Y:S03]  /*2730*/  LDL.LU R27, [R1+0x2c] ;  /* 0x00002c00011b7983 */ /* 0x000ea60000300800 */
[----:B------:R-:W-:Y:S01]  /*2740*/  IMAD R14, R14, 0xf0, R30 ;  /* 0x000000f00e0e7824 */ /* 0x000fe200078e021e */
[----:B------:R-:W-:Y:S01]  /*2750*/  ULOP3.LUT UR6, UR6, 0x8, URZ, 0xc0, !UPT ;  /* 0x0000000806067892 */ /* 0x000fe2000f8ec03f */
[----:B------:R-:W-:Y:S01]  /*2760*/  UMOV UR8, 0x400 ;  /* 0x0000040000087882 */ /* 0x000fe20000000000 */
[----:B------:R-:W-:Y:S01]  /*2770*/  MOV R22, UR17 ;  /* 0x0000001100167c02 */ /* 0x000fe20008000f00 */
[----:B------:R-:W3:Y:S01]  /*2780*/  LDL.LU R28, [R1+0x30] ;  /* 0x00003000011c7983 */ /* 0x000ee20000300800 */
[----:B------:R-:W-:Y:S01]  /*2790*/  SHF.L.U32 R14, R14, 0x2, RZ ;  /* 0x000000020e0e7819 */ /* 0x000fe200000006ff */
[----:B------:R-:W-:Y:S01]  /*27a0*/  UIADD3 UR8, UR8, 0x1680, URZ ;  /* 0x0000168008087890 */ /* 0x000fe2000fffe03f */
[----:B------:R-:W-:Y:S01]  /*27b0*/  IADD3 R15, RZ, -UR6, RZ ;  /* 0x80000006ff0f7c10 */ /* 0x000fe2000fffe0ff */
[----:B------:R-:W-:Y:S01]  /*27c0*/  ULDC UR6, c[0x0][0x230] ;  /* 0x00008c0000067ab9 */ /* 0x000fe20000000800 */
[----:B-----5:R-:W-:-:S02]  /*27d0*/  HADD2.F32 R25, -RZ, R16.H0_H0 ;  /* 0x20000010ff197230 */ /* 0x020fc40000004100 */
[----:B------:R-:W-:-:S05]  /*27e0*/  IMAD.WIDE.U32 R20, R14, -0x77777777, RZ ;  /* 0x888888890e147825 */ /* 0x000fca00078e00ff */
[----:B------:R-:W-:Y:S01]  /*27f0*/  LEA.HI R15, R21, R15, RZ, 0x1a ;  /* 0x0000000f150f7211 */ /* 0x000fe200078fd0ff */
[----:B-1----:R-:W-:-:S03]  /*2800*/  ULEA UR8, UR12, UR8, 0x18 ;  /* 0x000000080c087291 */ /* 0x002fc6000f8ec03f */
[----:B------:R-:W-:-:S03]  /*2810*/  ULDC.64 UR12, c[0x0][0x210] ;  /* 0x00008400000c7ab9 */ /* 0x000fc60000000a00 */
[----:B------:R-:W-:-:S05]  /*2820*/  LEA R15, R15, UR8, 0x3 ;  /* 0x000000080f0f7c11 */ /* 0x000fca000f8e18ff */
[----:B------:R0:W1:Y:S02]  /*2830*/  LDS.64 R20, [R15] ;  /* 0x000000000f147984 */ /* 0x0000640000000a00 */
[----:B0-----:R-:W-:-:S03]  /*2840*/  SHF.R.S32.HI R15, RZ, 0x1f, R14 ;  /* 0x0000001fff0f7819 */ /* 0x001fc6000001140e */
[----:B------:R-:W-:-:S03]  /*2850*/  IMAD.WIDE.U32 R14, R22, 0x1e0000, R14 ;  /* 0x001e0000160e7825 */ /* 0x000fc600078e000e */
[-C--:B------:R-:W-:Y:S02]  /*2860*/  IADD3 R26, P1, R33, R14.reuse, RZ ;  /* 0x0000000e211a7210 */ /* 0x080fe40007f3e0ff */
[----:B------:R-:W4:Y:S01]  /*2870*/  LDL.LU R33, [R1+0x38] ;  /* 0x0000380001217983 */ /* 0x000f220000300800 */
[----:B------:R-:W-:Y:S02]  /*2880*/  IADD3 R23, P0, R2, R14, RZ ;  /* 0x0000000e02177210 */ /* 0x000fe40007f1e0ff */
[----:B------:R-:W-:-:S04]  /*2890*/  IADD3 R2, R15, UR11, RZ ;  /* 0x0000000b0f027c10 */ /* 0x000fc8000fffe0ff */
[----:B------:R-:W-:Y:S02]  /*28a0*/  IADD3.X R15, RZ, R2, RZ, P0, !PT ;  /* 0x00000002ff0f7210 */ /* 0x000fe400007fe4ff */
[----:B------:R-:W-:Y:S01]  /*28b0*/  LEA R22, P0, R23, UR12, 0x1 ;  /* 0x0000000c17167c11 */ /* 0x000fe2000f8008ff */
[----:B------:R-:W-:-:S03]  /*28c0*/  HADD2.F32 R16, -RZ, R16.H1_H1 ;  /* 0x30000010ff107230 */ /* 0x000fc60000004100 */
[----:B------:R-:W-:Y:S01]  /*28d0*/  LEA.HI.X R23, R23, UR13, R15, 0x1, P0 ;  /* 0x0000000d17177c11 */ /* 0x000fe200080f0c0f */
[----:B-1----:R-:W-:Y:S01]  /*28e0*/  FADD.FTZ R21, R21, UR6 ;  /* 0x0000000615157e21 */ /* 0x002fe20008010000 */
[----:B------:R-:W-:Y:S01]  /*28f0*/  FADD.FTZ R30, R0, -R20 ;  /* 0x80000014001e7221 */ /* 0x000fe20000010000 */
[----:B------:R-:W-:-:S04]  /*2900*/  HADD2.F32 R0, -RZ, R18.H0_H0 ;  /* 0x20000012ff007230 */ /* 0x000fc80000004100 */
[----:B------:R-:W0:Y:S02]  /*2910*/  MUFU.RSQ R21, R21 ;  /* 0x0000001500157308 */ /* 0x000e240000001400 */
[----:B0-----:R-:W-:-:S04]  /*2920*/  FMUL.FTZ R30, R30, R21 ;  /* 0x000000151e1e7220 */ /* 0x001fc80000410000 */
[----:B------:R-:W-:-:S04]  /*2930*/  FFMA.FTZ R30, R30, R25, R0 ;  /* 0x000000191e1e7223 */ /* 0x000fc80000010000 */
[----:B------:R-:W-:-:S06]  /*2940*/  FMUL.FTZ R32, R30, -1.4426950216293334961 ;  /* 0xbfb8aa3b1e207820 */ /* 0x000fcc0000410000 */
[----:B------:R-:W0:Y:S01]  /*2950*/  MUFU.EX2 R32, R32 ;  /* 0x0000002000207308 */ /* 0x000e220000000800 */
[----:B------:R-:W-:Y:S01]  /*2960*/  FADD.FTZ R24, R24, -R20 ;  /* 0x8000001418187221 */ /* 0x000fe20000010000 */
[----:B------:R-:W-:Y:S01]  /*2970*/  IADD3 R34, P0, R34, R14, RZ ;  /* 0x0000000e22227210 */ /* 0x000fe20007f1e0ff */
[----:B------:R-:W-:Y:S01]  /*2980*/  HADD2.F32 R18, -RZ, R18.H1_H1 ;  /* 0x30000012ff127230 */ /* 0x000fe20000004100 */
[----:B------:R-:W-:Y:S01]  /*2990*/  STL [R1+0x20], R26 ;  /* 0x0000201a01007387 */ /* 0x000fe20000100800 */
[----:B------:R-:W-:-:S03]  /*29a0*/  FMUL.FTZ R24, R21, R24 ;  /* 0x0000001815187220 */ /* 0x000fc60000410000 */
[----:B------:R0:W-:Y:S01]  /*29b0*/  STL [R1+0x24], R34 ;  /* 0x0000242201007387 */ /* 0x0001e20000100800 */
[----:B------:R-:W-:Y:S01]  /*29c0*/  IADD3 R15, P2, R35, R14, RZ ;  /* 0x0000000e230f7210 */ /* 0x000fe20007f5e0ff */
[----:B0-----:R-:W-:Y:S01]  /*29d0*/  FADD.FTZ R34, R32, 1 ;  /* 0x3f80000020227421 */ /* 0x001fe20000010000 */
[----:B------:R-:W-:-:S04]  /*29e0*/  FFMA.FTZ R32, R24, R16, R18 ;  /* 0x0000001018207223 */ /* 0x000fc80000010012 */
[----:B------:R-:W-:-:S06]  /*29f0*/  FMUL.FTZ R35, R32, -1.4426950216293334961 ;  /* 0xbfb8aa3b20237820 */ /* 0x000fcc0000410000 */
[----:B------:R-:W0:Y:S01]  /*2a00*/  MUFU.EX2 R35, R35 ;  /* 0x0000002300237308 */ /* 0x000e220000000800 */
[----:B------:R-:W-:Y:S01]  /*2a10*/  IADD3 R26, P3, R37, R14, RZ ;  /* 0x0000000e251a7210 */ /* 0x000fe20007f7e0ff */
[----:B------:R-:W-:Y:S01]  /*2a20*/  FADD.FTZ R4, R4, -R20 ;  /* 0x8000001404047221 */ /* 0x000fe20000010000 */
[----:B------:R-:W-:Y:S02]  /*2a30*/  HADD2.F32 R24, -RZ, R19.H0_H0 ;  /* 0x20000013ff187230 */ /* 0x000fe40000004100 */
[----:B0-----:R-:W-:-:S06]  /*2a40*/  FADD.FTZ R35, R35, 1 ;  /* 0x3f80000023237421 */ /* 0x001fcc0000010000 */
[----:B------:R-:W0:Y:S01]  /*2a50*/  MUFU.RCP R35, R35 ;  /* 0x0000002300237308 */ /* 0x000e220000001000 */
[----:B------:R-:W-:Y:S02]  /*2a60*/  HADD2.F32 R19, -RZ, R19.H1_H1 ;  /* 0x30000013ff137230 */ /* 0x000fe40000004100 */
[----:B------:R-:W-:Y:S01]  /*2a70*/  FMUL.FTZ R4, R21, R4 ;  /* 0x0000000415047220 */ /* 0x000fe20000410000 */
[--C-:B------:R-:W-:Y:S01]  /*2a80*/  FADD.FTZ R37, R36, -R20.reuse ;  /* 0x8000001424257221 */ /* 0x100fe20000010000 */
[----:B0-----:R-:W-:Y:S01]  /*2a90*/  FMUL.FTZ R35, R32, R35 ;  /* 0x0000002320237220 */ /* 0x001fe20000410000 */
[-C--:B--2---:R-:W-:Y:S02]  /*2aa0*/  IADD3 R27, P4, R27, R14.reuse, RZ ;  /* 0x0000000e1b1b7210 */ /* 0x084fe40007f9e0ff */
[-C--:B---3--:R-:W-:Y:S02]  /*2ab0*/  IADD3 R28, P5, R28, R14.reuse, RZ ;  /* 0x0000000e1c1c7210 */ /* 0x088fe40007fbe0ff */
[----:B----4-:R-:W-:Y:S01]  /*2ac0*/  IADD3 R14, P6, R33, R14, RZ ;  /* 0x0000000e210e7210 */ /* 0x010fe20007fde0ff */
[----:B------:R-:W-:Y:S01]  /*2ad0*/  FADD.FTZ R33, R3, -R20 ;  /* 0x8000001403217221 */ /* 0x000fe20000010000 */
[----:B------:R-:W-:-:S02]  /*2ae0*/  HADD2.F32 R3, -RZ, R17.H0_H0 ;  /* 0x20000011ff037230 */ /* 0x000fc40000004100 */
[----:B------:R-:W-:-:S05]  /*2af0*/  HADD2.F32 R17, -RZ, R17.H1_H1 ;  /* 0x30000011ff117230 */ /* 0x000fca0000004100 */
[----:B------:R-:W-:-:S04]  /*2b00*/  FFMA.FTZ R4, R4, R17, R19 ;  /* 0x0000001104047223 */ /* 0x000fc80000010013 */
[----:B------:R-:W-:-:S04]  /*2b10*/  FMUL.FTZ R32, R4, -1.4426950216293334961 ;  /* 0xbfb8aa3b04207820 */ /* 0x000fc80000410000 */
[----:B------:R0:W-:Y:S02]  /*2b20*/  MUFU.EX2 R36, R32 ;  /* 0x0000002000247308 */ /* 0x0001e40000000800 */
[C---:B0-----:R-:W-:Y:S02]  /*2b30*/  FMUL.FTZ R32, R21.reuse, R37 ;  /* 0x0000002515207220 */ /* 0x041fe40000410000 */
[----:B------:R-:W2:Y:S04]  /*2b40*/  LDL.LU R37, [R1] ;  /* 0x0000000001257983 */ /* 0x000ea80000300800 */
[----:B------:R-:W0:Y:S01]  /*2b50*/  MUFU.RCP R34, R34 ;  /* 0x0000002200227308 */ /* 0x000e220000001000 */
[----:B------:R-:W-:-:S04]  /*2b60*/  FMUL.FTZ R33, R21, R33 ;  /* 0x0000002115217220 */ /* 0x000fc80000410000 */
[----:B------:R-:W-:Y:S01]  /*2b70*/  FFMA.FTZ R33, R33, R3, R24 ;  /* 0x0000000321217223 */ /* 0x000fe20000010018 */
[----:B0-----:R-:W-:-:S03]  /*2b80*/  FMUL.FTZ R30, R30, R34 ;  /* 0x000000221e1e7220 */ /* 0x001fc60000410000 */
[----:B------:R-:W-:-:S06]  /*2b90*/  FMUL.FTZ R34, R33, -1.4426950216293334961 ;  /* 0xbfb8aa3b21227820 */ /* 0x000fcc0000410000 */
[----:B------:R-:W0:Y:S02]  /*2ba0*/  MUFU.EX2 R34, R34 ;  /* 0x0000002200227308 */ /* 0x000e240000000800 */
[----:B0-----:R-:W-:-:S06]  /*2bb0*/  FADD.FTZ R34, R34, 1 ;  /* 0x3f80000022227421 */ /* 0x001fcc0000010000 */
[----:B------:R-:W0:Y:S01]  /*2bc0*/  MUFU.RCP R34, R34 ;  /* 0x0000002200227308 */ /* 0x000e220000001000 */
[----:B------:R-:W-:Y:S01]  /*2bd0*/  FFMA.FTZ R32, R25, R32, R0 ;  /* 0x0000002019207223 */ /* 0x000fe20000010000 */
[----:B------:R-:W-:Y:S01]  /*2be0*/  FADD.FTZ R36, R36, 1 ;  /* 0x3f80000024247421 */ /* 0x000fe20000010000 */
[----:B0-----:R-:W-:Y:S02]  /*2bf0*/  FMUL.FTZ R33, R33, R34 ;  /* 0x0000002221217220 */ /* 0x001fe40000410000 */
[----:B------:R-:W-:-:S03]  /*2c00*/  FMUL.FTZ R34, R32, -1.4426950216293334961 ;  /* 0xbfb8aa3b20227820 */ /* 0x000fc60000410000 */
[----:B------:R-:W0:Y:S08]  /*2c10*/  MUFU.RCP R36, R36 ;  /* 0x0000002400247308 */ /* 0x000e300000001000 */
[----:B------:R-:W1:Y:S01]  /*2c20*/  MUFU.EX2 R34, R34 ;  /* 0x0000002200227308 */ /* 0x000e620000000800 */
[----:B------:R-:W-:-:S04]  /*2c30*/  FADD.FTZ R31, R31, -R20 ;  /* 0x800000141f1f7221 */ /* 0x000fc80000010000 */
[----:B------:R-:W-:-:S04]  /*2c40*/  FMUL.FTZ R31, R21, R31 ;  /* 0x0000001f151f7220 */ /* 0x000fc80000410000 */
[----:B------:R-:W-:Y:S01]  /*2c50*/  FFMA.FTZ R31, R16, R31, R18 ;  /* 0x0000001f101f7223 */ /* 0x000fe20000010012 */
[----:B0-----:R-:W-:Y:S01]  /*2c60*/  FMUL.FTZ R4, R4, R36 ;  /* 0x0000002404047220 */ /* 0x001fe20000410000 */
[----:B-1----:R-:W-:Y:S02]  /*2c70*/  FADD.FTZ R34, R34, 1 ;  /* 0x3f80000022227421 */ /* 0x002fe40000010000 */
[----:B------:R-:W-:-:S04]  /*2c80*/  FMUL.FTZ R36, R31, -1.4426950216293334961 ;  /* 0xbfb8aa3b1f247820 */ /* 0x000fc80000410000 */
[----:B------:R-:W0:Y:S08]  /*2c90*/  MUFU.RCP R34, R34 ;  /* 0x0000002200227308 */ /* 0x000e300000001000 */
[----:B------:R-:W1:Y:S01]  /*2ca0*/  MUFU.EX2 R36, R36 ;  /* 0x0000002400247308 */ /* 0x000e620000000800 */
[----:B0-----:R-:W-:-:S05]  /*2cb0*/  FMUL.FTZ R34, R32, R34 ;  /* 0x0000002220227220 */ /* 0x001fca0000410000 */
[----:B------:R1:W-:Y:S02]  /*2cc0*/  STL [R1+0x4c], R34 ;  /* 0x00004c2201007387 */ /* 0x0003e40000100800 */
[----:B-1----:R-:W-:Y:S02]  /*2cd0*/  FADD.FTZ R34, R36, 1 ;  /* 0x3f80000024227421 */ /* 0x002fe40000010000 */
[----:B------:R-:W3:Y:S04]  /*2ce0*/  LDL.LU R36, [R1+0x4] ;  /* 0x0000040001247983 */ /* 0x000ee80000300800 */
[----:B------:R-:W0:Y:S02]  /*2cf0*/  MUFU.RCP R34, R34 ;  /* 0x0000002200227308 */ /* 0x000e240000001000 */
[----:B0-----:R-:W-:-:S02]  /*2d00*/  FMUL.FTZ R31, R31, R34 ;  /* 0x000000221f1f7220 */ /* 0x001fc40000410000 */
[----:B------:R-:W4:Y:S04]  /*2d10*/  LDL.LU R34, [R1+0x8] ;  /* 0x0000080001227983 */ /* 0x000f280000300800 */
[----:B------:R0:W-:Y:S01]  /*2d20*/  STL [R1+0x48], R31 ;  /* 0x0000481f01007387 */ /* 0x0001e20000100800 */
[----:B--2---:R-:W-:-:S04]  /*2d30*/  FADD.FTZ R37, R37, -R20 ;  /* 0x8000001425257221 */ /* 0x004fc80000010000 */
[----:B------:R-:W-:-:S04]  /*2d40*/  FMUL.FTZ R37, R21, R37 ;  /* 0x0000002515257220 */ /* 0x000fc80000410000 */
[----:B------:R-:W-:-:S04]  /*2d50*/  FFMA.FTZ R37, R3, R37, R24 ;  /* 0x0000002503257223 */ /* 0x000fc80000010018 */
[----:B------:R-:W-:-:S06]  /*2d60*/  FMUL.FTZ R32, R37, -1.4426950216293334961 ;  /* 0xbfb8aa3b25207820 */ /* 0x000fcc0000410000 */
[----:B------:R-:W1:Y:S02]  /*2d70*/  MUFU.EX2 R32, R32 ;  /* 0x0000002000207308 */ /* 0x000e640000000800 */
[----:B-1----:R-:W-:-:S06]  /*2d80*/  FADD.FTZ R32, R32, 1 ;  /* 0x3f80000020207421 */ /* 0x002fcc0000010000 */
[----:B------:R-:W1:Y:S02]  /*2d90*/  MUFU.RCP R32, R32 ;  /* 0x0000002000207308 */ /* 0x000e640000001000 */
[----:B-1----:R-:W-:Y:S02]  /*2da0*/  FMUL.FTZ R32, R37, R32 ;  /* 0x0000002025207220 */ /* 0x002fe40000410000 */
[----:B------:R-:W2:Y:S04]  /*2db0*/  LDL.LU R37, [R1+0xc] ;  /* 0x00000c0001257983 */ /* 0x000ea80000300800 */
[----:B------:R1:W-:Y:S01]  /*2dc0*/  STL [R1+0x44], R32 ;  /* 0x0000442001007387 */ /* 0x0003e20000100800 */
[----:B------:R-:W-:-:S04]  /*2dd0*/  FADD.FTZ R29, R29, -R20 ;  /* 0x800000141d1d7221 */ /* 0x000fc80000010000 */
[----:B------:R-:W-:Y:S01]  /*2de0*/  FMUL.FTZ R29, R21, R29 ;  /* 0x0000001d151d7220 */ /* 0x000fe20000410000 */
[----:B---3--:R-:W-:-:S04]  /*2df0*/  FADD.FTZ R36, R36, -R20 ;  /* 0x8000001424247221 */ /* 0x008fc80000010000 */
[----:B------:R-:W-:-:S04]  /*2e00*/  FMUL.FTZ R36, R21, R36 ;  /* 0x0000002415247220 */ /* 0x000fc80000410000 */
[----:B------:R-:W-:-:S04]  /*2e10*/  FFMA.FTZ R36, R17, R36, R19 ;  /* 0x0000002411247223 */ /* 0x000fc80000010013 */
[----:B0-----:R-:W-:Y:S01]  /*2e20*/  FMUL.FTZ R31, R36, -1.4426950216293334961 ;  /* 0xbfb8aa3b241f7820 */ /* 0x001fe20000410000 */
[----:B----4-:R-:W-:-:S04]  /*2e30*/  FADD.FTZ R34, R34, -R20 ;  /* 0x8000001422227221 */ /* 0x010fc80000010000 */
[----:B------:R-:W-:-:S04]  /*2e40*/  FMUL.FTZ R34, R21, R34 ;  /* 0x0000002215227220 */ /* 0x000fc80000410000 */
[----:B------:R-:W-:Y:S01]  /*2e50*/  FFMA.FTZ R34, R25, R34, R0 ;  /* 0x0000002219227223 */ /* 0x000fe20000010000 */
[----:B------:R-:W0:Y:S03]  /*2e60*/  MUFU.EX2 R31, R31 ;  /* 0x0000001f001f7308 */ /* 0x000e260000000800 */
[----:B-1----:R-:W-:-:S06]  /*2e70*/  FMUL.FTZ R32, R34, -1.4426950216293334961 ;  /* 0xbfb8aa3b22207820 */ /* 0x002fcc0000410000 */
[----:B------:R-:W1:Y:S01]  /*2e80*/  MUFU.EX2 R32, R32 ;  /* 0x0000002000207308 */ /* 0x000e620000000800 */
[----:B0-----:R-:W-:-:S07]  /*2e90*/  FADD.FTZ R31, R31, 1 ;  /* 0x3f8000001f1f7421 */ /* 0x001fce0000010000 */
[----:B------:R-:W0:Y:S01]  /*2ea0*/  MUFU.RCP R31, R31 ;  /* 0x0000001f001f7308 */ /* 0x000e220000001000 */
[----:B-1----:R-:W-:-:S07]  /*2eb0*/  FADD.FTZ R32, R32, 1 ;  /* 0x3f80000020207421 */ /* 0x002fce0000010000 */
[----:B------:R-:W1:Y:S01]  /*2ec0*/  MUFU.RCP R32, R32 ;  /* 0x0000002000207308 */ /* 0x000e620000001000 */
[----:B------:R-:W-:Y:S01]  /*2ed0*/  FFMA.FTZ R29, R3, R29, R24 ;  /* 0x0000001d031d7223 */ /* 0x000fe20000010018 */
[----:B0-----:R-:W-:Y:S01]  /*2ee0*/  FMUL.FTZ R36, R36, R31 ;  /* 0x0000001f24247220 */ /* 0x001fe20000410000 */
[----:B-1----:R-:W-:Y:S02]  /*2ef0*/  FMUL.FTZ R34, R34, R32 ;  /* 0x0000002022227220 */ /* 0x002fe40000410000 */
[----:B------:R-:W-:-:S06]  /*2f00*/  FMUL.FTZ R32, R29, -1.4426950216293334961 ;  /* 0xbfb8aa3b1d207820 */ /* 0x000fcc0000410000 */
[----:B------:R-:W0:Y:S01]  /*2f10*/  MUFU.EX2 R32, R32 ;  /* 0x0000002000207308 */ /* 0x000e220000000800 */
[--C-:B------:R-:W-:Y:S01]  /*2f20*/  FADD.FTZ R5, R5, -R20.reuse ;  /* 0x8000001405057221 */ /* 0x100fe20000010000 */
[----:B------:R-:W-:-:S03]  /*2f30*/  FADD.FTZ R6, R6, -R20 ;  /* 0x8000001406067221 */ /* 0x000fc60000010000 */
[----:B------:R-:W-:Y:S01]  /*2f40*/  FMUL.FTZ R5, R21, R5 ;  /* 0x0000000515057220 */ /* 0x000fe20000410000 */
[----:B0-----:R-:W-:-:S06]  /*2f50*/  FADD.FTZ R32, R32, 1 ;  /* 0x3f80000020207421 */ /* 0x001fcc0000010000 */
[----:B------:R-:W0:Y:S01]  /*2f60*/  MUFU.RCP R32, R32 ;  /* 0x0000002000207308 */ /* 0x000e220000001000 */
[----:B------:R-:W-:Y:S01]  /*2f70*/  FFMA.FTZ R5, R17, R5, R19 ;  /* 0x0000000511057223 */ /* 0x000fe20000010013 */
[----:B------:R-:W-:Y:S01]  /*2f80*/  STL [R1+0x40], R36 ;  /* 0x0000402401007387 */ /* 0x000fe20000100800 */
[----:B------:R-:W-:-:S03]  /*2f90*/  FMUL.FTZ R6, R21, R6 ;  /* 0x0000000615067220 */ /* 0x000fc60000410000 */
[----:B------:R1:W-:Y:S01]  /*2fa0*/  STL [R1+0x3c], R34 ;  /* 0x00003c2201007387 */ /* 0x0003e20000100800 */
[----:B------:R-:W-:Y:S01]  /*2fb0*/  FFMA.FTZ R6, R25, R6, R0 ;  /* 0x0000000619067223 */ /* 0x000fe20000010000 */
[----:B0-----:R-:W-:-:S03]  /*2fc0*/  FMUL.FTZ R32, R29, R32 ;  /* 0x000000201d207220 */ /* 0x001fc60000410000 */
[----:B------:R-:W-:-:S06]  /*2fd0*/  FMUL.FTZ R29, R6, -1.4426950216293334961 ;  /* 0xbfb8aa3b061d7820 */ /* 0x000fcc0000410000 */
[----:B------:R-:W-:Y:S01]  /*2fe0*/  MUFU.EX2 R29, R29 ;  /* 0x0000001d001d7308 */ /* 0x000fe20000000800 */
[----:B--2---:R-:W-:-:S04]  /*2ff0*/  FADD.FTZ R37, R37, -R20 ;  /* 0x8000001425257221 */ /* 0x004fc80000010000 */
[----:B------:R-:W-:-:S04]  /*3000*/  FMUL.FTZ R37, R21, R37 ;  /* 0x0000002515257220 */ /* 0x000fc80000410000 */
[----:B------:R-:W-:-:S04]  /*3010*/  FFMA.FTZ R37, R16, R37, R18 ;  /* 0x0000002510257223 */ /* 0x000fc80000010012 */
[----:B------:R-:W-:-:S06]  /*3020*/  FMUL.FTZ R31, R37, -1.4426950216293334961 ;  /* 0xbfb8aa3b251f7820 */ /* 0x000fcc0000410000 */
[----:B------:R-:W0:Y:S02]  /*3030*/  MUFU.EX2 R31, R31 ;  /* 0x0000001f001f7308 */ /* 0x000e240000000800 */
[----:B0-----:R-:W-:-:S06]  /*3040*/  FADD.FTZ R31, R31, 1 ;  /* 0x3f8000001f1f7421 */ /* 0x001fcc0000010000 */
[----:B------:R-:W1:Y:S02]  /*3050*/  MUFU.RCP R31, R31 ;  /* 0x0000001f001f7308 */ /* 0x000e640000001000 */
[----:B-1----:R-:W-:Y:S01]  /*3060*/  FMUL.FTZ R34, R37, R31 ;  /* 0x0000001f25227220 */ /* 0x002fe20000410000 */
[----:B------:R-:W-:-:S06]  /*3070*/  FMUL.FTZ R31, R5, -1.4426950216293334961 ;  /* 0xbfb8aa3b051f7820 */ /* 0x000fcc0000410000 */
[----:B------:R-:W0:Y:S01]  /*3080*/  MUFU.EX2 R31, R31 ;  /* 0x0000001f001f7308 */ /* 0x000e220000000800 */
[----:B------:R-:W-:Y:S01]  /*3090*/  FADD.FTZ R29, R29, 1 ;  /* 0x3f8000001d1d7421 */ /* 0x000fe20000010000 */
[----:B------:R-:W-:Y:S01]  /*30a0*/  FADD.FTZ R7, R7, -R20 ;  /* 0x8000001407077221 */ /* 0x000fe20000010000 */
[----:B0-----:R-:W-:-:S05]  /*30b0*/  FADD.FTZ R31, R31, 1 ;  /* 0x3f8000001f1f7421 */ /* 0x001fca0000010000 */
[----:B------:R-:W0:Y:S08]  /*30c0*/  MUFU.RCP R29, R29 ;  /* 0x0000001d001d7308 */ /* 0x000e300000001000 */
[----:B------:R-:W1:Y:S01]  /*30d0*/  MUFU.RCP R31, R31 ;  /* 0x0000001f001f7308 */ /* 0x000e620000001000 */
[----:B------:R-:W-:Y:S01]  /*30e0*/  FMUL.FTZ R7, R21, R7 ;  /* 0x0000000715077220 */ /* 0x000fe20000410000 */
[----:B------:R-:W-:-:S03]  /*30f0*/  FADD.FTZ R8, R8, -R20 ;  /* 0x8000001408087221 */ /* 0x000fc60000010000 */
[----:B------:R-:W-:Y:S01]  /*3100*/  FFMA.FTZ R7, R16, R7, R18 ;  /* 0x0000000710077223 */ /* 0x000fe20000010012 */
[----:B------:R-:W-:-:S04]  /*3110*/  FMUL.FTZ R8, R21, R8 ;  /* 0x0000000815087220 */ /* 0x000fc80000410000 */
[----:B------:R-:W-:Y:S01]  /*3120*/  FFMA.FTZ R8, R3, R8, R24 ;  /* 0x0000000803087223 */ /* 0x000fe20000010018 */
[----:B0-----:R-:W-:Y:S01]  /*3130*/  FMUL.FTZ R6, R6, R29 ;  /* 0x0000001d06067220 */ /* 0x001fe20000410000 */
[----:B-1----:R-:W-:Y:S01]  /*3140*/  FMUL.FTZ R31, R5, R31 ;  /* 0x0000001f051f7220 */ /* 0x002fe20000410000 */
[----:B------:R-:W-:Y:S01]  /*3150*/  FMUL.FTZ R5, R7, -1.4426950216293334961 ;  /* 0xbfb8aa3b07057820 */ /* 0x000fe20000410000 */
[----:B------:R-:W-:-:S05]  /*3160*/  FMUL.FTZ R29, R8, -1.4426950216293334961 ;  /* 0xbfb8aa3b081d7820 */ /* 0x000fca0000410000 */
[----:B------:R-:W0:Y:S08]  /*3170*/  MUFU.EX2 R5, R5 ;  /* 0x0000000500057308 */ /* 0x000e300000000800 */
[----:B------:R-:W1:Y:S01]  /*3180*/  MUFU.EX2 R29, R29 ;  /* 0x0000001d001d7308 */ /* 0x000e620000000800 */
[----:B------:R-:W-:Y:S04]  /*3190*/  STL [R1+0x38], R34 ;  /* 0x0000382201007387 */ /* 0x000fe80000100800 */
[----:B------:R-:W-:Y:S01]  /*31a0*/  STL [R1+0x30], R32 ;  /* 0x0000302001007387 */ /* 0x000fe20000100800 */
[----:B0-----:R-:W-:-:S03]  /*31b0*/  FADD.FTZ R5, R5, 1 ;  /* 0x3f80000005057421 */ /* 0x001fc60000010000 */
[----:B------:R-:W-:Y:S04]  /*31c0*/  STL [R1+0x2c], R31 ;  /* 0x00002c1f01007387 */ /* 0x000fe80000100800 */
[----:B------:R0:W-:Y:S02]  /*31d0*/  STL [R1+0xc], R6 ;  /* 0x00000c0601007387 */ /* 0x0001e40000100800 */
[----:B0-----:R1:W0:Y:S02]  /*31e0*/  MUFU.RCP R6, R5 ;  /* 0x0000000500067308 */ /* 0x0012240000001000 */
[----:B-1----:R-:W-:-:S06]  /*31f0*/  FADD.FTZ R5, R29, 1 ;  /* 0x3f8000001d057421 */ /* 0x002fcc0000010000 */
[----:B------:R-:W1:Y:S01]  /*3200*/  MUFU.RCP R5, R5 ;  /* 0x0000000500057308 */ /* 0x000e620000001000 */
[--C-:B------:R-:W-:Y:S01]  /*3210*/  FADD.FTZ R10, R10, -R20.reuse ;  /* 0x800000140a0a7221 */ /* 0x100fe20000010000 */
[----:B------:R-:W-:Y:S01]  /*3220*/  FADD.FTZ R9, R9, -R20 ;  /* 0x8000001409097221 */ /* 0x000fe20000010000 */
[----:B0-----:R-:W-:Y:S02]  /*3230*/  FMUL.FTZ R7, R7, R6 ;  /* 0x0000000607077220 */ /* 0x001fe40000410000 */
[C---:B------:R-:W-:Y:S01]  /*3240*/  FMUL.FTZ R10, R21.reuse, R10 ;  /* 0x0000000a150a7220 */ /* 0x040fe20000410000 */
[----:B------:R-:W-:-:S03]  /*3250*/  FMUL.FTZ R6, R21, R9 ;  /* 0x0000000915067220 */ /* 0x000fc60000410000 */
[----:B------:R-:W-:Y:S01]  /*3260*/  FFMA.FTZ R37, R25, R10, R0 ;  /* 0x0000000a19257223 */ /* 0x000fe20000010000 */
[----:B------:R-:W-:Y:S01]  /*3270*/  FFMA.FTZ R6, R17, R6, R19 ;  /* 0x0000000611067223 */ /* 0x000fe20000010013 */
[----:B------:R0:W-:Y:S01]  /*3280*/  STL [R1+0x8], R7 ;  /* 0x0000080701007387 */ /* 0x0001e20000100800 */
[----:B-1----:R-:W-:Y:S01]  /*3290*/  FMUL.FTZ R8, R8, R5 ;  /* 0x0000000508087220 */ /* 0x002fe20000410000 */
[----:B------:R-:W-:Y:S01]  /*32a0*/  FMUL.FTZ R5, R37, -1.4426950216293334961 ;  /* 0xbfb8aa3b25057820 */ /* 0x000fe20000410000 */
[----:B0-----:R-:W-:-:S05]  /*32b0*/  FMUL.FTZ R7, R6, -1.4426950216293334961 ;  /* 0xbfb8aa3b06077820 */ /* 0x001fca0000410000 */
[----:B------:R-:W0:Y:S08]  /*32c0*/  MUFU.EX2 R5, R5 ;  /* 0x0000000500057308 */ /* 0x000e300000000800 */
[----:B------:R-:W1:Y:S01]  /*32d0*/  MUFU.EX2 R7, R7 ;  /* 0x0000000700077308 */ /* 0x000e620000000800 */
[----:B0-----:R-:W-:Y:S01]  /*32e0*/  FADD.FTZ R5, R5, 1 ;  /* 0x3f80000005057421 */ /* 0x001fe20000010000 */
[----:B-1----:R-:W-:-:S06]  /*32f0*/  FADD.FTZ R7, R7, 1 ;  /* 0x3f80000007077421 */ /* 0x002fcc0000010000 */
[----:B------:R-:W0:Y:S01]  /*3300*/  MUFU.RCP R5, R5 ;  /* 0x0000000500057308 */ /* 0x000e220000001000 */
[----:B------:R-:W-:-:S07]  /*3310*/  FADD.FTZ R12, R12, -R20 ;  /* 0x800000140c0c7221 */ /* 0x000fce0000010000 */
[----:B------:R-:W1:Y:S01]  /*3320*/  MUFU.RCP R7, R7 ;  /* 0x0000000700077308 */ /* 0x000e620000001000 */
[----:B------:R-:W-:Y:S01]  /*3330*/  FMUL.FTZ R12, R21, R12 ;  /* 0x0000000c150c7220 */ /* 0x000fe20000410000 */
[--C-:B------:R-:W-:Y:S01]  /*3340*/  FADD.FTZ R11, R11, -R20.reuse ;  /* 0x800000140b0b7221 */ /* 0x100fe20000010000 */
[----:B------:R-:W-:Y:S02]  /*3350*/  FADD.FTZ R13, R13, -R20 ;  /* 0x800000140d0d7221 */ /* 0x000fe40000010000 */
[----:B------:R-:W-:Y:S01]  /*3360*/  FFMA.FTZ R12, R3, R12, R24 ;  /* 0x0000000c030c7223 */ /* 0x000fe20000010018 */
[----:B------:R-:W-:Y:S01]  /*3370*/  FMUL.FTZ R11, R21, R11 ;  /* 0x0000000b150b7220 */ /* 0x000fe20000410000 */
[----:B0-----:R-:W-:Y:S02]  /*3380*/  FMUL.FTZ R37, R37, R5 ;  /* 0x0000000525257220 */ /* 0x001fe40000410000 */
[----:B------:R-:W-:Y:S01]  /*3390*/  FMUL.FTZ R5, R12, -1.4426950216293334961 ;  /* 0xbfb8aa3b0c057820 */ /* 0x000fe20000410000 */
[----:B------:R-:W-:Y:S01]  /*33a0*/  FMUL.FTZ R13, R21, R13 ;  /* 0x0000000d150d7220 */ /* 0x000fe20000410000 */
[----:B------:R0:W-:Y:S01]  /*33b0*/  STL [R1+0x4], R8 ;  /* 0x0000040801007387 */ /* 0x0001e20000100800 */
[----:B------:R-:W-:Y:S01]  /*33c0*/  FFMA.FTZ R29, R16, R11, R18 ;  /* 0x0000000b101d7223 */ /* 0x000fe20000010012 */
[----:B-1----:R-:W-:Y:S01]  /*33d0*/  FMUL.FTZ R6, R6, R7 ;  /* 0x0000000706067220 */ /* 0x002fe20000410000 */
[----:B------:R-:W-:Y:S01]  /*33e0*/  FFMA.FTZ R13, R17, R13, R19 ;  /* 0x0000000d110d7223 */ /* 0x000fe20000010013 */
[----:B------:R-:W1:Y:S01]  /*33f0*/  MUFU.EX2 R5, R5 ;  /* 0x0000000500057308 */ /* 0x000e620000000800 */
[----:B0-----:R-:W2:Y:S04]  /*3400*/  LDL.LU R8, [R1+0x10] ;  /* 0x0000100001087983 */ /* 0x001ea80000300800 */
[----:B------:R-:W3:Y:S01]  /*3410*/  LDL.LU R32, [R1+0x18] ;  /* 0x0000180001207983 */ /* 0x000ee20000300800 */
[----:B------:R-:W-:-:S03]  /*3420*/  FMUL.FTZ R7, R13, -1.4426950216293334961 ;  /* 0xbfb8aa3b0d077820 */ /* 0x000fc60000410000 */
[----:B------:R0:W-:Y:S02]  /*3430*/  STL [R1], R6 ;  /* 0x0000000601007387 */ /* 0x0001e40000100800 */
[----:B0-----:R-:W-:Y:S01]  /*3440*/  FMUL.FTZ R6, R29, -1.4426950216293334961 ;  /* 0xbfb8aa3b1d067820 */ /* 0x001fe20000410000 */
[----:B------:R-:W0:Y:S08]  /*3450*/  MUFU.EX2 R7, R7 ;  /* 0x0000000700077308 */ /* 0x000e300000000800 */
[----:B------:R-:W4:Y:S01]  /*3460*/  MUFU.EX2 R6, R6 ;  /* 0x0000000600067308 */ /* 0x000f220000000800 */
[----:B-1----:R-:W-:-:S07]  /*3470*/  FADD.FTZ R5, R5, 1 ;  /* 0x3f80000005057421 */ /* 0x002fce0000010000 */
[----:B------:R-:W1:Y:S01]  /*3480*/  MUFU.RCP R5, R5 ;  /* 0x0000000500057308 */ /* 0x000e620000001000 */
[----:B0-----:R-:W-:Y:S01]  /*3490*/  FADD.FTZ R7, R7, 1 ;  /* 0x3f80000007077421 */ /* 0x001fe20000010000 */
[----:B----4-:R-:W-:-:S06]  /*34a0*/  FADD.FTZ R6, R6, 1 ;  /* 0x3f80000006067421 */ /* 0x010fcc0000010000 */
[----:B------:R-:W0:Y:S01]  /*34b0*/  MUFU.RCP R7, R7 ;  /* 0x0000000700077308 */ /* 0x000e220000001000 */
[----:B------:R-:W-:-:S07]  /*34c0*/  F2FP.F16.F32.PACK_AB R30, R35, R30 ;  /* 0x0000001e231e723e */ /* 0x000fce00000000ff */
[----:B------:R-:W4:Y:S01]  /*34d0*/  MUFU.RCP R6, R6 ;  /* 0x0000000600067308 */ /* 0x000f220000001000 */
[----:B-1----:R-:W-:Y:S01]  /*34e0*/  FMUL.FTZ R12, R12, R5 ;  /* 0x000000050c0c7220 */ /* 0x002fe20000410000 */
[----:B------:R-:W-:Y:S01]  /*34f0*/  PRMT R5, R30, 0x7632, R5 ;  /* 0x000076321e057816 */ /* 0x000fe20000000005 */
[----:B------:R1:W-:Y:S04]  /*3500*/  STG.E.U16 desc[UR14][R22.64], R30 ;  /* 0x0000001e16007986 */ /* 0x0003e8000c10150e */
[----:B------:R4:W-:Y:S01]  /*3510*/  STG.E.U16 desc[UR14][R22.64+0x2], R5 ;  /* 0x0000020516007986 */ /* 0x0009e2000c10150e */
[----:B0-----:R-:W-:Y:S01]  /*3520*/  FMUL.FTZ R13, R13, R7 ;  /* 0x000000070d0d7220 */ /* 0x001fe20000410000 */
[----:B-1----:R-:W-:Y:S01]  /*3530*/  F2FP.F16.F32.PACK_AB R30, R4, R33 ;  /* 0x00000021041e723e */ /* 0x002fe200000000ff */
[----:B----4-:R-:W-:Y:S01]  /*3540*/  FMUL.FTZ R29, R29, R6 ;  /* 0x000000061d1d7220 */ /* 0x010fe20000410000 */
[----:B------:R-:W-:-:S02]  /*3550*/  IADD3.X R5, RZ, R2, RZ, P6, !PT ;  /* 0x00000002ff057210 */ /* 0x000fc400037fe4ff */
[C---:B------:R-:W-:Y:S01]  /*3560*/  LEA R4, P6, R14.reuse, UR12, 0x1 ;  /* 0x0000000c0e047c11 */ /* 0x040fe2000f8c08ff */
[----:B------:R-:W-:Y:S03]  /*3570*/  STL [R1+0x6c], R37 ;  /* 0x00006c2501007387 */ /* 0x000fe60000100800 */
[----:B------:R-:W-:Y:S01]  /*3580*/  LEA.HI.X R5, R14, UR13, R5, 0x1, P6 ;  /* 0x0000000d0e057c11 */ /* 0x000fe2000b0f0c05 */
[----:B------:R0:W-:Y:S04]  /*3590*/  STL [R1+0x70], R29 ;  /* 0x0000701d01007387 */ /* 0x0001e80000100800 */
[----:B------:R-:W-:Y:S04]  /*35a0*/  STL [R1+0x74], R12 ;  /* 0x0000740c01007387 */ /* 0x000fe80000100800 */
[----:B------:R1:W-:Y:S04]  /*35b0*/  STL [R1+0x78], R13 ;  /* 0x0000780d01007387 */ /* 0x0003e80000100800 */
[----:B------:R-:W-:Y:S04]  /*35c0*/  STL [R1+0x84], R4 ;  /* 0x0000840401007387 */ /* 0x000fe80000100800 */
[----:B------:R4:W-:Y:S04]  /*35d0*/  STL [R1+0x80], R5 ;  /* 0x0000800501007387 */ /* 0x0009e80000100800 */
[----:B------:R-:W3:Y:S04]  /*35e0*/  LDL.LU R31, [R1+0x1c] ;  /* 0x00001c00011f7983 */ /* 0x000ee80000300800 */
[----:B0-----:R-:W3:Y:S04]  /*35f0*/  LDL.LU R29, [R1+0x14] ;  /* 0x00001400011d7983 */ /* 0x001ee80000300800 */
[----:B-1----:R-:W3:Y:S04]  /*3600*/  LDL.LU R13, [R1+0x34] ;  /* 0x00003400010d7983 */ /* 0x002ee80000300800 */
[----:B------:R-:W3:Y:S04]  /*3610*/  LDL.LU R12, [R1+0x28] ;  /* 0x00002800010c7983 */ /* 0x000ee80000300800 */
[----:B----4-:R-:W4:Y:S04]  /*3620*/  LDL.LU R5, [R1+0x50] ;  /* 0x0000500001057983 */ /* 0x010f280000300800 */
[----:B------:R-:W4:Y:S01]  /*3630*/  LDL.LU R4, [R1+0x54] ;  /* 0x0000540001047983 */ /* 0x000f220000300800 */
[----:B------:R-:W-:-:S02]  /*3640*/  IADD3.X R11, RZ, R2, RZ, P3, !PT ;  /* 0x00000002ff0b7210 */ /* 0x000fc40001ffe4ff */
[----:B------:R-:W-:-:S04]  /*3650*/  LEA R10, P3, R26, UR12, 0x1 ;  /* 0x0000000c1a0a7c11 */ /* 0x000fc8000f8608ff */
[----:B------:R-:W-:Y:S02]  /*3660*/  LEA.HI.X R11, R26, UR13, R11, 0x1, P3 ;  /* 0x0000000d1a0b7c11 */ /* 0x000fe400098f0c0b */
[-C--:B------:R-:W-:Y:S02]  /*3670*/  IADD3.X R9, RZ, R2.reuse, RZ, P4, !PT ;  /* 0x00000002ff097210 */ /* 0x080fe400027fe4ff */
[----:B------:R-:W-:Y:S02]  /*3680*/  IADD3.X R7, RZ, R2, RZ, P5, !PT ;  /* 0x00000002ff077210 */ /* 0x000fe40002ffe4ff */
[----:B------:R-:W-:-:S04]  /*3690*/  LEA R6, P5, R28, UR12, 0x1 ;  /* 0x0000000c1c067c11 */ /* 0x000fc8000f8a08ff */
[----:B------:R-:W-:Y:S01]  /*36a0*/  LEA.HI.X R7, R28, UR13, R7, 0x1, P5 ;  /* 0x0000000d1c077c11 */ /* 0x000fe2000a8f0c07 */
[----:B------:R-:W-:Y:S04]  /*36b0*/  STL [R1+0x88], R6 ;  /* 0x0000880601007387 */ /* 0x000fe80000100800 */
[----:B------:R0:W-:Y:S01]  /*36c0*/  STL [R1+0x7c], R7 ;  /* 0x00007c0701007387 */ /* 0x0001e20000100800 */
[----:B--2---:R-:W-:-:S04]  /*36d0*/  FADD.FTZ R14, R8, -R20 ;  /* 0x80000014080e7221 */ /* 0x004fc80000010000 */
[----:B------:R-:W-:-:S04]  /*36e0*/  FMUL.FTZ R14, R21, R14 ;  /* 0x0000000e150e7220 */ /* 0x000fc80000410000 */
[----:B------:R-:W-:-:S04]  /*36f0*/  FFMA.FTZ R14, R25, R14, R0 ;  /* 0x0000000e190e7223 */ /* 0x000fc80000010000 */
[----:B------:R-:W-:-:S06]  /*3700*/  FMUL.FTZ R26, R14, -1.4426950216293334961 ;  /* 0xbfb8aa3b0e1a7820 */ /* 0x000fcc0000410000 */
[----:B------:R-:W1:Y:S01]  /*3710*/  MUFU.EX2 R26, R26 ;  /* 0x0000001a001a7308 */ /* 0x000e620000000800 */
[----:B------:R-:W-:-:S04]  /*3720*/  LEA R8, P4, R27, UR12, 0x1 ;  /* 0x0000000c1b087c11 */ /* 0x000fc8000f8808ff */
[----:B------:R-:W-:Y:S01]  /*3730*/  LEA.HI.X R9, R27, UR13, R9, 0x1, P4 ;  /* 0x0000000d1b097c11 */ /* 0x000fe2000a0f0c09 */
[----:B---3--:R-:W-:-:S04]  /*3740*/  FADD.FTZ R27, R32, -R20 ;  /* 0x80000014201b7221 */ /* 0x008fc80000010000 */
[----:B------:R-:W-:Y:S01]  /*3750*/  FMUL.FTZ R27, R21, R27 ;  /* 0x0000001b151b7220 */ /* 0x000fe20000410000 */
[----:B-1----:R-:W-:-:S03]  /*3760*/  FADD.FTZ R26, R26, 1 ;  /* 0x3f8000001a1a7421 */ /* 0x002fc60000010000 */
[----:B------:R-:W-:-:S03]  /*3770*/  FFMA.FTZ R27, R16, R27, R18 ;  /* 0x0000001b101b7223 */ /* 0x000fc60000010012 */
[----:B------:R-:W1:Y:S01]  /*3780*/  MUFU.RCP R26, R26 ;  /* 0x0000001a001a7308 */ /* 0x000e620000001000 */
[----:B------:R-:W-:-:S07]  /*3790*/  FMUL.FTZ R28, R27, -1.4426950216293334961 ;  /* 0xbfb8aa3b1b1c7820 */ /* 0x000fce0000410000 */
[----:B------:R-:W2:Y:S01]  /*37a0*/  MUFU.EX2 R28, R28 ;  /* 0x0000001c001c7308 */ /* 0x000ea20000000800 */
[----:B-1----:R-:W-:Y:S01]  /*37b0*/  FMUL.FTZ R14, R14, R26 ;  /* 0x0000001a0e0e7220 */ /* 0x002fe20000410000 */
[----:B------:R-:W-:Y:S04]  /*37c0*/  STL [R1+0x90], R8 ;  /* 0x0000900801007387 */ /* 0x000fe80000100800 */
[----:B------:R-:W-:Y:S04]  /*37d0*/  STL [R1+0x8c], R9 ;  /* 0x00008c0901007387 */ /* 0x000fe80000100800 */
[----:B------:R1:W-:Y:S04]  /*37e0*/  STL [R1+0x94], R11 ;  /* 0x0000940b01007387 */ /* 0x0003e80000100800 */
[----:B0-----:R-:W3:Y:S04]  /*37f0*/  LDL.LU R7, [R1+0x58] ;  /* 0x0000580001077983 */ /* 0x001ee80000300800 */
[----:B------:R-:W3:Y:S01]  /*3800*/  LDL.LU R6, [R1+0x5c] ;  /* 0x00005c0001067983 */ /* 0x000ee20000300800 */
[--C-:B------:R-:W-:Y:S01]  /*3810*/  FADD.FTZ R26, R31, -R20.reuse ;  /* 0x800000141f1a7221 */ /* 0x100fe20000010000 */
[----:B------:R-:W-:-:S03]  /*3820*/  FADD.FTZ R31, R29, -R20 ;  /* 0x800000141d1f7221 */ /* 0x000fc60000010000 */
[C---:B------:R-:W-:Y:S01]  /*3830*/  FMUL.FTZ R26, R21.reuse, R26 ;  /* 0x0000001a151a7220 */ /* 0x040fe20000410000 */
[----:B------:R-:W-:-:S03]  /*3840*/  FMUL.FTZ R31, R21, R31 ;  /* 0x0000001f151f7220 */ /* 0x000fc60000410000 */
[C-C-:B------:R-:W-:Y:S01]  /*3850*/  FFMA.FTZ R26, R25.reuse, R26, R0.reuse ;  /* 0x0000001a191a7223 */ /* 0x140fe20000010000 */
[----:B------:R-:W-:Y:S01]  /*3860*/  FFMA.FTZ R0, R25, R31, R0 ;  /* 0x0000001f19007223 */ /* 0x000fe20000010000 */
[----:B--2---:R-:W-:Y:S01]  /*3870*/  FADD.FTZ R31, R28, 1 ;  /* 0x3f8000001c1f7421 */ /* 0x004fe20000010000 */
[--C-:B------:R-:W-:Y:S01]  /*3880*/  FADD.FTZ R25, R13, -R20.reuse ;  /* 0x800000140d197221 */ /* 0x100fe20000010000 */
[----:B------:R-:W-:-:S03]  /*3890*/  FADD.FTZ R28, R12, -R20 ;  /* 0x800000140c1c7221 */ /* 0x000fc60000010000 */
[C---:B------:R-:W-:Y:S01]  /*38a0*/  FMUL.FTZ R25, R21.reuse, R25 ;  /* 0x0000001915197220 */ /* 0x040fe20000410000 */
[----:B------:R-:W-:-:S03]  /*38b0*/  FMUL.FTZ R28, R21, R28 ;  /* 0x0000001c151c7220 */ /* 0x000fc60000410000 */
[C-C-:B------:R-:W-:Y:S01]  /*38c0*/  FFMA.FTZ R25, R16.reuse, R25, R18.reuse ;  /* 0x0000001910197223 */ /* 0x140fe20000010012 */
[----:B------:R-:W-:Y:S01]  /*38d0*/  FFMA.FTZ R16, R16, R28, R18 ;  /* 0x0000001c10107223 */ /* 0x000fe20000010012 */
[--C-:B----4-:R-:W-:Y:S01]  /*38e0*/  FADD.FTZ R28, R5, -R20.reuse ;  /* 0x80000014051c7221 */ /* 0x110fe20000010000 */
[----:B------:R-:W-:Y:S01]  /*38f0*/  FADD.FTZ R32, R4, -R20 ;  /* 0x8000001404207221 */ /* 0x000fe20000010000 */
[----:B------:R-:W2:Y:S04]  /*3900*/  LDL.LU R5, [R1+0x64] ;  /* 0x0000640001057983 */ /* 0x000ea80000300800 */
[----:B------:R-:W4:Y:S01]  /*3910*/  LDL.LU R4, [R1+0x60] ;  /* 0x0000600001047983 */ /* 0x000f220000300800 */
[----:B------:R-:W0:Y:S01]  /*3920*/  MUFU.RCP R31, R31 ;  /* 0x0000001f001f7308 */ /* 0x000e220000001000 */
[----:B------:R-:W-:Y:S01]  /*3930*/  FMUL.FTZ R28, R21, R28 ;  /* 0x0000001c151c7220 */ /* 0x000fe20000410000 */
[----:B------:R-:W-:Y:S01]  /*3940*/  PRMT R33, R30, 0x7632, R33 ;  /* 0x000076321e217816 */ /* 0x000fe20000000021 */
[----:B-1----:R-:W4:Y:S02]  /*3950*/  LDL.LU R11, [R1+0x24] ;  /* 0x00002400010b7983 */ /* 0x002f240000300800 */
[----:B------:R-:W-:Y:S01]  /*3960*/  FFMA.FTZ R28, R3, R28, R24 ;  /* 0x0000001c031c7223 */ /* 0x000fe20000010018 */
[----:B0-----:R-:W-:-:S03]  /*3970*/  FMUL.FTZ R18, R27, R31 ;  /* 0x0000001f1b127220 */ /* 0x001fc60000410000 */
[----:B------:R-:W-:Y:S01]  /*3980*/  FMUL.FTZ R31, R28, -1.4426950216293334961 ;  /* 0xbfb8aa3b1c1f7820 */ /* 0x000fe20000410000 */
[----:B------:R-:W-:Y:S01]  /*3990*/  FMUL.FTZ R27, R21, R32 ;  /* 0x00000020151b7220 */ /* 0x000fe20000410000 */
[----:B------:R-:W-:Y:S01]  /*39a0*/  PRMT R32, R30, 0x7610, R32 ;  /* 0x000076101e207816 */ /* 0x000fe20000000020 */
[----:B------:R-:W-:Y:S01]  /*39b0*/  STG.E.U16 desc[UR14][R22.64+0x6], R33 ;  /* 0x0000062116007986 */ /* 0x000fe2000c10150e */
[----:B------:R-:W0:Y:S03]  /*39c0*/  MUFU.EX2 R30, R31 ;  /* 0x0000001f001e7308 */ /* 0x000e260000000800 */
[----:B------:R1:W-:Y:S04]  /*39d0*/  STG.E.U16 desc[UR14][R22.64+0x4], R32 ;  /* 0x0000042016007986 */ /* 0x0003e8000c10150e */
[----:B------:R-:W4:Y:S04]  /*39e0*/  LDL.LU R8, [R1+0x20] ;  /* 0x0000200001087983 */ /* 0x000f280000300800 */
[----:B------:R-:W4:Y:S01]  /*39f0*/  LDL.LU R9, [R1+0x48] ;  /* 0x0000480001097983 */ /* 0x000f220000300800 */
[----:B-1----:R-:W-:-:S02]  /*3a00*/  IADD3.X R23, RZ, R2, RZ, P2, !PT ;  /* 0x00000002ff177210 */ /* 0x002fc400017fe4ff */
[----:B------:R-:W-:-:S04]  /*3a10*/  LEA R22, P2, R15, UR12, 0x1 ;  /* 0x0000000c0f167c11 */ /* 0x000fc8000f8408ff */
[----:B------:R-:W-:Y:S01]  /*3a20*/  LEA.HI.X R23, R15, UR13, R23, 0x1, P2 ;  /* 0x0000000d0f177c11 */ /* 0x000fe200090f0c17 */
[----:B0-----:R-:W-:-:S06]  /*3a30*/  FADD.FTZ R15, R30, 1 ;  /* 0x3f8000001e0f7421 */ /* 0x001fcc0000010000 */
[----:B------:R-:W0:Y:S02]  /*3a40*/  MUFU.RCP R15, R15 ;  /* 0x0000000f000f7308 */ /* 0x000e240000001000 */
[----:B0-----:R-:W-:Y:S01]  /*3a50*/  FMUL.FTZ R15, R28, R15 ;  /* 0x0000000f1c0f7220 */ /* 0x001fe20000410000 */
[--C-:B---3--:R-:W-:Y:S01]  /*3a60*/  FADD.FTZ R30, R7, -R20.reuse ;  /* 0x80000014071e7221 */ /* 0x108fe20000010000 */
[--C-:B------:R-:W-:Y:S02]  /*3a70*/  FADD.FTZ R28, R6, -R20.reuse ;  /* 0x80000014061c7221 */ /* 0x100fe40000010000 */
[----:B------:R-:W3:Y:S01]  /*3a80*/  LDL.LU R6, [R1+0x4c] ;  /* 0x00004c0001067983 */ /* 0x000ee20000300800 */
[--C-:B--2---:R-:W-:Y:S01]  /*3a90*/  FADD.FTZ R35, R5, -R20.reuse ;  /* 0x8000001405237221 */ /* 0x104fe20000010000 */
[----:B----4-:R-:W-:Y:S02]  /*3aa0*/  FADD.FTZ R20, R4, -R20 ;  /* 0x8000001404147221 */ /* 0x010fe40000010000 */
[----:B------:R-:W2:Y:S04]  /*3ab0*/  LDL.LU R4, [R1+0x40] ;  /* 0x0000400001047983 */ /* 0x000ea80000300800 */
[----:B------:R-:W2:Y:S01]  /*3ac0*/  LDL.LU R5, [R1+0x44] ;  /* 0x0000440001057983 */ /* 0x000ea20000300800 */
[--C-:B------:R-:W-:Y:S01]  /*3ad0*/  FFMA.FTZ R27, R17, R27, R19.reuse ;  /* 0x0000001b111b7223 */ /* 0x100fe20000010013 */
[----:B------:R-:W-:Y:S01]  /*3ae0*/  FMUL.FTZ R32, R26, -1.4426950216293334961 ;  /* 0xbfb8aa3b1a207820 */ /* 0x000fe20000410000 */
[C---:B------:R-:W-:Y:S01]  /*3af0*/  FMUL.FTZ R36, R21.reuse, R35 ;  /* 0x0000002315247220 */ /* 0x040fe20000410000 */
[----:B------:R-:W-:Y:S01]  /*3b00*/  FMUL.FTZ R28, R21, R28 ;  /* 0x0000001c151c7220 */ /* 0x000fe20000410000 */
[----:B------:R-:W-:Y:S01]  /*3b10*/  FMUL.FTZ R31, R27, -1.4426950216293334961 ;  /* 0xbfb8aa3b1b1f7820 */ /* 0x000fe20000410000 */
[----:B------:R-:W-:Y:S01]  /*3b20*/  FMUL.FTZ R20, R21, R20 ;  /* 0x0000001415147220 */ /* 0x000fe20000410000 */
[----:B------:R-:W4:Y:S01]  /*3b30*/  LDL.LU R7, [R1+0x38] ;  /* 0x0000380001077983 */ /* 0x000f220000300800 */
[----:B------:R-:W0:Y:S01]  /*3b40*/  MUFU.EX2 R32, R32 ;  /* 0x0000002000207308 */ /* 0x000e220000000800 */
[----:B------:R-:W-:Y:S01]  /*3b50*/  FMUL.FTZ R35, R16, -1.4426950216293334961 ;  /* 0xbfb8aa3b10237820 */ /* 0x000fe20000410000 */
[C-C-:B------:R-:W-:Y:S01]  /*3b60*/  FFMA.FTZ R28, R17.reuse, R28, R19.reuse ;  /* 0x0000001c111c7223 */ /* 0x140fe20000010013 */
[----:B------:R-:W4:Y:S05]  /*3b70*/  LDL.LU R13, [R1+0x3c] ;  /* 0x00003c00010d7983 */ /* 0x000f2a0000300800 */
[----:B------:R-:W1:Y:S01]  /*3b80*/  MUFU.EX2 R31, R31 ;  /* 0x0000001f001f7308 */ /* 0x000e620000000800 */
[----:B0-----:R-:W-:Y:S01]  /*3b90*/  FADD.FTZ R32, R32, 1 ;  /* 0x3f80000020207421 */ /* 0x001fe20000010000 */
[----:B------:R-:W-:Y:S01]  /*3ba0*/  FFMA.FTZ R17, R17, R20, R19 ;  /* 0x0000001411117223 */ /* 0x000fe20000010013 */
[----:B------:R-:W-:Y:S01]  /*3bb0*/  FMUL.FTZ R34, R28, -1.4426950216293334961 ;  /* 0xbfb8aa3b1c227820 */ /* 0x000fe20000410000 */
[----:B------:R-:W4:Y:S01]  /*3bc0*/  LDL.LU R12, [R1+0x2c] ;  /* 0x00002c00010c7983 */ /* 0x000f220000300800 */
[----:B-1----:R-:W-:-:S03]  /*3bd0*/  FADD.FTZ R31, R31, 1 ;  /* 0x3f8000001f1f7421 */ /* 0x002fc60000010000 */
[----:B------:R0:W1:Y:S01]  /*3be0*/  MUFU.RCP R33, R32 ;  /* 0x0000002000217308 */ /* 0x0000620000001000 */
[----:B------:R-:W-:Y:S01]  /*3bf0*/  FMUL.FTZ R20, R17, -1.4426950216293334961 ;  /* 0xbfb8aa3b11147820 */ /* 0x000fe20000410000 */
[----:B------:R-:W4:Y:S04]  /*3c00*/  LDL.LU R29, [R1+0x30] ;  /* 0x00003000011d7983 */ /* 0x000f280000300800 */
[----:B------:R-:W4:Y:S02]  /*3c10*/  LDL.LU R37, [R1+0x8] ;  /* 0x0000080001257983 */ /* 0x000f240000300800 */
[----:B------:R-:W1:Y:S01]  /*3c20*/  MUFU.RCP R31, R31 ;  /* 0x0000001f001f7308 */ /* 0x000e620000001000 */
[----:B0-----:R-:W-:Y:S01]  /*3c30*/  FMUL.FTZ R32, R21, R30 ;  /* 0x0000001e15207220 */ /* 0x001fe20000410000 */
[----:B------:R-:W-:-:S03]  /*3c40*/  FMUL.FTZ R30, R25, -1.4426950216293334961 ;  /* 0xbfb8aa3b191e7820 */ /* 0x000fc60000410000 */
[----:B------:R-:W-:Y:S01]  /*3c50*/  FFMA.FTZ R32, R3, R32, R24 ;  /* 0x0000002003207223 */ /* 0x000fe20000010018 */
[----:B-1----:R-:W-:Y:S01]  /*3c60*/  FMUL.FTZ R26, R26, R33 ;  /* 0x000000211a1a7220 */ /* 0x002fe20000410000 */
[----:B------:R-:W-:Y:S01]  /*3c70*/  FMUL.FTZ R33, R0, -1.4426950216293334961 ;  /* 0xbfb8aa3b00217820 */ /* 0x000fe20000410000 */
[----:B------:R-:W0:Y:S01]  /*3c80*/  MUFU.EX2 R30, R30 ;  /* 0x0000001e001e7308 */ /* 0x000e220000000800 */
[----:B------:R-:W-:Y:S01]  /*3c90*/  FMUL.FTZ R27, R27, R31 ;  /* 0x0000001f1b1b7220 */ /* 0x000fe20000410000 */
[----:B------:R-:W-:-:S06]  /*3ca0*/  FMUL.FTZ R31, R32, -1.4426950216293334961 ;  /* 0xbfb8aa3b201f7820 */ /* 0x000fcc0000410000 */
[----:B------:R-:W-:Y:S01]  /*3cb0*/  MUFU.EX2 R33, R33 ;  /* 0x0000002100217308 */ /* 0x000fe20000000800 */
[----:B------:R-:W-:-:S07]  /*3cc0*/  FFMA.FTZ R24, R3, R36, R24 ;  /* 0x0000002403187223 */ /* 0x000fce0000010018 */
[----:B------:R-:W1:Y:S01]  /*3cd0*/  MUFU.EX2 R31, R31 ;  /* 0x0000001f001f7308 */ /* 0x000e620000000800 */
[----:B------:R-:W-:-:S07]  /*3ce0*/  FMUL.FTZ R21, R24, -1.4426950216293334961 ;  /* 0xbfb8aa3b18157820 */ /* 0x000fce0000410000 */
[----:B------:R-:W1:Y:S01]  /*3cf0*/  MUFU.EX2 R3, R35 ;  /* 0x0000002300037308 */ /* 0x000e620000000800 */
[----:B0-----:R-:W-:-:S07]  /*3d00*/  FADD.FTZ R30, R30, 1 ;  /* 0x3f8000001e1e7421 */ /* 0x001fce0000010000 */
[----:B------:R-:W0:Y:S01]  /*3d10*/  MUFU.EX2 R21, R21 ;  /* 0x0000001500157308 */ /* 0x000e220000000800 */
[----:B-1----:R-:W-:-:S07]  /*3d20*/  FADD.FTZ R31, R31, 1 ;  /* 0x3f8000001f1f7421 */ /* 0x002fce0000010000 */
[----:B------:R-:W1:Y:S01]  /*3d30*/  MUFU.EX2 R20, R20 ;  /* 0x0000001400147308 */ /* 0x000e620000000800 */
[----:B------:R-:W-:-:S07]  /*3d40*/  FADD.FTZ R3, R3, 1 ;  /* 0x3f80000003037421 */ /* 0x000fce0000010000 */
[----:B------:R0:W1:Y:S02]  /*3d50*/  MUFU.RCP R35, R30 ;  /* 0x0000001e00237308 */ /* 0x0000640000001000 */
[----:B0-----:R-:W-:-:S06]  /*3d60*/  FADD.FTZ R30, R33, 1 ;  /* 0x3f800000211e7421 */ /* 0x001fcc0000010000 */
[----:B------:R-:W0:Y:S08]  /*3d70*/  MUFU.EX2 R34, R34 ;  /* 0x0000002200227308 */ /* 0x000e300000000800 */
[----:B------:R-:W0:Y:S01]  /*3d80*/  MUFU.RCP R36, R31 ;  /* 0x0000001f00247308 */ /* 0x000e220000001000 */
[----:B------:R-:W-:-:S07]  /*3d90*/  FADD.FTZ R21, R21, 1 ;  /* 0x3f80000015157421 */ /* 0x000fce0000010000 */
[----:B------:R-:W0:Y:S01]  /*3da0*/  MUFU.RCP R30, R30 ;  /* 0x0000001e001e7308 */ /* 0x000e220000001000 */
[----:B-1----:R-:W-:-:S07]  /*3db0*/  FADD.FTZ R20, R20, 1 ;  /* 0x3f80000014147421 */ /* 0x002fce0000010000 */
[----:B------:R1:W1:Y:S01]  /*3dc0*/  MUFU.RCP R31, R3 ;  /* 0x00000003001f7308 */ /* 0x0002620000001000 */
[----:B------:R-:W-:Y:S01]  /*3dd0*/  FMUL.FTZ R35, R25, R35 ;  /* 0x0000002319237220 */ /* 0x000fe20000410000 */
[----:B0-----:R-:W-:Y:S01]  /*3de0*/  FADD.FTZ R19, R34, 1 ;  /* 0x3f80000022137421 */ /* 0x001fe20000010000 */
[----:B------:R-:W-:Y:S01]  /*3df0*/  FMUL.FTZ R36, R32, R36 ;  /* 0x0000002420247220 */ /* 0x000fe20000410000 */
[----:B------:R-:W4:Y:S04]  /*3e00*/  LDL.LU R34, [R1+0x4] ;  /* 0x0000040001227983 */ /* 0x000f280000300800 */
[----:B------:R0:W2:Y:S01]  /*3e10*/  MUFU.RCP R33, R21 ;  /* 0x0000001500217308 */ /* 0x0000a20000001000 */
[----:B-1----:R-:W-:Y:S01]  /*3e20*/  IADD3.X R3, RZ, R2, RZ, P0, !PT ;  /* 0x00000002ff037210 */ /* 0x002fe200007fe4ff */
[----:B------:R-:W4:Y:S01]  /*3e30*/  LDL.LU R32, [R1] ;  /* 0x0000000001207983 */ /* 0x000f220000300800 */
[----:B------:R-:W-:-:S05]  /*3e40*/  FMUL.FTZ R30, R0, R30 ;  /* 0x0000001e001e7220 */ /* 0x000fca0000410000 */
[----:B------:R1:W2:Y:S01]  /*3e50*/  MUFU.RCP R25, R20 ;  /* 0x0000001400197308 */ /* 0x0002a20000001000 */
[----:B0-----:R-:W-:Y:S02]  /*3e60*/  IADD3.X R21, RZ, R2, RZ, P1, !PT ;  /* 0x00000002ff157210 */ /* 0x001fe40000ffe4ff */
[C---:B------:R-:W-:Y:S02]  /*3e70*/  LEA R2, P0, R11.reuse, UR12, 0x1 ;  /* 0x0000000c0b027c11 */ /* 0x040fe4000f8008ff */
[C---:B-1----:R-:W-:Y:S02]  /*3e80*/  LEA R20, P1, R8.reuse, UR12, 0x1 ;  /* 0x0000000c08147c11 */ /* 0x042fe4000f8208ff */
[----:B------:R-:W-:Y:S02]  /*3e90*/  LEA.HI.X R3, R11, UR13, R3, 0x1, P0 ;  /* 0x0000000d0b037c11 */ /* 0x000fe400080f0c03 */
[----:B------:R-:W4:Y:S01]  /*3ea0*/  LDL.LU R11, [R1+0x94] ;  /* 0x00009400010b7983 */ /* 0x000f220000300800 */
[----:B------:R-:W-:Y:S01]  /*3eb0*/  LEA.HI.X R21, R8, UR13, R21, 0x1, P1 ;  /* 0x0000000d08157c11 */ /* 0x000fe200088f0c15 */
[----:B------:R-:W-:-:S02]  /*3ec0*/  FMUL.FTZ R31, R16, R31 ;  /* 0x0000001f101f7220 */ /* 0x000fc40000410000 */
[----:B------:R-:W4:Y:S01]  /*3ed0*/  LDL.LU R8, [R1+0x90] ;  /* 0x0000900001087983 */ /* 0x000f220000300800 */
[----:B---3--:R-:W-:-:S03]  /*3ee0*/  F2FP.F16.F32.PACK_AB R0, R9, R6 ;  /* 0x000000060900723e */ /* 0x008fc600000000ff */
[----:B------:R-:W3:Y:S04]  /*3ef0*/  LDL.LU R9, [R1+0x8c] ;  /* 0x00008c0001097983 */ /* 0x000ee80000300800 */
[----:B------:R-:W3:Y:S01]  /*3f00*/  LDL.LU R6, [R1+0x88] ;  /* 0x0000880001067983 */ /* 0x000ee20000300800 */
[----:B--2---:R-:W-:-:S03]  /*3f10*/  F2FP.F16.F32.PACK_AB R16, R4, R5 ;  /* 0x000000050410723e */ /* 0x004fc600000000ff */
[----:B------:R-:W2:Y:S04]  /*3f20*/  LDL.LU R4, [R1+0x84] ;  /* 0x0000840001047983 */ /* 0x000ea80000300800 */
[----:B------:R-:W2:Y:S01]  /*3f30*/  LDL.LU R5, [R1+0x80] ;  /* 0x0000800001057983 */ /* 0x000ea20000300800 */
[----:B------:R-:W-:Y:S01]  /*3f40*/  FMUL.FTZ R33, R24, R33 ;  /* 0x0000002118217220 */ /* 0x000fe20000410000 */
[----:B------:R-:W-:Y:S01]  /*3f50*/  FMUL.FTZ R25, R17, R25 ;  /* 0x0000001911197220 */ /* 0x000fe20000410000 */
[----:B------:R-:W-:Y:S02]  /*3f60*/  PRMT R17, R0, 0x7632, R17 ;  /* 0x0000763200117816 */ /* 0x000fe40000000011 */
[----:B------:R-:W-:Y:S01]  /*3f70*/  PRMT R24, R16, 0x7632, R24 ;  /* 0x0000763210187816 */ /* 0x000fe20000000018 */
[----:B--2---:R4:W-:Y:S04]  /*3f80*/  STG.E.U16 desc[UR14][R4.64], R0 ;  /* 0x0000000004007986 */ /* 0x0049e8000c10150e */
[----:B------:R0:W-:Y:S04]  /*3f90*/  STG.E.U16 desc[UR14][R4.64+0x4], R16 ;  /* 0x0000041004007986 */ /* 0x0001e8000c10150e */
[----:B------:R1:W-:Y:S01]  /*3fa0*/  STG.E.U16 desc[UR14][R4.64+0x6], R24 ;  /* 0x0000061804007986 */ /* 0x0003e2000c10150e */
[----:B----4-:R-:W-:-:S03]  /*3fb0*/  F2FP.F16.F32.PACK_AB R0, R7, R13 ;  /* 0x0000000d0700723e */ /* 0x010fc600000000ff */
[----:B------:R-:W3:Y:S01]  /*3fc0*/  LDL.LU R7, [R1+0x7c] ;  /* 0x00007c0001077983 */ /* 0x000ee20000300800 */
[----:B0-----:R-:W-:-:S03]  /*3fd0*/  F2FP.F16.F32.PACK_AB R16, R12, R29 ;  /* 0x0000001d0c10723e */ /* 0x001fc600000000ff */
[----:B------:R-:W2:Y:S04]  /*3fe0*/  LDL.LU R13, [R1+0x78] ;  /* 0x00007800010d7983 */ /* 0x000ea80000300800 */
[----:B------:R-:W2:Y:S04]  /*3ff0*/  LDL.LU R12, [R1+0x74] ;  /* 0x00007400010c7983 */ /* 0x000ea80000300800 */
[----:B------:R-:W4:Y:S04]  /*4000*/  LDL.LU R29, [R1+0x70] ;  /* 0x00007000011d7983 */ /* 0x000f280000300800 */
[----:B-1----:R-:W3:Y:S04]  /*4010*/  LDL.LU R24, [R1+0xc] ;  /* 0x00000c0001187983 */ /* 0x002ee80000300800 */
[----:B------:R3:W-:Y:S01]  /*4020*/  STG.E.U16 desc[UR14][R4.64+0x2], R17 ;  /* 0x0000021104007986 */ /* 0x0007e2000c10150e */
[----:B------:R-:W0:Y:S01]  /*4030*/  MUFU.RCP R19, R19 ;  /* 0x0000001300137308 */ /* 0x000e220000001000 */
[----:B---3--:R-:W-:-:S02]  /*4040*/  F2FP.F16.F32.PACK_AB R5, R37, R24 ;  /* 0x000000182505723e */ /* 0x008fc400000000ff */
[----:B------:R-:W4:Y:S01]  /*4050*/  LDL.LU R37, [R1+0x6c] ;  /* 0x00006c0001257983 */ /* 0x000f220000300800 */
[----:B0-----:R-:W-:Y:S01]  /*4060*/  FMUL.FTZ R19, R28, R19 ;  /* 0x000000131c137220 */ /* 0x001fe20000410000 */
[----:B------:R-:W-:Y:S02]  /*4070*/  F2FP.F16.F32.PACK_AB R17, R32, R34 ;  /* 0x000000222011723e */ /* 0x000fe400000000ff */
[----:B------:R-:W-:Y:S02]  /*4080*/  PRMT R4, R0, 0x7632, R4 ;  /* 0x0000763200047816 */ /* 0x000fe40000000004 */
[----:B------:R-:W-:Y:S01]  /*4090*/  PRMT R28, R16, 0x7632, R28 ;  /* 0x00007632101c7816 */ /* 0x000fe2000000001c */
[----:B------:R0:W-:Y:S01]  /*40a0*/  STG.E.U16 desc[UR14][R6.64], R0 ;  /* 0x0000000006007986 */ /* 0x0001e2000c10150e */
[----:B--2---:R-:W-:Y:S02]  /*40b0*/  F2FP.F16.F32.PACK_AB R12, R13, R12 ;  /* 0x0000000c0d0c723e */ /* 0x004fe400000000ff */
[----:B------:R-:W-:Y:S01]  /*40c0*/  F2FP.F16.F32.PACK_AB R15, R27, R15 ;  /* 0x0000000f1b0f723e */ /* 0x000fe200000000ff */
[----:B------:R-:W-:Y:S04]  /*40d0*/  STG.E.U16 desc[UR14][R6.64+0x2], R4 ;  /* 0x0000020406007986 */ /* 0x000fe8000c10150e */
[----:B------:R-:W-:Y:S01]  /*40e0*/  STG.E.U16 desc[UR14][R6.64+0x4], R16 ;  /* 0x0000041006007986 */ /* 0x000fe2000c10150e */
[----:B0-----:R-:W-:-:S03]  /*40f0*/  PRMT R0, R17, 0x7632, R0 ;  /* 0x0000763211007816 */ /* 0x001fc60000000000 */
[----:B------:R0:W-:Y:S01]  /*4100*/  STG.E.U16 desc[UR14][R6.64+0x6], R28 ;  /* 0x0000061c06007986 */ /* 0x0001e2000c10150e */
[----:B------:R-:W-:-:S03]  /*4110*/  F2FP.F16.F32.PACK_AB R14, R18, R14 ;  /* 0x0000000e120e723e */ /* 0x000fc600000000ff */
[----:B------:R1:W-:Y:S01]  /*4120*/  STG.E.U16 desc[UR14][R8.64], R5 ;  /* 0x0000000508007986 */ /* 0x0003e2000c10150e */
[----:B------:R-:W-:Y:S01]  /*4130*/  F2FP.F16.F32.PACK_AB R26, R35, R26 ;  /* 0x0000001a231a723e */ /* 0x000fe200000000ff */
[----:B------:R-:W-:Y:S02]  /*4140*/  UIADD3 UR6, UP0, UR9, 0x5, URZ ;  /* 0x0000000509067890 */ /* 0x000fe4000ff1e03f */
[----:B------:R2:W-:Y:S01]  /*4150*/  STG.E.U16 desc[UR14][R8.64+0x6], R0 ;  /* 0x0000060008007986 */ /* 0x0005e2000c10150e */
[----:B0-----:R-:W-:Y:S02]  /*4160*/  PRMT R7, R5, 0x7632, R7 ;  /* 0x0000763205077816 */ /* 0x001fe40000000007 */
[----:B-1----:R-:W-:-:S03]  /*4170*/  PRMT R5, R12, 0x7632, R5 ;  /* 0x000076320c057816 */ /* 0x002fc60000000005 */
[----:B------:R-:W-:Y:S01]  /*4180*/  STG.E.U16 desc[UR14][R8.64+0x2], R7 ;  /* 0x0000020708007986 */ /* 0x000fe2000c10150e */
[----:B------:R-:W-:Y:S02]  /*4190*/  F2FP.F16.F32.PACK_AB R19, R19, R36 ;  /* 0x000000241313723e */ /* 0x000fe400000000ff */
[----:B--2---:R-:W-:Y:S01]  /*41a0*/  PRMT R0, R15, 0x7632, R0 ;  /* 0x000076320f007816 */ /* 0x004fe20000000000 */
[----:B------:R-:W-:Y:S01]  /*41b0*/  STG.E.U16 desc[UR14][R8.64+0x4], R17 ;  /* 0x0000041108007986 */ /* 0x000fe2000c10150e */
[----:B------:R-:W-:Y:S02]  /*41c0*/  F2FP.F16.F32.PACK_AB R30, R31, R30 ;  /* 0x0000001e1f1e723e */ /* 0x000fe400000000ff */
[----:B------:R-:W-:Y:S01]  /*41d0*/  F2FP.F16.F32.PACK_AB R25, R25, R33 ;  /* 0x000000211919723e */ /* 0x000fe200000000ff */
[----:B------:R-:W-:Y:S01]  /*41e0*/  STG.E.U16 desc[UR14][R10.64+0x4], R12 ;  /* 0x0000040c0a007986 */ /* 0x000fe2000c10150e */
[----:B------:R-:W-:-:S03]  /*41f0*/  UIADD3.X UR5, URZ, UR5, URZ, UP0, !UPT ;  /* 0x000000053f057290 */ /* 0x000fc600087fe43f */
[----:B------:R0:W-:Y:S01]  /*4200*/  STG.E.U16 desc[UR14][R10.64+0x6], R5 ;  /* 0x000006050a007986 */ /* 0x0001e2000c10150e */
[----:B------:R-:W-:-:S04]  /*4210*/  UISETP.GE.U32.AND UP0, UPT, UR6, UR18, UPT ;  /* 0x000000120600728c */ /* 0x000fc8000bf06070 */
[----:B------:R-:W-:Y:S01]  /*4220*/  UISETP.GE.AND.EX UP0, UPT, UR5, UR10, UPT, UP0 ;  /* 0x0000000a0500728c */ /* 0x000fe2000bf06300 */
[----:B0-----:R-:W-:-:S05]  /*4230*/  PRMT R5, R19, 0x7632, R5 ;  /* 0x0000763213057816 */ /* 0x001fca0000000005 */
[----:B------:R-:W-:Y:S01]  /*4240*/  PLOP3.LUT P0, PT, PT, PT, UP0, 0x80, 0x0 ;  /* 0x000000000000781c */ /* 0x000fe20003f0f008 */
[----:B------:R-:W-:Y:S01]  /*4250*/  ULOP3.LUT UR4, UR4, 0x1, URZ, 0x3c, !UPT ;  /* 0x0000000104047892 */ /* 0x000fe2000f8e3c3f */
[----:B------:R-:W-:Y:S01]  /*4260*/  UMOV UR9, UR6 ;  /* 0x0000000600097c82 */ /* 0x000fe20008000000 */
[----:B----4-:R-:W-:-:S04]  /*4270*/  F2FP.F16.F32.PACK_AB R29, R29, R37 ;  /* 0x000000251d1d723e */ /* 0x010fc800000000ff */
[----:B------:R-:W-:Y:S01]  /*4280*/  PRMT R4, R29, 0x7632, R4 ;  /* 0x000076321d047816 */ /* 0x000fe20000000004 */
[----:B------:R-:W-:Y:S04]  /*4290*/  STG.E.U16 desc[UR14][R10.64], R29 ;  /* 0x0000001d0a007986 */ /* 0x000fe8000c10150e */
[----:B------:R0:W-:Y:S04]  /*42a0*/  STG.E.U16 desc[UR14][R10.64+0x2], R4 ;  /* 0x000002040a007986 */ /* 0x0001e8000c10150e */
[----:B------:R1:W-:Y:S01]  /*42b0*/  STG.E.U16 desc[UR14][R22.64+0x6], R0 ;  /* 0x0000060016007986 */ /* 0x0003e2000c10150e */
[----:B0-----:R-:W-:-:S02]  /*42c0*/  PRMT R11, R14, 0x7632, R11 ;  /* 0x000076320e0b7816 */ /* 0x001fc4000000000b */
[----:B------:R-:W-:Y:S02]  /*42d0*/  PRMT R4, R26, 0x7632, R4 ;  /* 0x000076321a047816 */ /* 0x000fe40000000004 */
[----:B------:R-:W-:Y:S02]  /*42e0*/  PRMT R10, R30, 0x7632, R10 ;  /* 0x000076321e0a7816 */ /* 0x000fe4000000000a */
[----:B-1----:R-:W-:Y:S01]  /*42f0*/  PRMT R0, R25, 0x7632, R0 ;  /* 0x0000763219007816 */ /* 0x002fe20000000000 */
        /* <DEDUP_REMOVED lines=13> */
.L_x_2191:
        /* <DEDUP_REMOVED lines=11> */
.L_x_2271:


//--------------------- .text._ZN13group_norm_v214gn_cuda_kernelI6__halfLi480ELi1ELi16ELi120ELi1024ELb1ELi32ELi960ELi960ELi4ELb1ELi4ELb0ELb0ENS_16CompileConditionILi900EEEEEvPT_PKS4_S7_S7_flPfS8_Pj --------------------------
	.section	.text._ZN13group_norm_v214gn_cuda_kernelI6__halfLi480ELi1ELi16ELi120ELi1024ELb1ELi32ELi960ELi960ELi4ELb1ELi4ELb0ELb0ENS_16CompileConditionILi900EEEEEvPT_PKS4_S7_S7_flPfS8_Pj,"ax",@progbits
	.align	128
        .global         _ZN13group_norm_v214gn_cuda_kernelI6__halfLi480ELi1ELi16ELi120ELi1024ELb1ELi32ELi960ELi960ELi4ELb1ELi4ELb0ELb0ENS_16CompileConditionILi900EEEEEvPT_PKS4_S7_S7_flPfS8_Pj
        .type           _ZN13group_norm_v214gn_cuda_kernelI6__halfLi480ELi1ELi16ELi120ELi1024ELb1ELi32ELi960ELi960ELi4ELb1ELi4ELb0ELb0ENS_16CompileConditionILi900EEEEEvPT_PKS4_S7_S7_flPfS8_Pj,@function
        .size           _ZN13group_norm_v214gn_cuda_kernelI6__halfLi480ELi1ELi16ELi120ELi1024ELb1ELi32ELi960ELi960ELi4ELb1ELi4ELb0ELb0ENS_16CompileConditionILi900EEEEEvPT_PKS4_S7_S7_flPfS8_Pj,(.L_x_2272 - _ZN13group_norm_v214gn_cuda_kernelI6__halfLi480ELi1ELi16ELi120ELi1024ELb1ELi32ELi960ELi960ELi4ELb1ELi4ELb0ELb0ENS_16CompileConditionILi900EEEEEvPT_PKS4_S7_S7_flPfS8_Pj)
        .other          _ZN13group_norm_v214gn_cuda_kernelI6__halfLi480ELi1ELi16ELi120ELi1024ELb1ELi32ELi960ELi960ELi4ELb1ELi4ELb0ELb0ENS_16CompileConditionILi900EEEEEvPT_PKS4_S7_S7_flPfS8_Pj,@"STO_CUDA_ENTRY STV_DEFAULT"
_ZN13group_norm_v214gn_cuda_kernelI6__halfLi480ELi1ELi16ELi120ELi1024ELb1ELi32ELi960ELi960ELi4ELb1ELi4ELb0ELb0ENS_16CompileConditionILi900EEEEEvPT_PKS4_S7_S7_flPfS8_Pj:
.text._ZN13group_norm_v214gn_cuda_kernelI6__halfLi480ELi1ELi16ELi120ELi1024ELb1ELi32ELi960ELi960ELi4ELb1ELi4ELb0ELb0ENS_16CompileConditionILi900EEEEEvPT_PKS4_S7_S7_flPfS8_Pj:
        /* <DEDUP_REMOVED lines=91> */
[----:B------:R-:W-:Y:S01]  /*05b0*/  IMAD R6, R5, 0x18, R114 ;  /* 0x0000001805067824 */ /* 0x000fe200078e0272 */
[----:B------:R-:W-:Y:S02]  /*05c0*/  LOP3.LUT R3, R51, 0x8, RZ, 0xc0, !PT ;  /* 0x0000000833037812 */ /* 0x000fe400078ec0ff */
[----:B------:R-:W-:Y:S01]  /*05d0*/  SHF.R.S32.HI R9, RZ, 0x2, R8 ;  /* 0x00000002ff097819 */ /* 0x000fe20000011408 */
[----:B------:R-:W-:Y:S01]  /*05e0*/  IMAD R8, R7, 0x18, R114 ;  /* 0x0000001807087824 */ /* 0x000fe200078e0272 */
[----:B------:R-:W-:Y:S02]  /*05f0*/  SHF.R.S32.HI R11, RZ, 0x2, R10 ;  /* 0x00000002ff0b7819 */ /* 0x000fe4000001140a */
[----:B------:R-:W-:Y:S01]  /*0600*/  IADD3 R5, R2, R3, RZ ;  /* 0x0000000302057210 */ /* 0x000fe20007ffe0ff */
[----:B------:R-:W-:Y:S01]  /*0610*/  IMAD R10, R9, 0x18, R114 ;  /* 0x00000018090a7824 */ /* 0x000fe200078e0272 */
[----:B------:R-:W-:-:S02]  /*0620*/  IADD3 R4, R3, R4, RZ ;  /* 0x0000000403047210 */ /* 0x000fc40007ffe0ff */
[----:B------:R-:W-:Y:S01]  /*0630*/  SHF.R.S32.HI R13, RZ, 0x2, R12 ;  /* 0x00000002ff0d7819 */ /* 0x000fe2000001140c */
[----:B------:R-:W-:Y:S01]  /*0640*/  IMAD R12, R11, 0x18, R114 ;  /* 0x000000180b0c7824 */ /* 0x000fe200078e0272 */
[----:B------:R-:W-:Y:S01]  /*0650*/  IADD3 R2, R3, R6, RZ ;  /* 0x0000000603027210 */ /* 0x000fe20007ffe0ff */
[----:B------:R0:W-:Y:S01]  /*0660*/  STL [R1+0x44], R5 ;  /* 0x0000440501007387 */ /* 0x0001e20000100800 */
[----:B------:R-:W-:Y:S01]  /*0670*/  SHF.R.S32.HI R15, RZ, 0x2, R14 ;  /* 0x00000002ff0f7819 */ /* 0x000fe2000001140e */
[----:B------:R-:W-:Y:S01]  /*0680*/  IMAD R14, R13, 0x18, R114 ;  /* 0x000000180d0e7824 */ /* 0x000fe200078e0272 */
[----:B------:R-:W-:Y:S01]  /*0690*/  SHF.R.S32.HI R17, RZ, 0x2, R16 ;  /* 0x00000002ff117819 */ /* 0x000fe20000011410 */
[----:B------:R1:W-:Y:S01]  /*06a0*/  STL [R1+0x40], R4 ;  /* 0x0000400401007387 */ /* 0x0003e20000100800 */
[----:B------:R-:W-:Y:S01]  /*06b0*/  SHF.R.S32.HI R19, RZ, 0x2, R18 ;  /* 0x00000002ff137819 */ /* 0x000fe20000011412 */
[----:B------:R-:W-:Y:S01]  /*06c0*/  IMAD R16, R15, 0x18, R114 ;  /* 0x000000180f107824 */ /* 0x000fe200078e0272 */
[----:B------:R-:W-:Y:S01]  /*06d0*/  SHF.R.S32.HI R21, RZ, 0x2, R20 ;  /* 0x00000002ff157819 */ /* 0x000fe20000011414 */
[----:B------:R2:W-:Y:S01]  /*06e0*/  STL [R1+0x3c], R2 ;  /* 0x00003c0201007387 */ /* 0x0005e20000100800 */
[--C-:B------:R-:W-:Y:S01]  /*06f0*/  IMAD R18, R17, 0x18, R114.reuse ;  /* 0x0000001811127824 */ /* 0x100fe200078e0272 */
[----:B0-----:R-:W-:Y:S01]  /*0700*/  IADD3 R5, R3, R8, RZ ;  /* 0x0000000803057210 */ /* 0x001fe20007ffe0ff */
[----:B------:R-:W-:Y:S01]  /*0710*/  IMAD R20, R19, 0x18, R114 ;  /* 0x0000001813147824 */ /* 0x000fe200078e0272 */
[----:B------:R-:W-:Y:S01]  /*0720*/  SHF.R.S32.HI R23, RZ, 0x2, R22 ;  /* 0x00000002ff177819 */ /* 0x000fe20000011416 */
[----:B------:R-:W-:Y:S01]  /*0730*/  IMAD R22, R21, 0x18, R114 ;  /* 0x0000001815167824 */ /* 0x000fe200078e0272 */
        /* <DEDUP_REMOVED lines=24> */
[----:B------:R-:W-:Y:S01]  /*08c0*/  LEA R0, R0, UR10, 0x3 ;  /* 0x0000000a00007c11 */ /* 0x000fe2000f8e18ff */
[----:B------:R2:W-:Y:S01]  /*08d0*/  STL [R1+0x24], R2 ;  /* 0x0000240201007387 */ /* 0x0005e20000100800 */
[----:B------:R-:W-:Y:S01]  /*08e0*/  SHF.R.S32.HI R39, RZ, 0x2, R38 ;  /* 0x00000002ff277819 */ /* 0x000fe20000011426 */
[----:B------:R-:W-:Y:S01]  /*08f0*/  IMAD R38, R37, 0x18, R114 ;  /* 0x0000001825267824 */ /* 0x000fe200078e0272 */
[----:B0-----:R-:W-:-:S02]  /*0900*/  IADD3 R5, R3, R20, RZ ;  /* 0x0000001403057210 */ /* 0x001fc40007ffe0ff */
[----:B------:R-:W-:Y:S01]  /*0910*/  SHF.R.S32.HI R40, RZ, 0x2, R40 ;  /* 0x00000002ff287819 */ /* 0x000fe20000011428 */
[--C-:B------:R-:W-:Y:S01]  /*0920*/  IMAD R124, R39, 0x18, R114.reuse ;  /* 0x00000018277c7824 */ /* 0x100fe200078e0272 */
[C---:B-1----:R-:W-:Y:S01]  /*0930*/  IADD3 R4, R3.reuse, R22, RZ ;  /* 0x0000001603047210 */ /* 0x042fe20007ffe0ff */
        /* <DEDUP_REMOVED lines=25> */
[----:B------:R-:W-:Y:S01]  /*0ad0*/  ISETP.GT.U32.OR P0, PT, R50, 0x7, P0 ;  /* 0x000000073200780c */ /* 0x000fe20000704470 */
[--C-:B------:R-:W-:Y:S01]  /*0ae0*/  IMAD R116, R47, 0x18, R114.reuse ;  /* 0x000000182f747824 */ /* 0x100fe200078e0272 */
[----:B0-----:R-:W-:Y:S01]  /*0af0*/  IADD3 R5, R3, R32, RZ ;  /* 0x0000002003057210 */ /* 0x001fe20007ffe0ff */
[--C-:B------:R-:W-:Y:S01]  /*0b00*/  IMAD R48, R48, 0x18, R114.reuse ;  /* 0x0000001830307824 */ /* 0x100fe200078e0272 */
[----:B------:R-:W-:Y:S01]  /*0b10*/  IADD3 R113, R50, UR9, RZ ;  /* 0x0000000932717c10 */ /* 0x000fe2000fffe0ff */
[----:B------:R-:W-:Y:S01]  /*0b20*/  IMAD R114, R49, 0x18, R114 ;  /* 0x0000001831727824 */ /* 0x000fe200078e0272 */
[C---:B-1----:R-:W-:Y:S01]  /*0b30*/  IADD3 R4, R3.reuse, R34, RZ ;  /* 0x0000002203047210 */ /* 0x042fe20007ffe0ff */
[----:B------:R-:W-:Y:S01]  /*0b40*/  STL [R1+0x8], R5 ;  /* 0x0000080501007387 */ /* 0x000fe20000100800 */
[----:B------:R-:W-:-:S02]  /*0b50*/  IADD3 R125, R3, R38, RZ ;  /* 0x00000026037d7210 */ /* 0x000fc40007ffe0ff */
[C---:B--2---:R-:W-:Y:S01]  /*0b60*/  IADD3 R2, R3.reuse, R36, RZ ;  /* 0x0000002403027210 */ /* 0x044fe20007ffe0ff */
[----:B------:R-:W-:Y:S01]  /*0b70*/  STL [R1+0x4], R4 ;  /* 0x0000040401007387 */ /* 0x000fe20000100800 */
[C---:B------:R-:W-:Y:S02]  /*0b80*/  IADD3 R124, R3.reuse, R124, RZ ;  /* 0x0000007c037c7210 */ /* 0x040fe40007ffe0ff */
[C---:B------:R-:W-:Y:S01]  /*0b90*/  IADD3 R123, R3.reuse, R40, RZ ;  /* 0x00000028037b7210 */ /* 0x040fe20007ffe0ff */
[----:B------:R0:W-:Y:S01]  /*0ba0*/  STL [R1], R2 ;  /* 0x0000000201007387 */ /* 0x0001e20000100800 */
[C---:B------:R-:W-:Y:S02]  /*0bb0*/  IADD3 R122, R3.reuse, R122, RZ ;  /* 0x0000007a037a7210 */ /* 0x040fe40007ffe0ff */
[C---:B------:R-:W-:Y:S01]  /*0bc0*/  IADD3 R121, R3.reuse, R42, RZ ;  /* 0x0000002a03797210 */ /* 0x040fe20007ffe0ff */
[----:B------:R1:W-:Y:S01]  /*0bd0*/  STL [R1+0x48], R0 ;  /* 0x0000480001007387 */ /* 0x0003e20000100800 */
        /* <DEDUP_REMOVED lines=9> */
.L_x_2198:
[----:B------:R-:W0:Y:S01]  /*0c70*/  S2R R103, SR_TID.X ;  /* 0x0000000000677919 */ /* 0x000e220000002100 */
[----:B------:R-:W1:Y:S01]  /*0c80*/  S2UR UR9, SR_CTAID.X ;  /* 0x00000000000979c3 */ /* 0x000e620000002500 */
[----:B------:R-:W-:Y:S01]  /*0c90*/  ULOP3.LUT UR16, UR14, 0x1, URZ, 0xc0, !UPT ;  /* 0x000000010e107892 */ /* 0x000fe2000f8ec03f */
[----:B------:R-:W-:Y:S01]  /*0ca0*/  HFMA2.MMA R41, -RZ, RZ, 0, 0 ;  /* 0x00000000ff297435 */ /* 0x000fe200000001ff */
[----:B------:R-:W-:Y:S01]  /*0cb0*/  MOV R45, UR11 ;  /* 0x0000000b002d7c02 */ /* 0x000fe20008000f00 */
[----:B------:R-:W-:Y:S01]  /*0cc0*/  ULDC.64 UR18, c[0x0][0x228] ;  /* 0x00008a0000127ab9 */ /* 0x000fe20000000a00 */
[----:B--2---:R-:W2:Y:S01]  /*0cd0*/  LDL R66, [R1+0x4c] ;  /* 0x00004c0001427983 */ /* 0x004ea20000100800 */
        /* <DEDUP_REMOVED lines=120> */
[----:B------:R-:W-:Y:S01]  /*1460*/  LOP3.LUT P1, RZ, R103, 0xfffffff1, RZ, 0xc0, !PT ;  /* 0xfffffff167ff7812 */ /* 0x000fe2000782c0ff */
[--C-:B---3--:R-:W-:Y:S02]  /*1470*/  HADD2.F32 R0, -RZ, R36.reuse.H0_H0 ;  /* 0x20000024ff007230 */ /* 0x108fe40000004100 */
        /* <DEDUP_REMOVED lines=56> */
[--C-:B------:R-:W-:Y:S02]  /*1800*/  HADD2.F32 R69, -RZ, R18.reuse.H0_H0 ;  /* 0x20000012ff457230 */ /* 0x100fe40000004100 */
[----:B------:R-:W-:Y:S01]  /*1810*/  FADD.FTZ R21, R20, R71 ;  /* 0x0000004714157221 */ /* 0x000fe20000010000 */
[----:B------:R-:W-:Y:S02]  /*1820*/  HADD2.F32 R68, -RZ, R18.H1_H1 ;  /* 0x30000012ff447230 */ /* 0x000fe40000004100 */
[----:B------:R-:W-:Y:S01]  /*1830*/  FFMA.FTZ R24, R70, R70, R25 ;  /* 0x0000004646187223 */ /* 0x000fe20000010019 */
[----:B------:R-:W-:-:S02]  /*1840*/  HADD2.F32 R18, -RZ, R19.H0_H0 ;  /* 0x20000013ff127230 */ /* 0x000fc40000004100 */
[----:B------:R-:W-:Y:S01]  /*1850*/  FADD.FTZ R20, R21, R70 ;  /* 0x0000004615147221 */ /* 0x000fe20000010000 */
[----:B------:R-:W-:Y:S02]  /*1860*/  HADD2.F32 R19, -RZ, R19.H1_H1 ;  /* 0x30000013ff137230 */ /* 0x000fe40000004100 */
[----:B------:R-:W-:Y:S01]  /*1870*/  FFMA.FTZ R25, R69, R69, R24 ;  /* 0x0000004545197223 */ /* 0x000fe20000010018 */
[----:B------:R-:W-:Y:S01]  /*1880*/  FADD.FTZ R21, R20, R69 ;  /* 0x0000004514157221 */ /* 0x000fe20000010000 */
[----:B------:R-:W-:Y:S02]  /*1890*/  HADD2.F32 R20, -RZ, R22.H0_H0 ;  /* 0x20000016ff147230 */ /* 0x000fe40000004100 */
[----:B------:R-:W-:Y:S01]  /*18a0*/  FFMA.FTZ R25, R68, R68, R25 ;  /* 0x0000004444197223 */ /* 0x000fe20000010019 */
[----:B------:R-:W-:-:S03]  /*18b0*/  FADD.FTZ R21, R21, R68 ;  /* 0x0000004415157221 */ /* 0x000fc60000010000 */
        /* <DEDUP_REMOVED lines=16> */
[--C-:B------:R-:W-:Y:S02]  /*19c0*/  HADD2.F32 R26, -RZ, R27.reuse.H0_H0 ;  /* 0x2000001bff1a7230 */ /* 0x100fe40000004100 */
[----:B------:R-:W-:Y:S01]  /*19d0*/  FADD.FTZ R29, R28, R23 ;  /* 0x000000171c1d7221 */ /* 0x000fe20000010000 */
[----:B------:R-:W-:-:S02]  /*19e0*/  HADD2.F32 R27, -RZ, R27.H1_H1 ;  /* 0x3000001bff1b7230 */ /* 0x000fc40000004100 */
[----:B------:R-:W-:Y:S01]  /*19f0*/  FFMA.FTZ R32, R24, R24, R33 ;  /* 0x0000001818207223 */ /* 0x000fe20000010021 */
[----:B------:R-:W-:-:S03]  /*1a00*/  FADD.FTZ R28, R29, R24 ;  /* 0x000000181d1c7221 */ /* 0x000fc60000010000 */
[----:B------:R-:W-:Y:S01]  /*1a10*/  FFMA.FTZ R33, R25, R25, R32 ;  /* 0x0000001919217223 */ /* 0x000fe20000010020 */
[----:B------:R-:W-:Y:S01]  /*1a20*/  FADD.FTZ R29, R28, R25 ;  /* 0x000000191c1d7221 */ /* 0x000fe20000010000 */
[----:B------:R-:W-:Y:S02]  /*1a30*/  HADD2.F32 R28, -RZ, R30.H0_H0 ;  /* 0x2000001eff1c7230 */ /* 0x000fe40000004100 */
[----:B------:R-:W-:Y:S01]  /*1a40*/  FFMA.FTZ R52, R26, R26, R33 ;  /* 0x0000001a1a347223 */ /* 0x000fe20000010021 */
[----:B------:R-:W-:Y:S02]  /*1a50*/  HADD2.F32 R33, -RZ, R34.H1_H1 ;  /* 0x30000022ff217230 */ /* 0x000fe40000004100 */
[----:B------:R-:W-:Y:S01]  /*1a60*/  FADD.FTZ R32, R29, R26 ;  /* 0x0000001a1d207221 */ /* 0x000fe20000010000 */
[----:B------:R-:W-:Y:S02]  /*1a70*/  HADD2.F32 R29, -RZ, R30.H1_H1 ;  /* 0x3000001eff1d7230 */ /* 0x000fe40000004100 */
[----:B------:R-:W-:Y:S01]  /*1a80*/  FFMA.FTZ R52, R27, R27, R52 ;  /* 0x0000001b1b347223 */ /* 0x000fe20000010034 */
[----:B------:R-:W-:-:S02]  /*1a90*/  HADD2.F32 R30, -RZ, R31.H0_H0 ;  /* 0x2000001fff1e7230 */ /* 0x000fc40000004100 */
[----:B------:R-:W-:Y:S01]  /*1aa0*/  FADD.FTZ R53, R32, R27 ;  /* 0x0000001b20357221 */ /* 0x000fe20000010000 */
[----:B------:R-:W-:Y:S02]  /*1ab0*/  HADD2.F32 R31, -RZ, R31.H1_H1 ;  /* 0x3000001fff1f7230 */ /* 0x000fe40000004100 */
[----:B------:R-:W-:Y:S01]  /*1ac0*/  FFMA.FTZ R52, R28, R28, R52 ;  /* 0x0000001c1c347223 */ /* 0x000fe20000010034 */
[----:B------:R-:W-:Y:S02]  /*1ad0*/  HADD2.F32 R32, -RZ, R34.H0_H0 ;  /* 0x20000022ff207230 */ /* 0x000fe40000004100 */
[----:B------:R-:W-:Y:S01]  /*1ae0*/  FADD.FTZ R53, R53, R28 ;  /* 0x0000001c35357221 */ /* 0x000fe20000010000 */
[--C-:B------:R-:W-:Y:S02]  /*1af0*/  HADD2.F32 R34, -RZ, R35.reuse.H0_H0 ;  /* 0x20000023ff227230 */ /* 0x100fe40000004100 */
[----:B------:R-:W-:Y:S01]  /*1b00*/  FFMA.FTZ R52, R29, R29, R52 ;  /* 0x0000001d1d347223 */ /* 0x000fe20000010034 */
[----:B------:R-:W-:-:S02]  /*1b10*/  HADD2.F32 R35, -RZ, R35.H1_H1 ;  /* 0x30000023ff237230 */ /* 0x000fc40000004100 */
[----:B------:R-:W-:Y:S01]  /*1b20*/  FADD.FTZ R53, R53, R29 ;  /* 0x0000001d35357221 */ /* 0x000fe20000010000 */
[--C-:B------:R-:W-:Y:S02]  /*1b30*/  HADD2.F32 R36, -RZ, R38.reuse.H0_H0 ;  /* 0x20000026ff247230 */ /* 0x100fe40000004100 */
[----:B------:R-:W-:Y:S01]  /*1b40*/  FFMA.FTZ R52, R30, R30, R52 ;  /* 0x0000001e1e347223 */ /* 0x000fe20000010034 */
[----:B------:R-:W-:Y:S02]  /*1b50*/  HADD2.F32 R37, -RZ, R38.H1_H1 ;  /* 0x30000026ff257230 */ /* 0x000fe40000004100 */
        /* <DEDUP_REMOVED lines=70> */
[----:B------:R-:W-:-:S03]  /*1fc0*/  FADD.FTZ R65, R65, R55 ;  /* 0x0000003741417221 */ /* 0x000fc60000010000 */
[----:B------:R-:W-:Y:S01]  /*1fd0*/  FFMA.FTZ R58, R56, R56, R64 ;  /* 0x00000038383a7223 */ /* 0x000fe20000010040 */
[----:B------:R-:W-:-:S03]  /*1fe0*/  FADD.FTZ R64, R65, R56 ;  /* 0x0000003841407221 */ /* 0x000fc60000010000 */
[----:B------:R-:W-:Y:S01]  /*1ff0*/  FFMA.FTZ R65, R57, R57, R58 ;  /* 0x0000003939417223 */ /* 0x000fe2000001003a */
[--C-:B------:R-:W-:Y:S02]  /*2000*/  HADD2.F32 R58, -RZ, R59.reuse.H0_H0 ;  /* 0x2000003bff3a7230 */ /* 0x100fe40000004100 */
[----:B------:R-:W-:Y:S01]  /*2010*/  FADD.FTZ R64, R64, R57 ;  /* 0x0000003940407221 */ /* 0x000fe20000010000 */
[----:B------:R-:W-:Y:S02]  /*2020*/  HADD2.F32 R59, -RZ, R59.H1_H1 ;  /* 0x3000003bff3b7230 */ /* 0x000fe40000004100 */
        /* <DEDUP_REMOVED lines=13> */
[----:B------:R-:W4:Y:S04]  /*2100*/  LDL R109, [R1+0x18] ;  /* 0x00001800016d7983 */ /* 0x000f280000100800 */
[----:B------:R-:W4:Y:S04]  /*2110*/  LDL R108, [R1+0x14] ;  /* 0x00001400016c7983 */ /* 0x000f280000100800 */
[----:B--2---:R0:W-:Y:S04]  /*2120*/  LDS.64 R66, [R102] ;  /* 0x0000000066427984 */ /* 0x0041e80000000a00 */
[----:B---3--:R1:W2:Y:S04]  /*2130*/  LDS.64 R64, [R107] ;  /* 0x000000006b407984 */ /* 0x0082a80000000a00 */
[----:B0-----:R-:W3:Y:S04]  /*2140*/  LDL R102, [R1+0x30] ;  /* 0x0000300001667983 */ /* 0x001ee80000100800 */
[----:B-1----:R-:W3:Y:S01]  /*2150*/  LDL R107, [R1+0x2c] ;  /* 0x00002c00016b7983 */ /* 0x002ee20000100800 */
[----:B--2---:R-:W-:Y:S01]  /*2160*/  FADD.FTZ R64, RZ, R64 ;  /* 0x00000040ff407221 */ /* 0x004fe20000010000 */
[----:B------:R-:W-:-:S03]  /*2170*/  FADD.FTZ R65, RZ, R65 ;  /* 0x00000041ff417221 */ /* 0x000fc60000010000 */
[----:B------:R-:W-:Y:S01]  /*2180*/  FADD.FTZ R66, R64, R66 ;  /* 0x0000004240427221 */ /* 0x000fe20000010000 */
[----:B------:R-:W-:Y:S02]  /*2190*/  FADD.FTZ R67, R65, R67 ;  /* 0x0000004341437221 */ /* 0x000fe40000010000 */
[----:B----4-:R0:W1:Y:S04]  /*21a0*/  LDS.64 R64, [R106] ;  /* 0x000000006a407984 */ /* 0x0100680000000a00 */
[----:B0-----:R-:W2:Y:S01]  /*21b0*/  LDL R106, [R1+0x28] ;  /* 0x00002800016a7983 */ /* 0x001ea20000100800 */
        /* <DEDUP_REMOVED lines=10> */
[----:B---3--:R0:W1:Y:S04]  /*2260*/  LDS.64 R64, [R102] ;  /* 0x0000000066407984 */ /* 0x0080680000000a00 */
        /* <DEDUP_REMOVED lines=13> */
[----:B-1----:R-:W-:Y:S01]  /*2340*/  FADD.FTZ R66, R66, R64 ;  /* 0x0000004042427221 */ /* 0x002fe20000010000 */
[----:B------:R-:W-:Y:S02]  /*2350*/  FADD.FTZ R67, R67, R65 ;  /* 0x0000004143437221 */ /* 0x000fe40000010000 */
[----:B------:R0:W1:Y:S04]  /*2360*/  LDS.64 R64, [R104] ;  /* 0x0000000068407984 */ /* 0x0000680000000a00 */
[----:B0-----:R-:W4:Y:S01]  /*2370*/  LDL R104, [R1+0x4] ;  /* 0x0000040001687983 */ /* 0x001f220000100800 */
[----:B-1----:R-:W-:Y:S01]  /*2380*/  FADD.FTZ R66, R66, R64 ;  /* 0x0000004042427221 */ /* 0x002fe20000010000 */
[----:B------:R-:W-:-:S02]  /*2390*/  FADD.FTZ R67, R67, R65 ;  /* 0x0000004143437221 */ /* 0x000fc40000010000 */
[----:B---3--:R0:W1:Y:S04]  /*23a0*/  LDS.64 R64, [R102] ;  /* 0x0000000066407984 */ /* 0x0080680000000a00 */
[----:B0-----:R-:W3:Y:S01]  /*23b0*/  LDL R102, [R1] ;  /* 0x0000000001667983 */ /* 0x001ee20000100800 */
[----:B-1----:R-:W-:Y:S01]  /*23c0*/  FADD.FTZ R66, R66, R64 ;  /* 0x0000004042427221 */ /* 0x002fe20000010000 */
        /* <DEDUP_REMOVED lines=10> */
[----:B--2---:R-:W0:Y:S02]  /*2470*/  LDS.64 R64, [R106] ;  /* 0x000000006a407984 */ /* 0x004e240000000a00 */
[----:B0-----:R-:W-:Y:S01]  /*2480*/  FADD.FTZ R66, R66, R64 ;  /* 0x0000004042427221 */ /* 0x001fe20000010000 */
[----:B------:R-:W-:-:S02]  /*2490*/  FADD.FTZ R67, R67, R65 ;  /* 0x0000004143437221 */ /* 0x000fc40000010000 */
[----:B----4-:R-:W0:Y:S02]  /*24a0*/  LDS.64 R64, [R105] ;  /* 0x0000000069407984 */ /* 0x010e240000000a00 */
[----:B0-----:R-:W-:Y:S01]  /*24b0*/  FADD.FTZ R66, R66, R64 ;  /* 0x0000004042427221 */ /* 0x001fe20000010000 */
[----:B------:R-:W-:Y:S02]  /*24c0*/  FADD.FTZ R67, R67, R65 ;  /* 0x0000004143437221 */ /* 0x000fe40000010000 */
[----:B------:R-:W0:Y:S02]  /*24d0*/  LDS.64 R64, [R104] ;  /* 0x0000000068407984 */ /* 0x000e240000000a00 */
[----:B0-----:R-:W-:Y:S01]  /*24e0*/  FADD.FTZ R66, R66, R64 ;  /* 0x0000004042427221 */ /* 0x001fe20000010000 */
[----:B------:R-:W-:Y:S02]  /*24f0*/  FADD.FTZ R67, R67, R65 ;  /* 0x0000004143437221 */ /* 0x000fe40000010000 */
[----:B---3--:R-:W0:Y:S02]  /*2500*/  LDS.64 R64, [R102] ;  /* 0x0000000066407984 */ /* 0x008e240000000a00 */
        /* <DEDUP_REMOVED lines=37> */
[----:B------:R-:W-:-:S07]  /*2760*/  FADD.FTZ R67, R67, R65 ;  /* 0x0000004143437221 */ /* 0x000fce0000010000 */
.L_x_2193:
[----:B------:R-:W-:Y:S05]  /*2770*/  BSYNC B0 ;  /* 0x0000000000007941 */ /* 0x000fea0003800000 */
.L_x_2192:
[----:B------:R-:W0:Y:S01]  /*2780*/  S2R R65, SR_TID.X ;  /* 0x0000000000417919 */ /* 0x000e220000002100 */
[----:B------:R-:W1:Y:S01]  /*2790*/  S2UR UR17, SR_CTAID.X ;  /* 0x00000000001179c3 */ /* 0x000e620000002500 */
[----:B------:R-:W-:Y:S01]  /*27a0*/  VOTEU.ALL UP0, P1 ;  /* 0x00000000003f7886 */ /* 0x000fe20000800000 */
[----:B------:R-:W2:Y:S04]  /*27b0*/  SHFL.BFLY PT, R64, R66, 0x1, 0x1f ;  /* 0x0c201f0042407f89 */ /* 0x000ea800000e0000 */
[----:B------:R-:W-:Y:S01]  /*27c0*/  @!UP0 UIMAD UR9, UR15, UR4, UR14 ;  /* 0x000000040f0982a4 */ /* 0x000fe2000f8e020e */
[----:B------:R-:W3:Y:S01]  /*27d0*/  SHFL.BFLY PT, R102, R67, 0x1, 0x1f ;  /* 0x0c201f0043667f89 */ /* 0x000ee200000e0000 */
[----:B------:R-:W4:Y:S01]  /*27e0*/  @!P1 LDC.64 R104, c[0x0][0x248] ;  /* 0x00009200ff689b82 */ /* 0x000f220000000a00 */
[----:B-1----:R-:W-:Y:S01]  /*27f0*/  ULOP3.LUT UR16, UR17, 0x1f, URZ, 0xc0, !UPT ;  /* 0x0000001f11107892 */ /* 0x002fe2000f8ec03f */
[----:B--2---:R-:W-:-:S02]  /*2800*/  @!P1 FADD.FTZ R66, R64, R66 ;  /* 0x0000004240429221 */ /* 0x004fc40000010000 */
[----:B------:R-:W-:-:S03]  /*2810*/  MOV R64, UR9 ;  /* 0x0000000900407c02 */ /* 0x000fc60008000f00 */
[----:B------:R-:W-:Y:S01]  /*2820*/  MOV R106, UR16 ;  /* 0x00000010006a7c02 */ /* 0x000fe20008000f00 */
[----:B---3--:R-:W-:Y:S01]  /*2830*/  @!P1 FADD.FTZ R67, R102, R67 ;  /* 0x0000004366439221 */ /* 0x008fe20000010000 */
[----:B0-----:R-:W-:-:S04]  /*2840*/  SHF.R.U32.HI R65, RZ, 0x1, R65 ;  /* 0x00000001ff417819 */ /* 0x001fc80000011641 */
[----:B------:R-:W-:-:S04]  /*2850*/  SHF.L.U32 R65, R65, 0x5, RZ ;  /* 0x0000000541417819 */ /* 0x000fc800000006ff */
[----:B------:R-:W-:-:S04]  /*2860*/  LOP3.LUT R65, R65, 0xffffffe0, R106, 0xe2, !PT ;  /* 0xffffffe041417812 */ /* 0x000fc800078ee26a */
[----:B------:R-:W-:-:S04]  /*2870*/  @!P1 LEA R64, R64, R65, 0x8 ;  /* 0x0000004140409211 */ /* 0x000fc800078e40ff */
[----:B------:R-:W-:-:S05]  /*2880*/  @!P1 SHF.L.U32 R64, R64, 0x1, RZ ;  /* 0x0000000140409819 */ /* 0x000fca00000006ff */
[----:B----4-:R-:W-:-:S05]  /*2890*/  @!P1 IMAD.WIDE.U32 R64, R64, 0x4, R104 ;  /* 0x0000000440409825 */ /* 0x010fca00078e0068 */
[----:B------:R0:W-:Y:S01]  /*28a0*/  @!P1 STG.E.64 desc[UR12][R64.64], R66 ;  /* 0x0000004240009986 */ /* 0x0001e2000c101b0c */
[----:B------:R-:W-:Y:S01]  /*28b0*/  BAR.SYNC.DEFER_BLOCKING 0x0 ;  /* 0x0000000000007b1d */ /* 0x000fe20000010000 */
[----:B------:R-:W-:-:S13]  /*28c0*/  ISETP.NE.AND P1, PT, R103, RZ, PT ;  /* 0x000000ff6700720c */ /* 0x000fda0003f25270 */
        /* <DEDUP_REMOVED lines=8> */
.L_x_2195:
        /* <DEDUP_REMOVED lines=8> */
.L_x_2194:
[----:B------:R-:W0:Y:S01]  /*29d0*/  S2R R103, SR_TID.X ;  /* 0x0000000000677919 */ /* 0x000e220000002100 */
[----:B------:R-:W-:Y:S05]  /*29e0*/  WARPSYNC.ALL ;  /* 0x0000000000007948 */ /* 0x000fea0003800000 */
[----:B------:R-:W-:Y:S01]  /*29f0*/  BAR.SYNC.DEFER_BLOCKING 0x0 ;  /* 0x0000000000007b1d */ /* 0x000fe20000010000 */
[----:B------:R-:W-:-:S05]  /*2a00*/  CS2R R64, SRZ ;  /* 0x0000000000407805 */ /* 0x000fca000001ff00 */
[----:B------:R-:W-:Y:S01]  /*2a10*/  BSSY B0, `(.L_x_2196) ;  /* 0x000000f000007945 */ /* 0x000fe20003800000 */
[----:B0-----:R-:W-:-:S13]  /*2a20*/  ISETP.GT.U32.AND P1, PT, R103, 0xff, PT ;  /* 0x000000ff6700780c */ /* 0x001fda0003f24070 */
        /* <DEDUP_REMOVED lines=13> */
.L_x_2197:
[----:B------:R-:W-:Y:S05]  /*2b00*/  BSYNC B0 ;  /* 0x0000000000007941 */ /* 0x000fea0003800000 */
.L_x_2196:
[----:B------:R-:W0:Y:S04]  /*2b10*/  SHFL.BFLY PT, R66, R64, 0x10, 0x1f ;  /* 0x0e001f0040427f89 */ /* 0x000e2800000e0000 */
[----:B------:R-:W2:Y:S01]  /*2b20*/  LDL R102, [R1+0x48] ;  /* 0x0000480001667983 */ /* 0x000ea20000100800 */
[C---:B------:R-:W-:Y:S01]  /*2b30*/  LOP3.LUT P1, RZ, R103.reuse, 0xffffff1f, RZ, 0xc0, !PT ;  /* 0xffffff1f67ff7812 */ /* 0x040fe2000782c0ff */
[----:B------:R-:W-:Y:S01]  /*2b40*/  ULDC.64 UR16, c[0x0][0x210] ;  /* 0x0000840000107ab9 */ /* 0x000fe20000000a00 */
[----:B------:R-:W-:Y:S01]  /*2b50*/  SHF.R.S32.HI R104, RZ, 0x1f, R113 ;  /* 0x0000001fff687819 */ /* 0x000fe20000011471 */
[----:B------:R-:W1:Y:S01]  /*2b60*/  S2R R67, SR_TID.X ;  /* 0x0000000000437919 */ /* 0x000e620000002100 */
[----:B------:R-:W-:Y:S01]  /*2b70*/  SHF.L.U32 R103, R103, 0x3, RZ ;  /* 0x0000000367677819 */ /* 0x000fe200000006ff */
[----:B------:R-:W-:Y:S01]  /*2b80*/  ULDC UR9, c[0x0][0x230] ;  /* 0x00008c0000097ab9 */ /* 0x000fe20000000800 */
[----:B------:R-:W-:Y:S01]  /*2b90*/  ULOP3.LUT UR4, UR4, 0x1, URZ, 0x3c, !UPT ;  /* 0x0000000104047892 */ /* 0x000fe2000f8e3c3f */
[----:B0-----:R-:W-:-:S02]  /*2ba0*/  FADD.FTZ R64, R66, R64 ;  /* 0x0000004042407221 */ /* 0x001fc40000010000 */
[----:B------:R-:W0:Y:S01]  /*2bb0*/  SHFL.BFLY PT, R66, R65, 0x10, 0x1f ;  /* 0x0e001f0041427f89 */ /* 0x000e2200000e0000 */
[----:B-1----:R-:W-:-:S04]  /*2bc0*/  SHF.R.U32.HI R67, RZ, 0x2, R67 ;  /* 0x00000002ff437819 */ /* 0x002fc80000011643 */
[----:B------:R-:W-:Y:S01]  /*2bd0*/  LOP3.LUT R67, R67, 0x3ffffff8, RZ, 0xc0, !PT ;  /* 0x3ffffff843437812 */ /* 0x000fe200078ec0ff */
[----:B0-----:R-:W-:Y:S02]  /*2be0*/  FADD.FTZ R65, R66, R65 ;  /* 0x0000004142417221 */ /* 0x001fe40000010000 */
        /* <DEDUP_REMOVED lines=16> */
[----:B0-----:R-:W-:-:S03]  /*2cf0*/  @!P1 FADD.FTZ R66, R65, R66 ;  /* 0x0000004241429221 */ /* 0x001fc60000010000 */
[----:B------:R-:W-:-:S04]  /*2d00*/  @!P1 FMUL.FTZ R65, R64, R64 ;  /* 0x0000004040419220 */ /* 0x000fc80000410000 */
[----:B------:R-:W-:Y:S01]  /*2d10*/  @!P1 FFMA.FTZ R65, R66, 8.1380212577641941607e-06, -R65 ;  /* 0x3708888942419823 */ /* 0x000fe20000010841 */
[----:B------:R-:W-:-:S04]  /*2d20*/  MOV R66, UR11 ;  /* 0x0000000b00427c02 */ /* 0x000fc80008000f00 */
[----:B------:R-:W-:-:S05]  /*2d30*/  @!P1 FMNMX.FTZ R65, RZ, R65, !PT ;  /* 0x00000041ff419209 */ /* 0x000fca0007810000 */
[----:B------:R0:W-:Y:S01]  /*2d40*/  @!P1 STS.64 [R67+UR10], R64 ;  /* 0x0000004043009988 */ /* 0x0001e20008000a0a */
[----:B------:R-:W-:Y:S01]  /*2d50*/  BAR.SYNC.DEFER_BLOCKING 0x0 ;  /* 0x0000000000007b1d */ /* 0x000fe20000010000 */
[----:B------:R-:W-:Y:S02]  /*2d60*/  @!P0 LEA R66, P1, R66, R113, 0x4 ;  /* 0x0000007142428211 */ /* 0x000fe400078220ff */
[----:B0-----:R-:W-:Y:S02]  /*2d70*/  MOV R64, UR5 ;  /* 0x0000000500407c02 */ /* 0x001fe40008000f00 */
[----:B------:R-:W-:Y:S01]  /*2d80*/  MOV R67, UR11 ;  /* 0x0000000b00437c02 */ /* 0x000fe20008000f00 */
[----:B------:R-:W-:-:S03]  /*2d90*/  UIADD3 UR11, UP0, UR11, 0x2, URZ ;  /* 0x000000020b0b7890 */ /* 0x000fc6000ff1e03f */
[----:B------:R-:W-:Y:S01]  /*2da0*/  @!P0 LEA.HI.X R67, R67, R104, R64, 0x4, P1 ;  /* 0x0000006843438211 */ /* 0x000fe200008f2440 */
[----:B------:R-:W-:Y:S01]  /*2db0*/  UIADD3.X UR5, URZ, UR5, URZ, UP0, !UPT ;  /* 0x000000053f057290 */ /* 0x000fe200087fe43f */
[----:B------:R-:W0:Y:S02]  /*2dc0*/  @!P0 LDC.64 R64, c[0x0][0x240] ;  /* 0x00009000ff408b82 */ /* 0x000e240000000a00 */
[----:B0-----:R-:W-:-:S04]  /*2dd0*/  @!P0 LEA R64, P1, R66, R64, 0x3 ;  /* 0x0000004042408211 */ /* 0x001fc800078218ff */
[----:B------:R-:W-:Y:S02]  /*2de0*/  @!P0 LEA.HI.X R65, R66, R65, R67, 0x3, P1 ;  /* 0x0000004142418211 */ /* 0x000fe400008f1c43 */
[----:B------:R-:W0:Y:S04]  /*2df0*/  @!P0 LDS.64 R66, [R103+UR10] ;  /* 0x0000000a67428984 */ /* 0x000e280008000a00 */
[----:B0-----:R0:W-:Y:S04]  /*2e00*/  @!P0 STG.E.64 desc[UR12][R64.64], R66 ;  /* 0x0000004240008986 */ /* 0x0011e8000c101b0c */
[----:B--2---:R-:W1:Y:S01]  /*2e10*/  LDS.64 R66, [R102] ;  /* 0x0000000066427984 */ /* 0x004e620000000a00 */
[----:B0-----:R-:W-:-:S04]  /*2e20*/  LEA R64, P1, R2, UR16, 0x1 ;  /* 0x0000001002407c11 */ /* 0x001fc8000f8208ff */
[----:B------:R-:W-:Y:S01]  /*2e30*/  LEA.HI.X R65, R2, UR17, R89, 0x1, P1 ;  /* 0x0000001102417c11 */ /* 0x000fe200088f0c59 */
[----:B-1----:R-:W-:Y:S01]  /*2e40*/  FADD.FTZ R2, R67, UR9 ;  /* 0x0000000943027e21 */ /* 0x002fe20008010000 */
[--C-:B------:R-:W-:Y:S01]  /*2e50*/  FADD.FTZ R102, R0, -R66.reuse ;  /* 0x8000004200667221 */ /* 0x100fe20000010000 */
[----:B-----5:R-:W-:Y:S02]  /*2e60*/  HADD2.F32 R67, -RZ, R60.H0_H0 ;  /* 0x2000003cff437230 */ /* 0x020fe40000004100 */
[--C-:B------:R-:W-:Y:S01]  /*2e70*/  FADD.FTZ R88, R88, -R66.reuse ;  /* 0x8000004258587221 */ /* 0x100fe20000010000 */
[----:B------:R-:W-:Y:S02]  /*2e80*/  HADD2.F32 R0, -RZ, R62.H0_H0 ;  /* 0x2000003eff007230 */ /* 0x000fe40000004100 */
[----:B------:R-:W-:Y:S01]  /*2e90*/  FADD.FTZ R86, R86, -R66 ;  /* 0x8000004256567221 */ /* 0x000fe20000010000 */
[----:B------:R-:W0:Y:S01]  /*2ea0*/  MUFU.RSQ R2, R2 ;  /* 0x0000000200027308 */ /* 0x000e220000001400 */
[----:B------:R-:W-:-:S02]  /*2eb0*/  HADD2.F32 R60, -RZ, R60.H1_H1 ;  /* 0x3000003cff3c7230 */ /* 0x000fc40000004100 */
        /* <DEDUP_REMOVED lines=21> */
[C---:B------:R-:W-:Y:S01]  /*3010*/  FMUL.FTZ R80, R2.reuse, R80 ;  /* 0x0000005002507220 */ /* 0x040fe20000410000 */
[----:B------:R-:W-:Y:S01]  /*3020*/  FMUL.FTZ R79, R2, R79 ;  /* 0x0000004f024f7220 */ /* 0x000fe20000410000 */
[----:B------:R-:W-:Y:S01]  /*3030*/  FMUL.FTZ R89, R102, -1.4426950216293334961 ;  /* 0xbfb8aa3b66597820 */ /* 0x000fe20000410000 */
[C---:B------:R-:W-:Y:S01]  /*3040*/  FMUL.FTZ R78, R2.reuse, R78 ;  /* 0x0000004e024e7220 */ /* 0x040fe20000410000 */
[C---:B------:R-:W-:Y:S01]  /*3050*/  FMUL.FTZ R77, R2.reuse, R77 ;  /* 0x0000004d024d7220 */ /* 0x040fe20000410000 */
[C---:B------:R-:W-:Y:S01]  /*3060*/  FMUL.FTZ R76, R2.reuse, R76 ;  /* 0x0000004c024c7220 */ /* 0x040fe20000410000 */
[C---:B------:R-:W-:Y:S01]  /*3070*/  FMUL.FTZ R75, R2.reuse, R75 ;  /* 0x0000004b024b7220 */ /* 0x040fe20000410000 */
[C---:B------:R-:W-:Y:S01]  /*3080*/  FMUL.FTZ R74, R2.reuse, R74 ;  /* 0x0000004a024a7220 */ /* 0x040fe20000410000 */
[----:B------:R-:W0:Y:S01]  /*3090*/  MUFU.EX2 R89, R89 ;  /* 0x0000005900597308 */ /* 0x000e220000000800 */
        /* <DEDUP_REMOVED lines=9> */
[C---:B------:R-:W-:Y:S01]  /*3130*/  FMUL.FTZ R68, R2.reuse, R68 ;  /* 0x0000004402447220 */ /* 0x040fe20000410000 */
[C---:B------:R-:W-:Y:S01]  /*3140*/  FMUL.FTZ R18, R2.reuse, R18 ;  /* 0x0000001202127220 */ /* 0x040fe20000410000 */
[C---:B------:R-:W-:Y:S01]  /*3150*/  FMUL.FTZ R19, R2.reuse, R19 ;  /* 0x0000001302137220 */ /* 0x040fe20000410000 */
[----:B------:R-:W-:Y:S01]  /*3160*/  FMUL.FTZ R20, R2, R20 ;  /* 0x0000001402147220 */ /* 0x000fe20000410000 */
[--C-:B------:R-:W-:Y:S01]  /*3170*/  FADD.FTZ R21, R21, -R66.reuse ;  /* 0x8000004215157221 */ /* 0x100fe20000010000 */
[--C-:B------:R-:W-:Y:S01]  /*3180*/  FADD.FTZ R22, R22, -R66.reuse ;  /* 0x8000004216167221 */ /* 0x100fe20000010000 */
[--C-:B------:R-:W-:Y:S01]  /*3190*/  FADD.FTZ R23, R23, -R66.reuse ;  /* 0x8000004217177221 */ /* 0x100fe20000010000 */
[----:B0-----:R-:W-:Y:S01]  /*31a0*/  FADD.FTZ R89, R89, 1 ;  /* 0x3f80000059597421 */ /* 0x001fe20000010000 */
[C---:B------:R-:W-:Y:S01]  /*31b0*/  FMUL.FTZ R21, R2.reuse, R21 ;  /* 0x0000001502157220 */ /* 0x040fe20000410000 */
[C---:B------:R-:W-:Y:S01]  /*31c0*/  FMUL.FTZ R22, R2.reuse, R22 ;  /* 0x0000001602167220 */ /* 0x040fe20000410000 */
[----:B------:R-:W-:Y:S01]  /*31d0*/  FMUL.FTZ R23, R2, R23 ;  /* 0x0000001702177220 */ /* 0x000fe20000410000 */
[--C-:B------:R-:W-:Y:S01]  /*31e0*/  FADD.FTZ R24, R24, -R66.reuse ;  /* 0x8000004218187221 */ /* 0x100fe20000010000 */
[--C-:B------:R-:W-:Y:S01]  /*31f0*/  FADD.FTZ R25, R25, -R66.reuse ;  /* 0x8000004219197221 */ /* 0x100fe20000010000 */
[----:B------:R-:W0:Y:S01]  /*3200*/  MUFU.RCP R89, R89 ;  /* 0x0000005900597308 */ /* 0x000e220000001000 */
[--C-:B------:R-:W-:Y:S01]  /*3210*/  FADD.FTZ R26, R26, -R66.reuse ;  /* 0x800000421a1a7221 */ /* 0x100fe20000010000 */
[C---:B------:R-:W-:Y:S01]  /*3220*/  FMUL.FTZ R24, R2.reuse, R24 ;  /* 0x0000001802187220 */ /* 0x040fe20000410000 */
[C---:B------:R-:W-:Y:S01]  /*3230*/  FMUL.FTZ R25, R2.reuse, R25 ;  /* 0x0000001902197220 */ /* 0x040fe20000410000 */
[--C-:B------:R-:W-:Y:S01]  /*3240*/  FADD.FTZ R27, R27, -R66.reuse ;  /* 0x800000421b1b7221 */ /* 0x100fe20000010000 */
[----:B------:R-:W-:Y:S01]  /*3250*/  FMUL.FTZ R26, R2, R26 ;  /* 0x0000001a021a7220 */ /* 0x000fe20000410000 */
[--C-:B------:R-:W-:Y:S01]  /*3260*/  FADD.FTZ R28, R28, -R66.reuse ;  /* 0x800000421c1c7221 */ /* 0x100fe20000010000 */
[--C-:B------:R-:W-:Y:S01]  /*3270*/  FADD.FTZ R29, R29, -R66.reuse ;  /* 0x800000421d1d7221 */ /* 0x100fe20000010000 */
[----:B------:R-:W-:Y:S01]  /*3280*/  FMUL.FTZ R27, R2, R27 ;  /* 0x0000001b021b7220 */ /* 0x000fe20000410000 */
        /* <DEDUP_REMOVED lines=8> */
[----:B0-----:R-:W-:Y:S01]  /*3310*/  FMUL.FTZ R89, R102, R89 ;  /* 0x0000005966597220 */ /* 0x001fe20000410000 */
[----:B------:R-:W-:Y:S01]  /*3320*/  FMUL.FTZ R102, R88, -1.4426950216293334961 ;  /* 0xbfb8aa3b58667820 */ /* 0x000fe20000410000 */
[C---:B------:R-:W-:Y:S01]  /*3330*/  FMUL.FTZ R32, R2.reuse, R32 ;  /* 0x0000002002207220 */ /* 0x040fe20000410000 */
[----:B------:R-:W-:Y:S01]  /*3340*/  FMUL.FTZ R33, R2, R33 ;  /* 0x0000002102217220 */ /* 0x000fe20000410000 */
[--C-:B------:R-:W-:Y:S01]  /*3350*/  FADD.FTZ R34, R34, -R66.reuse ;  /* 0x8000004222227221 */ /* 0x100fe20000010000 */
[--C-:B------:R-:W-:Y:S01]  /*3360*/  FADD.FTZ R35, R35, -R66.reuse ;  /* 0x8000004223237221 */ /* 0x100fe20000010000 */
[--C-:B------:R-:W-:Y:S01]  /*3370*/  FADD.FTZ R36, R36, -R66.reuse ;  /* 0x8000004224247221 */ /* 0x100fe20000010000 */
[----:B------:R-:W0:Y:S01]  /*3380*/  MUFU.EX2 R102, R102 ;  /* 0x0000006600667308 */ /* 0x000e220000000800 */
        /* <DEDUP_REMOVED lines=12> */
[----:B------:R-:W-:Y:S01]  /*3450*/  FADD.FTZ R47, R47, -R66 ;  /* 0x800000422f2f7221 */ /* 0x000fe20000010000 */
[----:B------:R-:W-:Y:S01]  /*3460*/  FFMA.FTZ R104, R67, R104, R0 ;  /* 0x0000006843687223 */ /* 0x000fe20000010000 */
[----:B------:R-:W-:Y:S01]  /*3470*/  FFMA.FTZ R105, R60, R45, R62 ;  /* 0x0000002d3c697223 */ /* 0x000fe2000001003e */
[----:B------:R-:W-:Y:S01]  /*3480*/  FMUL.FTZ R106, R2, R106 ;  /* 0x0000006a026a7220 */ /* 0x000fe20000410000 */
[----:B0-----:R-:W-:Y:S01]  /*3490*/  FADD.FTZ R102, R102, 1 ;  /* 0x3f80000066667421 */ /* 0x001fe20000010000 */
[----:B------:R-:W-:Y:S01]  /*34a0*/  FMUL.FTZ R47, R2, R47 ;  /* 0x0000002f022f7220 */ /* 0x000fe20000410000 */
[--C-:B------:R-:W-:Y:S01]  /*34b0*/  FADD.FTZ R108, R48, -R66.reuse ;  /* 0x80000042306c7221 */ /* 0x100fe20000010000 */
[--C-:B------:R-:W-:Y:S01]  /*34c0*/  FADD.FTZ R49, R49, -R66.reuse ;  /* 0x8000004231317221 */ /* 0x100fe20000010000 */
[--C-:B------:R-:W-:Y:S01]  /*34d0*/  FADD.FTZ R51, R51, -R66.reuse ;  /* 0x8000004233337221 */ /* 0x100fe20000010000 */
[--C-:B------:R-:W-:Y:S01]  /*34e0*/  FADD.FTZ R52, R52, -R66.reuse ;  /* 0x8000004234347221 */ /* 0x100fe20000010000 */
[----:B------:R-:W0:Y:S01]  /*34f0*/  MUFU.RCP R102, R102 ;  /* 0x0000006600667308 */ /* 0x000e220000001000 */
[C---:B------:R-:W-:Y:S01]  /*3500*/  FMUL.FTZ R108, R2.reuse, R108 ;  /* 0x0000006c026c7220 */ /* 0x040fe20000410000 */
[----:B------:R-:W-:Y:S01]  /*3510*/  FMUL.FTZ R49, R2, R49 ;  /* 0x0000003102317220 */ /* 0x000fe20000410000 */
[--C-:B------:R-:W-:Y:S01]  /*3520*/  FADD.FTZ R56, R56, -R66.reuse ;  /* 0x8000004238387221 */ /* 0x100fe20000010000 */
[----:B------:R-:W-:Y:S01]  /*3530*/  FADD.FTZ R53, R53, -R66 ;  /* 0x8000004235357221 */ /* 0x000fe20000010000 */
[----:B------:R-:W-:Y:S01]  /*3540*/  FFMA.FTZ R108, R67, R108, R0 ;  /* 0x0000006c436c7223 */ /* 0x000fe20000010000 */
[----:B------:R-:W-:Y:S01]  /*3550*/  FFMA.FTZ R109, R60, R49, R62 ;  /* 0x000000313c6d7223 */ /* 0x000fe2000001003e */
[----:B------:R-:W-:Y:S01]  /*3560*/  FMUL.FTZ R56, R2, R56 ;  /* 0x0000003802387220 */ /* 0x000fe20000410000 */
[--C-:B------:R-:W-:Y:S01]  /*3570*/  FADD.FTZ R57, R57, -R66.reuse ;  /* 0x8000004239397221 */ /* 0x100fe20000010000 */
[--C-:B------:R-:W-:Y:S01]  /*3580*/  FADD.FTZ R54, R54, -R66.reuse ;  /* 0x8000004236367221 */ /* 0x100fe20000010000 */
[----:B------:R-:W-:-:S02]  /*3590*/  FADD.FTZ R58, R58, -R66 ;  /* 0x800000423a3a7221 */ /* 0x000fc40000010000 */
[C---:B------:R-:W-:Y:S01]  /*35a0*/  FMUL.FTZ R57, R2.reuse, R57 ;  /* 0x0000003902397220 */ /* 0x040fe20000410000 */
[C---:B------:R-:W-:Y:S01]  /*35b0*/  FMUL.FTZ R54, R2.reuse, R54 ;  /* 0x0000003602367220 */ /* 0x040fe20000410000 */
[----:B------:R-:W-:Y:S01]  /*35c0*/  FMUL.FTZ R58, R2, R58 ;  /* 0x0000003a023a7220 */ /* 0x000fe20000410000 */
[----:B0-----:R-:W-:-:S05]  /*35d0*/  FMUL.FTZ R102, R88, R102 ;  /* 0x0000006658667220 */ /* 0x001fca0000410000 */
[----:B------:R-:W-:Y:S01]  /*35e0*/  F2FP.F16.F32.PACK_AB R89, R102, R89 ;  /* 0x000000596659723e */ /* 0x000fe200000000ff */
[----:B------:R-:W-:Y:S01]  /*35f0*/  FADD.FTZ R102, R87, -R66 ;  /* 0x8000004257667221 */ /* 0x000fe20000010000 */
[--C-:B------:R-:W-:Y:S02]  /*3600*/  HADD2.F32 R87, -RZ, R63.reuse.H0_H0 ;  /* 0x2000003fff577230 */ /* 0x100fe40000004100 */
[----:B------:R-:W-:Y:S01]  /*3610*/  PRMT R88, R89, 0x7632, R88 ;  /* 0x0000763259587816 */ /* 0x000fe20000000058 */
[----:B------:R-:W-:Y:S01]  /*3620*/  FMUL.FTZ R102, R2, R102 ;  /* 0x0000006602667220 */ /* 0x000fe20000410000 */
[----:B------:R-:W-:Y:S01]  /*3630*/  STG.E.U16 desc[UR12][R64.64], R89 ;  /* 0x0000005940007986 */ /* 0x000fe2000c10150c */
[----:B------:R-:W-:-:S03]  /*3640*/  HADD2.F32 R63, -RZ, R63.H1_H1 ;  /* 0x3000003fff3f7230 */ /* 0x000fc60000004100 */
[----:B------:R0:W-:Y:S02]  /*3650*/  STG.E.U16 desc[UR12][R64.64+0x2], R88 ;  /* 0x0000025840007986 */ /* 0x0001e4000c10150c */
[--C-:B0-----:R-:W-:Y:S02]  /*3660*/  HADD2.F32 R88, -RZ, R61.reuse.H0_H0 ;  /* 0x2000003dff587230 */ /* 0x101fe40000004100 */
[----:B------:R-:W-:-:S03]  /*3670*/  HADD2.F32 R61, -RZ, R61.H1_H1 ;  /* 0x3000003dff3d7230 */ /* 0x000fc60000004100 */
[--C-:B------:R-:W-:Y:S01]  /*3680*/  FFMA.FTZ R102, R102, R88, R87.reuse ;  /* 0x0000005866667223 */ /* 0x100fe20000010057 */
[----:B------:R-:W-:Y:S01]  /*3690*/  FFMA.FTZ R83, R88, R83, R87 ;  /* 0x0000005358537223 */ /* 0x000fe20000010057 */
[--C-:B------:R-:W-:Y:S01]  /*36a0*/  FFMA.FTZ R86, R86, R61, R63.reuse ;  /* 0x0000003d56567223 */ /* 0x100fe2000001003f */
[C---:B------:R-:W-:Y:S01]  /*36b0*/  FFMA.FTZ R103, R61.reuse, R43, R63 ;  /* 0x0000002b3d677223 */ /* 0x040fe2000001003f */
[----:B------:R-:W-:Y:S01]  /*36c0*/  FMUL.FTZ R89, R102, -1.4426950216293334961 ;  /* 0xbfb8aa3b66597820 */ /* 0x000fe20000410000 */
[----:B------:R-:W-:Y:S01]  /*36d0*/  FFMA.FTZ R106, R88, R106, R87 ;  /* 0x0000006a586a7223 */ /* 0x000fe20000010057 */
[----:B------:R-:W-:Y:S01]  /*36e0*/  FFMA.FTZ R107, R61, R47, R63 ;  /* 0x0000002f3d6b7223 */ /* 0x000fe2000001003f */
[----:B------:R-:W-:-:S03]  /*36f0*/  FADD.FTZ R43, R59, -R66 ;  /* 0x800000423b2b7221 */ /* 0x000fc60000010000 */
[----:B------:R-:W0:Y:S01]  /*3700*/  MUFU.EX2 R89, R89 ;  /* 0x0000005900597308 */ /* 0x000e220000000800 */
[----:B------:R-:W-:Y:S01]  /*3710*/  FMUL.FTZ R43, R2, R43 ;  /* 0x0000002b022b7220 */ /* 0x000fe20000410000 */
[----:B0-----:R-:W-:-:S06]  /*3720*/  FADD.FTZ R89, R89, 1 ;  /* 0x3f80000059597421 */ /* 0x001fcc0000010000 */
[----:B------:R-:W0:Y:S02]  /*3730*/  MUFU.RCP R89, R89 ;  /* 0x0000005900597308 */ /* 0x000e240000001000 */
[----:B0-----:R-:W-:Y:S01]  /*3740*/  FMUL.FTZ R89, R102, R89 ;  /* 0x0000005966597220 */ /* 0x001fe20000410000 */
[----:B------:R-:W-:-:S06]  /*3750*/  FMUL.FTZ R102, R86, -1.4426950216293334961 ;  /* 0xbfb8aa3b56667820 */ /* 0x000fcc0000410000 */
[----:B------:R-:W0:Y:S02]  /*3760*/  MUFU.EX2 R102, R102 ;  /* 0x0000006600667308 */ /* 0x000e240000000800 */
[----:B0-----:R-:W-:-:S06]  /*3770*/  FADD.FTZ R102, R102, 1 ;  /* 0x3f80000066667421 */ /* 0x001fcc0000010000 */
[----:B------:R-:W0:Y:S02]  /*3780*/  MUFU.RCP R102, R102 ;  /* 0x0000006600667308 */ /* 0x000e240000001000 */
[----:B0-----:R-:W-:-:S05]  /*3790*/  FMUL.FTZ R102, R86, R102 ;  /* 0x0000006656667220 */ /* 0x001fca0000410000 */
[----:B------:R-:W-:Y:S01]  /*37a0*/  F2FP.F16.F32.PACK_AB R89, R102, R89 ;  /* 0x000000596659723e */ /* 0x000fe200000000ff */
[----:B------:R-:W-:-:S03]  /*37b0*/  FADD.FTZ R102, R42, -R66 ;  /* 0x800000422a667221 */ /* 0x000fc60000010000 */
[----:B------:R-:W-:Y:S01]  /*37c0*/  PRMT R86, R89, 0x7632, R86 ;  /* 0x0000763259567816 */ /* 0x000fe20000000056 */
[----:B------:R0:W-:Y:S01]  /*37d0*/  STG.E.U16 desc[UR12][R64.64+0x4], R89 ;  /* 0x0000045940007986 */ /* 0x0001e2000c10150c */
[----:B------:R-:W-:-:S03]  /*37e0*/  FMUL.FTZ R102, R2, R102 ;  /* 0x0000006602667220 */ /* 0x000fc60000410000 */
[----:B------:R1:W-:Y:S01]  /*37f0*/  STG.E.U16 desc[UR12][R64.64+0x6], R86 ;  /* 0x0000065640007986 */ /* 0x0003e2000c10150c */
[----:B------:R-:W-:Y:S01]  /*3800*/  FFMA.FTZ R102, R88, R102, R87 ;  /* 0x0000006658667223 */ /* 0x000fe20000010057 */
[----:B0-----:R-:W-:Y:S01]  /*3810*/  FFMA.FTZ R89, R60, R41, R62 ;  /* 0x000000293c597223 */ /* 0x001fe2000001003e */
[----:B-1----:R-:W-:Y:S01]  /*3820*/  FMUL.FTZ R64, R2, R85 ;  /* 0x0000005502407220 */ /* 0x002fe20000410000 */
[--C-:B------:R-:W-:Y:S01]  /*3830*/  FADD.FTZ R85, R84, -R66.reuse ;  /* 0x8000004254557221 */ /* 0x100fe20000010000 */
[----:B------:R-:W-:Y:S02]  /*3840*/  FADD.FTZ R86, R82, -R66 ;  /* 0x8000004252567221 */ /* 0x000fe40000010000 */
[----:B------:R-:W-:-:S04]  /*3850*/  FFMA.FTZ R64, R67, R64, R0 ;  /* 0x0000004043407223 */ /* 0x000fc80000010000 */
[----:B------:R-:W-:-:S04]  /*3860*/  FMUL.FTZ R65, R64, -1.4426950216293334961 ;  /* 0xbfb8aa3b40417820 */ /* 0x000fc80000410000 */
[----:B------:R0:W1:Y:S02]  /*3870*/  MUFU.EX2 R84, R65 ;  /* 0x0000004100547308 */ /* 0x0000640000000800 */
[----:B0-----:R-:W-:-:S04]  /*3880*/  FMUL.FTZ R65, R2, R85 ;  /* 0x0000005502417220 */ /* 0x001fc80000410000 */
[----:B------:R-:W-:-:S04]  /*3890*/  FFMA.FTZ R65, R60, R65, R62 ;  /* 0x000000413c417223 */ /* 0x000fc8000001003e */
[----:B------:R-:W-:Y:S01]  /*38a0*/  FMUL.FTZ R85, R65, -1.4426950216293334961 ;  /* 0xbfb8aa3b41557820 */ /* 0x000fe20000410000 */
[----:B-1----:R-:W-:-:S05]  /*38b0*/  FADD.FTZ R84, R84, 1 ;  /* 0x3f80000054547421 */ /* 0x002fca0000010000 */
[----:B------:R-:W0:Y:S08]  /*38c0*/  MUFU.EX2 R85, R85 ;  /* 0x0000005500557308 */ /* 0x000e300000000800 */
[----:B------:R-:W1:Y:S01]  /*38d0*/  MUFU.RCP R84, R84 ;  /* 0x0000005400547308 */ /* 0x000e620000001000 */
[----:B0-----:R-:W-:-:S07]  /*38e0*/  FADD.FTZ R85, R85, 1 ;  /* 0x3f80000055557421 */ /* 0x001fce0000010000 */
[----:B------:R-:W0:Y:S01]  /*38f0*/  MUFU.RCP R85, R85 ;  /* 0x0000005500557308 */ /* 0x000e220000001000 */
[----:B-1----:R-:W-:Y:S01]  /*3900*/  FMUL.FTZ R64, R64, R84 ;  /* 0x0000005440407220 */ /* 0x002fe20000410000 */
[----:B------:R-:W-:-:S06]  /*3910*/  FMUL.FTZ R84, R83, -1.4426950216293334961 ;  /* 0xbfb8aa3b53547820 */ /* 0x000fcc0000410000 */
[----:B------:R1:W2:Y:S02]  /*3920*/  MUFU.EX2 R82, R84 ;  /* 0x0000005400527308 */ /* 0x0002a40000000800 */
[----:B-1----:R-:W-:Y:S01]  /*3930*/  FMUL.FTZ R84, R2, R86 ;  /* 0x0000005602547220 */ /* 0x002fe20000410000 */
[----:B0-----:R-:W-:-:S03]  /*3940*/  FMUL.FTZ R65, R65, R85 ;  /* 0x0000005541417220 */ /* 0x001fc60000410000 */
[----:B------:R-:W-:Y:S02]  /*3950*/  FFMA.FTZ R84, R61, R84, R63 ;  /* 0x000000543d547223 */ /* 0x000fe4000001003f */
[----:B------:R-:W-:Y:S02]  /*3960*/  F2FP.F16.F32.PACK_AB R64, R65, R64 ;  /* 0x000000404140723e */ /* 0x000fe400000000ff */
[----:B------:R-:W-:Y:S01]  /*3970*/  FMUL.FTZ R85, R84, -1.4426950216293334961 ;  /* 0xbfb8aa3b54557820 */ /* 0x000fe20000410000 */
[----:B--2---:R-:W-:-:S04]  /*3980*/  FADD.FTZ R82, R82, 1 ;  /* 0x3f80000052527421 */ /* 0x004fc80000010000 */
[----:B------:R0:W1:Y:S08]  /*3990*/  MUFU.RCP R86, R82 ;  /* 0x0000005200567308 */ /* 0x0000700000001000 */
[----:B------:R-:W2:Y:S01]  /*39a0*/  MUFU.EX2 R85, R85 ;  /* 0x0000005500557308 */ /* 0x000ea20000000800 */
[----:B0-----:R-:W-:-:S04]  /*39b0*/  FADD.FTZ R82, R81, -R66 ;  /* 0x8000004251527221 */ /* 0x001fc80000010000 */
[----:B------:R-:W-:-:S04]  /*39c0*/  FMUL.FTZ R82, R2, R82 ;  /* 0x0000005202527220 */ /* 0x000fc80000410000 */
[----:B------:R-:W-:Y:S01]  /*39d0*/  FFMA.FTZ R82, R67, R82, R0 ;  /* 0x0000005243527223 */ /* 0x000fe20000010000 */
[----:B-1----:R-:W-:Y:S01]  /*39e0*/  FMUL.FTZ R81, R83, R86 ;  /* 0x0000005653517220 */ /* 0x002fe20000410000 */
[----:B------:R-:W-:Y:S02]  /*39f0*/  FFMA.FTZ R83, R60, R80, R62 ;  /* 0x000000503c537223 */ /* 0x000fe4000001003e */
[----:B------:R-:W-:Y:S01]  /*3a00*/  FMUL.FTZ R86, R82, -1.4426950216293334961 ;  /* 0xbfb8aa3b52567820 */ /* 0x000fe20000410000 */
[----:B--2---:R-:W-:-:S05]  /*3a10*/  FADD.FTZ R85, R85, 1 ;  /* 0x3f80000055557421 */ /* 0x004fca0000010000 */
[----:B------:R-:W0:Y:S08]  /*3a20*/  MUFU.EX2 R86, R86 ;  /* 0x0000005600567308 */ /* 0x000e300000000800 */
[----:B------:R-:W1:Y:S01]  /*3a30*/  MUFU.RCP R85, R85 ;  /* 0x0000005500557308 */ /* 0x000e620000001000 */
[----:B0-----:R-:W-:-:S07]  /*3a40*/  FADD.FTZ R86, R86, 1 ;  /* 0x3f80000056567421 */ /* 0x001fce0000010000 */
[----:B------:R-:W-:Y:S01]  /*3a50*/  MUFU.RCP R86, R86 ;  /* 0x0000005600567308 */ /* 0x000fe20000001000 */
[----:B-1----:R-:W-:Y:S01]  /*3a60*/  FMUL.FTZ R80, R84, R85 ;  /* 0x0000005554507220 */ /* 0x002fe20000410000 */
[----:B------:R-:W-:-:S04]  /*3a70*/  FMUL.FTZ R84, R83, -1.4426950216293334961 ;  /* 0xbfb8aa3b53547820 */ /* 0x000fc80000410000 */
[----:B------:R-:W-:Y:S02]  /*3a80*/  F2FP.F16.F32.PACK_AB R80, R80, R81 ;  /* 0x000000515050723e */ /* 0x000fe400000000ff */
[----:B------:R-:W0:Y:S02]  /*3a90*/  MUFU.EX2 R84, R84 ;  /* 0x0000005400547308 */ /* 0x000e240000000800 */
[----:B0-----:R-:W-:Y:S01]  /*3aa0*/  FADD.FTZ R85, R84, 1 ;  /* 0x3f80000054557421 */ /* 0x001fe20000010000 */
[----:B------:R-:W-:Y:S01]  /*3ab0*/  FFMA.FTZ R84, R88, R79, R87 ;  /* 0x0000004f58547223 */ /* 0x000fe20000010057 */
[----:B------:R-:W-:Y:S01]  /*3ac0*/  FMUL.FTZ R79, R82, R86 ;  /* 0x00000056524f7220 */ /* 0x000fe20000410000 */
[----:B------:R-:W-:Y:S02]  /*3ad0*/  FFMA.FTZ R82, R61, R78, R63 ;  /* 0x0000004e3d527223 */ /* 0x000fe4000001003f */
[----:B------:R-:W-:Y:S01]  /*3ae0*/  FMUL.FTZ R86, R84, -1.4426950216293334961 ;  /* 0xbfb8aa3b54567820 */ /* 0x000fe20000410000 */
[----:B------:R-:W0:Y:S08]  /*3af0*/  MUFU.RCP R85, R85 ;  /* 0x0000005500557308 */ /* 0x000e300000001000 */
[----:B------:R-:W1:Y:S01]  /*3b00*/  MUFU.EX2 R86, R86 ;  /* 0x0000005600567308 */ /* 0x000e620000000800 */
[----:B0-----:R-:W-:Y:S01]  /*3b10*/  FMUL.FTZ R78, R83, R85 ;  /* 0x00000055534e7220 */ /* 0x001fe20000410000 */
[----:B------:R-:W-:-:S04]  /*3b20*/  FMUL.FTZ R83, R82, -1.4426950216293334961 ;  /* 0xbfb8aa3b52537820 */ /* 0x000fc80000410000 */
[----:B------:R-:W-:Y:S02]  /*3b30*/  F2FP.F16.F32.PACK_AB R78, R78, R79 ;  /* 0x0000004f4e4e723e */ /* 0x000fe400000000ff */
[----:B------:R-:W0:Y:S01]  /*3b40*/  MUFU.EX2 R83, R83 ;  /* 0x0000005300537308 */ /* 0x000e220000000800 */
[----:B-1----:R-:W-:-:S07]  /*3b50*/  FADD.FTZ R86, R86, 1 ;  /* 0x3f80000056567421 */ /* 0x002fce0000010000 */
[----:B------:R-:W1:Y:S01]  /*3b60*/  MUFU.RCP R86, R86 ;  /* 0x0000005600567308 */ /* 0x000e620000001000 */
[----:B0-----:R-:W-:Y:S01]  /*3b70*/  FADD.FTZ R85, R83, 1 ;  /* 0x3f80000053557421 */ /* 0x001fe20000010000 */
[----:B------:R-:W-:-:S06]  /*3b80*/  FFMA.FTZ R83, R67, R77, R0 ;  /* 0x0000004d43537223 */ /* 0x000fcc0000010000 */
[----:B------:R-:W0:Y:S01]  /*3b90*/  MUFU.RCP R85, R85 ;  /* 0x0000005500557308 */ /* 0x000e220000001000 */
[----:B-1----:R-:W-:Y:S01]  /*3ba0*/  FMUL.FTZ R77, R84, R86 ;  /* 0x00000056544d7220 */ /* 0x002fe20000410000 */
[----:B------:R-:W-:Y:S01]  /*3bb0*/  FMUL.FTZ R86, R83, -1.4426950216293334961 ;  /* 0xbfb8aa3b53567820 */ /* 0x000fe20000410000 */
[----:B------:R-:W-:-:S05]  /*3bc0*/  FFMA.FTZ R84, R60, R76, R62 ;  /* 0x0000004c3c547223 */ /* 0x000fca000001003e */
        /* <DEDUP_REMOVED lines=70> */
[----:B------:R-:W-:Y:S01]  /*4030*/  PRMT R19, R68, 0x7632, R19 ;  /* 0x0000763244137816 */ /* 0x000fe20000000013 */
[----:B-1----:R-:W-:-:S06]  /*4040*/  FADD.FTZ R86, R86, 1 ;  /* 0x3f80000056567421 */ /* 0x002fcc0000010000 */
        /* <DEDUP_REMOVED lines=25> */
[----:B-1----:R-:W-:Y:S01]  /*41e0*/  FADD.FTZ R86, R86, 1 ;  /* 0x3f80000056567421 */ /* 0x002fe20000010000 */
[----:B------:R-:W-:-:S06]  /*41f0*/  PRMT R21, R22, 0x7632, R21 ;  /* 0x0000763216157816 */ /* 0x000fcc0000000015 */
        /* <DEDUP_REMOVED lines=81> */
[----:B------:R0:W2:Y:S01]  /*4710*/  MUFU.RCP R36, R86 ;  /* 0x0000005600247308 */ /* 0x0000a20000001000 */
[----:B-1----:R-:W-:Y:S01]  /*4720*/  FMUL.FTZ R82, R82, R85 ;  /* 0x0000005552527220 */ /* 0x002fe20000410000 */
[----:B------:R-:W-:Y:S01]  /*4730*/  FMUL.FTZ R85, R84, -1.4426950216293334961 ;  /* 0xbfb8aa3b54557820 */ /* 0x000fe20000410000 */
[----:B0-----:R-:W-:-:S05]  /*4740*/  FADD.FTZ R86, R37, -R66 ;  /* 0x8000004225567221 */ /* 0x001fca0000010000 */
[----:B------:R0:W1:Y:S01]  /*4750*/  MUFU.EX2 R37, R85 ;  /* 0x0000005500257308 */ /* 0x0000620000000800 */
[----:B--2---:R-:W-:Y:S01]  /*4760*/  FMUL.FTZ R83, R83, R36 ;  /* 0x0000002453537220 */ /* 0x004fe20000410000 */
[----:B0-----:R-:W-:-:S04]  /*4770*/  FMUL.FTZ R85, R2, R86 ;  /* 0x0000005602557220 */ /* 0x001fc80000410000 */
[----:B------:R-:W-:Y:S01]  /*4780*/  F2FP.F16.F32.PACK_AB R82, R83, R82 ;  /* 0x000000525352723e */ /* 0x000fe200000000ff */
[----:B------:R-:W-:-:S04]  /*4790*/  FFMA.FTZ R85, R60, R85, R62 ;  /* 0x000000553c557223 */ /* 0x000fc8000001003e */
[----:B------:R-:W-:Y:S01]  /*47a0*/  FMUL.FTZ R86, R85, -1.4426950216293334961 ;  /* 0xbfb8aa3b55567820 */ /* 0x000fe20000410000 */
[----:B-1----:R-:W-:Y:S01]  /*47b0*/  FADD.FTZ R36, R37, 1 ;  /* 0x3f80000025247421 */ /* 0x002fe20000010000 */
[----:B------:R-:W-:-:S04]  /*47c0*/  FADD.FTZ R37, R38, -R66 ;  /* 0x8000004226257221 */ /* 0x000fc80000010000 */
[----:B------:R-:W0:Y:S01]  /*47d0*/  MUFU.EX2 R86, R86 ;  /* 0x0000005600567308 */ /* 0x000e220000000800 */
[----:B------:R-:W-:-:S04]  /*47e0*/  FMUL.FTZ R37, R2, R37 ;  /* 0x0000002502257220 */ /* 0x000fc80000410000 */
[----:B------:R-:W-:-:S03]  /*47f0*/  FFMA.FTZ R37, R88, R37, R87 ;  /* 0x0000002558257223 */ /* 0x000fc60000010057 */
[----:B------:R-:W1:Y:S01]  /*4800*/  MUFU.RCP R36, R36 ;  /* 0x0000002400247308 */ /* 0x000e620000001000 */
[----:B0-----:R-:W-:Y:S01]  /*4810*/  FADD.FTZ R38, R86, 1 ;  /* 0x3f80000056267421 */ /* 0x001fe20000010000 */
[----:B------:R-:W-:-:S06]  /*4820*/  FADD.FTZ R86, R39, -R66 ;  /* 0x8000004227567221 */ /* 0x000fcc0000010000 */
[----:B------:R-:W0:Y:S01]  /*4830*/  MUFU.RCP R38, R38 ;  /* 0x0000002600267308 */ /* 0x000e220000001000 */
[----:B-1----:R-:W-:Y:S01]  /*4840*/  FMUL.FTZ R84, R84, R36 ;  /* 0x0000002454547220 */ /* 0x002fe20000410000 */
[----:B------:R-:W-:-:S06]  /*4850*/  FMUL.FTZ R36, R37, -1.4426950216293334961 ;  /* 0xbfb8aa3b25247820 */ /* 0x000fcc0000410000 */
[----:B------:R1:W2:Y:S02]  /*4860*/  MUFU.EX2 R39, R36 ;  /* 0x0000002400277308 */ /* 0x0002a40000000800 */
[----:B-1----:R-:W-:Y:S01]  /*4870*/  FMUL.FTZ R36, R2, R86 ;  /* 0x0000005602247220 */ /* 0x002fe20000410000 */
[----:B0-----:R-:W-:Y:S01]  /*4880*/  FMUL.FTZ R85, R85, R38 ;  /* 0x0000002655557220 */ /* 0x001fe20000410000 */
[----:B------:R-:W-:Y:S02]  /*4890*/  FADD.FTZ R86, R40, -R66 ;  /* 0x8000004228567221 */ /* 0x000fe40000010000 */
[----:B------:R-:W-:Y:S02]  /*48a0*/  FFMA.FTZ R36, R61, R36, R63 ;  /* 0x000000243d247223 */ /* 0x000fe4000001003f */
[----:B------:R-:W-:Y:S01]  /*48b0*/  FMUL.FTZ R86, R2, R86 ;  /* 0x0000005602567220 */ /* 0x000fe20000410000 */
[----:B------:R-:W-:Y:S01]  /*48c0*/  F2FP.F16.F32.PACK_AB R84, R85, R84 ;  /* 0x000000545554723e */ /* 0x000fe200000000ff */
[----:B------:R-:W-:Y:S01]  /*48d0*/  FMUL.FTZ R38, R36, -1.4426950216293334961 ;  /* 0xbfb8aa3b24267820 */ /* 0x000fe20000410000 */
[----:B--2---:R-:W-:Y:S01]  /*48e0*/  FADD.FTZ R39, R39, 1 ;  /* 0x3f80000027277421 */ /* 0x004fe20000010000 */
[----:B------:R-:W-:Y:S01]  /*48f0*/  FFMA.FTZ R86, R67, R86, R0 ;  /* 0x0000005643567223 */ /* 0x000fe20000010000 */
[----:B------:R-:W-:-:S03]  /*4900*/  PRMT R23, R84, 0x7632, R23 ;  /* 0x0000763254177816 */ /* 0x000fc60000000017 */
[----:B------:R-:W0:Y:S08]  /*4910*/  MUFU.EX2 R38, R38 ;  /* 0x0000002600267308 */ /* 0x000e300000000800 */
[----:B------:R-:W1:Y:S01]  /*4920*/  MUFU.RCP R39, R39 ;  /* 0x0000002700277308 */ /* 0x000e620000001000 */
[----:B0-----:R-:W-:-:S07]  /*4930*/  FADD.FTZ R38, R38, 1 ;  /* 0x3f80000026267421 */ /* 0x001fce0000010000 */
[----:B------:R-:W0:Y:S01]  /*4940*/  MUFU.RCP R38, R38 ;  /* 0x0000002600267308 */ /* 0x000e220000001000 */
[----:B-1----:R-:W-:Y:S01]  /*4950*/  FMUL.FTZ R40, R37, R39 ;  /* 0x0000002725287220 */ /* 0x002fe20000410000 */
[----:B------:R-:W-:-:S06]  /*4960*/  FMUL.FTZ R37, R86, -1.4426950216293334961 ;  /* 0xbfb8aa3b56257820 */ /* 0x000fcc0000410000 */
[----:B------:R-:W1:Y:S01]  /*4970*/  MUFU.EX2 R37, R37 ;  /* 0x0000002500257308 */ /* 0x000e620000000800 */
[----:B0-----:R-:W-:Y:S01]  /*4980*/  FMUL.FTZ R41, R36, R38 ;  /* 0x0000002624297220 */ /* 0x001fe20000410000 */
[----:B------:R-:W-:Y:S01]  /*4990*/  FMUL.FTZ R36, R89, -1.4426950216293334961 ;  /* 0xbfb8aa3b59247820 */ /* 0x000fe20000410000 */
[----:B------:R-:W-:-:S03]  /*49a0*/  FMUL.FTZ R38, R109, -1.4426950216293334961 ;  /* 0xbfb8aa3b6d267820 */ /* 0x000fc60000410000 */
[----:B------:R-:W-:Y:S02]  /*49b0*/  F2FP.F16.F32.PACK_AB R40, R41, R40 ;  /* 0x000000282928723e */ /* 0x000fe400000000ff */
[----:B------:R-:W0:Y:S01]  /*49c0*/  MUFU.EX2 R36, R36 ;  /* 0x0000002400247308 */ /* 0x000e220000000800 */
[----:B-1----:R-:W-:-:S07]  /*49d0*/  FADD.FTZ R37, R37, 1 ;  /* 0x3f80000025257421 */ /* 0x002fce0000010000 */
[----:B------:R-:W1:Y:S08]  /*49e0*/  MUFU.RCP R37, R37 ;  /* 0x0000002500257308 */ /* 0x000e700000001000 */
[----:B------:R-:W2:Y:S01]  /*49f0*/  MUFU.EX2 R38, R38 ;  /* 0x0000002600267308 */ /* 0x000ea20000000800 */
[----:B0-----:R-:W-:-:S07]  /*4a00*/  FADD.FTZ R36, R36, 1 ;  /* 0x3f80000024247421 */ /* 0x001fce0000010000 */
[----:B------:R-:W0:Y:S01]  /*4a10*/  MUFU.RCP R36, R36 ;  /* 0x0000002400247308 */ /* 0x000e220000001000 */
[----:B-1----:R-:W-:Y:S01]  /*4a20*/  FMUL.FTZ R86, R86, R37 ;  /* 0x0000002556567220 */ /* 0x002fe20000410000 */
[----:B------:R-:W-:-:S06]  /*4a30*/  FMUL.FTZ R37, R102, -1.4426950216293334961 ;  /* 0xbfb8aa3b66257820 */ /* 0x000fcc0000410000 */
[----:B------:R-:W1:Y:S01]  /*4a40*/  MUFU.EX2 R37, R37 ;  /* 0x0000002500257308 */ /* 0x000e620000000800 */
[----:B--2---:R-:W-:-:S07]  /*4a50*/  FADD.FTZ R39, R38, 1 ;  /* 0x3f80000026277421 */ /* 0x004fce0000010000 */
[----:B------:R-:W2:Y:S01]  /*4a60*/  MUFU.RCP R39, R39 ;  /* 0x0000002700277308 */ /* 0x000ea20000001000 */
[----:B0-----:R-:W-:Y:S01]  /*4a70*/  FMUL.FTZ R89, R89, R36 ;  /* 0x0000002459597220 */ /* 0x001fe20000410000 */
[----:B------:R-:W-:-:S04]  /*4a80*/  FMUL.FTZ R36, R103, -1.4426950216293334961 ;  /* 0xbfb8aa3b67247820 */ /* 0x000fc80000410000 */
[----:B------:R-:W-:Y:S02]  /*4a90*/  F2FP.F16.F32.PACK_AB R86, R89, R86 ;  /* 0x000000565956723e */ /* 0x000fe400000000ff */
[----:B------:R-:W0:Y:S01]  /*4aa0*/  MUFU.EX2 R36, R36 ;  /* 0x0000002400247308 */ /* 0x000e220000000800 */
[----:B-1----:R-:W-:-:S07]  /*4ab0*/  FADD.FTZ R37, R37, 1 ;  /* 0x3f80000025257421 */ /* 0x002fce0000010000 */
[----:B------:R-:W1:Y:S01]  /*4ac0*/  MUFU.RCP R37, R37 ;  /* 0x0000002500257308 */ /* 0x000e620000001000 */
[----:B--2---:R-:W-:Y:S01]  /*4ad0*/  FMUL.FTZ R109, R109, R39 ;  /* 0x000000276d6d7220 */ /* 0x004fe20000410000 */
[----:B0-----:R-:W-:-:S06]  /*4ae0*/  FADD.FTZ R36, R36, 1 ;  /* 0x3f80000024247421 */ /* 0x001fcc0000010000 */
[----:B------:R-:W0:Y:S01]  /*4af0*/  MUFU.RCP R36, R36 ;  /* 0x0000002400247308 */ /* 0x000e220000001000 */
[----:B-1----:R-:W-:Y:S01]  /*4b00*/  FMUL.FTZ R102, R102, R37 ;  /* 0x0000002566667220 */ /* 0x002fe20000410000 */
[----:B------:R-:W-:-:S06]  /*4b10*/  FMUL.FTZ R37, R104, -1.4426950216293334961 ;  /* 0xbfb8aa3b68257820 */ /* 0x000fcc0000410000 */
[----:B------:R-:W1:Y:S01]  /*4b20*/  MUFU.EX2 R37, R37 ;  /* 0x0000002500257308 */ /* 0x000e620000000800 */
[----:B0-----:R-:W-:Y:S01]  /*4b30*/  FMUL.FTZ R103, R103, R36 ;  /* 0x0000002467677220 */ /* 0x001fe20000410000 */
[----:B------:R-:W-:-:S04]  /*4b40*/  FMUL.FTZ R36, R105, -1.4426950216293334961 ;  /* 0xbfb8aa3b69247820 */ /* 0x000fc80000410000 */
[----:B------:R-:W-:Y:S02]  /*4b50*/  F2FP.F16.F32.PACK_AB R102, R103, R102 ;  /* 0x000000666766723e */ /* 0x000fe400000000ff */
[----:B------:R-:W0:Y:S01]  /*4b60*/  MUFU.EX2 R36, R36 ;  /* 0x0000002400247308 */ /* 0x000e220000000800 */
[----:B-1----:R-:W-:-:S07]  /*4b70*/  FADD.FTZ R37, R37, 1 ;  /* 0x3f80000025257421 */ /* 0x002fce0000010000 */
[----:B------:R-:W1:Y:S01]  /*4b80*/  MUFU.RCP R37, R37 ;  /* 0x0000002500257308 */ /* 0x000e620000001000 */
[----:B0-----:R-:W-:-:S07]  /*4b90*/  FADD.FTZ R36, R36, 1 ;  /* 0x3f80000024247421 */ /* 0x001fce0000010000 */
        /* <DEDUP_REMOVED lines=15> */
[----:B0-----:R-:W-:-:S05]  /*4c90*/  FMUL.FTZ R107, R107, R36 ;  /* 0x000000246b6b7220 */ /* 0x001fca0000410000 */
[----:B------:R-:W-:Y:S01]  /*4ca0*/  F2FP.F16.F32.PACK_AB R106, R107, R106 ;  /* 0x0000006a6b6a723e */ /* 0x000fe200000000ff */
[----:B-1----:R-:W-:Y:S01]  /*4cb0*/  FADD.FTZ R36, R37, 1 ;  /* 0x3f80000025247421 */ /* 0x002fe20000010000 */
[----:B------:R-:W-:-:S04]  /*4cc0*/  FADD.FTZ R37, R50, -R66 ;  /* 0x8000004232257221 */ /* 0x000fc80000010000 */
[----:B------:R-:W-:Y:S01]  /*4cd0*/  FMUL.FTZ R37, R2, R37 ;  /* 0x0000002502257220 */ /* 0x000fe20000410000 */
[----:B------:R-:W0:Y:S03]  /*4ce0*/  MUFU.RCP R36, R36 ;  /* 0x0000002400247308 */ /* 0x000e260000001000 */
[----:B------:R-:W-:Y:S01]  /*4cf0*/  FFMA.FTZ R38, R88, R37, R87 ;  /* 0x0000002558267223 */ /* 0x000fe20000010057 */
[----:B------:R-:W-:-:S04]  /*4d00*/  FMUL.FTZ R37, R2, R51 ;  /* 0x0000003302257220 */ /* 0x000fc80000410000 */
[----:B------:R-:W-:-:S04]  /*4d10*/  FFMA.FTZ R37, R61, R37, R63 ;  /* 0x000000253d257223 */ /* 0x000fc8000001003f */
[----:B------:R-:W-:Y:S01]  /*4d20*/  FMUL.FTZ R39, R37, -1.4426950216293334961 ;  /* 0xbfb8aa3b25277820 */ /* 0x000fe20000410000 */
[----:B0-----:R-:W-:Y:S01]  /*4d30*/  FMUL.FTZ R108, R108, R36 ;  /* 0x000000246c6c7220 */ /* 0x001fe20000410000 */
[----:B------:R-:W-:-:S04]  /*4d40*/  FMUL.FTZ R36, R38, -1.4426950216293334961 ;  /* 0xbfb8aa3b26247820 */ /* 0x000fc80000410000 */
[----:B------:R-:W0:Y:S01]  /*4d50*/  MUFU.EX2 R39, R39 ;  /* 0x0000002700277308 */ /* 0x000e220000000800 */
[----:B------:R-:W-:-:S07]  /*4d60*/  F2FP.F16.F32.PACK_AB R108, R109, R108 ;  /* 0x0000006c6d6c723e */ /* 0x000fce00000000ff */
[----:B------:R-:W1:Y:S01]  /*4d70*/  MUFU.EX2 R36, R36 ;  /* 0x0000002400247308 */ /* 0x000e620000000800 */
[----:B0-----:R-:W-:Y:S01]  /*4d80*/  FADD.FTZ R39, R39, 1 ;  /* 0x3f80000027277421 */ /* 0x001fe20000010000 */
[----:B-1----:R-:W-:-:S06]  /*4d90*/  FADD.FTZ R36, R36, 1 ;  /* 0x3f80000024247421 */ /* 0x002fcc0000010000 */
[----:B------:R0:W1:Y:S02]  /*4da0*/  MUFU.RCP R42, R36 ;  /* 0x00000024002a7308 */ /* 0x0000640000001000 */
[----:B0-----:R-:W-:Y:S01]  /*4db0*/  FMUL.FTZ R36, R2, R52 ;  /* 0x0000003402247220 */ /* 0x001fe20000410000 */
[----:B------:R-:W-:-:S03]  /*4dc0*/  LEA R52, P2, R17, UR16, 0x1 ;  /* 0x0000001011347c11 */ /* 0x000fc6000f8408ff */
[C-C-:B------:R-:W-:Y:S01]  /*4dd0*/  FFMA.FTZ R36, R67.reuse, R36, R0.reuse ;  /* 0x0000002443247223 */ /* 0x140fe20000010000 */
[----:B------:R-:W-:Y:S02]  /*4de0*/  FFMA.FTZ R67, R67, R56, R0 ;  /* 0x0000003843437223 */ /* 0x000fe40000010000 */
[----:B------:R0:W2:Y:S01]  /*4df0*/  MUFU.RCP R56, R39 ;  /* 0x0000002700387308 */ /* 0x0000a20000001000 */
[----:B-1----:R-:W-:Y:S01]  /*4e00*/  FMUL.FTZ R0, R38, R42 ;  /* 0x0000002a26007220 */ /* 0x002fe20000410000 */
[----:B------:R-:W-:Y:S01]  /*4e10*/  FMUL.FTZ R38, R36, -1.4426950216293334961 ;  /* 0xbfb8aa3b24267820 */ /* 0x000fe20000410000 */
[----:B------:R-:W-:-:S04]  /*4e20*/  FADD.FTZ R42, R55, -R66 ;  /* 0x80000042372a7221 */ /* 0x000fc80000010000 */
[C---:B------:R-:W-:Y:S01]  /*4e30*/  FMUL.FTZ R42, R2.reuse, R42 ;  /* 0x0000002a022a7220 */ /* 0x040fe20000410000 */
[----:B------:R-:W1:Y:S01]  /*4e40*/  MUFU.EX2 R38, R38 ;  /* 0x0000002600267308 */ /* 0x000e620000000800 */
[----:B0-----:R-:W-:Y:S01]  /*4e50*/  FMUL.FTZ R39, R2, R53 ;  /* 0x0000003502277220 */ /* 0x001fe20000410000 */
[----:B------:R-:W-:Y:S02]  /*4e60*/  LEA R2, P1, R3, UR16, 0x1 ;  /* 0x0000001003027c11 */ /* 0x000fe4000f8208ff */
[----:B------:R-:W-:Y:S01]  /*4e70*/  LEA.HI.X R53, R17, UR17, R112, 0x1, P2 ;  /* 0x0000001111357c11 */ /* 0x000fe200090f0c70 */
[C-C-:B------:R-:W-:Y:S01]  /*4e80*/  FFMA.FTZ R39, R60.reuse, R39, R62.reuse ;  /* 0x000000273c277223 */ /* 0x140fe2000001003e */
[----:B------:R-:W-:Y:S01]  /*4e90*/  FFMA.FTZ R60, R60, R57, R62 ;  /* 0x000000393c3c7223 */ /* 0x000fe2000001003e */
[C-C-:B------:R-:W-:Y:S01]  /*4ea0*/  FFMA.FTZ R57, R88.reuse, R54, R87.reuse ;  /* 0x0000003658397223 */ /* 0x140fe20000010057 */
[----:B------:R-:W-:Y:S01]  /*4eb0*/  FFMA.FTZ R87, R88, R58, R87 ;  /* 0x0000003a58577223 */ /* 0x000fe20000010057 */
[----:B--2---:R-:W-:Y:S01]  /*4ec0*/  FMUL.FTZ R56, R37, R56 ;  /* 0x0000003825387220 */ /* 0x004fe20000410000 */
[----:B------:R-:W-:Y:S01]  /*4ed0*/  FMUL.FTZ R37, R39, -1.4426950216293334961 ;  /* 0xbfb8aa3b27257820 */ /* 0x000fe20000410000 */
[----:B------:R-:W-:Y:S01]  /*4ee0*/  FMUL.FTZ R44, R57, -1.4426950216293334961 ;  /* 0xbfb8aa3b392c7820 */ /* 0x000fe20000410000 */
[C-C-:B------:R-:W-:Y:S01]  /*4ef0*/  FFMA.FTZ R58, R61.reuse, R42, R63.reuse ;  /* 0x0000002a3d3a7223 */ /* 0x140fe2000001003f */
[----:B------:R-:W-:Y:S01]  /*4f00*/  FFMA.FTZ R61, R61, R43, R63 ;  /* 0x0000002b3d3d7223 */ /* 0x000fe2000001003f */
[----:B------:R-:W-:Y:S01]  /*4f10*/  FMUL.FTZ R43, R67, -1.4426950216293334961 ;  /* 0xbfb8aa3b432b7820 */ /* 0x000fe20000410000 */
[----:B------:R-:W-:Y:S01]  /*4f20*/  LEA.HI.X R3, R3, UR17, R90, 0x1, P1 ;  /* 0x0000001103037c11 */ /* 0x000fe200088f0c5a */
[----:B------:R-:W0:Y:S01]  /*4f30*/  MUFU.EX2 R37, R37 ;  /* 0x0000002500257308 */ /* 0x000e220000000800 */
[----:B-1----:R-:W-:Y:S01]  /*4f40*/  FADD.FTZ R38, R38, 1 ;  /* 0x3f80000026267421 */ /* 0x002fe20000010000 */
[----:B------:R-:W-:Y:S01]  /*4f50*/  FMUL.FTZ R42, R58, -1.4426950216293334961 ;  /* 0xbfb8aa3b3a2a7820 */ /* 0x000fe20000410000 */
[----:B------:R-:W-:Y:S01]  /*4f60*/  FMUL.FTZ R48, R87, -1.4426950216293334961 ;  /* 0xbfb8aa3b57307820 */ /* 0x000fe20000410000 */
[----:B------:R-:W-:Y:S01]  /*4f70*/  FMUL.FTZ R49, R61, -1.4426950216293334961 ;  /* 0xbfb8aa3b3d317820 */ /* 0x000fe20000410000 */
[----:B------:R-:W-:Y:S01]  /*4f80*/  PRMT R17, R80, 0x7632, R17 ;  /* 0x0000763250117816 */ /* 0x000fe20000000011 */
[----:B------:R-:W-:Y:S01]  /*4f90*/  STG.E.U16 desc[UR12][R2.64], R64 ;  /* 0x0000004002007986 */ /* 0x000fe2000c10150c */
[----:B------:R-:W-:Y:S01]  /*4fa0*/  F2FP.F16.F32.PACK_AB R0, R56, R0 ;  /* 0x000000003800723e */ /* 0x000fe200000000ff */
[----:B------:R-:W1:Y:S02]  /*4fb0*/  MUFU.EX2 R44, R44 ;  /* 0x0000002c002c7308 */ /* 0x000e640000000800 */
[----:B------:R-:W-:Y:S04]  /*4fc0*/  STG.E.U16 desc[UR12][R2.64+0x4], R80 ;  /* 0x0000045002007986 */ /* 0x000fe8000c10150c */
[----:B------:R-:W-:Y:S02]  /*4fd0*/  STG.E.U16 desc[UR12][R2.64+0x6], R17 ;  /* 0x0000061102007986 */ /* 0x000fe4000c10150c */
[----:B------:R-:W2:Y:S01]  /*4fe0*/  MUFU.RCP R38, R38 ;  /* 0x0000002600267308 */ /* 0x000ea20000001000 */
[----:B0-----:R-:W-:-:S07]  /*4ff0*/  FADD.FTZ R37, R37, 1 ;  /* 0x3f80000025257421 */ /* 0x001fce0000010000 */
[----:B------:R-:W0:Y:S01]  /*5000*/  MUFU.EX2 R43, R43 ;  /* 0x0000002b002b7308 */ /* 0x000e220000000800 */
[----:B-1----:R-:W-:-:S07]  /*5010*/  FADD.FTZ R44, R44, 1 ;  /* 0x3f8000002c2c7421 */ /* 0x002fce0000010000 */
[----:B------:R-:W1:Y:S01]  /*5020*/  MUFU.EX2 R42, R42 ;  /* 0x0000002a002a7308 */ /* 0x000e620000000800 */
[----:B--2---:R-:W-:Y:S01]  /*5030*/  FMUL.FTZ R54, R36, R38 ;  /* 0x0000002624367220 */ /* 0x004fe20000410000 */
[----:B------:R-:W-:-:S06]  /*5040*/  LEA R36, P1, R4, UR16, 0x1 ;  /* 0x0000001004247c11 */ /* 0x000fcc000f8208ff */
[----:B------:R2:W3:Y:S01]  /*5050*/  MUFU.RCP R55, R37 ;  /* 0x0000002500377308 */ /* 0x0004e20000001000 */
[----:B0-----:R-:W-:-:S07]  /*5060*/  FADD.FTZ R43, R43, 1 ;  /* 0x3f8000002b2b7421 */ /* 0x001fce0000010000 */
[----:B------:R-:W0:Y:S01]  /*5070*/  MUFU.RCP R46, R44 ;  /* 0x0000002c002e7308 */ /* 0x000e220000001000 */
[----:B--2---:R-:W-:Y:S01]  /*5080*/  LEA.HI.X R37, R4, UR17, R91, 0x1, P1 ;  /* 0x0000001104257c11 */ /* 0x004fe200088f0c5b */
[----:B-1----:R-:W-:Y:S01]  /*5090*/  FADD.FTZ R42, R42, 1 ;  /* 0x3f8000002a2a7421 */ /* 0x002fe20000010000 */
[----:B------:R-:W-:-:S04]  /*50a0*/  LEA R4, P1, R5, UR16, 0x1 ;  /* 0x0000001005047c11 */ /* 0x000fc8000f8208ff */
[----:B------:R-:W-:Y:S01]  /*50b0*/  LEA.HI.X R5, R5, UR17, R92, 0x1, P1 ;  /* 0x0000001105057c11 */ /* 0x000fe200088f0c5c */
[----:B------:R-:W1:Y:S01]  /*50c0*/  MUFU.RCP R44, R43 ;  /* 0x0000002b002c7308 */ /* 0x000e620000001000 */
[----:B------:R-:W-:Y:S01]  /*50d0*/  LEA R38, P1, R6, UR16, 0x1 ;  /* 0x0000001006267c11 */ /* 0x000fe2000f8208ff */
[----:B---3--:R-:W-:-:S03]  /*50e0*/  FMUL.FTZ R55, R39, R55 ;  /* 0x0000003727377220 */ /* 0x008fc60000410000 */
[----:B------:R-:W-:Y:S02]  /*50f0*/  LEA.HI.X R39, R6, UR17, R93, 0x1, P1 ;  /* 0x0000001106277c11 */ /* 0x000fe400088f0c5d */
[----:B------:R-:W-:Y:S01]  /*5100*/  LEA R6, P1, R7, UR16, 0x1 ;  /* 0x0000001007067c11 */ /* 0x000fe2000f8208ff */
[----:B------:R2:W3:Y:S01]  /*5110*/  MUFU.RCP R45, R42 ;  /* 0x0000002a002d7308 */ /* 0x0004e20000001000 */
[----:B0-----:R-:W-:Y:S01]  /*5120*/  FMUL.FTZ R57, R57, R46 ;  /* 0x0000002e39397220 */ /* 0x001fe20000410000 */
[----:B------:R-:W-:Y:S01]  /*5130*/  FMUL.FTZ R46, R60, -1.4426950216293334961 ;  /* 0xbfb8aa3b3c2e7820 */ /* 0x000fe20000410000 */
[----:B------:R-:W-:Y:S02]  /*5140*/  LEA.HI.X R7, R7, UR17, R94, 0x1, P1 ;  /* 0x0000001107077c11 */ /* 0x000fe400088f0c5e */
[----:B------:R-:W-:-:S03]  /*5150*/  F2FP.F16.F32.PACK_AB R54, R55, R54 ;  /* 0x000000363736723e */ /* 0x000fc600000000ff */
[----:B------:R-:W0:Y:S01]  /*5160*/  MUFU.EX2 R46, R46 ;  /* 0x0000002e002e7308 */ /* 0x000e220000000800 */
[----:B--2---:R-:W-:Y:S01]  /*5170*/  LEA R42, P1, R8, UR16, 0x1 ;  /* 0x00000010082a7c11 */ /* 0x004fe2000f8208ff */
[----:B-1----:R-:W-:Y:S01]  /*5180*/  FMUL.FTZ R67, R67, R44 ;  /* 0x0000002c43437220 */ /* 0x002fe20000410000 */
[----:B------:R-:W-:Y:S02]  /*5190*/  PRMT R25, R54, 0x7632, R25 ;  /* 0x0000763236197816 */ /* 0x000fe40000000019 */
[----:B------:R-:W-:Y:S02]  /*51a0*/  LEA.HI.X R43, R8, UR17, R95, 0x1, P1 ;  /* 0x00000011082b7c11 */ /* 0x000fe400088f0c5f */
[C---:B------:R-:W-:Y:S01]  /*51b0*/  LEA R8, P1, R9.reuse, UR16, 0x1 ;  /* 0x0000001009087c11 */ /* 0x040fe2000f8208ff */
[----:B------:R-:W1:Y:S01]  /*51c0*/  MUFU.EX2 R48, R48 ;  /* 0x0000003000307308 */ /* 0x000e620000000800 */
[----:B---3--:R-:W-:Y:S02]  /*51d0*/  FMUL.FTZ R58, R58, R45 ;  /* 0x0000002d3a3a7220 */ /* 0x008fe40000410000 */
[----:B------:R-:W-:-:S02]  /*51e0*/  LEA.HI.X R9, R9, UR17, R96, 0x1, P1 ;  /* 0x0000001109097c11 */ /* 0x000fc400088f0c60 */
[----:B------:R-:W-:Y:S02]  /*51f0*/  LEA R44, P1, R10, UR16, 0x1 ;  /* 0x000000100a2c7c11 */ /* 0x000fe4000f8208ff */
[----:B------:R-:W-:Y:S01]  /*5200*/  F2FP.F16.F32.PACK_AB R57, R58, R57 ;  /* 0x000000393a39723e */ /* 0x000fe200000000ff */
[----:B------:R-:W2:Y:S01]  /*5210*/  MUFU.EX2 R49, R49 ;  /* 0x0000003100317308 */ /* 0x000ea20000000800 */
[----:B------:R-:W-:Y:S01]  /*5220*/  LEA.HI.X R45, R10, UR17, R97, 0x1, P1 ;  /* 0x000000110a2d7c11 */ /* 0x000fe200088f0c61 */
[----:B0-----:R-:W-:Y:S01]  /*5230*/  FADD.FTZ R59, R46, 1 ;  /* 0x3f8000002e3b7421 */ /* 0x001fe20000010000 */
[----:B------:R-:W-:-:S04]  /*5240*/  LEA R10, P1, R11, UR16, 0x1 ;  /* 0x000000100b0a7c11 */ /* 0x000fc8000f8208ff */
[----:B------:R-:W-:Y:S01]  /*5250*/  LEA.HI.X R11, R11, UR17, R98, 0x1, P1 ;  /* 0x000000110b0b7c11 */ /* 0x000fe200088f0c62 */
[----:B------:R-:W0:Y:S01]  /*5260*/  MUFU.RCP R59, R59 ;  /* 0x0000003b003b7308 */ /* 0x000e220000001000 */
[----:B------:R-:W-:Y:S01]  /*5270*/  LEA R46, P1, R12, UR16, 0x1 ;  /* 0x000000100c2e7c11 */ /* 0x000fe2000f8208ff */
[----:B-1----:R-:W-:-:S03]  /*5280*/  FADD.FTZ R48, R48, 1 ;  /* 0x3f80000030307421 */ /* 0x002fc60000010000 */
[----:B------:R-:W-:Y:S02]  /*5290*/  LEA.HI.X R47, R12, UR17, R99, 0x1, P1 ;  /* 0x000000110c2f7c11 */ /* 0x000fe400088f0c63 */
[----:B------:R-:W-:Y:S01]  /*52a0*/  LEA R12, P1, R13, UR16, 0x1 ;  /* 0x000000100d0c7c11 */ /* 0x000fe2000f8208ff */
[----:B------:R1:W3:Y:S01]  /*52b0*/  MUFU.RCP R62, R48 ;  /* 0x00000030003e7308 */ /* 0x0002e20000001000 */
[----:B--2---:R-:W-:Y:S02]  /*52c0*/  FADD.FTZ R63, R49, 1 ;  /* 0x3f800000313f7421 */ /* 0x004fe40000010000 */
[----:B------:R-:W-:-:S05]  /*52d0*/  LEA.HI.X R13, R13, UR17, R100, 0x1, P1 ;  /* 0x000000110d0d7c11 */ /* 0x000fca00088f0c64 */
[----:B------:R-:W2:Y:S01]  /*52e0*/  MUFU.RCP R63, R63 ;  /* 0x0000003f003f7308 */ /* 0x000ea20000001000 */
[----:B-1----:R-:W-:Y:S01]  /*52f0*/  LEA R48, P1, R14, UR16, 0x1 ;  /* 0x000000100e307c11 */ /* 0x002fe2000f8208ff */
[----:B0-----:R-:W-:Y:S01]  /*5300*/  FMUL.FTZ R59, R60, R59 ;  /* 0x0000003b3c3b7220 */ /* 0x001fe20000410000 */
[----:B------:R-:W-:Y:S02]  /*5310*/  PRMT R60, R76, 0x7632, R60 ;  /* 0x000076324c3c7816 */ /* 0x000fe4000000003c */
[----:B------:R-:W-:Y:S02]  /*5320*/  LEA.HI.X R49, R14, UR17, R101, 0x1, P1 ;  /* 0x000000110e317c11 */ /* 0x000fe400088f0c65 */
[----:B------:R-:W-:Y:S01]  /*5330*/  LEA R14, P1, R15, UR16, 0x1 ;  /* 0x000000100f0e7c11 */ /* 0x000fe2000f8208ff */
[----:B---3--:R-:W-:Y:S01]  /*5340*/  FMUL.FTZ R62, R87, R62 ;  /* 0x0000003e573e7220 */ /* 0x008fe20000410000 */
[----:B------:R-:W-:Y:S02]  /*5350*/  F2FP.F16.F32.PACK_AB R59, R59, R67 ;  /* 0x000000433b3b723e */ /* 0x000fe400000000ff */
[----:B------:R-:W-:-:S02]  /*5360*/  LEA.HI.X R15, R15, UR17, R110, 0x1, P1 ;  /* 0x000000110f0f7c11 */ /* 0x000fc400088f0c6e */
[----:B------:R-:W-:Y:S01]  /*5370*/  LEA R50, P1, R16, UR16, 0x1 ;  /* 0x0000001010327c11 */ /* 0x000fe2000f8208ff */
[----:B--2---:R-:W-:-:S03]  /*5380*/  FMUL.FTZ R63, R61, R63 ;  /* 0x0000003f3d3f7220 */ /* 0x004fc60000410000 */
[----:B------:R-:W-:Y:S01]  /*5390*/  LEA.HI.X R51, R16, UR17, R111, 0x1, P1 ;  /* 0x0000001110337c11 */ /* 0x000fe200088f0c6f */
[----:B------:R-:W-:Y:S01]  /*53a0*/  ULDC.64 UR16, c[0x0][0x238] ;  /* 0x00008e0000107ab9 */ /* 0x000fe20000000a00 */
[----:B------:R-:W-:Y:S01]  /*53b0*/  PRMT R16, R64, 0x7632, R16 ;  /* 0x0000763240107816 */ /* 0x000fe20000000010 */
[----:B------:R-:W-:Y:S01]  /*53c0*/  UISETP.GE.U32.AND UP0, UPT, UR11, UR16, UPT ;  /* 0x000000100b00728c */ /* 0x000fe2000bf06070 */
[----:B------:R-:W-:-:S03]  /*53d0*/  F2FP.F16.F32.PACK_AB R62, R63, R62 ;  /* 0x0000003e3f3e723e */ /* 0x000fc600000000ff */
[----:B------:R0:W-:Y:S01]  /*53e0*/  STG.E.U16 desc[UR12][R2.64+0x2], R16 ;  /* 0x0000021002007986 */ /* 0x0001e2000c10150c */
[----:B------:R-:W-:-:S03]  /*53f0*/  UISETP.GE.AND.EX UP0, UPT, UR5, UR17, UPT, UP0 ;  /* 0x000000110500728c */ /* 0x000fc6000bf06300 */
[----:B------:R-:W-:Y:S03]  /*5400*/  STG.E.U16 desc[UR12][R36.64], R78 ;  /* 0x0000004e24007986 */ /* 0x000fe6000c10150c */
[----:B------:R-:W-:Y:S01]  /*5410*/  PLOP3.LUT P1, PT, PT, PT, UP0, 0x80, 0x0 ;  /* 0x000000000000781c */ /* 0x000fe20003f2f008 */
[----:B------:R-:W-:Y:S01]  /*5420*/  STG.E.U16 desc[UR12][R36.64+0x4], R76 ;  /* 0x0000044c24007986 */ /* 0x000fe2000c10150c */
[----:B0-----:R-:W-:-:S03]  /*5430*/  PRMT R3, R78, 0x7632, R3 ;  /* 0x000076324e037816 */ /* 0x001fc60000000003 */
[----:B------:R-:W-:Y:S01]  /*5440*/  STG.E.U16 desc[UR12][R36.64+0x6], R60 ;  /* 0x0000063c24007986 */ /* 0x000fe2000c10150c */
[----:B------:R-:W-:Y:S02]  /*5450*/  PRMT R2, R74, 0x7632, R2 ;  /* 0x000076324a027816 */ /* 0x000fe40000000002 */
[----:B------:R-:W-:Y:S01]  /*5460*/  PRMT R16, R72, 0x7632, R16 ;  /* 0x0000763248107816 */ /* 0x000fe20000000010 */
[----:B------:R0:W-:Y:S04]  /*5470*/  STG.E.U16 desc[UR12][R36.64+0x2], R3 ;  /* 0x0000020324007986 */ /* 0x0001e8000c10150c */
[----:B------:R-:W-:Y:S04]  /*5480*/  STG.E.U16 desc[UR12][R4.64], R74 ;  /* 0x0000004a04007986 */ /* 0x000fe8000c10150c */
[----:B------:R1:W-:Y:S01]  /*5490*/  STG.E.U16 desc[UR12][R4.64+0x2], R2 ;  /* 0x0000020204007986 */ /* 0x0003e2000c10150c */
        /* <DEDUP_REMOVED lines=8> */
[----:B------:R-:W-:Y:S02]  /*5520*/  PRMT R5, R34, 0x7632, R5 ;  /* 0x0000763222057816 */ /* 0x000fe40000000005 */
[----:B-1----:R-:W-:Y:S01]  /*5530*/  PRMT R3, R24, 0x7632, R3 ;  /* 0x0000763218037816 */ /* 0x002fe20000000003 */
[----:B------:R-:W-:Y:S04]  /*5540*/  STG.E.U16 desc[UR12][R38.64+0x6], R19 ;  /* 0x0000061326007986 */ /* 0x000fe8000c10150c */
        /* <DEDUP_REMOVED lines=11> */
[----:B------:R1:W-:Y:S01]  /*5600*/  STG.E.U16 desc[UR12][R42.64+0x4], R24 ;  /* 0x000004182a007986 */ /* 0x0003e2000c10150c */
[----:B------:R-:W-:Y:S02]  /*5610*/  PRMT R7, R108, 0x7632, R7 ;  /* 0x000076326c077816 */ /* 0x000fe40000000007 */
[----:B0-----:R-:W-:Y:S01]  /*5620*/  PRMT R22, R30, 0x7632, R22 ;  /* 0x000076321e167816 */ /* 0x001fe20000000016 */
[----:B------:R0:W-:Y:S04]  /*5630*/  STG.E.U16 desc[UR12][R8.64], R26 ;  /* 0x0000001a08007986 */ /* 0x0001e8000c10150c */
[----:B------:R-:W-:Y:S04]  /*5640*/  STG.E.U16 desc[UR12][R8.64+0x2], R4 ;  /* 0x0000020408007986 */ /* 0x000fe8000c10150c */
[----:B------:R-:W-:Y:S01]  /*5650*/  STG.E.U16 desc[UR12][R8.64+0x4], R28 ;  /* 0x0000041c08007986 */ /* 0x000fe2000c10150c */
[----:B-1----:R-:W-:-:S03]  /*5660*/  PRMT R24, R104, 0x7632, R24 ;  /* 0x0000763268187816 */ /* 0x002fc60000000018 */
        /* <DEDUP_REMOVED lines=8> */
[----:B------:R-:W-:Y:S04]  /*56f0*/  STG.E.U16 desc[UR12][R10.64], R34 ;  /* 0x000000220a007986 */ /* 0x000fe8000c10150c */
[----:B------:R-:W-:Y:S04]  /*5700*/  STG.E.U16 desc[UR12][R10.64+0x2], R5 ;  /* 0x000002050a007986 */ /* 0x000fe8000c10150c */
[----:B------:R-:W-:Y:S04]  /*5710*/  STG.E.U16 desc[UR12][R10.64+0x4], R82 ;  /* 0x000004520a007986 */ /* 0x000fe8000c10150c */
[----:B------:R0:W-:Y:S04]  /*5720*/  STG.E.U16 desc[UR12][R10.64+0x6], R2 ;  /* 0x000006020a007986 */ /* 0x0001e8000c10150c */
        /* <DEDUP_REMOVED lines=31> */
.L_x_2199:
        /* <DEDUP_REMOVED lines=14> */
.L_x_2272:


//--------------------- .text._ZN13group_norm_v214gn_cuda_kernelI6__halfLi480ELi1ELi16ELi120ELi1024ELb1ELi64ELi960ELi960ELi4ELb1ELi9ELb0ELb0ENS_16CompileConditionILi900EEEEEvPT_PKS4_S7_S7_flPfS8_Pj --------------------------
	.section	.text._ZN13group_norm_v214gn_cuda_kernelI6__halfLi480ELi1ELi16ELi120ELi1024ELb1ELi64ELi960ELi960ELi4ELb1ELi9ELb0ELb0ENS_16CompileConditionILi900EEEEEvPT_PKS4_S7_S7_flPfS8_Pj,"ax",@progbits
	.align	128
        .global         _ZN13group_norm_v214gn_cuda_kernelI6__halfLi480ELi1ELi16ELi120ELi1024ELb1ELi64ELi960ELi960ELi4ELb1ELi9ELb0ELb0ENS_16CompileConditionILi900EEEEEvPT_PKS4_S7_S7_flPfS8_Pj
        .type           _ZN13group_norm_v214gn_cuda_kernelI6__halfLi480ELi1ELi16ELi120ELi1024ELb1ELi64ELi960ELi960ELi4ELb1ELi9ELb0ELb0ENS_16CompileConditionILi900EEEEEvPT_PKS4_S7_S7_flPfS8_Pj,@function
        .size           _ZN13group_norm_v214gn_cuda_kernelI6__halfLi480ELi1ELi16ELi120ELi1024ELb1ELi64ELi960ELi960ELi4ELb1ELi9ELb0ELb0ENS_16CompileConditionILi900EEEEEvPT_PKS4_S7_S7_flPfS8_Pj,(.L_x_2273 - _ZN13group_norm_v214gn_cuda_kernelI6__halfLi480ELi1ELi16ELi120ELi1024ELb1ELi64ELi960ELi960ELi4ELb1ELi9ELb0ELb0ENS_16CompileConditionILi900EEEEEvPT_PKS4_S7_S7_flPfS8_Pj)
        .other          _ZN13group_norm_v214gn_cuda_kernelI6__halfLi480ELi1ELi16ELi120ELi1024ELb1ELi64ELi960ELi960ELi4ELb1ELi9ELb0ELb0ENS_16CompileConditionILi900EEEEEvPT_PKS4_S7_S7_flPfS8_Pj,@"STO_CUDA_ENTRY STV_DEFAULT"
_ZN13group_norm_v214gn_cuda_kernelI6__halfLi480ELi1ELi16ELi120ELi1024ELb1ELi64ELi960ELi960ELi4ELb1ELi9ELb0ELb0ENS_16CompileConditionILi900EEEEEvPT_PKS4_S7_S7_flPfS8_Pj:
.text._ZN13group_norm_v214gn_cuda_kernelI6__halfLi480ELi1ELi16ELi120ELi1024ELb1ELi64ELi960ELi960ELi4ELb1ELi9ELb0ELb0ENS_16CompileConditionILi900EEEEEvPT_PKS4_S7_S7_flPfS8_Pj:
        /* <DEDUP_REMOVED lines=37> */
.L_x_2206:
[----:B------:R-:W1:Y:S01]  /*0250*/  S2R R67, SR_TID.X ;  /* 0x0000000000437919 */ /* 0x000e620000002100 */
[----:B------:R-:W2:Y:S01]  /*0260*/  S2UR UR22, SR_CTAID.X ;  /* 0x00000000001679c3 */ /* 0x000ea20000002500 */
        /* <DEDUP_REMOVED lines=17> */
[----:B------:R-:W-:Y:S01]  /*0380*/  IMAD.WIDE.U32 R26, R27, 0x1e0000, R58 ;  /* 0x001e00001b1a7825 */ /* 0x000fe200078e003a */
[----:B0-----:R-:W-:-:S04]  /*0390*/  IADD3 R0, R66, 0xf00, RZ ;  /* 0x00000f0042007810 */ /* 0x001fc80007ffe0ff */
[----:B------:R-:W-:Y:S02]  /*03a0*/  IADD3 R44, R27, UR9, RZ ;  /* 0x000000091b2c7c10 */ /* 0x000fe4000fffe0ff */
[----:B------:R-:W-:Y:S01]  /*03b0*/  IADD3 R2, P1, R66, R26, RZ ;  /* 0x0000001a42027210 */ /* 0x000fe20007f3e0ff */
[----:B------:R0:W-:Y:S03]  /*03c0*/  STL [R1+0x98], R0 ;  /* 0x0000980001007387 */ /* 0x0001e60000100800 */
[----:B------:R-:W-:Y:S02]  /*03d0*/  IADD3.X R3, RZ, R44, RZ, P1, !PT ;  /* 0x0000002cff037210 */ /* 0x000fe40000ffe4ff */
[----:B------:R-:W-:-:S04]  /*03e0*/  LEA R18, P1, R2, UR12, 0x1 ;  /* 0x0000000c02127c11 */ /* 0x000fc8000f8208ff */
[----:B------:R-:W-:Y:S02]  /*03f0*/  LEA.HI.X R19, R2, UR13, R3, 0x1, P1 ;  /* 0x0000000d02137c11 */ /* 0x000fe400088f0c03 */
[----:B0-----:R-:W-:-:S04]  /*0400*/  IADD3 R0, P2, R0, R26, RZ ;  /* 0x0000001a00007210 */ /* 0x001fc80007f5e0ff */
[----:B------:R-:W2:Y:S01]  /*0410*/  LDG.E.64.CONSTANT R18, desc[UR14][R18.64] ;  /* 0x0000000e12127981 */ /* 0x000ea2000c1e9b00 */
[----:B------:R-:W-:Y:S02]  /*0420*/  IADD3.X R3, RZ, R44, RZ, P2, !PT ;  /* 0x0000002cff037210 */ /* 0x000fe400017fe4ff */
[----:B------:R-:W-:-:S04]  /*0430*/  LEA R22, P1, R0, UR12, 0x1 ;  /* 0x0000000c00167c11 */ /* 0x000fc8000f8208ff */
[----:B------:R-:W-:Y:S02]  /*0440*/  LEA.HI.X R23, R0, UR13, R3, 0x1, P1 ;  /* 0x0000000d00177c11 */ /* 0x000fe400088f0c03 */
[----:B------:R-:W-:-:S04]  /*0450*/  IADD3 R4, R66, 0x1e00, RZ ;  /* 0x00001e0042047810 */ /* 0x000fc80007ffe0ff */
[----:B------:R-:W3:Y:S01]  /*0460*/  LDG.E.64.CONSTANT R22, desc[UR14][R22.64] ;  /* 0x0000000e16167981 */ /* 0x000ee2000c1e9b00 */
[----:B------:R-:W-:-:S04]  /*0470*/  IADD3 R0, P1, R4, R26, RZ ;  /* 0x0000001a04007210 */ /* 0x000fc80007f3e0ff */
[----:B------:R-:W-:Y:S02]  /*0480*/  IADD3.X R3, RZ, R44, RZ, P1, !PT ;  /* 0x0000002cff037210 */ /* 0x000fe40000ffe4ff */
[----:B------:R-:W-:Y:S02]  /*0490*/  LEA R114, P1, R0, UR12, 0x1 ;  /* 0x0000000c00727c11 */ /* 0x000fe4000f8208ff */
[----:B------:R-:W-:Y:S02]  /*04a0*/  IADD3 R2, R66, 0x2d00, RZ ;  /* 0x00002d0042027810 */ /* 0x000fe40007ffe0ff */
[----:B------:R-:W-:Y:S02]  /*04b0*/  LEA.HI.X R115, R0, UR13, R3, 0x1, P1 ;  /* 0x0000000d00737c11 */ /* 0x000fe400088f0c03 */
[----:B------:R-:W-:-:S04]  /*04c0*/  IADD3 R0, P1, R2, R26, RZ ;  /* 0x0000001a02007210 */ /* 0x000fc80007f3e0ff */
[----:B------:R-:W4:Y:S01]  /*04d0*/  LDG.E.64.CONSTANT R114, desc[UR14][R114.64] ;  /* 0x0000000e72727981 */ /* 0x000f22000c1e9b00 */
[----:B------:R-:W-:Y:S02]  /*04e0*/  IADD3.X R3, RZ, R44, RZ, P1, !PT ;  /* 0x0000002cff037210 */ /* 0x000fe40000ffe4ff */
[C---:B------:R-:W-:Y:S01]  /*04f0*/  LEA R30, P1, R0.reuse, UR12, 0x1 ;  /* 0x0000000c001e7c11 */ /* 0x040fe2000f8208ff */
[----:B------:R-:W-:Y:S03]  /*0500*/  STL [R1+0x88], R4 ;  /* 0x0000880401007387 */ /* 0x000fe60000100800 */
[----:B------:R-:W-:Y:S01]  /*0510*/  LEA.HI.X R31, R0, UR13, R3, 0x1, P1 ;  /* 0x0000000d001f7c11 */ /* 0x000fe200088f0c03 */
[----:B------:R0:W-:Y:S05]  /*0520*/  STL [R1+0x84], R2 ;  /* 0x0000840201007387 */ /* 0x0001ea0000100800 */
[----:B------:R-:W5:Y:S01]  /*0530*/  LDG.E.64.CONSTANT R30, desc[UR14][R30.64] ;  /* 0x0000000e1e1e7981 */ /* 0x000f62000c1e9b00 */
[----:B0-----:R-:W-:-:S04]  /*0540*/  IADD3 R2, R66, 0x3c00, RZ ;  /* 0x00003c0042027810 */ /* 0x001fc80007ffe0ff */
[----:B------:R-:W-:Y:S01]  /*0550*/  IADD3 R0, P1, R2, R26, RZ ;  /* 0x0000001a02007210 */ /* 0x000fe20007f3e0ff */
[----:B------:R0:W-:Y:S03]  /*0560*/  STL [R1+0x80], R2 ;  /* 0x0000800201007387 */ /* 0x0001e60000100800 */
[----:B------:R-:W-:Y:S02]  /*0570*/  IADD3.X R3, RZ, R44, RZ, P1, !PT ;  /* 0x0000002cff037210 */ /* 0x000fe40000ffe4ff */
[----:B------:R-:W-:-:S04]  /*0580*/  LEA R34, P1, R0, UR12, 0x1 ;  /* 0x0000000c00227c11 */ /* 0x000fc8000f8208ff */
[----:B------:R-:W-:Y:S02]  /*0590*/  LEA.HI.X R35, R0, UR13, R3, 0x1, P1 ;  /* 0x0000000d00237c11 */ /* 0x000fe400088f0c03 */
[----:B0-----:R-:W-:-:S04]  /*05a0*/  IADD3 R2, R66, 0x4b00, RZ ;  /* 0x00004b0042027810 */ /* 0x001fc80007ffe0ff */
[----:B------:R-:W-:Y:S01]  /*05b0*/  IADD3 R0, P1, R2, R26, RZ ;  /* 0x0000001a02007210 */ /* 0x000fe20007f3e0ff */
[----:B------:R-:W5:Y:S03]  /*05c0*/  LDG.E.64.CONSTANT R34, desc[UR14][R34.64] ;  /* 0x0000000e22227981 */ /* 0x000f66000c1e9b00 */
[----:B------:R-:W-:Y:S02]  /*05d0*/  IADD3.X R3, RZ, R44, RZ, P1, !PT ;  /* 0x0000002cff037210 */ /* 0x000fe40000ffe4ff */
[----:B------:R-:W-:-:S04]  /*05e0*/  LEA R42, P1, R0, UR12, 0x1 ;  /* 0x0000000c002a7c11 */ /* 0x000fc8000f8208ff */
[----:B------:R-:W-:Y:S01]  /*05f0*/  LEA.HI.X R43, R0, UR13, R3, 0x1, P1 ;  /* 0x0000000d002b7c11 */ /* 0x000fe200088f0c03 */
[----:B------:R0:W-:Y:S05]  /*0600*/  STL [R1+0x7c], R2 ;  /* 0x00007c0201007387 */ /* 0x0001ea0000100800 */
[----:B------:R-:W5:Y:S01]  /*0610*/  LDG.E.64.CONSTANT R42, desc[UR14][R42.64] ;  /* 0x0000000e2a2a7981 */ /* 0x000f62000c1e9b00 */
[----:B0-----:R-:W-:-:S04]  /*0620*/  IADD3 R2, R66, 0x5a00, RZ ;  /* 0x00005a0042027810 */ /* 0x001fc80007ffe0ff */
[----:B------:R-:W-:Y:S01]  /*0630*/  IADD3 R0, P1, R2, R26, RZ ;  /* 0x0000001a02007210 */ /* 0x000fe20007f3e0ff */
[----:B------:R0:W-:Y:S03]  /*0640*/  STL [R1+0x78], R2 ;  /* 0x0000780201007387 */ /* 0x0001e60000100800 */
[----:B------:R-:W-:Y:S02]  /*0650*/  IADD3.X R3, RZ, R44, RZ, P1, !PT ;  /* 0x0000002cff037210 */ /* 0x000fe40000ffe4ff */
[----:B------:R-:W-:Y:S02]  /*0660*/  LEA R38, P1, R0, UR12, 0x1 ;  /* 0x0000000c00267c11 */ /* 0x000fe4000f8208ff */
[----:B0-----:R-:W-:Y:S02]  /*0670*/  IADD3 R2, R66, 0x6900, RZ ;  /* 0x0000690042027810 */ /* 0x001fe40007ffe0ff */
[----:B------:R-:W-:-:S02]  /*0680*/  LEA.HI.X R39, R0, UR13, R3, 0x1, P1 ;  /* 0x0000000d00277c11 */ /* 0x000fc400088f0c03 */
[----:B------:R-:W-:-:S04]  /*0690*/  IADD3 R0, P1, R2, R26, RZ ;  /* 0x0000001a02007210 */ /* 0x000fc80007f3e0ff */
[----:B------:R-:W5:Y:S01]  /*06a0*/  LDG.E.64.CONSTANT R38, desc[UR14][R38.64] ;  /* 0x0000000e26267981 */ /* 0x000f62000c1e9b00 */
[----:B------:R-:W-:Y:S02]  /*06b0*/  IADD3.X R3, RZ, R44, RZ, P1, !PT ;  /* 0x0000002cff037210 */ /* 0x000fe40000ffe4ff */
[----:B------:R-:W-:-:S04]  /*06c0*/  LEA R40, P1, R0, UR12, 0x1 ;  /* 0x0000000c00287c11 */ /* 0x000fc8000f8208ff */
[----:B------:R-:W-:Y:S01]  /*06d0*/  LEA.HI.X R41, R0, UR13, R3, 0x1, P1 ;  /* 0x0000000d00297c11 */ /* 0x000fe200088f0c03 */
[----:B------:R0:W-:Y:S05]  /*06e0*/  STL [R1+0x74], R2 ;  /* 0x0000740201007387 */ /* 0x0001ea0000100800 */
[----:B------:R-:W5:Y:S01]  /*06f0*/  LDG.E.64.CONSTANT R40, desc[UR14][R40.64] ;  /* 0x0000000e28287981 */ /* 0x000f62000c1e9b00 */
[----:B0-----:R-:W-:-:S04]  /*0700*/  IADD3 R2, R66, 0x7800, RZ ;  /* 0x0000780042027810 */ /* 0x001fc80007ffe0ff */
[----:B------:R-:W-:-:S04]  /*0710*/  IADD3 R0, P1, R2, R26, RZ ;  /* 0x0000001a02007210 */ /* 0x000fc80007f3e0ff */
[----:B------:R-:W-:Y:S02]  /*0720*/  IADD3.X R3, RZ, R44, RZ, P1, !PT ;  /* 0x0000002cff037210 */ /* 0x000fe40000ffe4ff */
[C---:B------:R-:W-:Y:S01]  /*0730*/  LEA R36, P1, R0.reuse, UR12, 0x1 ;  /* 0x0000000c00247c11 */ /* 0x040fe2000f8208ff */
[----:B------:R0:W-:Y:S03]  /*0740*/  STL [R1+0x70], R2 ;  /* 0x0000700201007387 */ /* 0x0001e60000100800 */
[----:B------:R-:W-:-:S06]  /*0750*/  LEA.HI.X R37, R0, UR13, R3, 0x1, P1 ;  /* 0x0000000d00257c11 */ /* 0x000fcc00088f0c03 */
        /* <DEDUP_REMOVED lines=22> */
[----:B------:R-:W-:Y:S01]  /*08c0*/  IADD3 R0, P1, R2, R26, RZ ;  /* 0x0000001a02007210 */ /* 0x000fe20007f3e0ff */
[----:B------:R0:W-:Y:S03]  /*08d0*/  STL [R1+0x38], R2 ;  /* 0x0000380201007387 */ /* 0x0001e60000100800 */
[----:B------:R-:W-:Y:S01]  /*08e0*/  IADD3.X R3, RZ, R44, RZ, P1, !PT ;  /* 0x0000002cff037210 */ /* 0x000fe20000ffe4ff */
[----:B------:R-:W5:Y:S01]  /*08f0*/  LDG.E.64.CONSTANT R24, desc[UR14][R24.64] ;  /* 0x0000000e18187981 */ /* 0x000f62000c1e9b00 */
        /* <DEDUP_REMOVED lines=16> */
[----:B------:R-:W-:-:S03]  /*0a00*/  LEA.HI.X R13, R0, UR13, R3, 0x1, P1 ;  /* 0x0000000d000d7c11 */ /* 0x000fc600088f0c03 */
[----:B------:R0:W-:Y:S04]  /*0a10*/  STL [R1+0x18], R2 ;  /* 0x0000180201007387 */ /* 0x0001e80000100800 */
[----:B------:R-:W5:Y:S01]  /*0a20*/  LDG.E.64.CONSTANT R12, desc[UR14][R12.64] ;  /* 0x0000000e0c0c7981 */ /* 0x000f62000c1e9b00 */
[----:B0-----:R-:W-:-:S04]  /*0a30*/  IADD3 R2, P1, R2, R26, RZ ;  /* 0x0000001a02027210 */ /* 0x001fc80007f3e0ff */
[----:B------:R-:W-:Y:S02]  /*0a40*/  IADD3.X R3, RZ, R44, RZ, P1, !PT ;  /* 0x0000002cff037210 */ /* 0x000fe40000ffe4ff */
[----:B------:R-:W-:-:S04]  /*0a50*/  LEA R8, P1, R2, UR12, 0x1 ;  /* 0x0000000c02087c11 */ /* 0x000fc8000f8208ff */
[----:B------:R-:W-:-:S06]  /*0a60*/  LEA.HI.X R9, R2, UR13, R3, 0x1, P1 ;  /* 0x0000000d02097c11 */ /* 0x000fcc00088f0c03 */
[----:B------:R-:W5:Y:S01]  /*0a70*/  LDG.E.64.CONSTANT R8, desc[UR14][R8.64] ;  /* 0x0000000e08087981 */ /* 0x000f62000c1e9b00 */
[----:B------:R-:W-:-:S05]  /*0a80*/  IADD3 R0, R66, 0xf000, RZ ;  /* 0x0000f00042007810 */ /* 0x000fca0007ffe0ff */
[----:B------:R0:W-:Y:S02]  /*0a90*/  STL [R1+0x94], R0 ;  /* 0x0000940001007387 */ /* 0x0001e40000100800 */
[----:B0-----:R-:W-:-:S04]  /*0aa0*/  IADD3 R0, P2, R0, R26, RZ ;  /* 0x0000001a00007210 */ /* 0x001fc80007f5e0ff */
[----:B------:R-:W-:Y:S02]  /*0ab0*/  IADD3.X R3, RZ, R44, RZ, P2, !PT ;  /* 0x0000002cff037210 */ /* 0x000fe400017fe4ff */
[----:B------:R-:W-:-:S04]  /*0ac0*/  LEA R4, P1, R0, UR12, 0x1 ;  /* 0x0000000c00047c11 */ /* 0x000fc8000f8208ff */
[----:B------:R-:W-:Y:S02]  /*0ad0*/  LEA.HI.X R5, R0, UR13, R3, 0x1, P1 ;  /* 0x0000000d00057c11 */ /* 0x000fe400088f0c03 */
[----:B------:R-:W-:-:S04]  /*0ae0*/  IADD3 R11, R66, 0xff00, RZ ;  /* 0x0000ff00420b7810 */ /* 0x000fc80007ffe0ff */
[----:B------:R-:W5:Y:S01]  /*0af0*/  LDG.E.64.CONSTANT R4, desc[UR14][R4.64] ;  /* 0x0000000e04047981 */ /* 0x000f62000c1e9b00 */
[----:B------:R-:W-:-:S04]  /*0b00*/  IADD3 R3, P2, R11, R26, RZ ;  /* 0x0000001a0b037210 */ /* 0x000fc80007f5e0ff */
[----:B------:R-:W-:Y:S02]  /*0b10*/  IADD3.X R50, RZ, R44, RZ, P2, !PT ;  /* 0x0000002cff327210 */ /* 0x000fe400017fe4ff */
[C---:B------:R-:W-:Y:S02]  /*0b20*/  LEA R2, P2, R3.reuse, UR12, 0x1 ;  /* 0x0000000c03027c11 */ /* 0x040fe4000f8408ff */
[C---:B------:R-:W-:Y:S02]  /*0b30*/  IADD3 R7, R66.reuse, 0x10e00, RZ ;  /* 0x00010e0042077810 */ /* 0x040fe40007ffe0ff */
[----:B------:R-:W-:Y:S01]  /*0b40*/  LEA.HI.X R3, R3, UR13, R50, 0x1, P2 ;  /* 0x0000000d03037c11 */ /* 0x000fe200090f0c32 */
[----:B------:R-:W-:Y:S01]  /*0b50*/  STL [R1+0x90], R11 ;  /* 0x0000900b01007387 */ /* 0x000fe20000100800 */
[C---:B------:R-:W-:Y:S02]  /*0b60*/  IADD3 R10, R66.reuse, 0x11d00, RZ ;  /* 0x00011d00420a7810 */ /* 0x040fe40007ffe0ff */
[----:B------:R-:W-:Y:S01]  /*0b70*/  IADD3 R6, R66, 0x12c00, RZ ;  /* 0x00012c0042067810 */ /* 0x000fe20007ffe0ff */
[----:B------:R0:W-:Y:S04]  /*0b80*/  STL [R1+0x8c], R7 ;  /* 0x00008c0701007387 */ /* 0x0001e80000100800 */
[----:B------:R-:W5:Y:S01]  /*0b90*/  LDG.E.64.CONSTANT R2, desc[UR14][R2.64] ;  /* 0x0000000e02027981 */ /* 0x000f62000c1e9b00 */
[----:B------:R-:W-:-:S02]  /*0ba0*/  IADD3 R0, P1, R6, R26, RZ ;  /* 0x0000001a06007210 */ /* 0x000fc40007f3e0ff */
[----:B0-----:R-:W-:Y:S01]  /*0bb0*/  IADD3 R7, P3, R7, R26, RZ ;  /* 0x0000001a07077210 */ /* 0x001fe20007f7e0ff */
[----:B------:R-:W-:Y:S03]  /*0bc0*/  STL [R1+0x1c], R10 ;  /* 0x00001c0a01007387 */ /* 0x000fe60000100800 */
[----:B------:R-:W-:Y:S01]  /*0bd0*/  IADD3.X R48, RZ, R44, RZ, P3, !PT ;  /* 0x0000002cff307210 */ /* 0x000fe20001ffe4ff */
[----:B------:R0:W-:Y:S02]  /*0be0*/  STL [R1+0x14], R6 ;  /* 0x0000140601007387 */ /* 0x0001e40000100800 */
[----:B0-----:R-:W-:-:S04]  /*0bf0*/  LEA R6, P3, R7, UR12, 0x1 ;  /* 0x0000000c07067c11 */ /* 0x001fc8000f8608ff */
[----:B------:R-:W-:Y:S02]  /*0c00*/  LEA.HI.X R7, R7, UR13, R48, 0x1, P3 ;  /* 0x0000000d07077c11 */ /* 0x000fe400098f0c30 */
[----:B------:R-:W-:-:S04]  /*0c10*/  IADD3 R11, P4, R10, R26, RZ ;  /* 0x0000001a0a0b7210 */ /* 0x000fc80007f9e0ff */
[----:B------:R-:W5:Y:S01]  /*0c20*/  LDG.E.64.CONSTANT R6, desc[UR14][R6.64] ;  /* 0x0000000e06067981 */ /* 0x000f62000c1e9b00 */
[-C--:B------:R-:W-:Y:S02]  /*0c30*/  IADD3.X R46, RZ, R44.reuse, RZ, P4, !PT ;  /* 0x0000002cff2e7210 */ /* 0x080fe400027fe4ff */
[C---:B------:R-:W-:Y:S02]  /*0c40*/  LEA R10, P4, R11.reuse, UR12, 0x1 ;  /* 0x0000000c0b0a7c11 */ /* 0x040fe4000f8808ff */
[----:B------:R-:W-:Y:S02]  /*0c50*/  IADD3.X R15, RZ, R44, RZ, P1, !PT ;  /* 0x0000002cff0f7210 */ /* 0x000fe40000ffe4ff */
[----:B------:R-:W-:Y:S02]  /*0c60*/  LEA R14, P1, R0, UR12, 0x1 ;  /* 0x0000000c000e7c11 */ /* 0x000fe4000f8208ff */
[----:B------:R-:W-:Y:S02]  /*0c70*/  LEA.HI.X R11, R11, UR13, R46, 0x1, P4 ;  /* 0x0000000d0b0b7c11 */ /* 0x000fe4000a0f0c2e */
[----:B------:R-:W-:-:S02]  /*0c80*/  IADD3 R27, R66, 0x13b00, RZ ;  /* 0x00013b00421b7810 */ /* 0x000fc40007ffe0ff */
[C---:B------:R-:W-:Y:S02]  /*0c90*/  IADD3 R45, R66.reuse, 0x14a00, RZ ;  /* 0x00014a00422d7810 */ /* 0x040fe40007ffe0ff */
[C---:B------:R-:W-:Y:S02]  /*0ca0*/  IADD3 R47, R66.reuse, 0x15900, RZ ;  /* 0x00015900422f7810 */ /* 0x040fe40007ffe0ff */
[C---:B------:R-:W-:Y:S02]  /*0cb0*/  IADD3 R49, R66.reuse, 0x16800, RZ ;  /* 0x0001680042317810 */ /* 0x040fe40007ffe0ff */
[----:B------:R-:W-:Y:S01]  /*0cc0*/  IADD3 R51, R66, 0x17700, RZ ;  /* 0x0001770042337810 */ /* 0x000fe20007ffe0ff */
[--C-:B--2---:R-:W-:Y:S01]  /*0cd0*/  HADD2.F32 R125, -RZ, R18.reuse.H1_H1 ;  /* 0x30000012ff7d7230 */ /* 0x104fe20000004100 */
[----:B------:R-:W-:Y:S01]  /*0ce0*/  LEA.HI.X R15, R0, UR13, R15, 0x1, P1 ;  /* 0x0000000d000f7c11 */ /* 0x000fe200088f0c0f */
[----:B------:R-:W-:Y:S01]  /*0cf0*/  HADD2.F32 R0, -RZ, R18.H0_H0 ;  /* 0x20000012ff007230 */ /* 0x000fe20000004100 */
[-C--:B------:R-:W-:Y:S01]  /*0d00*/  IADD3 R77, P4, R27, R26.reuse, RZ ;  /* 0x0000001a1b4d7210 */ /* 0x080fe20007f9e0ff */
[----:B------:R-:W2:Y:S01]  /*0d10*/  LDG.E.64.CONSTANT R10, desc[UR14][R10.64] ;  /* 0x0000000e0a0a7981 */ /* 0x000ea2000c1e9b00 */
[----:B------:R-:W-:-:S02]  /*0d20*/  IADD3 R75, P5, R45, R26, RZ ;  /* 0x0000001a2d4b7210 */ /* 0x000fc40007fbe0ff */
[-C--:B------:R-:W-:Y:S02]  /*0d30*/  IADD3 R72, P6, R47, R26.reuse, RZ ;  /* 0x0000001a2f487210 */ /* 0x080fe40007fde0ff */
[-C--:B------:R-:W-:Y:S02]  /*0d40*/  IADD3 R70, P1, R49, R26.reuse, RZ ;  /* 0x0000001a31467210 */ /* 0x080fe40007f3e0ff */
[----:B------:R-:W-:Y:S02]  /*0d50*/  IADD3 R68, P2, R51, R26, RZ ;  /* 0x0000001a33447210 */ /* 0x000fe40007f5e0ff */
[C---:B------:R-:W-:Y:S02]  /*0d60*/  IADD3 R53, R66.reuse, 0x18600, RZ ;  /* 0x0001860042357810 */ /* 0x040fe40007ffe0ff */
[C---:B------:R-:W-:Y:S02]  /*0d70*/  IADD3 R55, R66.reuse, 0x19500, RZ ;  /* 0x0001950042377810 */ /* 0x040fe40007ffe0ff */
[----:B------:R-:W-:-:S02]  /*0d80*/  IADD3 R57, R66, 0x1a400, RZ ;  /* 0x0001a40042397810 */ /* 0x000fc40007ffe0ff */
[C---:B------:R-:W-:Y:S02]  /*0d90*/  IADD3 R59, R66.reuse, 0x1b300, RZ ;  /* 0x0001b300423b7810 */ /* 0x040fe40007ffe0ff */
[C---:B------:R-:W-:Y:S02]  /*0da0*/  IADD3 R61, R66.reuse, 0x1c200, RZ ;  /* 0x0001c200423d7810 */ /* 0x040fe40007ffe0ff */
[----:B------:R-:W-:Y:S01]  /*0db0*/  IADD3 R63, R66, 0x1d100, RZ ;  /* 0x0001d100423f7810 */ /* 0x000fe20007ffe0ff */
[----:B------:R-:W-:Y:S01]  /*0dc0*/  FFMA.FTZ R46, R0, R0, RZ ;  /* 0x00000000002e7223 */ /* 0x000fe200000100ff */
[-C--:B------:R-:W-:Y:S01]  /*0dd0*/  IADD3.X R78, RZ, R44.reuse, RZ, P4, !PT ;  /* 0x0000002cff4e7210 */ /* 0x080fe200027fe4ff */
[--C-:B------:R-:W-:Y:S01]  /*0de0*/  HADD2.F32 R123, -RZ, R19.reuse.H0_H0 ;  /* 0x20000013ff7b7230 */ /* 0x100fe20000004100 */
[-C--:B------:R-:W-:Y:S01]  /*0df0*/  IADD3.X R76, RZ, R44.reuse, RZ, P5, !PT ;  /* 0x0000002cff4c7210 */ /* 0x080fe20002ffe4ff */
[----:B------:R-:W-:Y:S01]  /*0e00*/  HADD2.F32 R122, -RZ, R19.H1_H1 ;  /* 0x30000013ff7a7230 */ /* 0x000fe20000004100 */
[-C--:B------:R-:W-:Y:S01]  /*0e10*/  IADD3.X R73, RZ, R44.reuse, RZ, P6, !PT ;  /* 0x0000002cff497210 */ /* 0x080fe200037fe4ff */
[--C-:B---3--:R-:W-:Y:S01]  /*0e20*/  HADD2.F32 R119, -RZ, R23.reuse.H0_H0 ;  /* 0x20000017ff777230 */ /* 0x108fe20000004100 */
[-C--:B------:R-:W-:Y:S01]  /*0e30*/  IADD3.X R71, RZ, R44.reuse, RZ, P1, !PT ;  /* 0x0000002cff477210 */ /* 0x080fe20000ffe4ff */
[----:B------:R-:W-:Y:S01]  /*0e40*/  HADD2.F32 R74, -RZ, R23.H1_H1 ;  /* 0x30000017ff4a7230 */ /* 0x000fe20000004100 */
[----:B------:R-:W-:Y:S01]  /*0e50*/  IADD3.X R69, RZ, R44, RZ, P2, !PT ;  /* 0x0000002cff457210 */ /* 0x000fe200017fe4ff */
[--C-:B------:R-:W-:Y:S01]  /*0e60*/  HADD2.F32 R121, -RZ, R22.reuse.H0_H0 ;  /* 0x20000016ff797230 */ /* 0x100fe20000004100 */
[-C--:B------:R-:W-:Y:S01]  /*0e70*/  IADD3 R64, P3, R53, R26.reuse, RZ ;  /* 0x0000001a35407210 */ /* 0x080fe20007f7e0ff */
[----:B------:R-:W-:Y:S01]  /*0e80*/  HADD2.F32 R120, -RZ, R22.H1_H1 ;  /* 0x30000016ff787230 */ /* 0x000fe20000004100 */
[-C--:B------:R-:W-:Y:S01]  /*0e90*/  IADD3 R62, P4, R55, R26.reuse, RZ ;  /* 0x0000001a373e7210 */ /* 0x080fe20007f9e0ff */
[----:B------:R-:W3:Y:S01]  /*0ea0*/  LDG.E.64.CONSTANT R14, desc[UR14][R14.64] ;  /* 0x0000000e0e0e7981 */ /* 0x000ee2000c1e9b00 */
[----:B------:R-:W-:-:S02]  /*0eb0*/  IADD3 R60, P5, R57, R26, RZ ;  /* 0x0000001a393c7210 */ /* 0x000fc40007fbe0ff */
[-C--:B------:R-:W-:Y:S02]  /*0ec0*/  IADD3 R54, P6, R59, R26.reuse, RZ ;  /* 0x0000001a3b367210 */ /* 0x080fe40007fde0ff */
[-C--:B------:R-:W-:Y:S02]  /*0ed0*/  IADD3 R56, P1, R61, R26.reuse, RZ ;  /* 0x0000001a3d387210 */ /* 0x080fe40007f3e0ff */
[----:B------:R-:W-:Y:S01]  /*0ee0*/  IADD3 R52, P2, R63, R26, RZ ;  /* 0x0000001a3f347210 */ /* 0x000fe20007f5e0ff */
[----:B------:R-:W-:Y:S01]  /*0ef0*/  FADD.FTZ R26, RZ, R0 ;  /* 0x00000000ff1a7221 */ /* 0x000fe20000010000 */
[----:B------:R-:W-:-:S03]  /*0f00*/  FFMA.FTZ R46, R125, R125, R46 ;  /* 0x0000007d7d2e7223 */ /* 0x000fc6000001002e */
[----:B------:R-:W-:Y:S01]  /*0f10*/  FADD.FTZ R26, R26, R125 ;  /* 0x0000007d1a1a7221 */ /* 0x000fe20000010000 */
[----:B------:R-:W-:-:S03]  /*0f20*/  FFMA.FTZ R27, R123, R123, R46 ;  /* 0x0000007b7b1b7223 */ /* 0x000fc6000001002e */
[----:B------:R-:W-:Y:S01]  /*0f30*/  FADD.FTZ R23, R26, R123 ;  /* 0x0000007b1a177221 */ /* 0x000fe20000010000 */
[----:B------:R-:W-:-:S03]  /*0f40*/  FFMA.FTZ R22, R122, R122, R27 ;  /* 0x0000007a7a167223 */ /* 0x000fc6000001001b */
[----:B------:R-:W-:Y:S01]  /*0f50*/  FADD.FTZ R26, R23, R122 ;  /* 0x0000007a171a7221 */ /* 0x000fe20000010000 */
[----:B------:R-:W-:Y:S01]  /*0f60*/  FFMA.FTZ R27, R121, R121, R22 ;  /* 0x00000079791b7223 */ /* 0x000fe20000010016 */
[----:B------:R-:W-:Y:S02]  /*0f70*/  IADD3.X R65, RZ, R44, RZ, P3, !PT ;  /* 0x0000002cff417210 */ /* 0x000fe40001ffe4ff */
[----:B------:R-:W-:Y:S01]  /*0f80*/  FADD.FTZ R23, R26, R121 ;  /* 0x000000791a177221 */ /* 0x000fe20000010000 */
[----:B------:R-:W-:Y:S01]  /*0f90*/  FFMA.FTZ R46, R120, R120, R27 ;  /* 0x00000078782e7223 */ /* 0x000fe2000001001b */
[----:B------:R-:W-:Y:S02]  /*0fa0*/  LEA R18, P3, R77, UR12, 0x1 ;  /* 0x0000000c4d127c11 */ /* 0x000fe4000f8608ff */
[----:B------:R-:W-:Y:S01]  /*0fb0*/  FADD.FTZ R26, R23, R120 ;  /* 0x00000078171a7221 */ /* 0x000fe20000010000 */
[----:B------:R-:W-:Y:S01]  /*0fc0*/  FFMA.FTZ R46, R119, R119, R46 ;  /* 0x00000077772e7223 */ /* 0x000fe2000001002e */
[----:B------:R-:W-:Y:S01]  /*0fd0*/  LEA.HI.X R19, R77, UR13, R78, 0x1, P3 ;  /* 0x0000000d4d137c11 */ /* 0x000fe200098f0c4e */
[----:B----4-:R-:W-:-:S02]  /*0fe0*/  HADD2.F32 R118, -RZ, R114.H0_H0 ;  /* 0x20000072ff767230 */ /* 0x010fc40000004100 */
[----:B------:R-:W-:Y:S01]  /*0ff0*/  FADD.FTZ R26, R26, R119 ;  /* 0x000000771a1a7221 */ /* 0x000fe20000010000 */
[----:B------:R-:W-:Y:S01]  /*1000*/  FFMA.FTZ R45, R74, R74, R46 ;  /* 0x0000004a4a2d7223 */ /* 0x000fe2000001002e */
[----:B------:R-:W-:Y:S02]  /*1010*/  HADD2.F32 R117, -RZ, R114.H1_H1 ;  /* 0x30000072ff757230 */ /* 0x000fe40000004100 */
[----:B------:R-:W-:Y:S01]  /*1020*/  FADD.FTZ R27, R26, R74 ;  /* 0x0000004a1a1b7221 */ /* 0x000fe20000010000 */
[----:B------:R-:W4:Y:S01]  /*1030*/  LDG.E.64.CONSTANT R18, desc[UR14][R18.64] ;  /* 0x0000000e12127981 */ /* 0x000f22000c1e9b00 */
[----:B------:R-:W-:Y:S01]  /*1040*/  FFMA.FTZ R48, R118, R118, R45 ;  /* 0x0000007676307223 */ /* 0x000fe2000001002d */
[--C-:B------:R-:W-:Y:S02]  /*1050*/  HADD2.F32 R116, -RZ, R115.reuse.H0_H0 ;  /* 0x20000073ff747230 */ /* 0x100fe40000004100 */
[----:B------:R-:W-:Y:S01]  /*1060*/  FADD.FTZ R46, R27, R118 ;  /* 0x000000761b2e7221 */ /* 0x000fe20000010000 */
[----:B------:R-:W-:Y:S01]  /*1070*/  LEA R22, P3, R75, UR12, 0x1 ;  /* 0x0000000c4b167c11 */ /* 0x000fe2000f8608ff */
[----:B------:R-:W-:Y:S01]  /*1080*/  FFMA.FTZ R45, R117, R117, R48 ;  /* 0x00000075752d7223 */ /* 0x000fe20000010030 */
[----:B------:R-:W-:-:S02]  /*1090*/  HADD2.F32 R115, -RZ, R115.H1_H1 ;  /* 0x30000073ff737230 */ /* 0x000fc40000004100 */
[----:B------:R-:W-:Y:S01]  /*10a0*/  FADD.FTZ R27, R46, R117 ;  /* 0x000000752e1b7221 */ /* 0x000fe20000010000 */
[----:B------:R-:W-:Y:S01]  /*10b0*/  LEA.HI.X R23, R75, UR13, R76, 0x1, P3 ;  /* 0x0000000d4b177c11 */ /* 0x000fe200098f0c4c */
[----:B------:R-:W-:Y:S01]  /*10c0*/  FFMA.FTZ R46, R116, R116, R45 ;  /* 0x00000074742e7223 */ /* 0x000fe2000001002d */
[--C-:B-----5:R-:W-:Y:S02]  /*10d0*/  HADD2.F32 R114, -RZ, R30.reuse.H0_H0 ;  /* 0x2000001eff727230 */ /* 0x120fe40000004100 */
[----:B------:R-:W-:Y:S02]  /*10e0*/  HADD2.F32 R113, -RZ, R30.H1_H1 ;  /* 0x3000001eff717230 */ /* 0x000fe40000004100 */
[----:B------:R-:W-:Y:S01]  /*10f0*/  FADD.FTZ R30, R27, R116 ;  /* 0x000000741b1e7221 */ /* 0x000fe20000010000 */
[----:B------:R-:W-:Y:S01]  /*1100*/  FFMA.FTZ R45, R115, R115, R46 ;  /* 0x00000073732d7223 */ /* 0x000fe2000001002e */
[--C-:B------:R-:W-:Y:S01]  /*1110*/  HADD2.F32 R112, -RZ, R31.reuse.H0_H0 ;  /* 0x2000001fff707230 */ /* 0x100fe20000004100 */
[----:B------:R-:W5:Y:S01]  /*1120*/  LDG.E.64.CONSTANT R22, desc[UR14][R22.64] ;  /* 0x0000000e16167981 */ /* 0x000f62000c1e9b00 */
[----:B------:R-:W-:-:S02]  /*1130*/  HADD2.F32 R47, -RZ, R31.H1_H1 ;  /* 0x3000001fff2f7230 */ /* 0x000fc40000004100 */
[----:B------:R-:W-:Y:S01]  /*1140*/  FADD.FTZ R31, R30, R115 ;  /* 0x000000731e1f7221 */ /* 0x000fe20000010000 */
[----:B------:R-:W-:Y:S01]  /*1150*/  FFMA.FTZ R48, R114, R114, R45 ;  /* 0x0000007272307223 */ /* 0x000fe2000001002d */
[C---:B------:R-:W-:Y:S02]  /*1160*/  LEA R26, P3, R72.reuse, UR12, 0x1 ;  /* 0x0000000c481a7c11 */ /* 0x040fe4000f8608ff */
[----:B------:R-:W-:Y:S01]  /*1170*/  FADD.FTZ R46, R31, R114 ;  /* 0x000000721f2e7221 */ /* 0x000fe20000010000 */
[----:B------:R-:W-:Y:S01]  /*1180*/  FFMA.FTZ R45, R113, R113, R48 ;  /* 0x00000071712d7223 */ /* 0x000fe20000010030 */
[----:B------:R-:W-:Y:S02]  /*1190*/  LEA.HI.X R27, R72, UR13, R73, 0x1, P3 ;  /* 0x0000000d481b7c11 */ /* 0x000fe400098f0c49 */
[----:B------:R-:W-:Y:S01]  /*11a0*/  FADD.FTZ R31, R46, R113 ;  /* 0x000000712e1f7221 */ /* 0x000fe20000010000 */
[----:B------:R-:W-:Y:S01]  /*11b0*/  FFMA.FTZ R45, R112, R112, R45 ;  /* 0x00000070702d7223 */ /* 0x000fe2000001002d */
[--C-:B------:R-:W-:Y:S01]  /*11c0*/  HADD2.F32 R111, -RZ, R34.reuse.H0_H0 ;  /* 0x20000022ff6f7230 */ /* 0x100fe20000004100 */
[----:B------:R-:W-:Y:S01]  /*11d0*/  STL [R1+0x10c], R77 ;  /* 0x00010c4d01007387 */ /* 0x000fe20000100800 */
[----:B------:R-:W-:-:S02]  /*11e0*/  HADD2.F32 R110, -RZ, R34.H1_H1 ;  /* 0x30000022ff6e7230 */ /* 0x000fc40000004100 */
[----:B------:R-:W-:Y:S01]  /*11f0*/  FADD.FTZ R34, R31, R112 ;  /* 0x000000701f227221 */ /* 0x000fe20000010000 */
[----:B------:R-:W-:Y:S01]  /*1200*/  FFMA.FTZ R48, R47, R47, R45 ;  /* 0x0000002f2f307223 */ /* 0x000fe2000001002d */
[----:B------:R-:W-:Y:S02]  /*1210*/  STL [R1+0x110], R75 ;  /* 0x0001104b01007387 */ /* 0x000fe40000100800 */
[----:B------:R-:W-:Y:S02]  /*1220*/  FADD.FTZ R46, R34, R47 ;  /* 0x0000002f222e7221 */ /* 0x000fe40000010000 */
[----:B------:R-:W-:Y:S01]  /*1230*/  STL [R1+0x114], R72 ;  /* 0x0001144801007387 */ /* 0x000fe20000100800 */
[----:B------:R-:W-:-:S03]  /*1240*/  FFMA.FTZ R45, R111, R111, R48 ;  /* 0x0000006f6f2d7223 */ /* 0x000fc60000010030 */
[----:B------:R-:W-:Y:S01]  /*1250*/  STL [R1+0x118], R70 ;  /* 0x0001184601007387 */ /* 0x000fe20000100800 */
[----:B------:R-:W-:-:S03]  /*1260*/  HADD2.F32 R109, -RZ, R35.H0_H0 ;  /* 0x20000023ff6d7230 */ /* 0x000fc60000004100 */
[----:B------:R-:W-:Y:S01]  /*1270*/  STL [R1+0x11c], R68 ;  /* 0x00011c4401007387 */ /* 0x000fe20000100800 */
[----:B------:R-:W-:-:S03]  /*1280*/  HADD2.F32 R49, -RZ, R35.H1_H1 ;  /* 0x30000023ff317230 */ /* 0x000fc60000004100 */
[----:B------:R-:W5:Y:S01]  /*1290*/  LDG.E.64.CONSTANT R26, desc[UR14][R26.64] ;  /* 0x0000000e1a1a7981 */ /* 0x000f62000c1e9b00 */
[----:B------:R-:W-:-:S03]  /*12a0*/  FADD.FTZ R35, R46, R111 ;  /* 0x0000006f2e237221 */ /* 0x000fc60000010000 */
[----:B------:R-:W-:Y:S01]  /*12b0*/  STL [R1+0x1cc], R78 ;  /* 0x0001cc4e01007387 */ /* 0x000fe20000100800 */
[----:B------:R-:W-:-:S03]  /*12c0*/  FFMA.FTZ R46, R110, R110, R45 ;  /* 0x0000006e6e2e7223 */ /* 0x000fc6000001002d */
[----:B------:R-:W-:Y:S01]  /*12d0*/  STL [R1+0x120], R64 ;  /* 0x0001204001007387 */ /* 0x000fe20000100800 */
[----:B------:R-:W-:-:S03]  /*12e0*/  LEA R30, P3, R70, UR12, 0x1 ;  /* 0x0000000c461e7c11 */ /* 0x000fc6000f8608ff */
[----:B------:R-:W-:Y:S01]  /*12f0*/  STL [R1+0x124], R62 ;  /* 0x0001243e01007387 */ /* 0x000fe20000100800 */
[----:B------:R-:W-:-:S03]  /*1300*/  HADD2.F32 R108, -RZ, R42.H0_H0 ;  /* 0x2000002aff6c7230 */ /* 0x000fc60000004100 */
[----:B------:R-:W-:Y:S01]  /*1310*/  STL [R1+0x1d0], R76 ;  /* 0x0001d04c01007387 */ /* 0x000fe20000100800 */
[----:B------:R-:W-:-:S03]  /*1320*/  HADD2.F32 R107, -RZ, R42.H1_H1 ;  /* 0x3000002aff6b7230 */ /* 0x000fc60000004100 */
[----:B------:R-:W-:Y:S01]  /*1330*/  STL [R1+0x1d4], R73 ;  /* 0x0001d44901007387 */ /* 0x000fe20000100800 */
[----:B------:R-:W-:-:S03]  /*1340*/  FADD.FTZ R42, R35, R110 ;  /* 0x0000006e232a7221 */ /* 0x000fc60000010000 */
[----:B------:R-:W-:Y:S01]  /*1350*/  STL [R1+0x128], R60 ;  /* 0x0001283c01007387 */ /* 0x000fe20000100800 */
[----:B------:R-:W-:-:S03]  /*1360*/  FFMA.FTZ R46, R109, R109, R46 ;  /* 0x0000006d6d2e7223 */ /* 0x000fc6000001002e */
[----:B------:R-:W-:Y:S01]  /*1370*/  STL [R1+0x1d8], R71 ;  /* 0x0001d84701007387 */ /* 0x000fe20000100800 */
[----:B------:R-:W-:-:S03]  /*1380*/  LEA.HI.X R31, R70, UR13, R71, 0x1, P3 ;  /* 0x0000000d461f7c11 */ /* 0x000fc600098f0c47 */
[----:B------:R-:W-:Y:S01]  /*1390*/  STL [R1+0x12c], R54 ;  /* 0x00012c3601007387 */ /* 0x000fe20000100800 */
[----:B------:R-:W-:-:S03]  /*13a0*/  FADD.FTZ R42, R42, R109 ;  /* 0x0000006d2a2a7221 */ /* 0x000fc60000010000 */
[----:B------:R-:W-:Y:S01]  /*13b0*/  STL [R1+0x1e4], R69 ;  /* 0x0001e44501007387 */ /* 0x000fe20000100800 */
[----:B------:R-:W-:-:S03]  /*13c0*/  FFMA.FTZ R45, R49, R49, R46 ;  /* 0x00000031312d7223 */ /* 0x000fc6000001002e */
[----:B------:R-:W-:Y:S04]  /*13d0*/  STL [R1+0x130], R56 ;  /* 0x0001303801007387 */ /* 0x000fe80000100800 */
[----:B------:R-:W-:Y:S01]  /*13e0*/  STL [R1+0x134], R52 ;  /* 0x0001343401007387 */ /* 0x000fe20000100800 */
[----:B------:R-:W-:-:S03]  /*13f0*/  HADD2.F32 R106, -RZ, R43.H0_H0 ;  /* 0x2000002bff6a7230 */ /* 0x000fc60000004100 */
[----:B------:R-:W-:Y:S04]  /*1400*/  STL [R1+0x1f4], R65 ;  /* 0x0001f44101007387 */ /* 0x000fe80000100800 */
[----:B------:R-:W-:Y:S01]  /*1410*/  STL [R1+0x28], R74 ;  /* 0x0000284a01007387 */ /* 0x000fe20000100800 */
[----:B------:R-:W-:-:S03]  /*1420*/  FFMA.FTZ R46, R108, R108, R45 ;  /* 0x0000006c6c2e7223 */ /* 0x000fc6000001002d */
[----:B------:R0:W-:Y:S04]  /*1430*/  STL [R1+0x30], R47 ;  /* 0x0000302f01007387 */ /* 0x0001e80000100800 */
[----:B------:R-:W5:Y:S01]  /*1440*/  LDG.E.64.CONSTANT R30, desc[UR14][R30.64] ;  /* 0x0000000e1e1e7981 */ /* 0x000f62000c1e9b00 */
[----:B0-----:R-:W-:Y:S02]  /*1450*/  HADD2.F32 R47, -RZ, R43.H1_H1 ;  /* 0x3000002bff2f7230 */ /* 0x001fe40000004100 */
[----:B------:R-:W-:Y:S01]  /*1460*/  FADD.FTZ R43, R42, R49 ;  /* 0x000000312a2b7221 */ /* 0x000fe20000010000 */
[----:B------:R-:W-:Y:S01]  /*1470*/  FFMA.FTZ R45, R107, R107, R46 ;  /* 0x0000006b6b2d7223 */ /* 0x000fe2000001002e */
[----:B------:R-:W-:Y:S02]  /*1480*/  LEA R34, P3, R68, UR12, 0x1 ;  /* 0x0000000c44227c11 */ /* 0x000fe4000f8608ff */
[----:B------:R-:W-:Y:S01]  /*1490*/  FADD.FTZ R42, R43, R108 ;  /* 0x0000006c2b2a7221 */ /* 0x000fe20000010000 */
[----:B------:R-:W-:Y:S01]  /*14a0*/  FFMA.FTZ R45, R106, R106, R45 ;  /* 0x0000006a6a2d7223 */ /* 0x000fe2000001002d */
[----:B------:R-:W-:-:S02]  /*14b0*/  LEA.HI.X R35, R68, UR13, R69, 0x1, P3 ;  /* 0x0000000d44237c11 */ /* 0x000fc400098f0c45 */
[----:B------:R-:W-:Y:S01]  /*14c0*/  FADD.FTZ R43, R42, R107 ;  /* 0x0000006b2a2b7221 */ /* 0x000fe20000010000 */
[--C-:B------:R-:W-:Y:S02]  /*14d0*/  HADD2.F32 R105, -RZ, R38.reuse.H0_H0 ;  /* 0x20000026ff697230 */ /* 0x100fe40000004100 */
[----:B------:R-:W-:Y:S01]  /*14e0*/  FFMA.FTZ R46, R47, R47, R45 ;  /* 0x0000002f2f2e7223 */ /* 0x000fe2000001002d */
[----:B------:R-:W-:Y:S01]  /*14f0*/  FADD.FTZ R43, R43, R106 ;  /* 0x0000006a2b2b7221 */ /* 0x000fe20000010000 */
[----:B------:R-:W-:Y:S01]  /*1500*/  HADD2.F32 R104, -RZ, R38.H1_H1 ;  /* 0x30000026ff687230 */ /* 0x000fe20000004100 */
[----:B------:R-:W5:Y:S02]  /*1510*/  LDG.E.64.CONSTANT R34, desc[UR14][R34.64] ;  /* 0x0000000e22227981 */ /* 0x000f64000c1e9b00 */
[----:B------:R-:W-:Y:S01]  /*1520*/  FADD.FTZ R42, R43, R47 ;  /* 0x0000002f2b2a7221 */ /* 0x000fe20000010000 */
[----:B------:R-:W-:Y:S01]  /*1530*/  FFMA.FTZ R43, R105, R105, R46 ;  /* 0x00000069692b7223 */ /* 0x000fe2000001002e */
[----:B------:R-:W-:-:S02]  /*1540*/  HADD2.F32 R103, -RZ, R39.H0_H0 ;  /* 0x20000027ff677230 */ /* 0x000fc40000004100 */
[----:B------:R-:W-:Y:S02]  /*1550*/  HADD2.F32 R48, -RZ, R39.H1_H1 ;  /* 0x30000027ff307230 */ /* 0x000fe40000004100 */
[----:B------:R-:W-:Y:S01]  /*1560*/  FADD.FTZ R39, R42, R105 ;  /* 0x000000692a277221 */ /* 0x000fe20000010000 */
[----:B------:R-:W-:Y:S01]  /*1570*/  FFMA.FTZ R42, R104, R104, R43 ;  /* 0x00000068682a7223 */ /* 0x000fe2000001002b */
[----:B------:R-:W-:Y:S01]  /*1580*/  LEA R38, P3, R64, UR12, 0x1 ;  /* 0x0000000c40267c11 */ /* 0x000fe2000f8608ff */
[--C-:B------:R-:W-:Y:S02]  /*1590*/  HADD2.F32 R102, -RZ, R40.reuse.H0_H0 ;  /* 0x20000028ff667230 */ /* 0x100fe40000004100 */
[----:B------:R-:W-:Y:S02]  /*15a0*/  HADD2.F32 R101, -RZ, R40.H1_H1 ;  /* 0x30000028ff657230 */ /* 0x000fe40000004100 */
[----:B------:R-:W-:Y:S01]  /*15b0*/  FADD.FTZ R40, R39, R104 ;  /* 0x0000006827287221 */ /* 0x000fe20000010000 */
[----:B------:R-:W-:-:S02]  /*15c0*/  HADD2.F32 R100, -RZ, R41.H0_H0 ;  /* 0x20000029ff647230 */ /* 0x000fc40000004100 */
[----:B------:R-:W-:Y:S02]  /*15d0*/  HADD2.F32 R45, -RZ, R41.H1_H1 ;  /* 0x30000029ff2d7230 */ /* 0x000fe40000004100 */
[----:B------:R-:W-:Y:S01]  /*15e0*/  FFMA.FTZ R41, R103, R103, R42 ;  /* 0x0000006767297223 */ /* 0x000fe2000001002a */
[----:B------:R-:W-:Y:S01]  /*15f0*/  LEA.HI.X R39, R64, UR13, R65, 0x1, P3 ;  /* 0x0000000d40277c11 */ /* 0x000fe200098f0c41 */
[----:B------:R-:W-:Y:S01]  /*1600*/  FADD.FTZ R40, R40, R103 ;  /* 0x0000006728287221 */ /* 0x000fe20000010000 */
[----:B------:R-:W-:Y:S01]  /*1610*/  STL [R1+0x3c], R49 ;  /* 0x00003c3101007387 */ /* 0x000fe20000100800 */
[----:B------:R-:W-:Y:S01]  /*1620*/  FFMA.FTZ R43, R48, R48, R41 ;  /* 0x00000030302b7223 */ /* 0x000fe20000010029 */
[--C-:B------:R-:W-:Y:S02]  /*1630*/  HADD2.F32 R99, -RZ, R36.reuse.H0_H0 ;  /* 0x20000024ff637230 */ /* 0x100fe40000004100 */
[----:B------:R-:W-:Y:S01]  /*1640*/  FADD.FTZ R41, R40, R48 ;  /* 0x0000003028297221 */ /* 0x000fe20000010000 */
[----:B------:R-:W5:Y:S01]  /*1650*/  LDG.E.64.CONSTANT R38, desc[UR14][R38.64] ;  /* 0x0000000e26267981 */ /* 0x000f62000c1e9b00 */
[----:B------:R-:W-:Y:S01]  /*1660*/  FFMA.FTZ R46, R102, R102, R43 ;  /* 0x00000066662e7223 */ /* 0x000fe2000001002b */
[----:B------:R-:W-:-:S02]  /*1670*/  HADD2.F32 R98, -RZ, R36.H1_H1 ;  /* 0x30000024ff627230 */ /* 0x000fc40000004100 */
[----:B------:R-:W-:Y:S01]  /*1680*/  FADD.FTZ R40, R41, R102 ;  /* 0x0000006629287221 */ /* 0x000fe20000010000 */
[----:B------:R0:W-:Y:S01]  /*1690*/  STL [R1+0x48], R47 ;  /* 0x0000482f01007387 */ /* 0x0001e20000100800 */
[----:B------:R-:W-:Y:S01]  /*16a0*/  FFMA.FTZ R41, R101, R101, R46 ;  /* 0x0000006565297223 */ /* 0x000fe2000001002e */
[----:B------:R-:W-:Y:S01]  /*16b0*/  LEA R42, P3, R62, UR12, 0x1 ;  /* 0x0000000c3e2a7c11 */ /* 0x000fe2000f8608ff */
[----:B------:R-:W-:Y:S01]  /*16c0*/  FADD.FTZ R40, R40, R101 ;  /* 0x0000006528287221 */ /* 0x000fe20000010000 */
[----:B------:R-:W-:Y:S02]  /*16d0*/  HADD2.F32 R97, -RZ, R37.H0_H0 ;  /* 0x20000025ff617230 */ /* 0x000fe40000004100 */
[----:B------:R-:W-:Y:S01]  /*16e0*/  FFMA.FTZ R41, R100, R100, R41 ;  /* 0x0000006464297223 */ /* 0x000fe20000010029 */
[----:B------:R-:W-:Y:S01]  /*16f0*/  HADD2.F32 R96, -RZ, R32.H0_H0 ;  /* 0x20000020ff607230 */ /* 0x000fe20000004100 */
[----:B------:R-:W1:Y:S01]  /*1700*/  LDC.64 R64, c[0x0][0x228] ;  /* 0x00008a00ff407b82 */ /* 0x000e620000000a00 */
[----:B0-----:R-:W-:Y:S01]  /*1710*/  IADD3.X R47, RZ, R44, RZ, P4, !PT ;  /* 0x0000002cff2f7210 */ /* 0x001fe200027fe4ff */
[----:B------:R-:W-:-:S03]  /*1720*/  FFMA.FTZ R41, R45, R45, R41 ;  /* 0x0000002d2d297223 */ /* 0x000fc60000010029 */
[----:B------:R-:W-:Y:S01]  /*1730*/  LEA.HI.X R43, R62, UR13, R47, 0x1, P3 ;  /* 0x0000000d3e2b7c11 */ /* 0x000fe200098f0c2f */
[----:B------:R-:W-:Y:S01]  /*1740*/  FADD.FTZ R40, R40, R100 ;  /* 0x0000006428287221 */ /* 0x000fe20000010000 */
[----:B------:R-:W-:Y:S01]  /*1750*/  FFMA.FTZ R36, R99, R99, R41 ;  /* 0x0000006363247223 */ /* 0x000fe20000010029 */
[----:B------:R0:W-:Y:S01]  /*1760*/  STL [R1+0x50], R48 ;  /* 0x0000503001007387 */ /* 0x0001e20000100800 */
[----:B------:R-:W-:Y:S02]  /*1770*/  HADD2.F32 R95, -RZ, R32.H1_H1 ;  /* 0x30000020ff5f7230 */ /* 0x000fe40000004100 */
[----:B------:R-:W-:Y:S01]  /*1780*/  FADD.FTZ R40, R40, R45 ;  /* 0x0000002d28287221 */ /* 0x000fe20000010000 */
[----:B------:R-:W-:Y:S01]  /*1790*/  HADD2.F32 R94, -RZ, R33.H0_H0 ;  /* 0x20000021ff5e7230 */ /* 0x000fe20000004100 */
[----:B------:R-:W5:Y:S01]  /*17a0*/  LDG.E.64.CONSTANT R42, desc[UR14][R42.64] ;  /* 0x0000000e2a2a7981 */ /* 0x000f62000c1e9b00 */
[----:B------:R-:W-:Y:S01]  /*17b0*/  FFMA.FTZ R36, R98, R98, R36 ;  /* 0x0000006262247223 */ /* 0x000fe20000010024 */
[----:B------:R-:W-:Y:S01]  /*17c0*/  LEA R46, P3, R60, UR12, 0x1 ;  /* 0x0000000c3c2e7c11 */ /* 0x000fe2000f8608ff */
[--C-:B------:R-:W-:Y:S01]  /*17d0*/  HADD2.F32 R93, -RZ, R28.reuse.H0_H0 ;  /* 0x2000001cff5d7230 */ /* 0x100fe20000004100 */
[----:B------:R0:W-:Y:S01]  /*17e0*/  STL [R1+0x58], R45 ;  /* 0x0000582d01007387 */ /* 0x0001e20000100800 */
[----:B------:R-:W-:Y:S01]  /*17f0*/  HADD2.F32 R92, -RZ, R28.H1_H1 ;  /* 0x3000001cff5c7230 */ /* 0x000fe20000004100 */
[----:B0-----:R-:W-:Y:S01]  /*1800*/  IADD3.X R48, RZ, R44, RZ, P5, !PT ;  /* 0x0000002cff307210 */ /* 0x001fe20002ffe4ff */
[----:B------:R-:W-:Y:S01]  /*1810*/  FFMA.FTZ R36, R97, R97, R36 ;  /* 0x0000006161247223 */ /* 0x000fe20000010024 */
[----:B------:R0:W-:Y:S01]  /*1820*/  STL [R1+0x1dc], R47 ;  /* 0x0001dc2f01007387 */ /* 0x0001e20000100800 */
[----:B------:R-:W-:Y:S01]  /*1830*/  HADD2.F32 R91, -RZ, R29.H0_H0 ;  /* 0x2000001dff5b7230 */ /* 0x000fe20000004100 */
[----:B------:R-:W1:Y:S01]  /*1840*/  LDC.64 R62, c[0x0][0x220] ;  /* 0x00008800ff3e7b82 */ /* 0x000e620000000a00 */
[----:B------:R-:W-:-:S02]  /*1850*/  HADD2.F32 R45, -RZ, R37.H1_H1 ;  /* 0x30000025ff2d7230 */ /* 0x000fc40000004100 */
[----:B------:R-:W-:Y:S01]  /*1860*/  FADD.FTZ R37, R40, R99 ;  /* 0x0000006328257221 */ /* 0x000fe20000010000 */
[----:B0-----:R-:W-:-:S03]  /*1870*/  LEA.HI.X R47, R60, UR13, R48, 0x1, P3 ;  /* 0x0000000d3c2f7c11 */ /* 0x001fc600098f0c30 */
[----:B------:R-:W-:Y:S01]  /*1880*/  FADD.FTZ R37, R37, R98 ;  /* 0x0000006225257221 */ /* 0x000fe20000010000 */
[----:B------:R-:W-:-:S03]  /*1890*/  FFMA.FTZ R36, R45, R45, R36 ;  /* 0x0000002d2d247223 */ /* 0x000fc60000010024 */
[----:B------:R-:W-:Y:S01]  /*18a0*/  FADD.FTZ R37, R37, R97 ;  /* 0x0000006125257221 */ /* 0x000fe20000010000 */
[----:B------:R-:W5:Y:S01]  /*18b0*/  LDG.E.64.CONSTANT R46, desc[UR14][R46.64] ;  /* 0x0000000e2e2e7981 */ /* 0x000f62000c1e9b00 */
[----:B------:R-:W-:Y:S02]  /*18c0*/  FFMA.FTZ R32, R96, R96, R36 ;  /* 0x0000006060207223 */ /* 0x000fe40000010024 */
[----:B------:R-:W-:Y:S01]  /*18d0*/  FADD.FTZ R37, R37, R45 ;  /* 0x0000002d25257221 */ /* 0x000fe20000010000 */
[----:B------:R-:W-:Y:S01]  /*18e0*/  IADD3.X R40, RZ, R44, RZ, P6, !PT ;  /* 0x0000002cff287210 */ /* 0x000fe200037fe4ff */
[----:B------:R-:W-:Y:S01]  /*18f0*/  FFMA.FTZ R32, R95, R95, R32 ;  /* 0x0000005f5f207223 */ /* 0x000fe20000010020 */
[----:B------:R-:W-:Y:S01]  /*1900*/  LEA R50, P3, R54, UR12, 0x1 ;  /* 0x0000000c36327c11 */ /* 0x000fe2000f8608ff */
[----:B------:R-:W-:Y:S01]  /*1910*/  FADD.FTZ R36, R37, R96 ;  /* 0x0000006025247221 */ /* 0x000fe20000010000 */
[----:B------:R-:W-:Y:S02]  /*1920*/  HADD2.F32 R41, -RZ, R33.H1_H1 ;  /* 0x30000021ff297230 */ /* 0x000fe40000004100 */
[----:B------:R-:W-:Y:S01]  /*1930*/  FFMA.FTZ R33, R94, R94, R32 ;  /* 0x0000005e5e217223 */ /* 0x000fe20000010020 */
[----:B------:R-:W-:Y:S01]  /*1940*/  LEA.HI.X R51, R54, UR13, R40, 0x1, P3 ;  /* 0x0000000d36337c11 */ /* 0x000fe200098f0c28 */
[----:B------:R-:W-:-:S02]  /*1950*/  FADD.FTZ R36, R36, R95 ;  /* 0x0000005f24247221 */ /* 0x000fc40000010000 */
[----:B------:R-:W-:Y:S02]  /*1960*/  FFMA.FTZ R33, R41, R41, R33 ;  /* 0x0000002929217223 */ /* 0x000fe40000010021 */
[----:B------:R-:W-:Y:S01]  /*1970*/  FADD.FTZ R32, R36, R94 ;  /* 0x0000005e24207221 */ /* 0x000fe20000010000 */
[----:B------:R-:W5:Y:S01]  /*1980*/  LDG.E.64.CONSTANT R50, desc[UR14][R50.64] ;  /* 0x0000000e32327981 */ /* 0x000f62000c1e9b00 */
[----:B------:R-:W-:Y:S02]  /*1990*/  FFMA.FTZ R28, R93, R93, R33 ;  /* 0x0000005d5d1c7223 */ /* 0x000fe40000010021 */
[----:B------:R-:W-:Y:S01]  /*19a0*/  FADD.FTZ R32, R32, R41 ;  /* 0x0000002920207221 */ /* 0x000fe20000010000 */
[----:B------:R-:W-:Y:S01]  /*19b0*/  STL [R1+0x1ec], R48 ;  /* 0x0001ec3001007387 */ /* 0x000fe20000100800 */
[----:B------:R-:W-:Y:S02]  /*19c0*/  FFMA.FTZ R28, R92, R92, R28 ;  /* 0x0000005c5c1c7223 */ /* 0x000fe4000001001c */
[----:B------:R-:W-:Y:S01]  /*19d0*/  FADD.FTZ R32, R32, R93 ;  /* 0x0000005d20207221 */ /* 0x000fe20000010000 */
[----:B------:R-:W-:Y:S01]  /*19e0*/  STL [R1+0x60], R45 ;  /* 0x0000602d01007387 */ /* 0x000fe20000100800 */
[----:B------:R-:W-:-:S03]  /*19f0*/  HADD2.F32 R36, -RZ, R29.H1_H1 ;  /* 0x3000001dff247230 */ /* 0x000fc60000004100 */
[----:B------:R0:W-:Y:S01]  /*1a00*/  STL [R1+0x1f0], R40 ;  /* 0x0001f02801007387 */ /* 0x0001e20000100800 */
[----:B------:R-:W-:Y:S01]  /*1a10*/  FFMA.FTZ R28, R91, R91, R28 ;  /* 0x0000005b5b1c7223 */ /* 0x000fe2000001001c */
[----:B------:R-:W-:Y:S01]  /*1a20*/  FADD.FTZ R29, R32, R92 ;  /* 0x0000005c201d7221 */ /* 0x000fe20000010000 */
[--C-:B------:R-:W-:Y:S01]  /*1a30*/  HADD2.F32 R90, -RZ, R24.reuse.H0_H0 ;  /* 0x20000018ff5a7230 */ /* 0x100fe20000004100 */
[----:B0-----:R-:W-:Y:S02]  /*1a40*/  IADD3.X R40, RZ, R44, RZ, P1, !PT ;  /* 0x0000002cff287210 */ /* 0x001fe40000ffe4ff */
[----:B------:R-:W-:Y:S01]  /*1a50*/  LEA R54, P1, R56, UR12, 0x1 ;  /* 0x0000000c38367c11 */ /* 0x000fe2000f8208ff */
[----:B------:R-:W-:Y:S01]  /*1a60*/  FFMA.FTZ R28, R36, R36, R28 ;  /* 0x00000024241c7223 */ /* 0x000fe2000001001c */
[----:B------:R-:W-:Y:S02]  /*1a70*/  FADD.FTZ R29, R29, R91 ;  /* 0x0000005b1d1d7221 */ /* 0x000fe40000010000 */
[----:B------:R-:W-:Y:S01]  /*1a80*/  LEA.HI.X R55, R56, UR13, R40, 0x1, P1 ;  /* 0x0000000d38377c11 */ /* 0x000fe200088f0c28 */
[----:B------:R-:W-:-:S02]  /*1a90*/  HADD2.F32 R89, -RZ, R24.H1_H1 ;  /* 0x30000018ff597230 */ /* 0x000fc40000004100 */
[----:B------:R-:W-:Y:S01]  /*1aa0*/  FFMA.FTZ R28, R90, R90, R28 ;  /* 0x0000005a5a1c7223 */ /* 0x000fe2000001001c */
[----:B------:R-:W-:Y:S01]  /*1ab0*/  FADD.FTZ R29, R29, R36 ;  /* 0x000000241d1d7221 */ /* 0x000fe20000010000 */
[--C-:B------:R-:W-:Y:S01]  /*1ac0*/  HADD2.F32 R88, -RZ, R25.reuse.H0_H0 ;  /* 0x20000019ff587230 */ /* 0x100fe20000004100 */
[----:B------:R-:W5:Y:S01]  /*1ad0*/  LDG.E.64.CONSTANT R54, desc[UR14][R54.64] ;  /* 0x0000000e36367981 */ /* 0x000f62000c1e9b00 */
[----:B------:R-:W-:Y:S01]  /*1ae0*/  FFMA.FTZ R28, R89, R89, R28 ;  /* 0x00000059591c7223 */ /* 0x000fe2000001001c */
[----:B------:R-:W-:Y:S01]  /*1af0*/  FADD.FTZ R24, R29, R90 ;  /* 0x0000005a1d187221 */ /* 0x000fe20000010000 */
[----:B------:R-:W-:Y:S01]  /*1b00*/  HADD2.F32 R32, -RZ, R25.H1_H1 ;  /* 0x30000019ff207230 */ /* 0x000fe20000004100 */
[----:B------:R-:W-:Y:S01]  /*1b10*/  IADD3.X R33, RZ, R44, RZ, P2, !PT ;  /* 0x0000002cff217210 */ /* 0x000fe200017fe4ff */
[----:B------:R-:W-:Y:S01]  /*1b20*/  FFMA.FTZ R25, R88, R88, R28 ;  /* 0x0000005858197223 */ /* 0x000fe2000001001c */
        /* <DEDUP_REMOVED lines=8> */
[----:B------:R-:W-:Y:S01]  /*1bb0*/  FADD.FTZ R24, R24, R32 ;  /* 0x0000002018187221 */ /* 0x000fe20000010000 */
[--C-:B------:R-:W-:Y:S01]  /*1bc0*/  HADD2.F32 R85, -RZ, R21.reuse.H0_H0 ;  /* 0x20000015ff557230 */ /* 0x100fe20000004100 */
[----:B------:R-:W5:Y:S01]  /*1bd0*/  LDG.E.64.CONSTANT R68, desc[UR14][R68.64] ;  /* 0x0000000e44447981 */ /* 0x000f62000c1e9b00 */
        /* <DEDUP_REMOVED lines=11> */
[----:B------:R-:W-:Y:S01]  /*1c90*/  FADD.FTZ R53, R24, R28 ;  /* 0x0000001c18357221 */ /* 0x000fe20000010000 */
[--C-:B------:R-:W-:Y:S01]  /*1ca0*/  HADD2.F32 R20, -RZ, R17.reuse.H1_H1 ;  /* 0x30000011ff147230 */ /* 0x100fe20000004100 */
[----:B------:R-:W-:Y:S01]  /*1cb0*/  STL [R1+0x1e0], R40 ;  /* 0x0001e02801007387 */ /* 0x000fe20000100800 */
[----:B------:R-:W-:-:S02]  /*1cc0*/  HADD2.F32 R82, -RZ, R17.H0_H0 ;  /* 0x20000011ff527230 */ /* 0x000fc40000004100 */
[----:B------:R-:W-:Y:S01]  /*1cd0*/  FFMA.FTZ R52, R83, R83, R52 ;  /* 0x0000005353347223 */ /* 0x000fe20000010034 */
[--C-:B------:R-:W-:Y:S01]  /*1ce0*/  HADD2.F32 R81, -RZ, R12.reuse.H0_H0 ;  /* 0x2000000cff517230 */ /* 0x100fe20000004100 */
[----:B------:R-:W-:Y:S01]  /*1cf0*/  STL [R1+0x5c], R36 ;  /* 0x00005c2401007387 */ /* 0x000fe20000100800 */
[----:B------:R-:W-:Y:S02]  /*1d00*/  HADD2.F32 R80, -RZ, R12.H1_H1 ;  /* 0x3000000cff507230 */ /* 0x000fe40000004100 */
[----:B------:R-:W-:Y:S01]  /*1d10*/  HADD2.F32 R16, -RZ, R13.H1_H1 ;  /* 0x3000000dff107230 */ /* 0x000fe20000004100 */
[----:B------:R-:W-:Y:S01]  /*1d20*/  STL [R1+0x1e8], R33 ;  /* 0x0001e82101007387 */ /* 0x000fe20000100800 */
[----:B------:R-:W-:Y:S02]  /*1d30*/  HADD2.F32 R12, -RZ, R9.H1_H1 ;  /* 0x30000009ff0c7230 */ /* 0x000fe40000004100 */
[----:B------:R-:W-:Y:S01]  /*1d40*/  FADD.FTZ R53, R53, R84 ;  /* 0x0000005435357221 */ /* 0x000fe20000010000 */
[----:B------:R-:W-:Y:S01]  /*1d50*/  STL [R1+0x4c], R32 ;  /* 0x00004c2001007387 */ /* 0x000fe20000100800 */
[----:B------:R-:W-:-:S03]  /*1d60*/  FFMA.FTZ R52, R82, R82, R52 ;  /* 0x0000005252347223 */ /* 0x000fc60000010034 */
[----:B------:R-:W-:Y:S01]  /*1d70*/  STL [R1+0x44], R28 ;  /* 0x0000441c01007387 */ /* 0x000fe20000100800 */
[----:B------:R-:W-:-:S03]  /*1d80*/  FADD.FTZ R53, R53, R83 ;  /* 0x0000005335357221 */ /* 0x000fc60000010000 */
[----:B------:R-:W-:Y:S04]  /*1d90*/  STL [R1+0x40], R20 ;  /* 0x0000401401007387 */ /* 0x000fe80000100800 */
[----:B------:R-:W-:Y:S01]  /*1da0*/  STL [R1+0x34], R16 ;  /* 0x0000341001007387 */ /* 0x000fe20000100800 */
[----:B------:R-:W-:-:S03]  /*1db0*/  FFMA.FTZ R52, R20, R20, R52 ;  /* 0x0000001414347223 */ /* 0x000fc60000010034 */
[----:B------:R3:W-:Y:S01]  /*1dc0*/  STL [R1+0x2c], R12 ;  /* 0x00002c0c01007387 */ /* 0x0007e20000100800 */
[----:B------:R-:W-:-:S03]  /*1dd0*/  FADD.FTZ R53, R53, R82 ;  /* 0x0000005235357221 */ /* 0x000fc60000010000 */
[----:B------:R-:W5:Y:S01]  /*1de0*/  LDL R124, [R1+0x234] ;  /* 0x00023400017c7983 */ /* 0x000f620000100800 */
[----:B------:R-:W-:Y:S01]  /*1df0*/  FFMA.FTZ R52, R81, R81, R52 ;  /* 0x0000005151347223 */ /* 0x000fe20000010034 */
[----:B------:R-:W-:Y:S01]  /*1e00*/  FADD.FTZ R53, R53, R20 ;  /* 0x0000001435357221 */ /* 0x000fe20000010000 */
[----:B------:R-:W-:Y:S02]  /*1e10*/  HADD2.F32 R79, -RZ, R13.H0_H0 ;  /* 0x2000000dff4f7230 */ /* 0x000fe40000004100 */
        /* <DEDUP_REMOVED lines=63> */
[--C-:B---3--:R-:W-:Y:S02]  /*2210*/  HADD2.F32 R12, -RZ, R14.reuse.H0_H0 ;  /* 0x2000000eff0c7230 */ /* 0x108fe40000004100 */
        /* <DEDUP_REMOVED lines=23> */
[--C-:B-----5:R-:W-:Y:S02]  /*2390*/  HADD2.F32 R20, -RZ, R22.reuse.H0_H0 ;  /* 0x20000016ff147230 */ /* 0x120fe40000004100 */
        /* <DEDUP_REMOVED lines=94> */
[----:B------:R-:W-:-:S03]  /*2980*/  FADD.FTZ R53, R53, R49 ;  /* 0x0000003135357221 */ /* 0x000fc60000010000 */
[----:B------:R-:W-:Y:S01]  /*2990*/  FFMA.FTZ R56, R51, R51, R52 ;  /* 0x0000003333387223 */ /* 0x000fe20000010034 */
[----:B------:R-:W-:Y:S01]  /*29a0*/  FADD.FTZ R57, R53, R50 ;  /* 0x0000003235397221 */ /* 0x000fe20000010000 */
[--C-:B------:R-:W-:Y:S02]  /*29b0*/  HADD2.F32 R52, -RZ, R54.reuse.H0_H0 ;  /* 0x20000036ff347230 */ /* 0x100fe40000004100 */
        /* <DEDUP_REMOVED lines=22> */
[----:B------:R-:W-:Y:S02]  /*2b20*/  ISETP.GT.U32.AND P2, PT, R67, 0xf, PT ;  /* 0x0000000f4300780c */ /* 0x000fe40003f44070 */
[----:B------:R-:W-:Y:S01]  /*2b30*/  FFMA.FTZ R61, R69, R69, R60 ;  /* 0x00000045453d7223 */ /* 0x000fe2000001003c */
[----:B------:R-:W-:Y:S01]  /*2b40*/  FADD.FTZ R60, R59, R69 ;  /* 0x000000453b3c7221 */ /* 0x000fe20000010000 */
[----:B------:R-:W-:Y:S01]  /*2b50*/  USHF.L.U32 UR17, UR10, 0x3, URZ ;  /* 0x000000030a117899 */ /* 0x000fe2000800063f */
[----:B------:R-:W-:Y:S03]  /*2b60*/  BSSY B0, `(.L_x_2200) ;  /* 0x0000122000007945 */ /* 0x000fe60003800000 */
[----:B------:R1:W-:Y:S01]  /*2b70*/  STS.64 [R124], R60 ;  /* 0x0000003c7c007388 */ /* 0x0003e20000000a00 */
[----:B------:R-:W-:Y:S01]  /*2b80*/  ULOP3.LUT UR21, UR17, 0x8, URZ, 0xc0, !UPT ;  /* 0x0000000811157892 */ /* 0x000fe2000f8ec03f */
[----:B------:R-:W-:Y:S01]  /*2b90*/  BAR.SYNC.DEFER_BLOCKING 0x0 ;  /* 0x0000000000007b1d */ /* 0x000fe20000010000 */
[----:B------:R-:W-:Y:S01]  /*2ba0*/  LOP3.LUT P1, RZ, R67, 0xfffffff1, RZ, 0xc0, !PT ;  /* 0xfffffff143ff7812 */ /* 0x000fe2000782c0ff */
[----:B-1----:R-:W-:-:S04]  /*2bb0*/  IMAD.WIDE R60, R58, 0x2, R62 ;  /* 0x000000023a3c7825 */ /* 0x002fc800078e023e */
[----:B------:R-:W-:Y:S01]  /*2bc0*/  IMAD.WIDE R58, R58, 0x2, R64 ;  /* 0x000000023a3a7825 */ /* 0x000fe200078e0240 */
[----:B------:R-:W-:Y:S04]  /*2bd0*/  STL.64 [R1+0x8], R60 ;  /* 0x0000083c01007387 */ /* 0x000fe80000100a00 */
[----:B------:R0:W-:Y:S02]  /*2be0*/  STL.64 [R1], R58 ;  /* 0x0000003a01007387 */ /* 0x0001e40000100a00 */
[----:B0-----:R-:W-:Y:S01]  /*2bf0*/  CS2R R58, SRZ ;  /* 0x00000000003a7805 */ /* 0x001fe2000001ff00 */
[----:B------:R-:W-:Y:S06]  /*2c00*/  @P2 BRA `(.L_x_2201) ;  /* 0x00000010005c2947 */ /* 0x000fec0003800000 */
[----:B------:R-:W0:Y:S01]  /*2c10*/  S2R R124, SR_TID.X ;  /* 0x00000000007c7919 */ /* 0x000e220000002100 */
[----:B------:R-:W-:Y:S01]  /*2c20*/  HFMA2.MMA R58, -RZ, RZ, 0, 7.152557373046875e-06 ;  /* 0x00000078ff3a7435 */ /* 0x000fe200000001ff */
        /* <DEDUP_REMOVED lines=40> */
[----:B------:R-:W-:-:S03]  /*2eb0*/  FADD.FTZ R63, R61, R63 ;  /* 0x0000003f3d3f7221 */ /* 0x000fc60000010000 */
        /* <DEDUP_REMOVED lines=199> */
[----:B------:R-:W-:Y:S01]  /*3b30*/  IADD3 R59, R64, 0x6c, RZ ;  /* 0x0000006c403b7810 */ /* 0x000fe20007ffe0ff */
[----:B------:R-:W-:Y:S01]  /*3b40*/  IMAD R58, R58, 0x18, R65 ;  /* 0x000000183a3a7824 */ /* 0x000fe200078e0241 */
[----:B------:R-:W-:-:S02]  /*3b50*/  SHF.R.S32.HI R61, RZ, 0x2, R61 ;  /* 0x00000002ff3d7819 */ /* 0x000fc4000001143d */
[----:B------:R-:W-:Y:S02]  /*3b60*/  SHF.R.S32.HI R62, RZ, 0x1f, R59 ;  /* 0x0000001fff3e7819 */ /* 0x000fe4000001143b */
[----:B------:R-:W-:Y:S01]  /*3b70*/  IADD3 R58, R67, R58, RZ ;  /* 0x0000003a433a7210 */ /* 0x000fe20007ffe0ff */
[----:B------:R-:W-:Y:S01]  /*3b80*/  IMAD R61, R61, 0x18, R65 ;  /* 0x000000183d3d7824 */ /* 0x000fe200078e0241 */
[----:B------:R-:W-:Y:S02]  /*3b90*/  LEA.HI R59, R62, R59, RZ, 0x2 ;  /* 0x0000003b3e3b7211 */ /* 0x000fe400078f10ff */
[----:B------:R-:W-:Y:S02]  /*3ba0*/  IADD3 R62, R64, 0x74, RZ ;  /* 0x00000074403e7810 */ /* 0x000fe40007ffe0ff */
[----:B------:R-:W-:Y:S02]  /*3bb0*/  SHF.R.S32.HI R64, RZ, 0x1f, R63 ;  /* 0x0000001fff407819 */ /* 0x000fe4000001143f */
[----:B------:R-:W-:-:S02]  /*3bc0*/  SHF.R.S32.HI R59, RZ, 0x2, R59 ;  /* 0x00000002ff3b7819 */ /* 0x000fc4000001143b */
[----:B------:R-:W-:Y:S02]  /*3bd0*/  LEA.HI R63, R64, R63, RZ, 0x2 ;  /* 0x0000003f403f7211 */ /* 0x000fe400078f10ff */
[----:B------:R-:W-:Y:S01]  /*3be0*/  SHF.R.S32.HI R64, RZ, 0x1f, R62 ;  /* 0x0000001fff407819 */ /* 0x000fe2000001143e */
[----:B------:R-:W-:Y:S01]  /*3bf0*/  IMAD R59, R59, 0x18, R65 ;  /* 0x000000183b3b7824 */ /* 0x000fe200078e0241 */
[----:B------:R-:W-:Y:S02]  /*3c00*/  SHF.R.S32.HI R63, RZ, 0x2, R63 ;  /* 0x00000002ff3f7819 */ /* 0x000fe4000001143f */
[----:B------:R-:W-:Y:S02]  /*3c10*/  LEA.HI R62, R64, R62, RZ, 0x2 ;  /* 0x0000003e403e7211 */ /* 0x000fe400078f10ff */
[----:B------:R-:W-:Y:S01]  /*3c20*/  IADD3 R61, R67, R61, RZ ;  /* 0x0000003d433d7210 */ /* 0x000fe20007ffe0ff */
[----:B------:R-:W-:Y:S01]  /*3c30*/  IMAD R63, R63, 0x18, R65 ;  /* 0x000000183f3f7824 */ /* 0x000fe200078e0241 */
[----:B------:R-:W-:-:S04]  /*3c40*/  SHF.R.S32.HI R62, RZ, 0x2, R62 ;  /* 0x00000002ff3e7819 */ /* 0x000fc8000001143e */
[C---:B------:R-:W-:Y:S01]  /*3c50*/  IADD3 R63, R67.reuse, R63, RZ ;  /* 0x0000003f433f7210 */ /* 0x040fe20007ffe0ff */
[----:B------:R-:W-:Y:S01]  /*3c60*/  IMAD R62, R62, 0x18, R65 ;  /* 0x000000183e3e7824 */ /* 0x000fe200078e0241 */
[C---:B------:R-:W-:Y:S02]  /*3c70*/  IADD3 R65, R67.reuse, R59, RZ ;  /* 0x0000003b43417210 */ /* 0x040fe40007ffe0ff */
[----:B------:R-:W0:Y:S02]  /*3c80*/  LDS.64 R58, [R58] ;  /* 0x000000003a3a7984 */ /* 0x000e240000000a00 */
        /* <DEDUP_REMOVED lines=15> */
.L_x_2201:
[----:B------:R-:W-:Y:S05]  /*3d80*/  BSYNC B0 ;  /* 0x0000000000007941 */ /* 0x000fea0003800000 */
.L_x_2200:
[----:B------:R-:W2:Y:S01]  /*3d90*/  LDL R65, [R1+0x230] ;  /* 0x0002300001417983 */ /* 0x000ea20000100800 */
[----:B------:R-:W0:Y:S03]  /*3da0*/  @!P1 LDC R62, c[0x0][0x10] ;  /* 0x00000400ff3e9b82 */ /* 0x000e260000000800 */
[----:B------:R-:W1:Y:S04]  /*3db0*/  SHFL.BFLY PT, R61, R58, 0x1, 0x1f ;  /* 0x0c201f003a3d7f89 */ /* 0x000e6800000e0000 */
[----:B------:R-:W3:Y:S01]  /*3dc0*/  SHFL.BFLY PT, R60, R59, 0x1, 0x1f ;  /* 0x0c201f003b3c7f89 */ /* 0x000ee200000e0000 */
[----:B------:R-:W0:Y:S01]  /*3dd0*/  S2R R63, SR_CTAID.Y ;  /* 0x00000000003f7919 */ /* 0x000e220000002600 */
[----:B------:R-:W4:Y:S01]  /*3de0*/  S2R R64, SR_TID.X ;  /* 0x0000000000407919 */ /* 0x000f220000002100 */
[----:B-1----:R-:W-:Y:S01]  /*3df0*/  FADD.FTZ R58, R61, R58 ;  /* 0x0000003a3d3a7221 */ /* 0x002fe20000010000 */
[----:B---3--:R-:W-:-:S02]  /*3e00*/  FADD.FTZ R59, R60, R59 ;  /* 0x0000003b3c3b7221 */ /* 0x008fc40000010000 */
[----:B------:R-:W1:Y:S01]  /*3e10*/  @!P1 LDC.64 R60, c[0x0][0x248] ;  /* 0x00009200ff3c9b82 */ /* 0x000e620000000a00 */
[----:B0-----:R-:W-:Y:S01]  /*3e20*/  @!P1 IMAD R62, R62, UR4, R63 ;  /* 0x000000043e3e9c24 */ /* 0x001fe2000f8e023f */
[----:B----4-:R-:W-:-:S04]  /*3e30*/  ISETP.GT.U32.AND P2, PT, R64, 0x7f, PT ;  /* 0x0000007f4000780c */ /* 0x010fc80003f44070 */
[----:B--2---:R-:W-:-:S04]  /*3e40*/  @!P1 LEA R62, R62, R65, 0x7 ;  /* 0x000000413e3e9211 */ /* 0x004fc800078e38ff */
[----:B------:R-:W-:-:S05]  /*3e50*/  @!P1 SHF.L.U32 R62, R62, 0x1, RZ ;  /* 0x000000013e3e9819 */ /* 0x000fca00000006ff */
[----:B-1----:R-:W-:Y:S02]  /*3e60*/  @!P1 IMAD.WIDE.U32 R60, R62, 0x4, R60 ;  /* 0x000000043e3c9825 */ /* 0x002fe400078e003c */
[----:B------:R-:W0:Y:S03]  /*3e70*/  @!P2 LDC R62, c[0x0][0x10] ;  /* 0x00000400ff3eab82 */ /* 0x000e260000000800 */
[----:B------:R0:W-:Y:S05]  /*3e80*/  @!P1 STG.E.64 desc[UR14][R60.64], R58 ;  /* 0x0000003a3c009986 */ /* 0x0001ea000c101b0e */
[----:B------:R-:W-:Y:S01]  /*3e90*/  BAR.SYNC.DEFER_BLOCKING 0x0 ;  /* 0x0000000000007b1d */ /* 0x000fe20000010000 */
[----:B------:R-:W-:Y:S01]  /*3ea0*/  ISETP.NE.AND P1, PT, R64, RZ, PT ;  /* 0x000000ff4000720c */ /* 0x000fe20003f25270 */
[----:B0-----:R-:W-:-:S12]  /*3eb0*/  @!P2 IMAD R60, R62, UR4, R63 ;  /* 0x000000043e3cac24 */ /* 0x001fd8000f8e023f */
        /* <DEDUP_REMOVED lines=10> */
.L_x_2203:
        /* <DEDUP_REMOVED lines=8> */
.L_x_2202:
[----:B------:R-:W0:Y:S01]  /*3fe0*/  S2R R124, SR_TID.X ;  /* 0x00000000007c7919 */ /* 0x000e220000002100 */
[----:B------:R-:W1:Y:S01]  /*3ff0*/  @!P2 LDC.64 R62, c[0x0][0x248] ;  /* 0x00009200ff3eab82 */ /* 0x000e620000000a00 */
[----:B------:R-:W-:Y:S05]  /*4000*/  WARPSYNC.ALL ;  /* 0x0000000000007948 */ /* 0x000fea0003800000 */
[----:B------:R-:W2:Y:S01]  /*4010*/  LDL.LU.64 R64, [R1] ;  /* 0x0000000001407983 */ /* 0x000ea20000300a00 */
[C---:B0-----:R-:W-:Y:S02]  /*4020*/  @!P2 LOP3.LUT R58, R124.reuse, 0x7ffffff0, RZ, 0xc0, !PT ;  /* 0x7ffffff07c3aa812 */ /* 0x041fe400078ec0ff */
[----:B------:R-:W-:-:S02]  /*4030*/  @!P2 LOP3.LUT R59, R124, 0xf, RZ, 0xc0, !PT ;  /* 0x0000000f7c3ba812 */ /* 0x000fc400078ec0ff */
[----:B------:R-:W-:Y:S02]  /*4040*/  @!P2 LEA R58, R60, R58, 0x7 ;  /* 0x0000003a3c3aa211 */ /* 0x000fe400078e38ff */
[----:B------:R-:W3:Y:S02]  /*4050*/  LDL.LU.64 R60, [R1+0x8] ;  /* 0x00000800013c7983 */ /* 0x000ee40000300a00 */
[----:B------:R-:W-:-:S04]  /*4060*/  @!P2 IADD3 R58, R58, R59, RZ ;  /* 0x0000003b3a3aa210 */ /* 0x000fc80007ffe0ff */
[----:B------:R-:W-:-:S05]  /*4070*/  @!P2 SHF.L.U32 R58, R58, 0x1, RZ ;  /* 0x000000013a3aa819 */ /* 0x000fca00000006ff */
[----:B-1----:R-:W-:Y:S01]  /*4080*/  @!P2 IMAD.WIDE.U32 R62, R58, 0x4, R62 ;  /* 0x000000043a3ea825 */ /* 0x002fe200078e003e */
[----:B------:R-:W-:Y:S06]  /*4090*/  BAR.SYNC.DEFER_BLOCKING 0x0 ;  /* 0x0000000000007b1d */ /* 0x000fec0000010000 */
[----:B------:R-:W4:Y:S01]  /*40a0*/  @!P2 LDG.E.64 R62, desc[UR14][R62.64] ;  /* 0x0000000e3e3ea981 */ /* 0x000f22000c1e1b00 */
[----:B------:R-:W-:Y:S01]  /*40b0*/  LOP3.LUT P1, RZ, R124, 0xffffff8f, RZ, 0xc0, !PT ;  /* 0xffffff8f7cff7812 */ /* 0x000fe2000782c0ff */
[----:B------:R-:W-:Y:S02]  /*40c0*/  BSSY B0, `(.L_x_2204) ;  /* 0x0000035000007945 */ /* 0x000fe40003800000 */
[----:B---3--:R-:W5:Y:S04]  /*40d0*/  LDG.E.64.CONSTANT R58, desc[UR14][R60.64] ;  /* 0x0000000e3c3a7981 */ /* 0x008f68000c1e9b00 */
[----:B--2---:R0:W5:Y:S02]  /*40e0*/  LDG.E.64.CONSTANT R60, desc[UR14][R64.64] ;  /* 0x0000000e403c7981 */ /* 0x004164000c1e9b00 */
[----:B0-----:R-:W-:-:S02]  /*40f0*/  CS2R R64, SRZ ;  /* 0x0000000000407805 */ /* 0x001fc4000001ff00 */
[----:B----4-:R-:W-:Y:S01]  /*4100*/  @!P2 FADD.FTZ R65, RZ, R62 ;  /* 0x0000003eff41a221 */ /* 0x010fe20000010000 */
[----:B------:R-:W-:-:S04]  /*4110*/  @!P2 FADD.FTZ R64, RZ, R63 ;  /* 0x0000003fff40a221 */ /* 0x000fc80000010000 */
        /* <DEDUP_REMOVED lines=10> */
[----:B0-----:R-:W-:Y:S02]  /*41c0*/  FADD.FTZ R62, R62, R63 ;  /* 0x0000003f3e3e7221 */ /* 0x001fe40000010000 */
[----:B------:R-:W0:Y:S01]  /*41d0*/  @!P1 S2R R63, SR_CgaCtaId ;  /* 0x00000000003f9919 */ /* 0x000e220000008800 */
[----:B-1----:R-:W-:Y:S02]  /*41e0*/  FADD.FTZ R64, R64, R65 ;  /* 0x0000004140407221 */ /* 0x002fe40000010000 */
[----:B------:R-:W1:Y:S04]  /*41f0*/  SHFL.BFLY PT, R67, R62, 0x1, 0x1f ;  /* 0x0c201f003e437f89 */ /* 0x000e6800000e0000 */
[----:B------:R-:W2:Y:S01]  /*4200*/  SHFL.BFLY PT, R65, R64, 0x1, 0x1f ;  /* 0x0c201f0040417f89 */ /* 0x000ea200000e0000 */
[----:B-1----:R-:W-:Y:S01]  /*4210*/  FADD.FTZ R62, R62, R67 ;  /* 0x000000433e3e7221 */ /* 0x002fe20000010000 */
[----:B------:R-:W-:-:S03]  /*4220*/  @!P1 MOV R67, 0x400 ;  /* 0x0000040000439802 */ /* 0x000fc60000000f00 */
[----:B------:R-:W-:Y:S01]  /*4230*/  @!P1 FMUL.FTZ R62, R62, 8.1380212577641941607e-06 ;  /* 0x370888893e3e9820 */ /* 0x000fe20000410000 */
[----:B------:R-:W-:Y:S01]  /*4240*/  @!P1 IADD3 R67, R67, 0x1680, RZ ;  /* 0x0000168043439810 */ /* 0x000fe20007ffe0ff */
[----:B--2---:R-:W-:Y:S02]  /*4250*/  FADD.FTZ R65, R64, R65 ;  /* 0x0000004140417221 */ /* 0x004fe40000010000 */
[----:B------:R-:W-:Y:S01]  /*4260*/  @!P1 FMUL.FTZ R64, R62, R62 ;  /* 0x0000003e3e409220 */ /* 0x000fe20000410000 */
[----:B0-----:R-:W-:Y:S02]  /*4270*/  @!P1 LEA R63, R63, R67, 0x18 ;  /* 0x000000433f3f9211 */ /* 0x001fe400078ec0ff */
[----:B------:R-:W0:Y:S01]  /*4280*/  S2R R67, SR_TID.X ;  /* 0x0000000000437919 */ /* 0x000e220000002100 */
[----:B------:R-:W-:Y:S01]  /*4290*/  @!P1 FFMA.FTZ R64, R65, 8.1380212577641941607e-06, -R64 ;  /* 0x3708888941409823 */ /* 0x000fe20000010840 */
[----:B0-----:R-:W-:-:S04]  /*42a0*/  SHF.R.U32.HI R67, RZ, 0x1, R67 ;  /* 0x00000001ff437819 */ /* 0x001fc80000011643 */
[----:B------:R-:W-:-:S04]  /*42b0*/  @!P1 LOP3.LUT R65, R67, 0x7ffffff8, RZ, 0xc0, !PT ;  /* 0x7ffffff843419812 */ /* 0x000fc800078ec0ff */
[----:B------:R-:W-:Y:S02]  /*42c0*/  @!P1 IADD3 R65, R65, R63, RZ ;  /* 0x0000003f41419210 */ /* 0x000fe40007ffe0ff */
[----:B------:R-:W-:-:S05]  /*42d0*/  @!P1 FMNMX.FTZ R63, RZ, R64, !PT ;  /* 0x00000040ff3f9209 */ /* 0x000fca0007810000 */
[----:B------:R0:W-:Y:S01]  /*42e0*/  @!P1 STS.64 [R65], R62 ;  /* 0x0000003e41009388 */ /* 0x0001e20000000a00 */
[----:B------:R-:W-:Y:S06]  /*42f0*/  BAR.SYNC.DEFER_BLOCKING 0x0 ;  /* 0x0000000000007b1d */ /* 0x000fec0000010000 */
[----:B------:R-:W-:Y:S05]  /*4300*/  @P0 BRA `(.L_x_2205) ;  /* 0x0000000000400947 */ /* 0x000fea0003800000 */
[----:B------:R-:W1:Y:S01]  /*4310*/  S2UR UR13, SR_CgaCtaId ;  /* 0x00000000000d79c3 */ /* 0x000e620000008800 */
[----:B------:R-:W-:Y:S01]  /*4320*/  USHF.L.U64.HI UR8, UR10, 0x3, UR5 ;  /* 0x000000030a087899 */ /* 0x000fe20008010205 */
[----:B------:R-:W-:Y:S01]  /*4330*/  IADD3 R64, R124, UR21, RZ ;  /* 0x000000157c407c10 */ /* 0x000fe2000fffe0ff */
[----:B------:R-:W-:Y:S01]  /*4340*/  ULOP3.LUT UR18, UR17, 0xfffffff0, URZ, 0xc0, !UPT ;  /* 0xfffffff011127892 */ /* 0x000fe2000f8ec03f */
[----:B------:R-:W-:Y:S01]  /*4350*/  UMOV UR12, 0x400 ;  /* 0x00000400000c7882 */ /* 0x000fe20000000000 */
[----:B------:R-:W-:Y:S02]  /*4360*/  ULOP3.LUT UR8, UR8, 0x1fffffff, URZ, 0xc0, !UPT ;  /* 0x1fffffff08087892 */ /* 0x000fe4000f8ec03f */
[----:B------:R-:W-:Y:S02]  /*4370*/  UIADD3 UR12, UR12, 0x1680, URZ ;  /* 0x000016800c0c7890 */ /* 0x000fe4000fffe03f */
[----:B0-----:R-:W-:Y:S01]  /*4380*/  IADD3 R63, P1, R64, UR18, RZ ;  /* 0x00000012403f7c10 */ /* 0x001fe2000ff3e0ff */
        /* <DEDUP_REMOVED lines=8> */
.L_x_2205:
[----:B------:R-:W-:Y:S05]  /*4410*/  BSYNC B0 ;  /* 0x0000000000007941 */ /* 0x000fea0003800000 */
.L_x_2204:
[----:B-1----:R-:W2:Y:S04]  /*4420*/  LDL.LU R64, [R1+0x10] ;  /* 0x0000100001407983 */ /* 0x002ea80000300800 */
[----:B------:R-:W-:Y:S04]  /*4430*/  STL [R1+0x294], R27 ;  /* 0x0002941b01007387 */ /* 0x000fe80000100800 */
[----:B------:R-:W-:Y:S04]  /*4440*/  STL [R1+0x290], R31 ;  /* 0x0002901f01007387 */ /* 0x000fe80000100800 */
[----:B------:R-:W-:Y:S04]  /*4450*/  STL [R1+0x28c], R35 ;  /* 0x00028c2301007387 */ /* 0x000fe80000100800 */
[----:B------:R-:W-:Y:S04]  /*4460*/  STL [R1+0x288], R39 ;  /* 0x0002882701007387 */ /* 0x000fe80000100800 */
[----:B------:R1:W-:Y:S04]  /*4470*/  STL [R1+0x284], R43 ;  /* 0x0002842b01007387 */ /* 0x0003e80000100800 */
[----:B-1----:R-:W3:Y:S01]  /*4480*/  LDL.LU R43, [R1+0x14] ;  /* 0x00001400012b7983 */ /* 0x002ee20000300800 */
[----:B0-----:R-:W-:Y:S01]  /*4490*/  MOV R62, UR16 ;  /* 0x00000010003e7c02 */ /* 0x001fe20008000f00 */
[----:B------:R-:W0:Y:S02]  /*44a0*/  S2UR UR12, SR_CgaCtaId ;  /* 0x00000000000c79c3 */ /* 0x000e240000008800 */
[----:B------:R-:W-:Y:S04]  /*44b0*/  STL [R1+0x280], R47 ;  /* 0x0002802f01007387 */ /* 0x000fe80000100800 */
[----:B------:R-:W-:Y:S04]  /*44c0*/  STL [R1+0x27c], R51 ;  /* 0x00027c3301007387 */ /* 0x000fe80000100800 */
[----:B------:R1:W-:Y:S04]  /*44d0*/  STL [R1+0x278], R55 ;  /* 0x0002783701007387 */ /* 0x0003e80000100800 */
[----:B------:R3:W-:Y:S04]  /*44e0*/  STL [R1+0x274], R69 ;  /* 0x0002744501007387 */ /* 0x0007e80000100800 */
[----:B-1----:R-:W4:Y:S04]  /*44f0*/  LDL.LU R55, [R1+0x18] ;  /* 0x0000180001377983 */ /* 0x002f280000300800 */
[----:B------:R-:W4:Y:S04]  /*4500*/  LDL.LU R51, [R1+0x1c] ;  /* 0x00001c0001337983 */ /* 0x000f280000300800 */
[----:B------:R-:W4:Y:S04]  /*4510*/  LDL.LU R47, [R1+0x20] ;  /* 0x00002000012f7983 */ /* 0x000f280000300800 */
[----:B------:R-:W4:Y:S04]  /*4520*/  LDL.LU R39, [R1+0x24] ;  /* 0x0000240001277983 */ /* 0x000f280000300800 */
[----:B------:R-:W4:Y:S04]  /*4530*/  LDL.LU R27, [R1+0x38] ;  /* 0x00003800011b7983 */ /* 0x000f280000300800 */
[----:B------:R-:W4:Y:S04]  /*4540*/  LDL.LU R31, [R1+0x54] ;  /* 0x00005400011f7983 */ /* 0x000f280000300800 */
[----:B------:R-:W4:Y:S01]  /*4550*/  LDL.LU R35, [R1+0x68] ;  /* 0x0000680001237983 */ /* 0x000f220000300800 */
[----:B------:R-:W-:Y:S01]  /*4560*/  IADD3 R67, RZ, -UR21, RZ ;  /* 0x80000015ff437c10 */ /* 0x000fe2000fffe0ff */
[----:B------:R-:W-:-:S02]  /*4570*/  UMOV UR8, 0x400 ;  /* 0x0000040000087882 */ /* 0x000fc40000000000 */
[----:B------:R-:W-:-:S04]  /*4580*/  UIADD3 UR8, UR8, 0x1680, URZ ;  /* 0x0000168008087890 */ /* 0x000fc8000fffe03f */
[----:B0-----:R-:W-:-:S03]  /*4590*/  ULEA UR8, UR12, UR8, 0x18 ;  /* 0x000000080c087291 */ /* 0x001fc6000f8ec03f */
[----:B------:R-:W-:Y:S01]  /*45a0*/  ULDC.64 UR12, c[0x0][0x210] ;  /* 0x00008400000c7ab9 */ /* 0x000fe20000000a00 */
[----:B--2---:R-:W-:-:S05]  /*45b0*/  IMAD R62, R62, 0xf0, R64 ;  /* 0x000000f03e3e7824 */ /* 0x004fca00078e0240 */
[----:B------:R-:W-:-:S04]  /*45c0*/  SHF.L.U32 R62, R62, 0x2, RZ ;  /* 0x000000023e3e7819 */ /* 0x000fc800000006ff */
[----:B------:R-:W-:Y:S01]  /*45d0*/  SHF.R.S32.HI R63, RZ, 0x1f, R62 ;  /* 0x0000001fff3f7819 */ /* 0x000fe2000001143e */
[----:B------:R-:W-:Y:S01]  /*45e0*/  IMAD.WIDE.U32 R64, R62, -0x77777777, RZ ;  /* 0x888888893e407825 */ /* 0x000fe200078e00ff */
[----:B------:R-:W-:-:S05]  /*45f0*/  MOV R64, UR19 ;  /* 0x0000001300407c02 */ /* 0x000fca0008000f00 */
[----:B------:R-:W-:Y:S01]  /*4600*/  IMAD.WIDE.U32 R62, R64, 0x1e0000, R62 ;  /* 0x001e0000403e7825 */ /* 0x000fe200078e003e */
[----:B------:R-:W-:Y:S02]  /*4610*/  LEA.HI R65, R65, R67, RZ, 0x1a ;  /* 0x0000004341417211 */ /* 0x000fe400078fd0ff */
[-C--:B------:R-:W-:Y:S02]  /*4620*/  IADD3 R67, P1, R66, R62.reuse, RZ ;  /* 0x0000003e42437210 */ /* 0x080fe40007f3e0ff */
[----:B------:R-:W-:Y:S02]  /*4630*/  IADD3 R63, R63, UR9, RZ ;  /* 0x000000093f3f7c10 */ /* 0x000fe4000fffe0ff */
[----:B---3--:R-:W-:Y:S02]  /*4640*/  IADD3 R69, P2, R43, R62, RZ ;  /* 0x0000003e2b457210 */ /* 0x008fe40007f5e0ff */
[----:B------:R-:W2:Y:S01]  /*4650*/  LDL.LU R43, [R1+0x6c] ;  /* 0x00006c00012b7983 */ /* 0x000ea20000300800 */
[----:B------:R-:W-:-:S02]  /*4660*/  IADD3.X R124, RZ, R63, RZ, P1, !PT ;  /* 0x0000003fff7c7210 */ /* 0x000fc40000ffe4ff */
[C---:B------:R-:W-:Y:S01]  /*4670*/  LEA R66, P1, R67.reuse, UR12, 0x1 ;  /* 0x0000000c43427c11 */ /* 0x040fe2000f8208ff */
[----:B------:R4:W-:Y:S03]  /*4680*/  STL [R1+0x194], R69 ;  /* 0x0001944501007387 */ /* 0x0009e60000100800 */
[----:B------:R-:W-:Y:S02]  /*4690*/  LEA.HI.X R67, R67, UR13, R124, 0x1, P1 ;  /* 0x0000000d43437c11 */ /* 0x000fe400088f0c7c */
[-C--:B----4-:R-:W-:Y:S02]  /*46a0*/  IADD3 R69, P3, R55, R62.reuse, RZ ;  /* 0x0000003e37457210 */ /* 0x090fe40007f7e0ff */
[----:B------:R-:W-:-:S03]  /*46b0*/  IADD3 R55, P1, R51, R62, RZ ;  /* 0x0000003e33377210 */ /* 0x000fc60007f3e0ff */
[----:B------:R-:W-:Y:S04]  /*46c0*/  STL [R1+0x168], R69 ;  /* 0x0001684501007387 */ /* 0x000fe80000100800 */
[----:B------:R-:W3:Y:S01]  /*46d0*/  LDL.LU R51, [R1+0x70] ;  /* 0x0000700001337983 */ /* 0x000ee20000300800 */
[----:B------:R-:W-:-:S03]  /*46e0*/  IADD3 R47, P6, R47, R62, RZ ;  /* 0x0000003e2f2f7210 */ /* 0x000fc60007fde0ff */
[----:B------:R0:W-:Y:S04]  /*46f0*/  STL [R1+0x18c], R55 ;  /* 0x00018c3701007387 */ /* 0x0001e80000100800 */
[----:B------:R1:W-:Y:S01]  /*4700*/  STL [R1+0x160], R47 ;  /* 0x0001602f01007387 */ /* 0x0003e20000100800 */
[-C--:B0-----:R-:W-:Y:S02]  /*4710*/  IADD3 R55, P4, R39, R62.reuse, RZ ;  /* 0x0000003e27377210 */ /* 0x081fe40007f9e0ff */
[----:B------:R-:W-:Y:S02]  /*4720*/  IADD3 R39, P5, R27, R62, RZ ;  /* 0x0000003e1b277210 */ /* 0x000fe40007fbe0ff */
[-C--:B-1----:R-:W-:Y:S01]  /*4730*/  IADD3.X R47, RZ, R63.reuse, RZ, P3, !PT ;  /* 0x0000003fff2f7210 */ /* 0x082fe20001ffe4ff */
[----:B------:R0:W-:Y:S04]  /*4740*/  STL [R1+0x15c], R55 ;  /* 0x00015c3701007387 */ /* 0x0001e80000100800 */
[----:B------:R-:W4:Y:S01]  /*4750*/  LDL.LU R27, [R1+0x74] ;  /* 0x00007400011b7983 */ /* 0x000f220000300800 */
[----:B0-----:R-:W-:-:S03]  /*4760*/  IADD3.X R55, RZ, R63, RZ, P6, !PT ;  /* 0x0000003fff377210 */ /* 0x001fc600037fe4ff */
[----:B------:R0:W-:Y:S04]  /*4770*/  STL [R1+0x22c], R47 ;  /* 0x00022c2f01007387 */ /* 0x0001e80000100800 */
[----:B------:R1:W-:Y:S04]  /*4780*/  STL [R1+0x158], R39 ;  /* 0x0001582701007387 */ /* 0x0003e80000100800 */
[----:B------:R-:W-:Y:S01]  /*4790*/  STL [R1+0x228], R55 ;  /* 0x0002283701007387 */ /* 0x000fe20000100800 */
[----:B0-----:R-:W-:Y:S02]  /*47a0*/  IADD3.X R47, RZ, R63, RZ, P4, !PT ;  /* 0x0000003fff2f7210 */ /* 0x001fe400027fe4ff */
[----:B-1----:R-:W-:-:S02]  /*47b0*/  IADD3 R39, P3, R31, R62, RZ ;  /* 0x0000003e1f277210 */ /* 0x002fc40007f7e0ff */
[----:B------:R-:W4:Y:S04]  /*47c0*/  LDL.LU R31, [R1+0x78] ;  /* 0x00007800011f7983 */ /* 0x000f280000300800 */
[----:B------:R0:W-:Y:S04]  /*47d0*/  STL [R1+0x150], R39 ;  /* 0x0001502701007387 */ /* 0x0001e80000100800 */
[----:B------:R-:W-:Y:S01]  /*47e0*/  STL [R1+0x224], R47 ;  /* 0x0002242f01007387 */ /* 0x000fe20000100800 */
[----:B0-----:R-:W-:-:S03]  /*47f0*/  IADD3 R39, P6, R35, R62, RZ ;  /* 0x0000003e23277210 */ /* 0x001fc60007fde0ff */
[----:B------:R-:W4:Y:S01]  /*4800*/  LDL.LU R35, [R1+0x7c] ;  /* 0x00007c0001237983 */ /* 0x000f220000300800 */
[----:B------:R-:W-:-:S03]  /*4810*/  IADD3.X R55, RZ, R63, RZ, P5, !PT ;  /* 0x0000003fff377210 */ /* 0x000fc60002ffe4ff */
[----:B------:R0:W-:Y:S04]  /*4820*/  STL [R1+0x148], R39 ;  /* 0x0001482701007387 */ /* 0x0001e80000100800 */
[----:B0-----:R-:W4:Y:S04]  /*4830*/  LDL.LU R39, [R1+0x80] ;  /* 0x0000800001277983 */ /* 0x001f280000300800 */
[----:B------:R-:W-:Y:S01]  /*4840*/  STL [R1+0x220], R55 ;  /* 0x0002203701007387 */ /* 0x000fe20000100800 */
[----:B------:R-:W-:Y:S02]  /*4850*/  IADD3.X R69, RZ, R63, RZ, P3, !PT ;  /* 0x0000003fff457210 */ /* 0x000fe40001ffe4ff */
[----:B--2---:R-:W-:-:S02]  /*4860*/  IADD3 R47, P4, R43, R62, RZ ;  /* 0x0000003e2b2f7210 */ /* 0x004fc40007f9e0ff */
[----:B------:R-:W2:Y:S04]  /*4870*/  LDL.LU R43, [R1+0x84] ;  /* 0x00008400012b7983 */ /* 0x000ea80000300800 */
[----:B------:R0:W-:Y:S04]  /*4880*/  STL [R1+0x140], R47 ;  /* 0x0001402f01007387 */ /* 0x0001e80000100800 */
[----:B0-----:R-:W2:Y:S04]  /*4890*/  LDL.LU R47, [R1+0x88] ;  /* 0x00008800012f7983 */ /* 0x001ea80000300800 */
[----:B------:R0:W-:Y:S01]  /*48a0*/  STL [R1+0x21c], R69 ;  /* 0x00021c4501007387 */ /* 0x0001e20000100800 */
[----:B---3--:R-:W-:-:S03]  /*48b0*/  IADD3 R55, P5, R51, R62, RZ ;  /* 0x0000003e33377210 */ /* 0x008fc60007fbe0ff */
[----:B------:R-:W3:Y:S01]  /*48c0*/  LDL.LU R51, [R1+0x8c] ;  /* 0x00008c0001337983 */ /* 0x000ee20000300800 */
[----:B0-----:R-:W-:-:S03]  /*48d0*/  IADD3.X R69, RZ, R63, RZ, P6, !PT ;  /* 0x0000003fff457210 */ /* 0x001fc600037fe4ff */
[----:B------:R0:W-:Y:S04]  /*48e0*/  STL [R1+0x13c], R55 ;  /* 0x00013c3701007387 */ /* 0x0001e80000100800 */
[----:B0-----:R-:W3:Y:S04]  /*48f0*/  LDL.LU R55, [R1+0x90] ;  /* 0x0000900001377983 */ /* 0x001ee80000300800 */
[----:B------:R0:W-:Y:S04]  /*4900*/  STL [R1+0x218], R69 ;  /* 0x0002184501007387 */ /* 0x0001e80000100800 */
[----:B0-----:R-:W3:Y:S04]  /*4910*/  LDL.LU R69, [R1+0x94] ;  /* 0x0000940001457983 */ /* 0x001ee80000300800 */
[----:B------:R-:W3:Y:S01]  /*4920*/  LDL.LU R124, [R1+0x98] ;  /* 0x00009800017c7983 */ /* 0x000ee20000300800 */
[----:B----4-:R-:W-:-:S02]  /*4930*/  IADD3 R27, P3, R27, R62, RZ ;  /* 0x0000003e1b1b7210 */ /* 0x010fc40007f7e0ff */
[----:B------:R-:W-:Y:S01]  /*4940*/  LEA R65, R65, UR8, 0x3 ;  /* 0x0000000841417c11 */ /* 0x000fe2000f8e18ff */
[----:B------:R-:W-:Y:S02]  /*4950*/  ULDC UR8, c[0x0][0x230] ;  /* 0x00008c0000087ab9 */ /* 0x000fe40000000800 */
[----:B------:R0:W-:Y:S04]  /*4960*/  STL [R1+0x138], R27 ;  /* 0x0001381b01007387 */ /* 0x0001e80000100800 */
[----:B------:R-:W1:Y:S01]  /*4970*/  LDS.64 R64, [R65] ;  /* 0x0000000041407984 */ /* 0x000e620000000a00 */
[----:B0-----:R-:W-:Y:S02]  /*4980*/  IADD3.X R27, RZ, R63, RZ, P4, !PT ;  /* 0x0000003fff1b7210 */ /* 0x001fe400027fe4ff */
[----:B------:R-:W-:-:S03]  /*4990*/  IADD3 R31, P4, R31, R62, RZ ;  /* 0x0000003e1f1f7210 */ /* 0x000fc60007f9e0ff */
[----:B------:R0:W-:Y:S04]  /*49a0*/  STL [R1+0x214], R27 ;  /* 0x0002141b01007387 */ /* 0x0001e80000100800 */
[----:B0-----:R-:W4:Y:S04]  /*49b0*/  LDL.LU R27, [R1+0x294] ;  /* 0x00029400011b7983 */ /* 0x001f280000300800 */
[----:B------:R0:W-:Y:S02]  /*49c0*/  STL [R1+0xf8], R31 ;  /* 0x0000f81f01007387 */ /* 0x0001e40000100800 */
[----:B0-----:R-:W-:-:S02]  /*49d0*/  IADD3.X R31, RZ, R63, RZ, P5, !PT ;  /* 0x0000003fff1f7210 */ /* 0x001fc40002ffe4ff */
        /* <DEDUP_REMOVED lines=9> */
[----:B0-----:R-:W-:-:S05]  /*4a70*/  IADD3.X R39, RZ, R63, RZ, P4, !PT ;  /* 0x0000003fff277210 */ /* 0x001fca00027fe4ff */
[----:B------:R0:W-:Y:S04]  /*4a80*/  STL [R1+0x208], R39 ;  /* 0x0002082701007387 */ /* 0x0001e80000100800 */
[----:B0-----:R-:W4:Y:S01]  /*4a90*/  LDL.LU R39, [R1+0x288] ;  /* 0x0002880001277983 */ /* 0x001f220000300800 */
[----:B-1----:R-:W-:-:S06]  /*4aa0*/  FADD.FTZ R65, R65, UR8 ;  /* 0x0000000841417e21 */ /* 0x002fcc0008010000 */
        /* <DEDUP_REMOVED lines=16> */
[C---:B0-----:R-:W-:Y:S01]  /*4bb0*/  FMUL.FTZ R102, R65.reuse, R102 ;  /* 0x0000006641667220 */ /* 0x041fe20000410000 */
[C---:B------:R-:W-:Y:S01]  /*4bc0*/  FMUL.FTZ R105, R65.reuse, R105 ;  /* 0x0000006941697220 */ /* 0x040fe20000410000 */
[C---:B------:R-:W-:Y:S01]  /*4bd0*/  FMUL.FTZ R111, R65.reuse, R111 ;  /* 0x0000006f416f7220 */ /* 0x040fe20000410000 */
[C---:B------:R-:W-:Y:S01]  /*4be0*/  FMUL.FTZ R108, R65.reuse, R108 ;  /* 0x0000006c416c7220 */ /* 0x040fe20000410000 */
[--C-:B------:R-:W-:Y:S01]  /*4bf0*/  FADD.FTZ R32, R32, -R64.reuse ;  /* 0x8000004020207221 */ /* 0x100fe20000010000 */
[C---:B------:R-:W-:Y:S01]  /*4c00*/  FMUL.FTZ R114, R65.reuse, R114 ;  /* 0x0000007241727220 */ /* 0x040fe20000410000 */
[--C-:B------:R-:W-:Y:S01]  /*4c10*/  FADD.FTZ R36, R36, -R64.reuse ;  /* 0x8000004024247221 */ /* 0x100fe20000010000 */
[--C-:B------:R-:W-:Y:S01]  /*4c20*/  FADD.FTZ R40, R40, -R64.reuse ;  /* 0x8000004028287221 */ /* 0x100fe20000010000 */
[C---:B------:R-:W-:Y:S01]  /*4c30*/  FMUL.FTZ R121, R65.reuse, R121 ;  /* 0x0000007941797220 */ /* 0x040fe20000410000 */
[----:B------:R-:W-:Y:S01]  /*4c40*/  FMUL.FTZ R118, R65, R118 ;  /* 0x0000007641767220 */ /* 0x000fe20000410000 */
[--C-:B------:R-:W-:Y:S01]  /*4c50*/  FADD.FTZ R44, R44, -R64.reuse ;  /* 0x800000402c2c7221 */ /* 0x100fe20000010000 */
[--C-:B------:R-:W-:Y:S01]  /*4c60*/  FADD.FTZ R48, R48, -R64.reuse ;  /* 0x8000004030307221 */ /* 0x100fe20000010000 */
[--C-:B------:R-:W-:Y:S01]  /*4c70*/  FADD.FTZ R93, R93, -R64.reuse ;  /* 0x800000405d5d7221 */ /* 0x100fe20000010000 */
[--C-:B------:R-:W-:Y:S01]  /*4c80*/  FADD.FTZ R90, R90, -R64.reuse ;  /* 0x800000405a5a7221 */ /* 0x100fe20000010000 */
[----:B------:R-:W-:-:S02]  /*4c90*/  FADD.FTZ R87, R87, -R64 ;  /* 0x8000004057577221 */ /* 0x000fc40000010000 */
        /* <DEDUP_REMOVED lines=9> */
[----:B------:R-:W-:Y:S01]  /*4d30*/  FADD.FTZ R71, R71, -R64 ;  /* 0x8000004047477221 */ /* 0x000fe20000010000 */
[----:B--2---:R-:W-:-:S05]  /*4d40*/  IADD3 R43, P4, R43, R62, RZ ;  /* 0x0000003e2b2b7210 */ /* 0x004fca0007f9e0ff */
[----:B------:R0:W-:Y:S02]  /*4d50*/  STL [R1+0xec], R43 ;  /* 0x0000ec2b01007387 */ /* 0x0001e40000100800 */
[----:B0-----:R-:W-:Y:S02]  /*4d60*/  IADD3.X R43, RZ, R63, RZ, P5, !PT ;  /* 0x0000003fff2b7210 */ /* 0x001fe40002ffe4ff */
[----:B------:R-:W-:-:S03]  /*4d70*/  IADD3 R47, P5, R47, R62, RZ ;  /* 0x0000003e2f2f7210 */ /* 0x000fc60007fbe0ff */
[----:B------:R0:W-:Y:S04]  /*4d80*/  STL [R1+0x204], R43 ;  /* 0x0002042b01007387 */ /* 0x0001e80000100800 */
[----:B0-----:R-:W2:Y:S04]  /*4d90*/  LDL.LU R43, [R1+0x284] ;  /* 0x00028400012b7983 */ /* 0x001ea80000300800 */
[----:B------:R0:W-:Y:S02]  /*4da0*/  STL [R1+0xe8], R47 ;  /* 0x0000e82f01007387 */ /* 0x0001e40000100800 */
[----:B0-----:R-:W-:-:S02]  /*4db0*/  IADD3.X R47, RZ, R63, RZ, P3, !PT ;  /* 0x0000003fff2f7210 */ /* 0x001fc40001ffe4ff */
[----:B---3--:R-:W-:-:S03]  /*4dc0*/  IADD3 R51, P3, R51, R62, RZ ;  /* 0x0000003e33337210 */ /* 0x008fc60007f7e0ff */
[----:B------:R0:W-:Y:S04]  /*4dd0*/  STL [R1+0x200], R47 ;  /* 0x0002002f01007387 */ /* 0x0001e80000100800 */
[----:B0-----:R-:W3:Y:S04]  /*4de0*/  LDL.LU R47, [R1+0x280] ;  /* 0x00028000012f7983 */ /* 0x001ee80000300800 */
[----:B------:R0:W-:Y:S02]  /*4df0*/  STL [R1+0x184], R51 ;  /* 0x0001843301007387 */ /* 0x0001e40000100800 */
[----:B0-----:R-:W-:-:S02]  /*4e00*/  IADD3.X R51, RZ, R63, RZ, P4, !PT ;  /* 0x0000003fff337210 */ /* 0x001fc400027fe4ff */
[----:B------:R-:W-:-:S03]  /*4e10*/  IADD3 R55, P4, R55, R62, RZ ;  /* 0x0000003e37377210 */ /* 0x000fc60007f9e0ff */
[----:B------:R0:W-:Y:S04]  /*4e20*/  STL [R1+0x1fc], R51 ;  /* 0x0001fc3301007387 */ /* 0x0001e80000100800 */
[----:B0-----:R-:W3:Y:S04]  /*4e30*/  LDL.LU R51, [R1+0x27c] ;  /* 0x00027c0001337983 */ /* 0x001ee80000300800 */
[----:B------:R0:W-:Y:S02]  /*4e40*/  STL [R1+0x188], R55 ;  /* 0x0001883701007387 */ /* 0x0001e40000100800 */
[----:B0-----:R-:W-:-:S02]  /*4e50*/  IADD3.X R55, RZ, R63, RZ, P5, !PT ;  /* 0x0000003fff377210 */ /* 0x001fc40002ffe4ff */
[-C--:B------:R-:W-:Y:S02]  /*4e60*/  IADD3 R69, P5, R69, R62.reuse, RZ ;  /* 0x0000003e45457210 */ /* 0x080fe40007fbe0ff */
[----:B------:R-:W-:Y:S01]  /*4e70*/  IADD3 R62, P6, R124, R62, RZ ;  /* 0x0000003e7c3e7210 */ /* 0x000fe20007fde0ff */
[----:B------:R0:W-:Y:S01]  /*4e80*/  STL [R1+0x1f8], R55 ;  /* 0x0001f83701007387 */ /* 0x0001e20000100800 */
[----:B------:R-:W-:-:S03]  /*4e90*/  FMUL.FTZ R124, R0, R65 ;  /* 0x00000041007c7220 */ /* 0x000fc60000410000 */
[----:B0-----:R-:W3:Y:S04]  /*4ea0*/  LDL.LU R55, [R1+0x278] ;  /* 0x0002780001377983 */ /* 0x001ee80000300800 */
[----:B------:R0:W-:Y:S01]  /*4eb0*/  STL [R1+0x180], R69 ;  /* 0x0001804501007387 */ /* 0x0001e20000100800 */
[----:B------:R-:W-:-:S03]  /*4ec0*/  FMUL.FTZ R0, R65, R12 ;  /* 0x0000000c41007220 */ /* 0x000fc60000410000 */
[----:B0-----:R-:W3:Y:S04]  /*4ed0*/  LDL.LU R69, [R1+0x274] ;  /* 0x0002740001457983 */ /* 0x001ee80000300800 */
[----:B------:R-:W-:Y:S04]  /*4ee0*/  STL [R1+0x270], R63 ;  /* 0x0002703f01007387 */ /* 0x000fe80000100800 */
[----:B------:R0:W-:Y:S02]  /*4ef0*/  STL [R1+0x38], R62 ;  /* 0x0000383e01007387 */ /* 0x0001e40000100800 */
[C---:B0-----:R-:W-:Y:S01]  /*4f00*/  FMUL.FTZ R62, R65.reuse, R99 ;  /* 0x00000063413e7220 */ /* 0x041fe20000410000 */
[C---:B------:R-:W-:Y:S01]  /*4f10*/  FMUL.FTZ R63, R65.reuse, R96 ;  /* 0x00000060413f7220 */ /* 0x040fe20000410000 */
[----:B------:R-:W-:-:S03]  /*4f20*/  FMUL.FTZ R96, R65, R20 ;  /* 0x0000001441607220 */ /* 0x000fc60000410000 */
        /* <DEDUP_REMOVED lines=15> */
[----:B-----5:R-:W-:Y:S01]  /*5020*/  HADD2.F32 R121, -RZ, R58.H0_H0 ;  /* 0x2000003aff797230 */ /* 0x020fe20000004100 */
[----:B------:R-:W-:Y:S01]  /*5030*/  MOV R44, R124 ;  /* 0x0000007c002c7202 */ /* 0x000fe20000000f00 */
[----:B------:R-:W-:-:S02]  /*5040*/  HADD2.F32 R118, -RZ, R60.H0_H0 ;  /* 0x2000003cff767230 */ /* 0x000fc40000004100 */
[----:B------:R-:W-:-:S03]  /*5050*/  FMUL.FTZ R124, R65, R48 ;  /* 0x00000030417c7220 */ /* 0x000fc60000410000 */
        /* <DEDUP_REMOVED lines=11> */
[C---:B------:R-:W-:Y:S01]  /*5110*/  FFMA.FTZ R87, R121.reuse, R87, R118 ;  /* 0x0000005779577223 */ /* 0x040fe20000010076 */
[----:B------:R-:W-:Y:S01]  /*5120*/  FADD.FTZ R4, R4, -R64 ;  /* 0x8000004004047221 */ /* 0x000fe20000010000 */
[----:B------:R-:W-:Y:S01]  /*5130*/  FFMA.FTZ R84, R121, R84, R118 ;  /* 0x0000005479547223 */ /* 0x000fe20000010076 */
[----:B------:R-:W-:Y:S01]  /*5140*/  STL [R1+0x8], R93 ;  /* 0x0000085d01007387 */ /* 0x000fe20000100800 */
[----:B------:R-:W-:Y:S01]  /*5150*/  FADD.FTZ R8, R8, -R64 ;  /* 0x8000004008087221 */ /* 0x000fe20000010000 */
[----:B------:R-:W-:-:S02]  /*5160*/  FMUL.FTZ R78, R65, R78 ;  /* 0x0000004e414e7220 */ /* 0x000fc40000410000 */
[----:B------:R0:W-:Y:S01]  /*5170*/  STL [R1+0xc], R63 ;  /* 0x00000c3f01007387 */ /* 0x0001e20000100800 */
[C---:B------:R-:W-:Y:S01]  /*5180*/  FMUL.FTZ R75, R65.reuse, R75 ;  /* 0x0000004b414b7220 */ /* 0x040fe20000410000 */
[C---:B------:R-:W-:Y:S01]  /*5190*/  FMUL.FTZ R71, R65.reuse, R71 ;  /* 0x0000004741477220 */ /* 0x040fe20000410000 */
[C---:B------:R-:W-:Y:S01]  /*51a0*/  FMUL.FTZ R4, R65.reuse, R4 ;  /* 0x0000000441047220 */ /* 0x040fe20000410000 */
[----:B------:R-:W-:Y:S01]  /*51b0*/  STL [R1+0x20], R87 ;  /* 0x0000205701007387 */ /* 0x000fe20000100800 */
[----:B------:R-:W-:Y:S01]  /*51c0*/  FMUL.FTZ R8, R65, R8 ;  /* 0x0000000841087220 */ /* 0x000fe20000410000 */
[C-C-:B------:R-:W-:Y:S01]  /*51d0*/  FFMA.FTZ R78, R121.reuse, R78, R118.reuse ;  /* 0x0000004e794e7223 */ /* 0x140fe20000010076 */
[C-C-:B0-----:R-:W-:Y:S01]  /*51e0*/  FFMA.FTZ R63, R121.reuse, R81, R118.reuse ;  /* 0x00000051793f7223 */ /* 0x141fe20000010076 */
[----:B------:R-:W-:Y:S01]  /*51f0*/  STL [R1+0x24], R84 ;  /* 0x0000245401007387 */ /* 0x000fe20000100800 */
[C-C-:B------:R-:W-:Y:S01]  /*5200*/  FFMA.FTZ R75, R121.reuse, R75, R118.reuse ;  /* 0x0000004b794b7223 */ /* 0x140fe20000010076 */
[----:B------:R-:W-:-:S02]  /*5210*/  FFMA.FTZ R4, R121, R4, R118 ;  /* 0x0000000479047223 */ /* 0x000fc40000010076 */
[----:B------:R0:W-:Y:S01]  /*5220*/  STL [R1+0x54], R63 ;  /* 0x0000543f01007387 */ /* 0x0001e20000100800 */
[C-C-:B------:R-:W-:Y:S01]  /*5230*/  FFMA.FTZ R8, R121.reuse, R8, R118.reuse ;  /* 0x0000000879087223 */ /* 0x140fe20000010076 */
[C-C-:B------:R-:W-:Y:S02]  /*5240*/  FFMA.FTZ R0, R121.reuse, R0, R118.reuse ;  /* 0x0000000079007223 */ /* 0x140fe40000010076 */
[----:B------:R-:W-:Y:S01]  /*5250*/  STL [R1+0xfc], R78 ;  /* 0x0000fc4e01007387 */ /* 0x000fe20000100800 */
[----:B0-----:R-:W-:-:S03]  /*5260*/  FFMA.FTZ R63, R121, R71, R118 ;  /* 0x00000047793f7223 */ /* 0x001fc60000010076 */
[----:B------:R-:W-:Y:S04]  /*5270*/  STL [R1+0x100], R75 ;  /* 0x0001004b01007387 */ /* 0x000fe80000100800 */
[----:B------:R-:W-:Y:S04]  /*5280*/  STL [R1+0x104], R63 ;  /* 0x0001043f01007387 */ /* 0x000fe80000100800 */
[----:B------:R0:W-:Y:S04]  /*5290*/  STL [R1+0x108], R4 ;  /* 0x0001080401007387 */ /* 0x0001e80000100800 */
[----:B------:R1:W-:Y:S04]  /*52a0*/  STL [R1+0x14c], R8 ;  /* 0x00014c0801007387 */ /* 0x0003e80000100800 */
[----:B------:R4:W-:Y:S01]  /*52b0*/  STL [R1+0x170], R0 ;  /* 0x0001700001007387 */ /* 0x0009e20000100800 */
[C-C-:B0-----:R-:W-:Y:S01]  /*52c0*/  FFMA.FTZ R4, R121.reuse, R62, R118.reuse ;  /* 0x0000003e79047223 */ /* 0x141fe20000010076 */
[C-C-:B-1----:R-:W-:Y:S01]  /*52d0*/  FFMA.FTZ R8, R121.reuse, R102, R118.reuse ;  /* 0x0000006679087223 */ /* 0x142fe20000010076 */
[----:B----4-:R-:W-:-:S03]  /*52e0*/  FFMA.FTZ R0, R121, R99, R118 ;  /* 0x0000006379007223 */ /* 0x010fc60000010076 */
[----:B------:R0:W-:Y:S04]  /*52f0*/  STL [R1+0x17c], R4 ;  /* 0x00017c0401007387 */ /* 0x0001e80000100800 */
[----:B------:R1:W-:Y:S01]  /*5300*/  STL [R1+0x19c], R0 ;  /* 0x00019c0001007387 */ /* 0x0003e20000100800 */
[----:B0-----:R-:W-:-:S03]  /*5310*/  FFMA.FTZ R4, R121, R105, R118 ;  /* 0x0000006979047223 */ /* 0x001fc60000010076 */
[----:B------:R0:W-:Y:S01]  /*5320*/  STL [R1+0x1a4], R8 ;  /* 0x0001a40801007387 */ /* 0x0001e20000100800 */
[----:B-1----:R-:W-:-:S03]  /*5330*/  FFMA.FTZ R0, R121, R108, R118 ;  /* 0x0000006c79007223 */ /* 0x002fc60000010076 */
[----:B------:R1:W-:Y:S01]  /*5340*/  STL [R1+0x1a8], R4 ;  /* 0x0001a80401007387 */ /* 0x0003e20000100800 */
[----:B------:R-:W-:-:S03]  /*5350*/  FADD.FTZ R52, R52, -R64 ;  /* 0x8000004034347221 */ /* 0x000fc60000010000 */
[----:B------:R4:W-:Y:S01]  /*5360*/  STL [R1+0x1ac], R0 ;  /* 0x0001ac0001007387 */ /* 0x0009e20000100800 */
[C-C-:B0-----:R-:W-:Y:S01]  /*5370*/  FFMA.FTZ R8, R121.reuse, R111, R118.reuse ;  /* 0x0000006f79087223 */ /* 0x141fe20000010076 */
[----:B-1----:R-:W-:-:S04]  /*5380*/  FFMA.FTZ R4, R121, R114, R118 ;  /* 0x0000007279047223 */ /* 0x002fc80000010076 */
[----:B------:R0:W-:Y:S01]  /*5390*/  STL [R1+0x1b4], R8 ;  /* 0x0001b40801007387 */ /* 0x0001e20000100800 */
[----:B----4-:R-:W-:Y:S01]  /*53a0*/  FFMA.FTZ R0, R121, R124, R118 ;  /* 0x0000007c79007223 */ /* 0x010fe20000010076 */
[--C-:B------:R-:W-:Y:S01]  /*53b0*/  FADD.FTZ R125, R125, -R64.reuse ;  /* 0x800000407d7d7221 */ /* 0x100fe20000010000 */
[----:B------:R-:W-:Y:S01]  /*53c0*/  FMUL.FTZ R52, R65, R52 ;  /* 0x0000003441347220 */ /* 0x000fe20000410000 */
[----:B------:R-:W-:Y:S01]  /*53d0*/  STL [R1+0x1b8], R4 ;  /* 0x0001b80401007387 */ /* 0x000fe20000100800 */
[--C-:B------:R-:W-:Y:S01]  /*53e0*/  FADD.FTZ R101, R101, -R64.reuse ;  /* 0x8000004065657221 */ /* 0x100fe20000010000 */
[----:B------:R-:W-:Y:S02]  /*53f0*/  HADD2.F32 R60, -RZ, R60.H1_H1 ;  /* 0x3000003cff3c7230 */ /* 0x000fe40000004100 */
[----:B------:R-:W-:Y:S01]  /*5400*/  FADD.FTZ R21, R21, -R64 ;  /* 0x8000004015157221 */ /* 0x000fe20000010000 */
[----:B------:R1:W-:Y:S01]  /*5410*/  STL [R1+0x1c0], R0 ;  /* 0x0001c00001007387 */ /* 0x0003e20000100800 */
[----:B------:R-:W-:Y:S01]  /*5420*/  FMUL.FTZ R125, R65, R125 ;  /* 0x0000007d417d7220 */ /* 0x000fe20000410000 */
[----:B0-----:R-:W-:Y:S01]  /*5430*/  FFMA.FTZ R8, R121, R52, R118 ;  /* 0x0000003479087223 */ /* 0x001fe20000010076 */
[----:B------:R-:W-:Y:S01]  /*5440*/  FMUL.FTZ R52, R65, R101 ;  /* 0x0000006541347220 */ /* 0x000fe20000410000 */
[----:B------:R-:W-:Y:S01]  /*5450*/  FADD.FTZ R17, R17, -R64 ;  /* 0x8000004011117221 */ /* 0x000fe20000010000 */
[----:B------:R-:W-:Y:S01]  /*5460*/  FMUL.FTZ R101, R65, R21 ;  /* 0x0000001541657220 */ /* 0x000fe20000410000 */
[----:B-1----:R-:W-:-:S02]  /*5470*/  HADD2.F32 R0, -RZ, R58.H1_H1 ;  /* 0x3000003aff007230 */ /* 0x002fc40000004100 */
[----:B------:R-:W-:Y:S01]  /*5480*/  FMUL.FTZ R21, R48, -1.4426950216293334961 ;  /* 0xbfb8aa3b30157820 */ /* 0x000fe20000410000 */
[----:B------:R-:W-:Y:S02]  /*5490*/  FMUL.FTZ R105, R65, R17 ;  /* 0x0000001141697220 */ /* 0x000fe40000410000 */
[----:B------:R-:W-:-:S03]  /*54a0*/  FFMA.FTZ R125, R125, R0, R60 ;  /* 0x000000007d7d7223 */ /* 0x000fc6000001003c */
[----:B------:R-:W0:Y:S01]  /*54b0*/  MUFU.EX2 R21, R21 ;  /* 0x0000001500157308 */ /* 0x000e220000000800 */
[----:B------:R-:W-:Y:S01]  /*54c0*/  FMUL.FTZ R17, R125, -1.4426950216293334961 ;  /* 0xbfb8aa3b7d117820 */ /* 0x000fe20000410000 */
[--C-:B------:R-:W-:Y:S01]  /*54d0*/  FADD.FTZ R56, R56, -R64.reuse ;  /* 0x8000004038387221 */ /* 0x100fe20000010000 */
[--C-:B------:R-:W-:Y:S01]  /*54e0*/  FADD.FTZ R9, R9, -R64.reuse ;  /* 0x8000004009097221 */ /* 0x100fe20000010000 */
[----:B------:R-:W-:-:S04]  /*54f0*/  FADD.FTZ R33, R33, -R64 ;  /* 0x8000004021217221 */ /* 0x000fc80000010000 */
[----:B------:R-:W1:Y:S01]  /*5500*/  MUFU.EX2 R17, R17 ;  /* 0x0000001100117308 */ /* 0x000e620000000800 */
[--C-:B------:R-:W-:Y:S01]  /*5510*/  FADD.FTZ R113, R113, -R64.reuse ;  /* 0x8000004071717221 */ /* 0x100fe20000010000 */
[--C-:B------:R-:W-:Y:S01]  /*5520*/  FADD.FTZ R37, R37, -R64.reuse ;  /* 0x8000004025257221 */ /* 0x100fe20000010000 */
[C---:B------:R-:W-:Y:S01]  /*5530*/  FMUL.FTZ R56, R65.reuse, R56 ;  /* 0x0000003841387220 */ /* 0x040fe20000410000 */
[----:B------:R4:W-:Y:S01]  /*5540*/  STL [R1+0x1c4], R8 ;  /* 0x0001c40801007387 */ /* 0x0009e20000100800 */
[----:B------:R-:W-:Y:S01]  /*5550*/  FMUL.FTZ R9, R65, R9 ;  /* 0x0000000941097220 */ /* 0x000fe20000410000 */
[--C-:B------:R-:W-:Y:S01]  /*5560*/  FADD.FTZ R45, R45, -R64.reuse ;  /* 0x800000402d2d7221 */ /* 0x100fe20000010000 */
[--C-:B------:R-:W-:Y:S01]  /*5570*/  FADD.FTZ R117, R117, -R64.reuse ;  /* 0x8000004075757221 */ /* 0x100fe20000010000 */
[----:B------:R-:W-:Y:S01]  /*5580*/  FADD.FTZ R49, R49, -R64 ;  /* 0x8000004031317221 */ /* 0x000fe20000010000 */
[C---:B------:R-:W-:Y:S01]  /*5590*/  FMUL.FTZ R58, R65.reuse, R113 ;  /* 0x00000071413a7220 */ /* 0x040fe20000410000 */
[----:B------:R-:W-:Y:S01]  /*55a0*/  FMUL.FTZ R75, R65, R37 ;  /* 0x00000025414b7220 */ /* 0x000fe20000410000 */
[----:B------:R-:W-:Y:S01]  /*55b0*/  FFMA.FTZ R4, R121, R56, R118 ;  /* 0x0000003879047223 */ /* 0x000fe20000010076 */
[----:B----4-:R-:W-:Y:S01]  /*55c0*/  FMUL.FTZ R8, R65, R33 ;  /* 0x0000002141087220 */ /* 0x010fe20000410000 */
[----:B------:R-:W-:Y:S01]  /*55d0*/  FADD.FTZ R83, R83, -R64 ;  /* 0x8000004053537221 */ /* 0x000fe20000010000 */
[C---:B------:R-:W-:Y:S01]  /*55e0*/  FFMA.FTZ R113, R0.reuse, R9, R60 ;  /* 0x0000000900717223 */ /* 0x040fe2000001003c */
[--C-:B------:R-:W-:Y:S01]  /*55f0*/  FADD.FTZ R5, R5, -R64.reuse ;  /* 0x8000004005057221 */ /* 0x100fe20000010000 */
[----:B------:R-:W-:Y:S01]  /*5600*/  FADD.FTZ R53, R53, -R64 ;  /* 0x8000004035357221 */ /* 0x000fe20000010000 */
        /* <DEDUP_REMOVED lines=20> */
[C---:B------:R-:W-:Y:S01]  /*5750*/  FMUL.FTZ R71, R65.reuse, R117 ;  /* 0x0000007541477220 */ /* 0x040fe20000410000 */
[C---:B------:R-:W-:Y:S01]  /*5760*/  FMUL.FTZ R84, R65.reuse, R49 ;  /* 0x0000003141547220 */ /* 0x040fe20000410000 */
[C---:B------:R-:W-:Y:S01]  /*5770*/  FFMA.FTZ R8, R0.reuse, R75, R60 ;  /* 0x0000004b00087223 */ /* 0x040fe2000001003c */
[----:B------:R-:W-:Y:S01]  /*5780*/  FMUL.FTZ R83, R65, R83 ;  /* 0x0000005341537220 */ /* 0x000fe20000410000 */
[C-C-:B------:R-:W-:Y:S01]  /*5790*/  FFMA.FTZ R40, R121.reuse, R40, R118.reuse ;  /* 0x0000002879287223 */ /* 0x140fe20000010076 */
[----:B------:R-:W-:Y:S01]  /*57a0*/  FFMA.FTZ R96, R121, R96, R118 ;  /* 0x0000006079607223 */ /* 0x000fe20000010076 */
[----:B------:R4:W-:Y:S01]  /*57b0*/  STL [R1+0x1c8], R4 ;  /* 0x0001c80401007387 */ /* 0x0009e20000100800 */
[C---:B------:R-:W-:Y:S01]  /*57c0*/  FMUL.FTZ R117, R65.reuse, R5 ;  /* 0x0000000541757220 */ /* 0x040fe20000410000 */
[----:B------:R-:W-:Y:S01]  /*57d0*/  FMUL.FTZ R87, R65, R53 ;  /* 0x0000003541577220 */ /* 0x000fe20000410000 */
[----:B0-----:R-:W-:Y:S01]  /*57e0*/  FADD.FTZ R21, R21, 1 ;  /* 0x3f80000015157421 */ /* 0x001fe20000010000 */
        /* <DEDUP_REMOVED lines=15> */
[C---:B----4-:R-:W-:Y:S01]  /*58e0*/  FMUL.FTZ R4, R65.reuse, R29 ;  /* 0x0000001d41047220 */ /* 0x050fe20000410000 */
[C---:B------:R-:W-:Y:S01]  /*58f0*/  FMUL.FTZ R78, R65.reuse, R41 ;  /* 0x00000029414e7220 */ /* 0x040fe20000410000 */
[----:B------:R0:W-:Y:S01]  /*5900*/  STL [R1+0x164], R9 ;  /* 0x0001640901007387 */ /* 0x0001e20000100800 */
[C-C-:B------:R-:W-:Y:S01]  /*5910*/  FFMA.FTZ R75, R0.reuse, R81, R60.reuse ;  /* 0x00000051004b7223 */ /* 0x140fe2000001003c */
[----:B------:R-:W-:Y:S01]  /*5920*/  FMUL.FTZ R90, R65, R57 ;  /* 0x00000039415a7220 */ /* 0x000fe20000410000 */
[C-C-:B------:R-:W-:Y:S01]  /*5930*/  FFMA.FTZ R70, R0.reuse, R71, R60.reuse ;  /* 0x0000004700467223 */ /* 0x140fe2000001003c */
[C-C-:B------:R-:W-:Y:S01]  /*5940*/  FFMA.FTZ R29, R0.reuse, R83, R60.reuse ;  /* 0x00000053001d7223 */ /* 0x140fe2000001003c */
[----:B------:R4:W-:Y:S01]  /*5950*/  STL [R1+0x178], R8 ;  /* 0x0001780801007387 */ /* 0x0009e20000100800 */
[----:B------:R2:W3:Y:S01]  /*5960*/  MUFU.RCP R71, R21 ;  /* 0x0000001500477308 */ /* 0x0004e20000001000 */
[----:B-1----:R-:W-:Y:S01]  /*5970*/  FADD.FTZ R83, R17, 1 ;  /* 0x3f80000011537421 */ /* 0x002fe20000010000 */
[C-C-:B0-----:R-:W-:Y:S01]  /*5980*/  FFMA.FTZ R9, R0.reuse, R84, R60.reuse ;  /* 0x0000005400097223 */ /* 0x141fe2000001003c */
[C-C-:B------:R-:W-:Y:S01]  /*5990*/  FFMA.FTZ R62, R0.reuse, R62, R60.reuse ;  /* 0x0000003e003e7223 */ /* 0x140fe2000001003c */
[C-C-:B------:R-:W-:Y:S01]  /*59a0*/  FFMA.FTZ R58, R0.reuse, R58, R60.reuse ;  /* 0x0000003a003a7223 */ /* 0x140fe2000001003c */
[C-C-:B------:R-:W-:Y:S01]  /*59b0*/  FFMA.FTZ R57, R0.reuse, R110, R60.reuse ;  /* 0x0000006e00397223 */ /* 0x140fe2000001003c */
[C-C-:B------:R-:W-:Y:S01]  /*59c0*/  FFMA.FTZ R56, R0.reuse, R56, R60.reuse ;  /* 0x0000003800387223 */ /* 0x140fe2000001003c */
[C-C-:B----4-:R-:W-:Y:S01]  /*59d0*/  FFMA.FTZ R8, R0.reuse, R87, R60.reuse ;  /* 0x0000005700087223 */ /* 0x150fe2000001003c */
        /* <DEDUP_REMOVED lines=8> */
[C-C-:B--2---:R-:W-:Y:S01]  /*5a60*/  FFMA.FTZ R21, R0.reuse, R77, R60.reuse ;  /* 0x0000004d00157223 */ /* 0x144fe2000001003c */
        /* <DEDUP_REMOVED lines=9> */
[----:B------:R-:W-:Y:S01]  /*5b00*/  STL [R1+0x198], R75 ;  /* 0x0001984b01007387 */ /* 0x000fe20000100800 */
[----:B------:R-:W-:-:S03]  /*5b10*/  FFMA.FTZ R0, R0, R90, R60 ;  /* 0x0000005a00007223 */ /* 0x000fc6000001003c */
[----:B------:R-:W-:Y:S04]  /*5b20*/  STL [R1+0x1a0], R9 ;  /* 0x0001a00901007387 */ /* 0x000fe80000100800 */
[----:B------:R-:W2:Y:S04]  /*5b30*/  LDL.LU R92, [R1+0x28] ;  /* 0x00002800015c7983 */ /* 0x000ea80000300800 */
[----:B------:R-:W-:Y:S04]  /*5b40*/  STL [R1+0x1b0], R8 ;  /* 0x0001b00801007387 */ /* 0x000fe80000100800 */
[----:B------:R-:W4:Y:S04]  /*5b50*/  LDL.LU R90, [R1+0x48] ;  /* 0x00004800015a7983 */ /* 0x000f280000300800 */
[----:B------:R3:W-:Y:S04]  /*5b60*/  STL [R1+0x1bc], R0 ;  /* 0x0001bc0001007387 */ /* 0x0007e80000100800 */
[----:B------:R-:W4:Y:S01]  /*5b70*/  LDL.LU R124, [R1+0x50] ;  /* 0x00005000017c7983 */ /* 0x000f220000300800 */
[----:B------:R-:W-:-:S03]  /*5b80*/  FADD.FTZ R123, R123, -R64 ;  /* 0x800000407b7b7221 */ /* 0x000fc60000010000 */
[----:B------:R-:W4:Y:S01]  /*5b90*/  LDL.LU R89, [R1+0x58] ;  /* 0x0000580001597983 */ /* 0x000f220000300800 */
[----:B------:R-:W-:-:S03]  /*5ba0*/  FADD.FTZ R122, R122, -R64 ;  /* 0x800000407a7a7221 */ /* 0x000fc60000010000 */
[----:B------:R-:W4:Y:S04]  /*5bb0*/  LDL.LU R120, [R1+0x60] ;  /* 0x0000600001787983 */ /* 0x000f280000300800 */
[----:B------:R-:W4:Y:S04]  /*5bc0*/  LDL.LU R87, [R1+0x64] ;  /* 0x0000640001577983 */ /* 0x000f280000300800 */
[----:B------:R-:W4:Y:S04]  /*5bd0*/  LDL.LU R111, [R1+0x5c] ;  /* 0x00005c00016f7983 */ /* 0x000f280000300800 */
[----:B------:R-:W4:Y:S01]  /*5be0*/  LDL.LU R108, [R1+0x4c] ;  /* 0x00004c00016c7983 */ /* 0x000f220000300800 */
[----:B------:R-:W-:-:S03]  /*5bf0*/  FMUL.FTZ R77, R65, R123 ;  /* 0x0000007b414d7220 */ /* 0x000fc60000410000 */
[----:B------:R-:W4:Y:S01]  /*5c00*/  LDL.LU R107, [R1+0x44] ;  /* 0x00004400016b7983 */ /* 0x000f220000300800 */
[----:B------:R-:W-:-:S03]  /*5c10*/  FMUL.FTZ R78, R65, R122 ;  /* 0x0000007a414e7220 */ /* 0x000fc60000410000 */
[----:B------:R-:W4:Y:S04]  /*5c20*/  LDL.LU R104, [R1+0x40] ;  /* 0x0000400001687983 */ /* 0x000f280000300800 */
[----:B------:R-:W4:Y:S04]  /*5c30*/  LDL.LU R99, [R1+0x34] ;  /* 0x0000340001637983 */ /* 0x000f280000300800 */
[----:B------:R-:W4:Y:S04]  /*5c40*/  LDL.LU R95, [R1+0x2c] ;  /* 0x00002c00015f7983 */ /* 0x000f280000300800 */
[----:B------:R-:W4:Y:S04]  /*5c50*/  LDL.LU R123, [R1+0x3c] ;  /* 0x00003c00017b7983 */ /* 0x000f280000300800 */
[----:B------:R-:W4:Y:S01]  /*5c60*/  LDL.LU R122, [R1+0x30] ;  /* 0x00003000017a7983 */ /* 0x000f220000300800 */
[----:B---3--:R-:W-:Y:S01]  /*5c70*/  FMUL.FTZ R0, R48, R71 ;  /* 0x0000004730007220 */ /* 0x008fe20000410000 */
[----:B------:R-:W-:-:S02]  /*5c80*/  HADD2.F32 R9, -RZ, R59.H0_H0 ;  /* 0x2000003bff097230 */ /* 0x000fc40000004100 */
[----:B------:R-:W-:Y:S02]  /*5c90*/  HADD2.F32 R71, -RZ, R61.H0_H0 ;  /* 0x2000003dff477230 */ /* 0x000fe40000004100 */
[----:B------:R-:W-:Y:S02]  /*5ca0*/  HADD2.F32 R59, -RZ, R59.H1_H1 ;  /* 0x3000003bff3b7230 */ /* 0x000fe40000004100 */
[----:B------:R-:W-:Y:S02]  /*5cb0*/  HADD2.F32 R61, -RZ, R61.H1_H1 ;  /* 0x3000003dff3d7230 */ /* 0x000fe40000004100 */
[--C-:B------:R-:W-:Y:S01]  /*5cc0*/  FADD.FTZ R94, R94, -R64.reuse ;  /* 0x800000405e5e7221 */ /* 0x100fe20000010000 */
[--C-:B------:R-:W-:Y:S01]  /*5cd0*/  FADD.FTZ R26, R26, -R64.reuse ;  /* 0x800000401a1a7221 */ /* 0x100fe20000010000 */
[----:B------:R-:W-:Y:S01]  /*5ce0*/  FADD.FTZ R22, R22, -R64 ;  /* 0x8000004016167221 */ /* 0x000fe20000010000 */
[----:B------:R-:W-:Y:S01]  /*5cf0*/  FFMA.FTZ R77, R77, R9, R71 ;  /* 0x000000094d4d7223 */ /* 0x000fe20000010047 */
[----:B------:R-:W-:Y:S01]  /*5d00*/  FFMA.FTZ R78, R78, R59, R61 ;  /* 0x0000003b4e4e7223 */ /* 0x000fe2000001003d */
[C---:B------:R-:W-:Y:S01]  /*5d10*/  FMUL.FTZ R48, R65.reuse, R94 ;  /* 0x0000005e41307220 */ /* 0x040fe20000410000 */
[C---:B------:R-:W-:Y:S01]  /*5d20*/  FMUL.FTZ R94, R65.reuse, R26 ;  /* 0x0000001a415e7220 */ /* 0x040fe20000410000 */
[----:B------:R-:W-:Y:S01]  /*5d30*/  FMUL.FTZ R98, R65, R22 ;  /* 0x0000001641627220 */ /* 0x000fe20000410000 */
[----:B------:R-:W-:Y:S01]  /*5d40*/  FMUL.FTZ R26, R77, -1.4426950216293334961 ;  /* 0xbfb8aa3b4d1a7820 */ /* 0x000fe20000410000 */
[----:B------:R-:W-:-:S05]  /*5d50*/  FMUL.FTZ R22, R78, -1.4426950216293334961 ;  /* 0xbfb8aa3b4e167820 */ /* 0x000fca0000410000 */
[----:B------:R-:W0:Y:S08]  /*5d60*/  MUFU.EX2 R26, R26 ;  /* 0x0000001a001a7308 */ /* 0x000e300000000800 */
[----:B------:R-:W1:Y:S01]  /*5d70*/  MUFU.EX2 R22, R22 ;  /* 0x0000001600167308 */ /* 0x000e620000000800 */
[--C-:B------:R-:W-:Y:S01]  /*5d80*/  FADD.FTZ R82, R82, -R64.reuse ;  /* 0x8000004052527221 */ /* 0x100fe20000010000 */
[--C-:B------:R-:W-:Y:S01]  /*5d90*/  FADD.FTZ R106, R106, -R64.reuse ;  /* 0x800000406a6a7221 */ /* 0x100fe20000010000 */
[--C-:B------:R-:W-:Y:S01]  /*5da0*/  FADD.FTZ R14, R14, -R64.reuse ;  /* 0x800000400e0e7221 */ /* 0x100fe20000010000 */
[--C-:B------:R-:W-:Y:S01]  /*5db0*/  FADD.FTZ R79, R79, -R64.reuse ;  /* 0x800000404f4f7221 */ /* 0x100fe20000010000 */
[----:B------:R-:W-:Y:S01]  /*5dc0*/  FADD.FTZ R34, R34, -R64 ;  /* 0x8000004022227221 */ /* 0x000fe20000010000 */
[----:B------:R-:W-:-:S02]  /*5dd0*/  FMUL.FTZ R82, R65, R82 ;  /* 0x0000005241527220 */ /* 0x000fc40000410000 */
[----:B------:R3:W1:Y:S01]  /*5de0*/  MUFU.RCP R74, R83 ;  /* 0x00000053004a7308 */ /* 0x0006620000001000 */
[--C-:B------:R-:W-:Y:S01]  /*5df0*/  FADD.FTZ R18, R18, -R64.reuse ;  /* 0x8000004012127221 */ /* 0x100fe20000010000 */
[--C-:B------:R-:W-:Y:S01]  /*5e00*/  FADD.FTZ R68, R68, -R64.reuse ;  /* 0x8000004044447221 */ /* 0x100fe20000010000 */
[--C-:B------:R-:W-:Y:S01]  /*5e10*/  FADD.FTZ R30, R30, -R64.reuse ;  /* 0x800000401e1e7221 */ /* 0x100fe20000010000 */
[C---:B------:R-:W-:Y:S01]  /*5e20*/  FMUL.FTZ R79, R65.reuse, R79 ;  /* 0x0000004f414f7220 */ /* 0x040fe20000410000 */
[----:B0-----:R-:W-:Y:S01]  /*5e30*/  FADD.FTZ R26, R26, 1 ;  /* 0x3f8000001a1a7421 */ /* 0x001fe20000010000 */
[C---:B---3--:R-:W-:Y:S01]  /*5e40*/  FMUL.FTZ R83, R65.reuse, R106 ;  /* 0x0000006a41537220 */ /* 0x048fe20000410000 */
[C---:B------:R-:W-:Y:S01]  /*5e50*/  FMUL.FTZ R106, R65.reuse, R14 ;  /* 0x0000000e416a7220 */ /* 0x040fe20000410000 */
[----:B------:R-:W-:Y:S01]  /*5e60*/  FMUL.FTZ R14, R65, R34 ;  /* 0x00000022410e7220 */ /* 0x000fe20000410000 */
[--C-:B------:R-:W-:Y:S01]  /*5e70*/  FFMA.FTZ R34, R9, R82, R71.reuse ;  /* 0x0000005209227223 */ /* 0x100fe20000010047 */
[----:B-1----:R-:W-:Y:S01]  /*5e80*/  FADD.FTZ R82, R22, 1 ;  /* 0x3f80000016527421 */ /* 0x002fe20000010000 */
[C---:B------:R-:W-:Y:S01]  /*5e90*/  FMUL.FTZ R102, R65.reuse, R18 ;  /* 0x0000001241667220 */ /* 0x040fe20000410000 */
[C---:B------:R-:W-:Y:S01]  /*5ea0*/  FMUL.FTZ R86, R65.reuse, R68 ;  /* 0x0000004441567220 */ /* 0x040fe20000410000 */
[----:B------:R-:W-:Y:S01]  /*5eb0*/  FMUL.FTZ R18, R65, R30 ;  /* 0x0000001e41127220 */ /* 0x000fe20000410000 */
[C-C-:B------:R-:W-:Y:S01]  /*5ec0*/  FFMA.FTZ R68, R9.reuse, R83, R71.reuse ;  /* 0x0000005309447223 */ /* 0x140fe20000010047 */
[----:B------:R-:W-:Y:S01]  /*5ed0*/  FFMA.FTZ R30, R9, R79, R71 ;  /* 0x0000004f091e7223 */ /* 0x000fe20000010047 */
[----:B------:R0:W1:Y:S01]  /*5ee0*/  MUFU.RCP R83, R26 ;  /* 0x0000001a00537308 */ /* 0x0000620000001000 */
[--C-:B------:R-:W-:Y:S01]  /*5ef0*/  FADD.FTZ R73, R73, -R64.reuse ;  /* 0x8000004049497221 */ /* 0x100fe20000010000 */
[--C-:B------:R-:W-:Y:S01]  /*5f00*/  FADD.FTZ R2, R2, -R64.reuse ;  /* 0x8000004002027221 */ /* 0x100fe20000010000 */
[--C-:B------:R-:W-:Y:S01]  /*5f10*/  FADD.FTZ R6, R6, -R64.reuse ;  /* 0x8000004006067221 */ /* 0x100fe20000010000 */
[----:B------:R-:W-:-:S04]  /*5f20*/  FADD.FTZ R10, R10, -R64 ;  /* 0x800000400a0a7221 */ /* 0x000fc80000010000 */
[----:B------:R1:W3:Y:S01]  /*5f30*/  MUFU.RCP R79, R82 ;  /* 0x00000052004f7308 */ /* 0x0002e20000001000 */
        /* <DEDUP_REMOVED lines=49> */
[C-C-:B0-----:R-:W-:Y:S01]  /*6250*/  FFMA.FTZ R26, R9.reuse, R81, R71.reuse ;  /* 0x00000051091a7223 */ /* 0x141fe20000010047 */
        /* <DEDUP_REMOVED lines=15> */
[----:B-1----:R-:W-:Y:S01]  /*6350*/  FMUL.FTZ R82, R77, R83 ;  /* 0x000000534d527220 */ /* 0x002fe20000410000 */
[----:B---3--:R-:W-:Y:S01]  /*6360*/  FMUL.FTZ R83, R78, R79 ;  /* 0x0000004f4e537220 */ /* 0x008fe20000410000 */
[--C-:B------:R-:W-:Y:S01]  /*6370*/  FADD.FTZ R93, R115, -R64.reuse ;  /* 0x80000040735d7221 */ /* 0x100fe20000010000 */
[----:B------:R0:W-:Y:S01]  /*6380*/  STL [R1+0x174], R80 ;  /* 0x0001745001007387 */ /* 0x0001e20000100800 */
[--C-:B------:R-:W-:Y:S01]  /*6390*/  FADD.FTZ R119, R3, -R64.reuse ;  /* 0x8000004003777221 */ /* 0x100fe20000010000 */
[--C-:B------:R-:W-:Y:S01]  /*63a0*/  FADD.FTZ R115, R7, -R64.reuse ;  /* 0x8000004007737221 */ /* 0x100fe20000010000 */
[--C-:B------:R-:W-:Y:S01]  /*63b0*/  FADD.FTZ R103, R19, -R64.reuse ;  /* 0x8000004013677221 */ /* 0x100fe20000010000 */
[----:B------:R1:W-:Y:S01]  /*63c0*/  STL [R1+0x190], R9 ;  /* 0x0001900901007387 */ /* 0x0003e20000100800 */
[--C-:B------:R-:W-:Y:S01]  /*63d0*/  FADD.FTZ R19, R31, -R64.reuse ;  /* 0x800000401f137221 */ /* 0x100fe20000010000 */
[--C-:B------:R-:W-:Y:S01]  /*63e0*/  FADD.FTZ R7, R43, -R64.reuse ;  /* 0x800000402b077221 */ /* 0x100fe20000010000 */
[--C-:B------:R-:W-:Y:S01]  /*63f0*/  FADD.FTZ R3, R47, -R64.reuse ;  /* 0x800000402f037221 */ /* 0x100fe20000010000 */
[--C-:B------:R-:W-:Y:S01]  /*6400*/  FADD.FTZ R71, R51, -R64.reuse ;  /* 0x8000004033477221 */ /* 0x100fe20000010000 */
[----:B------:R-:W-:Y:S01]  /*6410*/  FADD.FTZ R78, R55, -R64 ;  /* 0x80000040374e7221 */ /* 0x000fe20000010000 */
        /* <DEDUP_REMOVED lines=8> */
[----:B------:R-:W-:Y:S01]  /*64a0*/  FMUL.FTZ R0, R65, R78 ;  /* 0x0000004e41007220 */ /* 0x000fe20000410000 */
[----:B------:R-:W-:Y:S01]  /*64b0*/  STG.E.U16 desc[UR14][R66.64], R125 ;  /* 0x0000007d42007986 */ /* 0x000fe2000c10150e */
[----:B------:R-:W-:-:S03]  /*64c0*/  FMUL.FTZ R78, R75, -1.4426950216293334961 ;  /* 0xbfb8aa3b4b4e7820 */ /* 0x000fc60000410000 */
[----:B------:R-:W-:Y:S03]  /*64d0*/  STG.E.U16 desc[UR14][R66.64+0x4], R82 ;  /* 0x0000045242007986 */ /* 0x000fe6000c10150e */
[----:B------:R-:W3:Y:S01]  /*64e0*/  MUFU.EX2 R78, R78 ;  /* 0x0000004e004e7308 */ /* 0x000ee20000000800 */
[C-C-:B------:R-:W-:Y:S01]  /*64f0*/  FFMA.FTZ R119, R59.reuse, R119, R61.reuse ;  /* 0x000000773b777223 */ /* 0x140fe2000001003d */
[C-C-:B------:R-:W-:Y:S01]  /*6500*/  FFMA.FTZ R115, R59.reuse, R115, R61.reuse ;  /* 0x000000733b737223 */ /* 0x140fe2000001003d */
[C-C-:B------:R-:W-:Y:S01]  /*6510*/  FFMA.FTZ R103, R59.reuse, R103, R61.reuse ;  /* 0x000000673b677223 */ /* 0x140fe2000001003d */
[C-C-:B------:R-:W-:Y:S01]  /*6520*/  FFMA.FTZ R19, R59.reuse, R19, R61.reuse ;  /* 0x000000133b137223 */ /* 0x140fe2000001003d */
[C-C-:B------:R-:W-:Y:S01]  /*6530*/  FFMA.FTZ R7, R59.reuse, R7, R61.reuse ;  /* 0x000000073b077223 */ /* 0x140fe2000001003d */
[C-C-:B------:R-:W-:Y:S01]  /*6540*/  FFMA.FTZ R3, R59.reuse, R3, R61.reuse ;  /* 0x000000033b037223 */ /* 0x140fe2000001003d */
[----:B------:R-:W-:Y:S01]  /*6550*/  FFMA.FTZ R0, R59, R0, R61 ;  /* 0x000000003b007223 */ /* 0x000fe2000001003d */
[----:B---3--:R-:W-:-:S06]  /*6560*/  FADD.FTZ R78, R78, 1 ;  /* 0x3f8000004e4e7421 */ /* 0x008fcc0000010000 */
[----:B------:R-:W-:Y:S01]  /*6570*/  MUFU.RCP R78, R78 ;  /* 0x0000004e004e7308 */ /* 0x000fe20000001000 */
[--C-:B--2---:R-:W-:Y:S01]  /*6580*/  FADD.FTZ R92, R92, -R64.reuse ;  /* 0x800000405c5c7221 */ /* 0x104fe20000010000 */
[----:B----4-:R-:W-:-:S03]  /*6590*/  FADD.FTZ R91, R90, -R64 ;  /* 0x800000405a5b7221 */ /* 0x010fc60000010000 */
        /* <DEDUP_REMOVED lines=15> */
[--C-:B-1----:R-:W-:Y:S01]  /*6690*/  FADD.FTZ R9, R95, -R64.reuse ;  /* 0x800000405f097221 */ /* 0x102fe20000010000 */
        /* <DEDUP_REMOVED lines=29> */
[----:B------:R-:W-:-:S03]  /*6870*/  PRMT R71, R82, 0x7632, R71 ;  /* 0x0000763252477816 */ /* 0x000fc60000000047 */
[----:B------:R-:W-:Y:S04]  /*6880*/  STG.E.U16 desc[UR14][R66.64+0x2], R65 ;  /* 0x0000024142007986 */ /* 0x000fe8000c10150e */
[----:B------:R0:W-:Y:S02]  /*6890*/  STG.E.U16 desc[UR14][R66.64+0x6], R71 ;  /* 0x0000064742007986 */ /* 0x0001e4000c10150e */
[C-C-:B0-----:R-:W-:Y:S01]  /*68a0*/  FFMA.FTZ R66, R59.reuse, R77, R61.reuse ;  /* 0x0000004d3b427223 */ /* 0x141fe2000001003d */
[----:B------:R-:W-:Y:S01]  /*68b0*/  FMUL.FTZ R77, R62, -1.4426950216293334961 ;  /* 0xbfb8aa3b3e4d7820 */ /* 0x000fe20000410000 */
[----:B------:R-:W-:Y:S01]  /*68c0*/  FFMA.FTZ R65, R59, R72, R61 ;  /* 0x000000483b417223 */ /* 0x000fe2000001003d */
[----:B------:R-:W-:-:S04]  /*68d0*/  FMUL.FTZ R72, R40, -1.4426950216293334961 ;  /* 0xbfb8aa3b28487820 */ /* 0x000fc80000410000 */
[----:B------:R-:W0:Y:S01]  /*68e0*/  MUFU.EX2 R77, R77 ;  /* 0x0000004d004d7308 */ /* 0x000e220000000800 */
[C-C-:B------:R-:W-:Y:S01]  /*68f0*/  FFMA.FTZ R71, R59.reuse, R83, R61.reuse ;  /* 0x000000533b477223 */ /* 0x140fe2000001003d */
[----:B------:R-:W-:-:S03]  /*6900*/  FFMA.FTZ R67, R59, R79, R61 ;  /* 0x0000004f3b437223 */ /* 0x000fc6000001003d */
[----:B------:R-:W-:-:S03]  /*6910*/  FMUL.FTZ R79, R71, -1.4426950216293334961 ;  /* 0xbfb8aa3b474f7820 */ /* 0x000fc60000410000 */
[----:B------:R-:W1:Y:S01]  /*6920*/  MUFU.EX2 R72, R72 ;  /* 0x0000004800487308 */ /* 0x000e620000000800 */
[C-C-:B------:R-:W-:Y:S01]  /*6930*/  FFMA.FTZ R69, R59.reuse, R69, R61.reuse ;  /* 0x000000453b457223 */ /* 0x140fe2000001003d */
[C-C-:B------:R-:W-:Y:S01]  /*6940*/  FFMA.FTZ R64, R59.reuse, R64, R61.reuse ;  /* 0x000000403b407223 */ /* 0x140fe2000001003d */
[C-C-:B------:R-:W-:Y:S01]  /*6950*/  FFMA.FTZ R55, R59.reuse, R55, R61.reuse ;  /* 0x000000373b377223 */ /* 0x140fe2000001003d */
[C-C-:B------:R-:W-:Y:S01]  /*6960*/  FFMA.FTZ R51, R59.reuse, R51, R61.reuse ;  /* 0x000000333b337223 */ /* 0x140fe2000001003d */
[C-C-:B------:R-:W-:Y:S01]  /*6970*/  FFMA.FTZ R47, R59.reuse, R47, R61.reuse ;  /* 0x0000002f3b2f7223 */ /* 0x140fe2000001003d */
[C-C-:B------:R-:W-:Y:S02]  /*6980*/  FFMA.FTZ R43, R59.reuse, R43, R61.reuse ;  /* 0x0000002b3b2b7223 */ /* 0x140fe4000001003d */
[----:B------:R-:W2:Y:S01]  /*6990*/  MUFU.EX2 R79, R79 ;  /* 0x0000004f004f7308 */ /* 0x000ea20000000800 */
        /* <DEDUP_REMOVED lines=15> */
[----:B0-----:R-:W-:Y:S01]  /*6a90*/  FADD.FTZ R77, R77, 1 ;  /* 0x3f8000004d4d7421 */ /* 0x001fe20000010000 */
[----:B------:R-:W-:Y:S01]  /*6aa0*/  FMUL.FTZ R81, R70, -1.4426950216293334961 ;  /* 0xbfb8aa3b46517820 */ /* 0x000fe20000410000 */
[----:B------:R-:W-:Y:S01]  /*6ab0*/  FMUL.FTZ R80, R76, -1.4426950216293334961 ;  /* 0xbfb8aa3b4c507820 */ /* 0x000fe20000410000 */
[----:B-1----:R-:W-:-:S02]  /*6ac0*/  FADD.FTZ R72, R72, 1 ;  /* 0x3f80000048487421 */ /* 0x002fc40000010000 */
[----:B------:R-:W-:Y:S01]  /*6ad0*/  MUFU.EX2 R59, R59 ;  /* 0x0000003b003b7308 */ /* 0x000fe20000000800 */
[----:B------:R-:W-:-:S07]  /*6ae0*/  FMUL.FTZ R61, R69, -1.4426950216293334961 ;  /* 0xbfb8aa3b453d7820 */ /* 0x000fce0000410000 */
[----:B------:R-:W0:Y:S01]  /*6af0*/  MUFU.RCP R77, R77 ;  /* 0x0000004d004d7308 */ /* 0x000e220000001000 */
[----:B--2---:R-:W-:-:S07]  /*6b00*/  FADD.FTZ R79, R79, 1 ;  /* 0x3f8000004f4f7421 */ /* 0x004fce0000010000 */
[----:B------:R-:W1:Y:S08]  /*6b10*/  MUFU.EX2 R81, R81 ;  /* 0x0000005100517308 */ /* 0x000e700000000800 */
[----:B------:R-:W2:Y:S08]  /*6b20*/  MUFU.EX2 R80, R80 ;  /* 0x0000005000507308 */ /* 0x000eb00000000800 */
[----:B------:R-:W3:Y:S01]  /*6b30*/  MUFU.RCP R72, R72 ;  /* 0x0000004800487308 */ /* 0x000ee20000001000 */
[----:B0-----:R-:W-:-:S07]  /*6b40*/  FMUL.FTZ R124, R62, R77 ;  /* 0x0000004d3e7c7220 */ /* 0x001fce0000410000 */
[----:B------:R-:W0:Y:S01]  /*6b50*/  MUFU.EX2 R61, R61 ;  /* 0x0000003d003d7308 */ /* 0x000e220000000800 */
[----:B------:R-:W-:Y:S01]  /*6b60*/  FADD.FTZ R59, R59, 1 ;  /* 0x3f8000003b3b7421 */ /* 0x000fe20000010000 */
[----:B------:R-:W-:Y:S01]  /*6b70*/  FMUL.FTZ R75, R75, R78 ;  /* 0x0000004e4b4b7220 */ /* 0x000fe20000410000 */
[----:B-1----:R-:W-:-:S05]  /*6b80*/  FADD.FTZ R77, R81, 1 ;  /* 0x3f800000514d7421 */ /* 0x002fca0000010000 */
[----:B------:R-:W1:Y:S01]  /*6b90*/  MUFU.RCP R79, R79 ;  /* 0x0000004f004f7308 */ /* 0x000e620000001000 */
[----:B--2---:R-:W-:Y:S01]  /*6ba0*/  FADD.FTZ R78, R80, 1 ;  /* 0x3f800000504e7421 */ /* 0x004fe20000010000 */
[----:B---3--:R-:W-:Y:S01]  /*6bb0*/  FMUL.FTZ R92, R40, R72 ;  /* 0x00000048285c7220 */ /* 0x008fe20000410000 */
[----:B------:R-:W-:-:S05]  /*6bc0*/  FMUL.FTZ R40, R36, -1.4426950216293334961 ;  /* 0xbfb8aa3b24287820 */ /* 0x000fca0000410000 */
[----:B------:R-:W2:Y:S01]  /*6bd0*/  MUFU.RCP R59, R59 ;  /* 0x0000003b003b7308 */ /* 0x000ea20000001000 */
[----:B0-----:R-:W-:Y:S01]  /*6be0*/  FADD.FTZ R61, R61, 1 ;  /* 0x3f8000003d3d7421 */ /* 0x001fe20000010000 */
[----:B------:R-:W-:-:S06]  /*6bf0*/  FMUL.FTZ R62, R58, -1.4426950216293334961 ;  /* 0xbfb8aa3b3a3e7820 */ /* 0x000fcc0000410000 */
[----:B------:R-:W0:Y:S01]  /*6c00*/  MUFU.RCP R77, R77 ;  /* 0x0000004d004d7308 */ /* 0x000e220000001000 */
[----:B------:R3:W-:Y:S01]  /*6c10*/  STL [R1+0x16c], R75 ;  /* 0x00016c4b01007387 */ /* 0x0007e20000100800 */
[----:B------:R-:W-:-:S06]  /*6c20*/  FMUL.FTZ R72, R74, -1.4426950216293334961 ;  /* 0xbfb8aa3b4a487820 */ /* 0x000fcc0000410000 */
[----:B------:R-:W4:Y:S01]  /*6c30*/  MUFU.RCP R78, R78 ;  /* 0x0000004e004e7308 */ /* 0x000f220000001000 */
[----:B-1----:R-:W-:Y:S01]  /*6c40*/  FMUL.FTZ R125, R71, R79 ;  /* 0x0000004f477d7220 */ /* 0x002fe20000410000 */
[----:B------:R-:W-:-:S06]  /*6c50*/  FMUL.FTZ R71, R67, -1.4426950216293334961 ;  /* 0xbfb8aa3b43477820 */ /* 0x000fcc0000410000 */
[----:B------:R-:W1:Y:S08]  /*6c60*/  MUFU.EX2 R40, R40 ;  /* 0x0000002800287308 */ /* 0x000e700000000800 */
[----:B---3--:R0:W3:Y:S01]  /*6c70*/  MUFU.RCP R75, R61 ;  /* 0x0000003d004b7308 */ /* 0x0080e20000001000 */
[----:B--2---:R-:W-:-:S07]  /*6c80*/  FMUL.FTZ R59, R44, R59 ;  /* 0x0000003b2c3b7220 */ /* 0x004fce0000410000 */
[----:B------:R-:W2:Y:S01]  /*6c90*/  MUFU.EX2 R62, R62 ;  /* 0x0000003e003e7308 */ /* 0x000ea20000000800 */
[----:B0-----:R-:W-:Y:S01]  /*6ca0*/  FMUL.FTZ R61, R70, R77 ;  /* 0x0000004d463d7220 */ /* 0x001fe20000410000 */
[----:B----4-:R-:W-:-:S06]  /*6cb0*/  FMUL.FTZ R70, R76, R78 ;  /* 0x0000004e4c467220 */ /* 0x010fcc0000410000 */
[----:B------:R-:W-:Y:S01]  /*6cc0*/  MUFU.EX2 R72, R72 ;  /* 0x0000004800487308 */ /* 0x000fe20000000800 */
[----:B------:R-:W-:Y:S07]  /*6cd0*/  STL [R1+0x268], R125 ;  /* 0x0002687d01007387 */ /* 0x000fee0000100800 */
[----:B------:R-:W0:Y:S01]  /*6ce0*/  MUFU.EX2 R71, R71 ;  /* 0x0000004700477308 */ /* 0x000e220000000800 */
[----:B------:R-:W-:Y:S01]  /*6cf0*/  STL [R1+0x154], R59 ;  /* 0x0001543b01007387 */ /* 0x000fe20000100800 */
[----:B-1----:R-:W-:-:S03]  /*6d00*/  FADD.FTZ R40, R40, 1 ;  /* 0x3f80000028287421 */ /* 0x002fc60000010000 */
[----:B------:R-:W-:Y:S04]  /*6d10*/  STL [R1+0x144], R61 ;  /* 0x0001443d01007387 */ /* 0x000fe80000100800 */
[----:B------:R3:W-:Y:S01]  /*6d20*/  STL [R1+0x4], R70 ;  /* 0x0000044601007387 */ /* 0x0007e20000100800 */
[----:B------:R-:W-:Y:S01]  /*6d30*/  FMUL.FTZ R44, R32, -1.4426950216293334961 ;  /* 0xbfb8aa3b202c7820 */ /* 0x000fe20000410000 */
[----:B---3--:R-:W-:Y:S02]  /*6d40*/  FMUL.FTZ R70, R69, R75 ;  /* 0x0000004b45467220 */ /* 0x008fe40000410000 */
[----:B------:R2:W1:Y:S03]  /*6d50*/  MUFU.RCP R75, R40 ;  /* 0x00000028004b7308 */ /* 0x0004660000001000 */
[----:B------:R3:W-:Y:S01]  /*6d60*/  STL [R1], R70 ;  /* 0x0000004601007387 */ /* 0x0007e20000100800 */
[----:B--2---:R-:W-:Y:S01]  /*6d70*/  FADD.FTZ R40, R62, 1 ;  /* 0x3f8000003e287421 */ /* 0x004fe20000010000 */
[----:B0-----:R-:W-:Y:S01]  /*6d80*/  FADD.FTZ R62, R71, 1 ;  /* 0x3f800000473e7421 */ /* 0x001fe20000010000 */
[----:B---3--:R-:W-:-:S04]  /*6d90*/  FADD.FTZ R70, R72, 1 ;  /* 0x3f80000048467421 */ /* 0x008fc80000010000 */
[----:B------:R-:W0:Y:S01]  /*6da0*/  MUFU.RCP R40, R40 ;  /* 0x0000002800287308 */ /* 0x000e220000001000 */
[----:B------:R-:W-:Y:S01]  /*6db0*/  FMUL.FTZ R59, R57, -1.4426950216293334961 ;  /* 0xbfb8aa3b393b7820 */ /* 0x000fe20000410000 */
[----:B------:R-:W-:-:S06]  /*6dc0*/  FMUL.FTZ R61, R73, -1.4426950216293334961 ;  /* 0xbfb8aa3b493d7820 */ /* 0x000fcc0000410000 */
[----:B------:R-:W2:Y:S08]  /*6dd0*/  MUFU.RCP R70, R70 ;  /* 0x0000004600467308 */ /* 0x000eb00000001000 */
[----:B------:R-:W3:Y:S01]  /*6de0*/  MUFU.RCP R62, R62 ;  /* 0x0000003e003e7308 */ /* 0x000ee20000001000 */
[----:B------:R-:W-:-:S07]  /*6df0*/  FMUL.FTZ R69, R66, -1.4426950216293334961 ;  /* 0xbfb8aa3b42457820 */ /* 0x000fce0000410000 */
[----:B------:R-:W4:Y:S01]  /*6e00*/  MUFU.EX2 R44, R44 ;  /* 0x0000002c002c7308 */ /* 0x000f220000000800 */
[----:B-1----:R-:W-:-:S07]  /*6e10*/  FMUL.FTZ R71, R36, R75 ;  /* 0x0000004b24477220 */ /* 0x002fce0000410000 */
[----:B------:R-:W-:Y:S01]  /*6e20*/  MUFU.EX2 R59, R59 ;  /* 0x0000003b003b7308 */ /* 0x000fe20000000800 */
[----:B0-----:R-:W-:-:S07]  /*6e30*/  FMUL.FTZ R58, R58, R40 ;  /* 0x000000283a3a7220 */ /* 0x001fce0000410000 */
[----:B------:R-:W0:Y:S01]  /*6e40*/  MUFU.EX2 R61, R61 ;  /* 0x0000003d003d7308 */ /* 0x000e220000000800 */
[----:B--2---:R-:W-:Y:S01]  /*6e50*/  FMUL.FTZ R70, R74, R70 ;  /* 0x000000464a467220 */ /* 0x004fe20000410000 */
[----:B---3--:R-:W-:Y:S01]  /*6e60*/  FMUL.FTZ R67, R67, R62 ;  /* 0x0000003e43437220 */ /* 0x008fe20000410000 */
[----:B------:R-:W-:Y:S05]  /*6e70*/  STL [R1+0x14], R71 ;  /* 0x0000144701007387 */ /* 0x000fea0000100800 */
[----:B------:R-:W1:Y:S01]  /*6e80*/  MUFU.EX2 R69, R69 ;  /* 0x0000004500457308 */ /* 0x000e620000000800 */
[----:B----4-:R-:W-:Y:S01]  /*6e90*/  FADD.FTZ R44, R44, 1 ;  /* 0x3f8000002c2c7421 */ /* 0x010fe20000010000 */
[----:B------:R-:W-:Y:S04]  /*6ea0*/  STL [R1+0x10], R58 ;  /* 0x0000103a01007387 */ /* 0x000fe80000100800 */
[----:B------:R-:W-:Y:S04]  /*6eb0*/  STL [R1+0x1c], R70 ;  /* 0x00001c4601007387 */ /* 0x000fe80000100800 */
[----:B------:R2:W-:Y:S01]  /*6ec0*/  STL [R1+0x18], R67 ;  /* 0x0000184301007387 */ /* 0x0005e20000100800 */
[----:B0-----:R-:W-:Y:S01]  /*6ed0*/  FADD.FTZ R61, R61, 1 ;  /* 0x3f8000003d3d7421 */ /* 0x001fe20000010000 */
[----:B--2---:R0:W2:Y:S02]  /*6ee0*/  MUFU.RCP R67, R44 ;  /* 0x0000002c00437308 */ /* 0x0040a40000001000 */
[----:B0-----:R-:W-:-:S06]  /*6ef0*/  FADD.FTZ R44, R59, 1 ;  /* 0x3f8000003b2c7421 */ /* 0x001fcc0000010000 */
[----:B------:R-:W-:Y:S01]  /*6f00*/  MUFU.RCP R61, R61 ;  /* 0x0000003d003d7308 */ /* 0x000fe20000001000 */
[----:B-1----:R-:W-:Y:S01]  /*6f10*/  FADD.FTZ R59, R69, 1 ;  /* 0x3f800000453b7421 */ /* 0x002fe20000010000 */
[----:B------:R-:W-:-:S06]  /*6f20*/  FMUL.FTZ R36, R28, -1.4426950216293334961 ;  /* 0xbfb8aa3b1c247820 */ /* 0x000fcc0000410000 */
[----:B------:R-:W0:Y:S01]  /*6f30*/  MUFU.RCP R44, R44 ;  /* 0x0000002c002c7308 */ /* 0x000e220000001000 */
[----:B------:R-:W-:-:S07]  /*6f40*/  FMUL.FTZ R40, R56, -1.4426950216293334961 ;  /* 0xbfb8aa3b38287820 */ /* 0x000fce0000410000 */
[----:B------:R-:W-:Y:S01]  /*6f50*/  MUFU.RCP R59, R59 ;  /* 0x0000003b003b7308 */ /* 0x000fe20000001000 */
[----:B------:R-:W-:Y:S01]  /*6f60*/  FMUL.FTZ R58, R68, -1.4426950216293334961 ;  /* 0xbfb8aa3b443a7820 */ /* 0x000fe20000410000 */
[----:B------:R-:W-:-:S06]  /*6f70*/  FMUL.FTZ R62, R65, -1.4426950216293334961 ;  /* 0xbfb8aa3b413e7820 */ /* 0x000fcc0000410000 */
[----:B------:R-:W1:Y:S01]  /*6f80*/  MUFU.EX2 R36, R36 ;  /* 0x0000002400247308 */ /* 0x000e620000000800 */
[----:B--2---:R-:W-:Y:S01]  /*6f90*/  FMUL.FTZ R67, R32, R67 ;  /* 0x0000004320437220 */ /* 0x004fe20000410000 */
[----:B0-----:R-:W-:Y:S01]  /*6fa0*/  FMUL.FTZ R57, R57, R44 ;  /* 0x0000002c39397220 */ /* 0x001fe20000410000 */
[----:B------:R-:W-:-:S05]  /*6fb0*/  FMUL.FTZ R61, R73, R61 ;  /* 0x0000003d493d7220 */ /* 0x000fca0000410000 */
[----:B------:R-:W0:Y:S01]  /*6fc0*/  MUFU.EX2 R40, R40 ;  /* 0x0000002800287308 */ /* 0x000e220000000800 */
[----:B------:R-:W-:Y:S04]  /*6fd0*/  STL [R1+0x2c], R67 ;  /* 0x00002c4301007387 */ /* 0x000fe80000100800 */
[----:B------:R-:W-:Y:S03]  /*6fe0*/  STL [R1+0x28], R57 ;  /* 0x0000283901007387 */ /* 0x000fe60000100800 */
[----:B------:R-:W2:Y:S01]  /*6ff0*/  MUFU.EX2 R58, R58 ;  /* 0x0000003a003a7308 */ /* 0x000ea20000000800 */
[----:B------:R3:W-:Y:S01]  /*7000*/  STL [R1+0x34], R61 ;  /* 0x0000343d01007387 */ /* 0x0007e20000100800 */
[----:B-1----:R-:W-:-:S06]  /*7010*/  FADD.FTZ R36, R36, 1 ;  /* 0x3f80000024247421 */ /* 0x002fcc0000010000 */
[----:B------:R-:W1:Y:S01]  /*7020*/  MUFU.EX2 R62, R62 ;  /* 0x0000003e003e7308 */ /* 0x000e620000000800 */
[----:B---3--:R-:W-:-:S05]  /*7030*/  FMUL.FTZ R61, R66, R59 ;  /* 0x0000003b423d7220 */ /* 0x008fca0000410000 */
[----:B------:R3:W-:Y:S02]  /*7040*/  STL [R1+0x30], R61 ;  /* 0x0000303d01007387 */ /* 0x0007e40000100800 */
[----:B---3--:R0:W3:Y:S02]  /*7050*/  MUFU.RCP R61, R36 ;  /* 0x00000024003d7308 */ /* 0x0080e40000001000 */
[----:B0-----:R-:W-:Y:S01]  /*7060*/  FADD.FTZ R36, R40, 1 ;  /* 0x3f80000028247421 */ /* 0x001fe20000010000 */
[----:B--2---:R-:W-:Y:S01]  /*7070*/  FADD.FTZ R40, R58, 1 ;  /* 0x3f8000003a287421 */ /* 0x004fe20000010000 */
[----:B-1----:R-:W-:Y:S01]  /*7080*/  FADD.FTZ R58, R62, 1 ;  /* 0x3f8000003e3a7421 */ /* 0x002fe20000010000 */
[----:B------:R-:W-:-:S03]  /*7090*/  FMUL.FTZ R32, R24, -1.4426950216293334961 ;  /* 0xbfb8aa3b18207820 */ /* 0x000fc60000410000 */
[----:B------:R-:W0:Y:S01]  /*70a0*/  MUFU.RCP R36, R36 ;  /* 0x0000002400247308 */ /* 0x000e220000001000 */
[----:B------:R-:W-:-:S07]  /*70b0*/  FMUL.FTZ R44, R53, -1.4426950216293334961 ;  /* 0xbfb8aa3b352c7820 */ /* 0x000fce0000410000 */
[----:B------:R-:W-:Y:S01]  /*70c0*/  MUFU.RCP R40, R40 ;  /* 0x0000002800287308 */ /* 0x000fe20000001000 */
[----:B------:R-:W-:-:S07]  /*70d0*/  FMUL.FTZ R57, R60, -1.4426950216293334961 ;  /* 0xbfb8aa3b3c397820 */ /* 0x000fce0000410000 */
[----:B------:R-:W1:Y:S01]  /*70e0*/  MUFU.RCP R58, R58 ;  /* 0x0000003a003a7308 */ /* 0x000e620000001000 */
[----:B---3--:R-:W-:-:S07]  /*70f0*/  FMUL.FTZ R61, R28, R61 ;  /* 0x0000003d1c3d7220 */ /* 0x008fce0000410000 */
[----:B------:R-:W2:Y:S01]  /*7100*/  MUFU.EX2 R32, R32 ;  /* 0x0000002000207308 */ /* 0x000ea20000000800 */
[----:B0-----:R-:W-:-:S07]  /*7110*/  FMUL.FTZ R56, R56, R36 ;  /* 0x0000002438387220 */ /* 0x001fce0000410000 */
[----:B------:R-:W0:Y:S01]  /*7120*/  MUFU.EX2 R44, R44 ;  /* 0x0000002c002c7308 */ /* 0x000e220000000800 */
[----:B------:R-:W-:Y:S01]  /*7130*/  STL [R1+0x48], R61 ;  /* 0x0000483d01007387 */ /* 0x000fe20000100800 */
[----:B-1----:R-:W-:-:S03]  /*7140*/  FMUL.FTZ R58, R65, R58 ;  /* 0x0000003a413a7220 */ /* 0x002fc60000410000 */
[----:B------:R1:W-:Y:S03]  /*7150*/  STL [R1+0x44], R56 ;  /* 0x0000443801007387 */ /* 0x0003e60000100800 */
[----:B------:R-:W3:Y:S01]  /*7160*/  MUFU.EX2 R57, R57 ;  /* 0x0000003900397308 */ /* 0x000ee20000000800 */
[----:B--2---:R-:W-:Y:S01]  /*7170*/  FADD.FTZ R32, R32, 1 ;  /* 0x3f80000020207421 */ /* 0x004fe20000010000 */
[----:B-1----:R-:W-:-:S05]  /*7180*/  FMUL.FTZ R56, R68, R40 ;  /* 0x0000002844387220 */ /* 0x002fca0000410000 */
[----:B------:R-:W-:Y:S04]  /*7190*/  STL [R1+0x50], R56 ;  /* 0x0000503801007387 */ /* 0x000fe80000100800 */
[----:B------:R1:W-:Y:S02]  /*71a0*/  STL [R1+0x4c], R58 ;  /* 0x00004c3a01007387 */ /* 0x0003e40000100800 */
[----:B-1----:R0:W1:Y:S02]  /*71b0*/  MUFU.RCP R58, R32 ;  /* 0x00000020003a7308 */ /* 0x0020640000001000 */
[----:B0-----:R-:W-:Y:S01]  /*71c0*/  FADD.FTZ R32, R44, 1 ;  /* 0x3f8000002c207421 */ /* 0x001fe20000010000 */
[----:B---3--:R-:W-:-:S05]  /*71d0*/  FADD.FTZ R44, R57, 1 ;  /* 0x3f800000392c7421 */ /* 0x008fca0000010000 */
[----:B------:R-:W0:Y:S08]  /*71e0*/  MUFU.RCP R32, R32 ;  /* 0x0000002000207308 */ /* 0x000e300000001000 */
[----:B------:R-:W2:Y:S01]  /*71f0*/  MUFU.RCP R44, R44 ;  /* 0x0000002c002c7308 */ /* 0x000ea20000001000 */
[----:B-1----:R-:W-:Y:S01]  /*7200*/  FMUL.FTZ R58, R24, R58 ;  /* 0x0000003a183a7220 */ /* 0x002fe20000410000 */
[----:B0-----:R-:W-:-:S04]  /*7210*/  FMUL.FTZ R53, R53, R32 ;  /* 0x0000002035357220 */ /* 0x001fc80000410000 */
[----:B------:R-:W-:Y:S04]  /*7220*/  STL [R1+0x60], R58 ;  /* 0x0000603a01007387 */ /* 0x000fe80000100800 */
[----:B------:R2:W-:Y:S02]  /*7230*/  STL [R1+0x5c], R53 ;  /* 0x00005c3501007387 */ /* 0x0005e40000100800 */
[----:B--2---:R-:W-:-:S05]  /*7240*/  FMUL.FTZ R53, R60, R44 ;  /* 0x0000002c3c357220 */ /* 0x004fca0000410000 */
[----:B------:R-:W-:Y:S04]  /*7250*/  STL [R1+0x68], R53 ;  /* 0x0000683501007387 */ /* 0x000fe80000100800 */
[----:B------:R-:W2:Y:S01]  /*7260*/  LDL.LU R104, [R1+0x8] ;  /* 0x0000080001687983 */ /* 0x000ea20000300800 */
[----:B------:R-:W-:-:S06]  /*7270*/  FMUL.FTZ R59, R64, -1.4426950216293334961 ;  /* 0xbfb8aa3b403b7820 */ /* 0x000fcc0000410000 */
[----:B------:R-:W0:Y:S01]  /*7280*/  MUFU.EX2 R59, R59 ;  /* 0x0000003b003b7308 */ /* 0x000e220000000800 */
[----:B------:R-:W-:Y:S01]  /*7290*/  FMUL.FTZ R28, R20, -1.4426950216293334961 ;  /* 0xbfb8aa3b141c7820 */ /* 0x000fe20000410000 */
[----:B------:R-:W-:Y:S01]  /*72a0*/  FMUL.FTZ R36, R52, -1.4426950216293334961 ;  /* 0xbfb8aa3b34247820 */ /* 0x000fe20000410000 */
[----:B------:R-:W-:-:S05]  /*72b0*/  FMUL.FTZ R40, R54, -1.4426950216293334961 ;  /* 0xbfb8aa3b36287820 */ /* 0x000fca0000410000 */
[----:B------:R-:W1:Y:S01]  /*72c0*/  MUFU.EX2 R28, R28 ;  /* 0x0000001c001c7308 */ /* 0x000e620000000800 */
[----:B0-----:R-:W-:-:S07]  /*72d0*/  FADD.FTZ R57, R59, 1 ;  /* 0x3f8000003b397421 */ /* 0x001fce0000010000 */
[----:B------:R-:W0:Y:S01]  /*72e0*/  MUFU.RCP R57, R57 ;  /* 0x0000003900397308 */ /* 0x000e220000001000 */
[----:B------:R-:W-:-:S07]  /*72f0*/  FMUL.FTZ R56, R55, -1.4426950216293334961 ;  /* 0xbfb8aa3b37387820 */ /* 0x000fce0000410000 */
[----:B------:R-:W3:Y:S01]  /*7300*/  MUFU.EX2 R36, R36 ;  /* 0x0000002400247308 */ /* 0x000ee20000000800 */
[----:B-1----:R-:W-:-:S07]  /*7310*/  FADD.FTZ R28, R28, 1 ;  /* 0x3f8000001c1c7421 */ /* 0x002fce0000010000 */
[----:B------:R-:W1:Y:S01]  /*7320*/  MUFU.EX2 R40, R40 ;  /* 0x0000002800287308 */ /* 0x000e620000000800 */
[----:B0-----:R-:W-:-:S07]  /*7330*/  FMUL.FTZ R57, R64, R57 ;  /* 0x0000003940397220 */ /* 0x001fce0000410000 */
[----:B------:R-:W0:Y:S01]  /*7340*/  MUFU.EX2 R56, R56 ;  /* 0x0000003800387308 */ /* 0x000e220000000800 */
[----:B------:R4:W-:Y:S07]  /*7350*/  STL [R1+0x64], R57 ;  /* 0x0000643901007387 */ /* 0x0009ee0000100800 */
[----:B----4-:R3:W4:Y:S02]  /*7360*/  MUFU.RCP R57, R28 ;  /* 0x0000001c00397308 */ /* 0x0107240000001000 */
[----:B---3--:R-:W-:Y:S01]  /*7370*/  FADD.FTZ R28, R36, 1 ;  /* 0x3f800000241c7421 */ /* 0x008fe20000010000 */
[----:B-1----:R-:W-:-:S05]  /*7380*/  FADD.FTZ R36, R40, 1 ;  /* 0x3f80000028247421 */ /* 0x002fca0000010000 */
[----:B------:R-:W1:Y:S01]  /*7390*/  MUFU.RCP R28, R28 ;  /* 0x0000001c001c7308 */ /* 0x000e620000001000 */
[----:B0-----:R-:W-:Y:S01]  /*73a0*/  FADD.FTZ R40, R56, 1 ;  /* 0x3f80000038287421 */ /* 0x001fe20000010000 */
[----:B------:R-:W-:-:S06]  /*73b0*/  FMUL.FTZ R24, R16, -1.4426950216293334961 ;  /* 0xbfb8aa3b10187820 */ /* 0x000fcc0000410000 */
[----:B------:R-:W0:Y:S01]  /*73c0*/  MUFU.RCP R36, R36 ;  /* 0x0000002400247308 */ /* 0x000e220000001000 */
[----:B------:R-:W-:Y:S01]  /*73d0*/  FMUL.FTZ R32, R49, -1.4426950216293334961 ;  /* 0xbfb8aa3b31207820 */ /* 0x000fe20000410000 */
[----:B----4-:R-:W-:-:S06]  /*73e0*/  FMUL.FTZ R56, R20, R57 ;  /* 0x0000003914387220 */ /* 0x010fcc0000410000 */
[----:B------:R-:W-:Y:S01]  /*73f0*/  MUFU.RCP R40, R40 ;  /* 0x0000002800287308 */ /* 0x000fe20000001000 */
[----:B-1----:R-:W-:Y:S01]  /*7400*/  FMUL.FTZ R52, R52, R28 ;  /* 0x0000001c34347220 */ /* 0x002fe20000410000 */
[----:B------:R-:W-:-:S06]  /*7410*/  FMUL.FTZ R44, R50, -1.4426950216293334961 ;  /* 0xbfb8aa3b322c7820 */ /* 0x000fcc0000410000 */
[----:B------:R-:W1:Y:S01]  /*7420*/  MUFU.EX2 R24, R24 ;  /* 0x0000001800187308 */ /* 0x000e620000000800 */
[----:B------:R-:W-:Y:S01]  /*7430*/  STL [R1+0x78], R56 ;  /* 0x0000783801007387 */ /* 0x000fe20000100800 */
[----:B------:R-:W-:-:S03]  /*7440*/  FMUL.FTZ R53, R51, -1.4426950216293334961 ;  /* 0xbfb8aa3b33357820 */ /* 0x000fc60000410000 */
[----:B------:R0:W-:Y:S03]  /*7450*/  STL [R1+0x74], R52 ;  /* 0x0000743401007387 */ /* 0x0001e60000100800 */
[----:B------:R-:W3:Y:S01]  /*7460*/  MUFU.EX2 R32, R32 ;  /* 0x0000002000207308 */ /* 0x000ee20000000800 */
[----:B0-----:R-:W-:-:S07]  /*7470*/  FMUL.FTZ R52, R54, R36 ;  /* 0x0000002436347220 */ /* 0x001fce0000410000 */
[----:B------:R-:W0:Y:S01]  /*7480*/  MUFU.EX2 R44, R44 ;  /* 0x0000002c002c7308 */ /* 0x000e220000000800 */
[----:B-1----:R-:W-:Y:S01]  /*7490*/  FADD.FTZ R24, R24, 1 ;  /* 0x3f80000018187421 */ /* 0x002fe20000010000 */
[----:B------:R1:W-:Y:S06]  /*74a0*/  STL [R1+0xc4], R52 ;  /* 0x0000c43401007387 */ /* 0x0003ec0000100800 */
[----:B------:R-:W4:Y:S01]  /*74b0*/  MUFU.EX2 R53, R53 ;  /* 0x0000003500357308 */ /* 0x000f220000000800 */
[----:B------:R-:W2:Y:S01]  /*74c0*/  LDL.LU R108, [R1+0xc] ;  /* 0x00000c00016c7983 */ /* 0x000ea20000300800 */
[----:B-1----:R-:W-:-:S05]  /*74d0*/  FMUL.FTZ R52, R55, R40 ;  /* 0x0000002837347220 */ /* 0x002fca0000410000 */
[----:B------:R1:W-:Y:S02]  /*74e0*/  STL [R1+0x7c], R52 ;  /* 0x00007c3401007387 */ /* 0x0003e40000100800 */
[----:B-1----:R3:W1:Y:S02]  /*74f0*/  MUFU.RCP R52, R24 ;  /* 0x0000001800347308 */ /* 0x0026640000001000 */
[----:B---3--:R-:W-:Y:S01]  /*7500*/  FADD.FTZ R24, R32, 1 ;  /* 0x3f80000020187421 */ /* 0x008fe20000010000 */
[----:B0-----:R-:W-:-:S05]  /*7510*/  FADD.FTZ R32, R44, 1 ;  /* 0x3f8000002c207421 */ /* 0x001fca0000010000 */
[----:B------:R-:W0:Y:S01]  /*7520*/  MUFU.RCP R24, R24 ;  /* 0x0000001800187308 */ /* 0x000e220000001000 */
[----:B----4-:R-:W-:Y:S01]  /*7530*/  FADD.FTZ R44, R53, 1 ;  /* 0x3f800000352c7421 */ /* 0x010fe20000010000 */
[----:B------:R-:W-:-:S06]  /*7540*/  FMUL.FTZ R20, R12, -1.4426950216293334961 ;  /* 0xbfb8aa3b0c147820 */ /* 0x000fcc0000410000 */
[----:B------:R-:W3:Y:S01]  /*7550*/  MUFU.RCP R32, R32 ;  /* 0x0000002000207308 */ /* 0x000ee20000001000 */
[----:B------:R-:W-:Y:S01]  /*7560*/  FMUL.FTZ R28, R45, -1.4426950216293334961 ;  /* 0xbfb8aa3b2d1c7820 */ /* 0x000fe20000410000 */
[----:B-1----:R-:W-:-:S06]  /*7570*/  FMUL.FTZ R52, R16, R52 ;  /* 0x0000003410347220 */ /* 0x002fcc0000410000 */
[----:B------:R-:W-:Y:S01]  /*7580*/  MUFU.RCP R44, R44 ;  /* 0x0000002c002c7308 */ /* 0x000fe20000001000 */
[----:B0-----:R-:W-:Y:S01]  /*7590*/  FMUL.FTZ R49, R49, R24 ;  /* 0x0000001831317220 */ /* 0x001fe20000410000 */
[----:B------:R-:W-:-:S06]  /*75a0*/  FMUL.FTZ R36, R48, -1.4426950216293334961 ;  /* 0xbfb8aa3b30247820 */ /* 0x000fcc0000410000 */
[----:B------:R-:W0:Y:S01]  /*75b0*/  MUFU.EX2 R20, R20 ;  /* 0x0000001400147308 */ /* 0x000e220000000800 */
[----:B------:R-:W-:Y:S04]  /*75c0*/  STL [R1+0x8c], R52 ;  /* 0x00008c3401007387 */ /* 0x000fe80000100800 */
[----:B------:R3:W-:Y:S03]  /*75d0*/  STL [R1+0x88], R49 ;  /* 0x0000883101007387 */ /* 0x0007e60000100800 */
[----:B------:R-:W1:Y:S01]  /*75e0*/  MUFU.EX2 R28, R28 ;  /* 0x0000001c001c7308 */ /* 0x000e620000000800 */
[----:B------:R-:W-:Y:S01]  /*75f0*/  FMUL.FTZ R40, R47, -1.4426950216293334961 ;  /* 0xbfb8aa3b2f287820 */ /* 0x000fe20000410000 */
[----:B---3--:R-:W-:-:S06]  /*7600*/  FMUL.FTZ R49, R50, R32 ;  /* 0x0000002032317220 */ /* 0x008fcc0000410000 */
[----:B------:R-:W3:Y:S01]  /*7610*/  MUFU.EX2 R36, R36 ;  /* 0x0000002400247308 */ /* 0x000ee20000000800 */
[----:B0-----:R-:W-:Y:S01]  /*7620*/  FADD.FTZ R20, R20, 1 ;  /* 0x3f80000014147421 */ /* 0x001fe20000010000 */
[----:B------:R0:W-:Y:S01]  /*7630*/  STL [R1+0xc0], R49 ;  /* 0x0000c03101007387 */ /* 0x0001e20000100800 */
[----:B------:R-:W-:-:S03]  /*7640*/  FMUL.FTZ R24, R41, -1.4426950216293334961 ;  /* 0xbfb8aa3b29187820 */ /* 0x000fc60000410000 */
[----:B------:R-:W4:Y:S02]  /*7650*/  LDL.LU R120, [R1+0x20] ;  /* 0x0000200001787983 */ /* 0x000f240000300800 */
[----:B------:R-:W3:Y:S01]  /*7660*/  MUFU.EX2 R40, R40 ;  /* 0x0000002800287308 */ /* 0x000ee20000000800 */
[----:B0-----:R-:W-:-:S05]  /*7670*/  FMUL.FTZ R49, R51, R44 ;  /* 0x0000002c33317220 */ /* 0x001fca0000410000 */
[----:B------:R0:W-:Y:S02]  /*7680*/  STL [R1+0x90], R49 ;  /* 0x0000903101007387 */ /* 0x0001e40000100800 */
[----:B------:R-:W-:Y:S01]  /*7690*/  MUFU.EX2 R24, R24 ;  /* 0x0000001800187308 */ /* 0x000fe20000000800 */
[----:B------:R-:W-:-:S07]  /*76a0*/  FMUL.FTZ R32, R46, -1.4426950216293334961 ;  /* 0xbfb8aa3b2e207820 */ /* 0x000fce0000410000 */
[----:B0-----:R1:W0:Y:S02]  /*76b0*/  MUFU.RCP R49, R20 ;  /* 0x0000001400317308 */ /* 0x0012240000001000 */
[----:B-1----:R-:W-:Y:S01]  /*76c0*/  FADD.FTZ R20, R28, 1 ;  /* 0x3f8000001c147421 */ /* 0x002fe20000010000 */
[----:B---3--:R-:W-:-:S05]  /*76d0*/  FADD.FTZ R28, R36, 1 ;  /* 0x3f800000241c7421 */ /* 0x008fca0000010000 */
[----:B------:R-:W1:Y:S01]  /*76e0*/  MUFU.RCP R20, R20 ;  /* 0x0000001400147308 */ /* 0x000e620000001000 */
[----:B------:R-:W-:Y:S01]  /*76f0*/  FADD.FTZ R36, R40, 1 ;  /* 0x3f80000028247421 */ /* 0x000fe20000010000 */
[----:B0-----:R-:W-:-:S06]  /*7700*/  FMUL.FTZ R40, R12, R49 ;  /* 0x000000310c287220 */ /* 0x001fcc0000410000 */
[----:B------:R-:W0:Y:S08]  /*7710*/  MUFU.EX2 R32, R32 ;  /* 0x0000002000207308 */ /* 0x000e300000000800 */
[----:B------:R-:W-:Y:S01]  /*7720*/  MUFU.RCP R28, R28 ;  /* 0x0000001c001c7308 */ /* 0x000fe20000001000 */
[----:B------:R-:W-:Y:S01]  /*7730*/  FMUL.FTZ R44, R43, -1.4426950216293334961 ;  /* 0xbfb8aa3b2b2c7820 */ /* 0x000fe20000410000 */
[----:B------:R1:W-:Y:S01]  /*7740*/  STL [R1+0xa0], R40 ;  /* 0x0000a02801007387 */ /* 0x0003e20000100800 */
[----:B------:R-:W-:-:S05]  /*7750*/  FADD.FTZ R24, R24, 1 ;  /* 0x3f80000018187421 */ /* 0x000fca0000010000 */
[----:B------:R-:W-:Y:S01]  /*7760*/  MUFU.RCP R36, R36 ;  /* 0x0000002400247308 */ /* 0x000fe20000001000 */
[----:B-1----:R-:W-:Y:S01]  /*7770*/  FMUL.FTZ R40, R45, R20 ;  /* 0x000000142d287220 */ /* 0x002fe20000410000 */
[----:B--2---:R-:W-:-:S06]  /*7780*/  FMUL.FTZ R16, R104, -1.4426950216293334961 ;  /* 0xbfb8aa3b68107820 */ /* 0x004fcc0000410000 */
[----:B------:R-:W1:Y:S01]  /*7790*/  MUFU.EX2 R16, R16 ;  /* 0x0000001000107308 */ /* 0x000e620000000800 */
[----:B------:R2:W-:Y:S01]  /*77a0*/  STL [R1+0x9c], R40 ;  /* 0x00009c2801007387 */ /* 0x0005e20000100800 */
[----:B0-----:R-:W-:-:S06]  /*77b0*/  FADD.FTZ R32, R32, 1 ;  /* 0x3f80000020207421 */ /* 0x001fcc0000010000 */
[----:B------:R-:W-:Y:S01]  /*77c0*/  MUFU.EX2 R44, R44 ;  /* 0x0000002c002c7308 */ /* 0x000fe20000000800 */
[----:B-1----:R-:W-:Y:S01]  /*77d0*/  FADD.FTZ R16, R16, 1 ;  /* 0x3f80000010107421 */ /* 0x002fe20000010000 */
[----:B--2---:R-:W-:-:S06]  /*77e0*/  FMUL.FTZ R40, R48, R28 ;  /* 0x0000001c30287220 */ /* 0x004fcc0000410000 */
[----:B------:R-:W0:Y:S08]  /*77f0*/  MUFU.RCP R24, R24 ;  /* 0x0000001800187308 */ /* 0x000e300000001000 */
[----:B------:R-:W1:Y:S01]  /*7800*/  MUFU.RCP R16, R16 ;  /* 0x0000001000107308 */ /* 0x000e620000001000 */
[----:B------:R2:W-:Y:S04]  /*7810*/  STL [R1+0xa8], R40 ;  /* 0x0000a82801007387 */ /* 0x0005e80000100800 */
[----:B------:R-:W3:Y:S03]  /*7820*/  LDL.LU R112, [R1+0x24] ;  /* 0x0000240001707983 */ /* 0x000ee60000300800 */
[----:B------:R-:W1:Y:S01]  /*7830*/  MUFU.RCP R32, R32 ;  /* 0x0000002000207308 */ /* 0x000e620000001000 */
[----:B--2---:R-:W-:Y:S01]  /*7840*/  FMUL.FTZ R40, R47, R36 ;  /* 0x000000242f287220 */ /* 0x004fe20000410000 */
[----:B0-----:R-:W-:-:S04]  /*7850*/  FMUL.FTZ R41, R41, R24 ;  /* 0x0000001829297220 */ /* 0x001fc80000410000 */
[----:B------:R0:W-:Y:S02]  /*7860*/  STL [R1+0xa4], R40 ;  /* 0x0000a42801007387 */ /* 0x0001e40000100800 */
[----:B0-----:R-:W-:Y:S01]  /*7870*/  FADD.FTZ R40, R44, 1 ;  /* 0x3f8000002c287421 */ /* 0x001fe20000010000 */
[----:B-1----:R-:W-:-:S05]  /*7880*/  FMUL.FTZ R44, R104, R16 ;  /* 0x00000010682c7220 */ /* 0x002fca0000410000 */
[----:B------:R-:W-:Y:S04]  /*7890*/  STL [R1+0xe0], R44 ;  /* 0x0000e02c01007387 */ /* 0x000fe80000100800 */
[----:B------:R0:W-:Y:S02]  /*78a0*/  STL [R1+0xb4], R41 ;  /* 0x0000b42901007387 */ /* 0x0001e40000100800 */
[----:B0-----:R-:W-:-:S05]  /*78b0*/  FMUL.FTZ R41, R46, R32 ;  /* 0x000000202e297220 */ /* 0x001fca0000410000 */
[----:B------:R0:W-:Y:S04]  /*78c0*/  STL [R1+0xd0], R41 ;  /* 0x0000d02901007387 */ /* 0x0001e80000100800 */
[----:B------:R-:W2:Y:S01]  /*78d0*/  LDL.LU R104, [R1+0x54] ;  /* 0x0000540001687983 */ /* 0x000ea20000300800 */
[----:B------:R-:W-:Y:S01]  /*78e0*/  FMUL.FTZ R20, R33, -1.4426950216293334961 ;  /* 0xbfb8aa3b21147820 */ /* 0x000fe20000410000 */
[----:B------:R-:W-:-:S05]  /*78f0*/  FMUL.FTZ R28, R42, -1.4426950216293334961 ;  /* 0xbfb8aa3b2a1c7820 */ /* 0x000fca0000410000 */
[----:B------:R-:W1:Y:S08]  /*7900*/  MUFU.EX2 R20, R20 ;  /* 0x0000001400147308 */ /* 0x000e700000000800 */
[----:B------:R-:W0:Y:S01]  /*7910*/  MUFU.EX2 R28, R28 ;  /* 0x0000001c001c7308 */ /* 0x000e220000000800 */
[----:B------:R-:W-:-:S07]  /*7920*/  FMUL.FTZ R12, R108, -1.4426950216293334961 ;  /* 0xbfb8aa3b6c0c7820 */ /* 0x000fce0000410000 */
[----:B------:R-:W0:Y:S01]  /*7930*/  MUFU.EX2 R12, R12 ;  /* 0x0000000c000c7308 */ /* 0x000e220000000800 */
[----:B-1----:R-:W-:Y:S01]  /*7940*/  FADD.FTZ R20, R20, 1 ;  /* 0x3f80000014147421 */ /* 0x002fe20000010000 */
[----:B------:R-:W-:-:S06]  /*7950*/  FMUL.FTZ R36, R39, -1.4426950216293334961 ;  /* 0xbfb8aa3b27247820 */ /* 0x000fcc0000410000 */
[----:B------:R-:W1:Y:S01]  /*7960*/  MUFU.RCP R40, R40 ;  /* 0x0000002800287308 */ /* 0x000e620000001000 */
[----:B0-----:R-:W-:Y:S01]  /*7970*/  FADD.FTZ R28, R28, 1 ;  /* 0x3f8000001c1c7421 */ /* 0x001fe20000010000 */
[----:B------:R-:W-:-:S06]  /*7980*/  FADD.FTZ R12, R12, 1 ;  /* 0x3f8000000c0c7421 */ /* 0x000fcc0000010000 */
[----:B------:R-:W0:Y:S01]  /*7990*/  MUFU.RCP R20, R20 ;  /* 0x0000001400147308 */ /* 0x000e220000001000 */
[----:B------:R-:W-:-:S07]  /*79a0*/  FMUL.FTZ R24, R37, -1.4426950216293334961 ;  /* 0xbfb8aa3b25187820 */ /* 0x000fce0000410000 */
[----:B------:R-:W0:Y:S01]  /*79b0*/  MUFU.RCP R12, R12 ;  /* 0x0000000c000c7308 */ /* 0x000e220000001000 */
[----:B------:R-:W-:-:S07]  /*79c0*/  FMUL.FTZ R32, R38, -1.4426950216293334961 ;  /* 0xbfb8aa3b26207820 */ /* 0x000fce0000410000 */
[----:B------:R-:W4:Y:S01]  /*79d0*/  MUFU.EX2 R36, R36 ;  /* 0x0000002400247308 */ /* 0x000f220000000800 */
[----:B-1----:R-:W-:-:S07]  /*79e0*/  FMUL.FTZ R41, R43, R40 ;  /* 0x000000282b297220 */ /* 0x002fce0000410000 */
[----:B------:R-:W-:Y:S08]  /*79f0*/  MUFU.RCP R28, R28 ;  /* 0x0000001c001c7308 */ /* 0x000ff00000001000 */
[----:B------:R-:W1:Y:S01]  /*7a00*/  MUFU.EX2 R24, R24 ;  /* 0x0000001800187308 */ /* 0x000e620000000800 */
[----:B------:R1:W-:Y:S01]  /*7a10*/  STL [R1+0xcc], R41 ;  /* 0x0000cc2901007387 */ /* 0x0003e20000100800 */
[----:B0-----:R-:W-:-:S06]  /*7a20*/  FMUL.FTZ R33, R33, R20 ;  /* 0x0000001421217220 */ /* 0x001fcc0000410000 */
[----:B------:R-:W0:Y:S01]  /*7a30*/  MUFU.EX2 R32, R32 ;  /* 0x0000002000207308 */ /* 0x000e220000000800 */
[----:B-1----:R-:W-:Y:S01]  /*7a40*/  FMUL.FTZ R41, R108, R12 ;  /* 0x0000000c6c297220 */ /* 0x002fe20000410000 */
[----:B----4-:R-:W-:-:S06]  /*7a50*/  FMUL.FTZ R16, R120, -1.4426950216293334961 ;  /* 0xbfb8aa3b78107820 */ /* 0x010fcc0000410000 */
[----:B------:R-:W1:Y:S01]  /*7a60*/  MUFU.EX2 R16, R16 ;  /* 0x0000001000107308 */ /* 0x000e620000000800 */
[----:B------:R-:W-:Y:S01]  /*7a70*/  FADD.FTZ R36, R36, 1 ;  /* 0x3f80000024247421 */ /* 0x000fe20000010000 */
[----:B------:R-:W-:Y:S01]  /*7a80*/  STL [R1+0xdc], R41 ;  /* 0x0000dc2901007387 */ /* 0x000fe20000100800 */
[----:B------:R-:W-:-:S03]  /*7a90*/  FADD.FTZ R24, R24, 1 ;  /* 0x3f80000018187421 */ /* 0x000fc60000010000 */
[----:B------:R4:W-:Y:S01]  /*7aa0*/  STL [R1+0xc8], R33 ;  /* 0x0000c82101007387 */ /* 0x0009e20000100800 */
[----:B------:R-:W-:Y:S01]  /*7ab0*/  FMUL.FTZ R40, R35, -1.4426950216293334961 ;  /* 0xbfb8aa3b23287820 */ /* 0x000fe20000410000 */
[----:B------:R-:W1:Y:S01]  /*7ac0*/  MUFU.RCP R36, R36 ;  /* 0x0000002400247308 */ /* 0x000e620000001000 */
[----:B0-----:R-:W-:Y:S01]  /*7ad0*/  FADD.FTZ R32, R32, 1 ;  /* 0x3f80000020207421 */ /* 0x001fe20000010000 */
[----:B----4-:R-:W-:Y:S01]  /*7ae0*/  FMUL.FTZ R33, R42, R28 ;  /* 0x0000001c2a217220 */ /* 0x010fe20000410000 */
[----:B-1----:R-:W-:-:S05]  /*7af0*/  FADD.FTZ R16, R16, 1 ;  /* 0x3f80000010107421 */ /* 0x002fca0000010000 */
[----:B------:R-:W-:Y:S01]  /*7b00*/  MUFU.RCP R24, R24 ;  /* 0x0000001800187308 */ /* 0x000fe20000001000 */
[----:B------:R-:W-:Y:S04]  /*7b10*/  STL [R1+0xd8], R33 ;  /* 0x0000d82101007387 */ /* 0x000fe80000100800 */
[----:B------:R-:W4:Y:S03]  /*7b20*/  LDL.LU R108, [R1+0xfc] ;  /* 0x0000fc00016c7983 */ /* 0x000f260000300800 */
[----:B------:R-:W0:Y:S01]  /*7b30*/  MUFU.RCP R16, R16 ;  /* 0x0000001000107308 */ /* 0x000e220000001000 */
[----:B------:R-:W-:-:S07]  /*7b40*/  FMUL.FTZ R20, R29, -1.4426950216293334961 ;  /* 0xbfb8aa3b1d147820 */ /* 0x000fce0000410000 */
[----:B------:R-:W1:Y:S01]  /*7b50*/  MUFU.EX2 R40, R40 ;  /* 0x0000002800287308 */ /* 0x000e620000000800 */
[----:B------:R-:W-:-:S07]  /*7b60*/  FMUL.FTZ R28, R34, -1.4426950216293334961 ;  /* 0xbfb8aa3b221c7820 */ /* 0x000fce0000410000 */
[----:B------:R-:W-:Y:S01]  /*7b70*/  MUFU.RCP R32, R32 ;  /* 0x0000002000207308 */ /* 0x000fe20000001000 */
[----:B------:R-:W-:-:S07]  /*7b80*/  FMUL.FTZ R36, R39, R36 ;  /* 0x0000002427247220 */ /* 0x000fce0000410000 */
[----:B------:R-:W1:Y:S01]  /*7b90*/  MUFU.EX2 R20, R20 ;  /* 0x0000001400147308 */ /* 0x000e620000000800 */
[----:B0-----:R-:W-:Y:S01]  /*7ba0*/  FMUL.FTZ R39, R120, R16 ;  /* 0x0000001078277220 */ /* 0x001fe20000410000 */
[----:B------:R-:W-:Y:S01]  /*7bb0*/  FMUL.FTZ R37, R37, R24 ;  /* 0x0000001825257220 */ /* 0x000fe20000410000 */
[----:B------:R1:W-:Y:S05]  /*7bc0*/  STL [R1+0xd4], R36 ;  /* 0x0000d42401007387 */ /* 0x0003ea0000100800 */
[----:B------:R-:W0:Y:S01]  /*7bd0*/  MUFU.EX2 R28, R28 ;  /* 0x0000001c001c7308 */ /* 0x000e220000000800 */
[----:B------:R-:W-:Y:S01]  /*7be0*/  STL [R1+0xe4], R39 ;  /* 0x0000e42701007387 */ /* 0x000fe20000100800 */
[----:B-1----:R-:W-:-:S03]  /*7bf0*/  FADD.FTZ R36, R40, 1 ;  /* 0x3f80000028247421 */ /* 0x002fc60000010000 */
[----:B------:R1:W-:Y:S01]  /*7c00*/  STL [R1+0xbc], R37 ;  /* 0x0000bc2501007387 */ /* 0x0003e20000100800 */
[----:B------:R-:W-:Y:S01]  /*7c10*/  FMUL.FTZ R33, R31, -1.4426950216293334961 ;  /* 0xbfb8aa3b1f217820 */ /* 0x000fe20000410000 */
[----:B------:R-:W-:Y:S01]  /*7c20*/  FMUL.FTZ R24, R25, -1.4426950216293334961 ;  /* 0xbfb8aa3b19187820 */ /* 0x000fe20000410000 */
[----:B------:R-:W-:Y:S01]  /*7c30*/  FADD.FTZ R20, R20, 1 ;  /* 0x3f80000014147421 */ /* 0x000fe20000010000 */
[----:B------:R-:W-:Y:S01]  /*7c40*/  MUFU.RCP R36, R36 ;  /* 0x0000002400247308 */ /* 0x000fe20000001000 */
[----:B-1----:R-:W-:Y:S01]  /*7c50*/  FMUL.FTZ R37, R38, R32 ;  /* 0x0000002026257220 */ /* 0x002fe20000410000 */
[----:B------:R-:W-:-:S06]  /*7c60*/  FMUL.FTZ R32, R30, -1.4426950216293334961 ;  /* 0xbfb8aa3b1e207820 */ /* 0x000fcc0000410000 */
[----:B------:R-:W-:Y:S01]  /*7c70*/  MUFU.EX2 R33, R33 ;  /* 0x0000002100217308 */ /* 0x000fe20000000800 */
[----:B------:R-:W-:Y:S01]  /*7c80*/  STL [R1+0xb8], R37 ;  /* 0x0000b82501007387 */ /* 0x000fe20000100800 */
[----:B0-----:R-:W-:-:S03]  /*7c90*/  FADD.FTZ R28, R28, 1 ;  /* 0x3f8000001c1c7421 */ /* 0x001fc60000010000 */
[----:B------:R-:W4:Y:S03]  /*7ca0*/  LDL.LU R120, [R1+0x100] ;  /* 0x0001000001787983 */ /* 0x000f260000300800 */
[----:B------:R-:W-:Y:S01]  /*7cb0*/  MUFU.EX2 R24, R24 ;  /* 0x0000001800187308 */ /* 0x000fe20000000800 */
[----:B---3--:R-:W-:-:S07]  /*7cc0*/  FMUL.FTZ R12, R112, -1.4426950216293334961 ;  /* 0xbfb8aa3b700c7820 */ /* 0x008fce0000410000 */
[----:B------:R-:W0:Y:S08]  /*7cd0*/  MUFU.EX2 R12, R12 ;  /* 0x0000000c000c7308 */ /* 0x000e300000000800 */
[----:B------:R-:W1:Y:S01]  /*7ce0*/  MUFU.RCP R20, R20 ;  /* 0x0000001400147308 */ /* 0x000e620000001000 */
[----:B0-----:R-:W-:-:S07]  /*7cf0*/  FADD.FTZ R12, R12, 1 ;  /* 0x3f8000000c0c7421 */ /* 0x001fce0000010000 */
[----:B------:R-:W0:Y:S08]  /*7d00*/  MUFU.EX2 R32, R32 ;  /* 0x0000002000207308 */ /* 0x000e300000000800 */
[----:B------:R-:W-:Y:S01]  /*7d10*/  MUFU.RCP R12, R12 ;  /* 0x0000000c000c7308 */ /* 0x000fe20000001000 */
[----:B------:R-:W-:Y:S01]  /*7d20*/  FMUL.FTZ R36, R35, R36 ;  /* 0x0000002423247220 */ /* 0x000fe20000410000 */
[----:B--2---:R-:W-:-:S06]  /*7d30*/  FMUL.FTZ R16, R104, -1.4426950216293334961 ;  /* 0xbfb8aa3b68107820 */ /* 0x004fcc0000410000 */
[----:B------:R-:W2:Y:S08]  /*7d40*/  MUFU.EX2 R16, R16 ;  /* 0x0000001000107308 */ /* 0x000eb00000000800 */
[----:B------:R-:W3:Y:S01]  /*7d50*/  MUFU.RCP R28, R28 ;  /* 0x0000001c001c7308 */ /* 0x000ee20000001000 */
[----:B------:R2:W-:Y:S01]  /*7d60*/  STL [R1+0xb0], R36 ;  /* 0x0000b02401007387 */ /* 0x0005e20000100800 */
[----:B------:R-:W-:Y:S01]  /*7d70*/  FADD.FTZ R33, R33, 1 ;  /* 0x3f80000021217421 */ /* 0x000fe20000010000 */
[----:B-1----:R-:W-:Y:S01]  /*7d80*/  FMUL.FTZ R29, R29, R20 ;  /* 0x000000141d1d7220 */ /* 0x002fe20000410000 */
[----:B------:R-:W-:Y:S01]  /*7d90*/  FADD.FTZ R24, R24, 1 ;  /* 0x3f80000018187421 */ /* 0x000fe20000010000 */
[----:B0-----:R-:W-:Y:S01]  /*7da0*/  FADD.FTZ R32, R32, 1 ;  /* 0x3f80000020207421 */ /* 0x001fe20000010000 */
[----:B--2---:R-:W-:Y:S01]  /*7db0*/  FADD.FTZ R16, R16, 1 ;  /* 0x3f80000010107421 */ /* 0x004fe20000010000 */
[----:B------:R-:W-:Y:S01]  /*7dc0*/  FMUL.FTZ R36, R112, R12 ;  /* 0x0000000c70247220 */ /* 0x000fe20000410000 */
[----:B------:R-:W0:Y:S04]  /*7dd0*/  MUFU.RCP R33, R33 ;  /* 0x0000002100217308 */ /* 0x000e280000001000 */
[----:B------:R-:W-:Y:S04]  /*7de0*/  STL [R1+0xac], R36 ;  /* 0x0000ac2401007387 */ /* 0x000fe80000100800 */
[----:B------:R3:W-:Y:S01]  /*7df0*/  STL [R1+0x98], R29 ;  /* 0x0000981d01007387 */ /* 0x0007e20000100800 */
[----:B------:R-:W1:Y:S08]  /*7e00*/  MUFU.RCP R16, R16 ;  /* 0x0000001000107308 */ /* 0x000e700000001000 */
[----:B------:R-:W2:Y:S01]  /*7e10*/  MUFU.RCP R24, R24 ;  /* 0x0000001800187308 */ /* 0x000ea20000001000 */
[----:B---3--:R-:W-:-:S07]  /*7e20*/  FMUL.FTZ R29, R34, R28 ;  /* 0x0000001c221d7220 */ /* 0x008fce0000410000 */
[----:B------:R-:W3:Y:S01]  /*7e30*/  MUFU.RCP R32, R32 ;  /* 0x0000002000207308 */ /* 0x000ee20000001000 */
[----:B------:R3:W-:Y:S04]  /*7e40*/  STL [R1+0x94], R29 ;  /* 0x0000941d01007387 */ /* 0x0007e80000100800 */
[----:B------:R-:W4:Y:S01]  /*7e50*/  LDL.LU R116, [R1+0x104] ;  /* 0x0001040001747983 */ /* 0x000f220000300800 */
[----:B0-----:R-:W-:Y:S01]  /*7e60*/  FMUL.FTZ R31, R31, R33 ;  /* 0x000000211f1f7220 */ /* 0x001fe20000410000 */
[----:B-1----:R-:W-:Y:S01]  /*7e70*/  FMUL.FTZ R33, R104, R16 ;  /* 0x0000001068217220 */ /* 0x002fe20000410000 */
[----:B--2---:R-:W-:-:S03]  /*7e80*/  FMUL.FTZ R25, R25, R24 ;  /* 0x0000001819197220 */ /* 0x004fc60000410000 */
[----:B------:R0:W-:Y:S01]  /*7e90*/  STL [R1+0x84], R31 ;  /* 0x0000841f01007387 */ /* 0x0001e20000100800 */
[----:B---3--:R-:W-:-:S03]  /*7ea0*/  FMUL.FTZ R30, R30, R32 ;  /* 0x000000201e1e7220 */ /* 0x008fc60000410000 */
[----:B------:R-:W-:Y:S04]  /*7eb0*/  STL [R1+0x80], R33 ;  /* 0x0000802101007387 */ /* 0x000fe80000100800 */
[----:B------:R-:W-:Y:S04]  /*7ec0*/  STL [R1+0x70], R25 ;  /* 0x0000701901007387 */ /* 0x000fe80000100800 */
[----:B------:R1:W-:Y:S04]  /*7ed0*/  STL [R1+0x6c], R30 ;  /* 0x00006c1e01007387 */ /* 0x0003e80000100800 */
[----:B------:R-:W2:Y:S01]  /*7ee0*/  LDL.LU R112, [R1+0x108] ;  /* 0x0001080001707983 */ /* 0x000ea20000300800 */
[----:B------:R-:W-:-:S06]  /*7ef0*/  FMUL.FTZ R35, R27, -1.4426950216293334961 ;  /* 0xbfb8aa3b1b237820 */ /* 0x000fcc0000410000 */
[----:B------:R-:W0:Y:S01]  /*7f00*/  MUFU.EX2 R35, R35 ;  /* 0x0000002300237308 */ /* 0x000e220000000800 */
[----:B------:R-:W-:Y:S01]  /*7f10*/  FMUL.FTZ R20, R21, -1.4426950216293334961 ;  /* 0xbfb8aa3b15147820 */ /* 0x000fe20000410000 */
[----:B------:R-:W-:Y:S01]  /*7f20*/  FMUL.FTZ R28, R26, -1.4426950216293334961 ;  /* 0xbfb8aa3b1a1c7820 */ /* 0x000fe20000410000 */
[----:B------:R-:W-:-:S05]  /*7f30*/  FMUL.FTZ R29, R23, -1.4426950216293334961 ;  /* 0xbfb8aa3b171d7820 */ /* 0x000fca0000410000 */
[----:B------:R-:W3:Y:S01]  /*7f40*/  MUFU.EX2 R20, R20 ;  /* 0x0000001400147308 */ /* 0x000ee20000000800 */
[----:B0-----:R-:W-:-:S07]  /*7f50*/  FADD.FTZ R31, R35, 1 ;  /* 0x3f800000231f7421 */ /* 0x001fce0000010000 */
[----:B------:R-:W0:Y:S08]  /*7f60*/  MUFU.EX2 R28, R28 ;  /* 0x0000001c001c7308 */ /* 0x000e300000000800 */
[----:B------:R-:W1:Y:S08]  /*7f70*/  MUFU.RCP R31, R31 ;  /* 0x0000001f001f7308 */ /* 0x000e700000001000 */
[----:B------:R-:W-:Y:S01]  /*7f80*/  MUFU.EX2 R29, R29 ;  /* 0x0000001d001d7308 */ /* 0x000fe20000000800 */
[----:B---3--:R-:W-:Y:S01]  /*7f90*/  FADD.FTZ R20, R20, 1 ;  /* 0x3f80000014147421 */ /* 0x008fe20000010000 */
[----:B0-----:R-:W-:Y:S01]  /*7fa0*/  FADD.FTZ R28, R28, 1 ;  /* 0x3f8000001c1c7421 */ /* 0x001fe20000010000 */
[----:B-1----:R-:W-:Y:S01]  /*7fb0*/  FMUL.FTZ R30, R27, R31 ;  /* 0x0000001f1b1e7220 */ /* 0x002fe20000410000 */
[----:B----4-:R-:W-:-:S06]  /*7fc0*/  FMUL.FTZ R12, R108, -1.4426950216293334961 ;  /* 0xbfb8aa3b6c0c7820 */ /* 0x010fcc0000410000 */
[----:B------:R-:W0:Y:S01]  /*7fd0*/  MUFU.EX2 R12, R12 ;  /* 0x0000000c000c7308 */ /* 0x000e220000000800 */
[----:B------:R1:W-:Y:S01]  /*7fe0*/  STL [R1+0x58], R30 ;  /* 0x0000581e01007387 */ /* 0x0003e20000100800 */
[----:B------:R-:W-:-:S06]  /*7ff0*/  FMUL.FTZ R24, R17, -1.4426950216293334961 ;  /* 0xbfb8aa3b11187820 */ /* 0x000fcc0000410000 */
[----:B------:R-:W-:Y:S01]  /*8000*/  MUFU.RCP R20, R20 ;  /* 0x0000001400147308 */ /* 0x000fe20000001000 */
[----:B0-----:R-:W-:-:S07]  /*8010*/  FADD.FTZ R12, R12, 1 ;  /* 0x3f8000000c0c7421 */ /* 0x001fce0000010000 */
[----:B-1----:R0:W-:Y:S08]  /*8020*/  MUFU.RCP R30, R28 ;  /* 0x0000001c001e7308 */ /* 0x0021f00000001000 */
[----:B------:R-:W1:Y:S01]  /*8030*/  MUFU.RCP R12, R12 ;  /* 0x0000000c000c7308 */ /* 0x000e620000001000 */
[----:B0-----:R-:W-:Y:S01]  /*8040*/  FADD.FTZ R28, R29, 1 ;  /* 0x3f8000001d1c7421 */ /* 0x001fe20000010000 */
[----:B------:R-:W-:Y:S01]  /*8050*/  FMUL.FTZ R25, R22, -1.4426950216293334961 ;  /* 0xbfb8aa3b16197820 */ /* 0x000fe20000410000 */
[----:B------:R-:W-:-:S05]  /*8060*/  FMUL.FTZ R27, R122, -1.4426950216293334961 ;  /* 0xbfb8aa3b7a1b7820 */ /* 0x000fca0000410000 */
[----:B------:R-:W-:Y:S08]  /*8070*/  MUFU.RCP R28, R28 ;  /* 0x0000001c001c7308 */ /* 0x000ff00000001000 */
[----:B------:R-:W-:Y:S01]  /*8080*/  MUFU.EX2 R24, R24 ;  /* 0x0000001800187308 */ /* 0x000fe20000000800 */
[----:B------:R-:W-:-:S07]  /*8090*/  FMUL.FTZ R16, R120, -1.4426950216293334961 ;  /* 0xbfb8aa3b78107820 */ /* 0x000fce0000410000 */
[----:B------:R-:W0:Y:S01]  /*80a0*/  MUFU.EX2 R16, R16 ;  /* 0x0000001000107308 */ /* 0x000e220000000800 */
[----:B-1----:R-:W-:Y:S01]  /*80b0*/  FMUL.FTZ R29, R108, R12 ;  /* 0x0000000c6c1d7220 */ /* 0x002fe20000410000 */
[----:B------:R-:W-:Y:S01]  /*80c0*/  FMUL.FTZ R21, R21, R20 ;  /* 0x0000001415157220 */ /* 0x000fe20000410000 */
[----:B------:R-:W-:-:S05]  /*80d0*/  FMUL.FTZ R26, R26, R30 ;  /* 0x0000001e1a1a7220 */ /* 0x000fca0000410000 */
[----:B------:R-:W1:Y:S01]  /*80e0*/  MUFU.EX2 R25, R25 ;  /* 0x0000001900197308 */ /* 0x000e620000000800 */
[----:B------:R-:W-:Y:S07]  /*80f0*/  STL [R1+0x54], R29 ;  /* 0x0000541d01007387 */ /* 0x000fee0000100800 */
[----:B------:R-:W3:Y:S01]  /*8100*/  MUFU.EX2 R27, R27 ;  /* 0x0000001b001b7308 */ /* 0x000ee20000000800 */
[----:B------:R-:W-:Y:S01]  /*8110*/  STL [R1+0x40], R21 ;  /* 0x0000401501007387 */ /* 0x000fe20000100800 */
[----:B0-----:R-:W-:-:S03]  /*8120*/  FADD.FTZ R16, R16, 1 ;  /* 0x3f80000010107421 */ /* 0x001fc60000010000 */
[----:B------:R0:W-:Y:S01]  /*8130*/  STL [R1+0x3c], R26 ;  /* 0x00003c1a01007387 */ /* 0x0001e20000100800 */
[----:B------:R-:W-:Y:S02]  /*8140*/  FADD.FTZ R24, R24, 1 ;  /* 0x3f80000018187421 */ /* 0x000fe40000010000 */
[----:B------:R-:W4:Y:S01]  /*8150*/  MUFU.RCP R16, R16 ;  /* 0x0000001000107308 */ /* 0x000f220000001000 */
[----:B------:R-:W2:Y:S01]  /*8160*/  LDL.LU R108, [R1+0x14c] ;  /* 0x00014c00016c7983 */ /* 0x000ea20000300800 */
[----:B0-----:R-:W-:Y:S01]  /*8170*/  FMUL.FTZ R26, R23, R28 ;  /* 0x0000001c171a7220 */ /* 0x001fe20000410000 */
[----:B-1----:R-:W-:-:S04]  /*8180*/  FADD.FTZ R25, R25, 1 ;  /* 0x3f80000019197421 */ /* 0x002fc80000010000 */
[----:B------:R0:W-:Y:S02]  /*8190*/  STL [R1+0x24], R26 ;  /* 0x0000241a01007387 */ /* 0x0001e40000100800 */
[----:B------:R-:W-:Y:S08]  /*81a0*/  MUFU.RCP R25, R25 ;  /* 0x0000001900197308 */ /* 0x000ff00000001000 */
[----:B0-----:R3:W0:Y:S02]  /*81b0*/  MUFU.RCP R26, R24 ;  /* 0x00000018001a7308 */ /* 0x0016240000001000 */
[----:B---3--:R-:W-:-:S06]  /*81c0*/  FADD.FTZ R24, R27, 1 ;  /* 0x3f8000001b187421 */ /* 0x008fcc0000010000 */
[----:B------:R-:W1:Y:S01]  /*81d0*/  MUFU.RCP R24, R24 ;  /* 0x0000001800187308 */ /* 0x000e620000001000 */
[----:B----4-:R-:W-:Y:S01]  /*81e0*/  FMUL.FTZ R27, R120, R16 ;  /* 0x00000010781b7220 */ /* 0x010fe20000410000 */
[----:B0-----:R-:W-:Y:S01]  /*81f0*/  FMUL.FTZ R26, R17, R26 ;  /* 0x0000001a111a7220 */ /* 0x001fe20000410000 */
[----:B------:R-:W-:Y:S01]  /*8200*/  FMUL.FTZ R20, R121, -1.4426950216293334961 ;  /* 0xbfb8aa3b79147820 */ /* 0x000fe20000410000 */
[----:B------:R-:W-:Y:S01]  /*8210*/  FMUL.FTZ R23, R119, -1.4426950216293334961 ;  /* 0xbfb8aa3b77177820 */ /* 0x000fe20000410000 */
[----:B------:R-:W-:Y:S01]  /*8220*/  FMUL.FTZ R21, R118, -1.4426950216293334961 ;  /* 0xbfb8aa3b76157820 */ /* 0x000fe20000410000 */
[----:B------:R-:W-:Y:S01]  /*8230*/  STL [R1+0x20], R27 ;  /* 0x0000201b01007387 */ /* 0x000fe20000100800 */
[----:B------:R-:W-:Y:S01]  /*8240*/  FMUL.FTZ R17, R117, -1.4426950216293334961 ;  /* 0xbfb8aa3b75117820 */ /* 0x000fe20000410000 */
[----:B------:R-:W-:Y:S02]  /*8250*/  FMUL.FTZ R25, R22, R25 ;  /* 0x0000001916197220 */ /* 0x000fe40000410000 */
[----:B------:R0:W-:Y:S01]  /*8260*/  STL [R1+0xc], R26 ;  /* 0x00000c1a01007387 */ /* 0x0001e20000100800 */
[----:B------:R-:W-:Y:S01]  /*8270*/  FMUL.FTZ R22, R114, -1.4426950216293334961 ;  /* 0xbfb8aa3b72167820 */ /* 0x000fe20000410000 */
[----:B------:R-:W-:Y:S02]  /*8280*/  MUFU.EX2 R20, R20 ;  /* 0x0000001400147308 */ /* 0x000fe40000000800 */
[----:B------:R-:W3:Y:S01]  /*8290*/  LDL.LU R104, [R1+0x170] ;  /* 0x0001700001687983 */ /* 0x000ee20000300800 */
[----:B-1----:R-:W-:Y:S01]  /*82a0*/  FMUL.FTZ R122, R122, R24 ;  /* 0x000000187a7a7220 */ /* 0x002fe20000410000 */
[----:B------:R-:W-:-:S04]  /*82b0*/  FMUL.FTZ R24, R115, -1.4426950216293334961 ;  /* 0xbfb8aa3b73187820 */ /* 0x000fc80000410000 */
[----:B------:R-:W-:Y:S08]  /*82c0*/  MUFU.EX2 R23, R23 ;  /* 0x0000001700177308 */ /* 0x000ff00000000800 */
[----:B------:R-:W-:Y:S08]  /*82d0*/  MUFU.EX2 R21, R21 ;  /* 0x0000001500157308 */ /* 0x000ff00000000800 */
[----:B------:R-:W-:Y:S08]  /*82e0*/  MUFU.EX2 R17, R17 ;  /* 0x0000001100117308 */ /* 0x000ff00000000800 */
[----:B------:R-:W-:Y:S01]  /*82f0*/  MUFU.EX2 R22, R22 ;  /* 0x0000001600167308 */ /* 0x000fe20000000800 */
[----:B------:R-:W-:-:S07]  /*8300*/  FMUL.FTZ R12, R116, -1.4426950216293334961 ;  /* 0xbfb8aa3b740c7820 */ /* 0x000fce0000410000 */
[----:B------:R-:W1:Y:S08]  /*8310*/  MUFU.EX2 R12, R12 ;  /* 0x0000000c000c7308 */ /* 0x000e700000000800 */
[----:B------:R-:W-:Y:S01]  /*8320*/  MUFU.EX2 R24, R24 ;  /* 0x0000001800187308 */ /* 0x000fe20000000800 */
[----:B--2---:R-:W-:Y:S01]  /*8330*/  FMUL.FTZ R16, R112, -1.4426950216293334961 ;  /* 0xbfb8aa3b70107820 */ /* 0x004fe20000410000 */
[----:B-1----:R-:W-:-:S06]  /*8340*/  FADD.FTZ R12, R12, 1 ;  /* 0x3f8000000c0c7421 */ /* 0x002fcc0000010000 */
[----:B------:R-:W1:Y:S08]  /*8350*/  MUFU.EX2 R16, R16 ;  /* 0x0000001000107308 */ /* 0x000e700000000800 */
[----:B------:R2:W4:Y:S01]  /*8360*/  MUFU.RCP R120, R12 ;  /* 0x0000000c00787308 */ /* 0x0005220000001000 */
[----:B------:R4:W-:Y:S01]  /*8370*/  STL [R1+0x8], R25 ;  /* 0x0000081901007387 */ /* 0x0009e20000100800 */
[----:B------:R-:W-:-:S03]  /*8380*/  FADD.FTZ R20, R20, 1 ;  /* 0x3f80000014147421 */ /* 0x000fc60000010000 */
[----:B------:R-:W-:Y:S01]  /*8390*/  STL [R1+0x238], R122 ;  /* 0x0002387a01007387 */ /* 0x000fe20000100800 */
[----:B------:R-:W-:-:S03]  /*83a0*/  FADD.FTZ R21, R21, 1 ;  /* 0x3f80000015157421 */ /* 0x000fc60000010000 */
[----:B------:R-:W3:Y:S01]  /*83b0*/  LDL.LU R100, [R1+0x17c] ;  /* 0x00017c0001647983 */ /* 0x000ee20000300800 */
[----:B--2---:R-:W-:Y:S01]  /*83c0*/  FADD.FTZ R12, R23, 1 ;  /* 0x3f800000170c7421 */ /* 0x004fe20000010000 */
[----:B-1----:R-:W-:Y:S01]  /*83d0*/  FADD.FTZ R16, R16, 1 ;  /* 0x3f80000010107421 */ /* 0x002fe20000010000 */
[----:B------:R-:W-:Y:S01]  /*83e0*/  FADD.FTZ R17, R17, 1 ;  /* 0x3f80000011117421 */ /* 0x000fe20000010000 */
[----:B0-----:R-:W0:Y:S01]  /*83f0*/  MUFU.RCP R26, R20 ;  /* 0x00000014001a7308 */ /* 0x001e220000001000 */
[----:B------:R-:W-:Y:S01]  /*8400*/  FADD.FTZ R22, R22, 1 ;  /* 0x3f80000016167421 */ /* 0x000fe20000010000 */
[----:B----4-:R-:W-:-:S06]  /*8410*/  FMUL.FTZ R120, R116, R120 ;  /* 0x0000007874787220 */ /* 0x010fcc0000410000 */
[----:B------:R-:W1:Y:S08]  /*8420*/  MUFU.RCP R25, R21 ;  /* 0x0000001500197308 */ /* 0x000e700000001000 */
[----:B------:R2:W-:Y:S08]  /*8430*/  MUFU.RCP R116, R16 ;  /* 0x0000001000747308 */ /* 0x0005f00000001000 */
[----:B------:R-:W4:Y:S01]  /*8440*/  MUFU.RCP R12, R12 ;  /* 0x0000000c000c7308 */ /* 0x000f220000001000 */
[----:B--2---:R-:W-:-:S07]  /*8450*/  FADD.FTZ R16, R24, 1 ;  /* 0x3f80000018107421 */ /* 0x004fce0000010000 */
[----:B------:R-:W2:Y:S08]  /*8460*/  MUFU.RCP R17, R17 ;  /* 0x0000001100117308 */ /* 0x000eb00000001000 */
[----:B------:R-:W2:Y:S08]  /*8470*/  MUFU.RCP R22, R22 ;  /* 0x0000001600167308 */ /* 0x000eb00000001000 */
[----:B------:R-:W2:Y:S01]  /*8480*/  MUFU.RCP R16, R16 ;  /* 0x0000001000107308 */ /* 0x000ea20000001000 */
[----:B0-----:R-:W-:Y:S01]  /*8490*/  FMUL.FTZ R121, R121, R26 ;  /* 0x0000001a79797220 */ /* 0x001fe20000410000 */
[----:B-1----:R-:W-:Y:S01]  /*84a0*/  FMUL.FTZ R118, R118, R25 ;  /* 0x0000001976767220 */ /* 0x002fe20000410000 */
[----:B----4-:R-:W-:Y:S01]  /*84b0*/  FMUL.FTZ R119, R119, R12 ;  /* 0x0000000c77777220 */ /* 0x010fe20000410000 */
[----:B------:R-:W-:Y:S01]  /*84c0*/  FMUL.FTZ R116, R112, R116 ;  /* 0x0000007470747220 */ /* 0x000fe20000410000 */
[----:B------:R0:W-:Y:S01]  /*84d0*/  STL [R1+0x23c], R120 ;  /* 0x00023c7801007387 */ /* 0x0001e20000100800 */
[----:B--2---:R-:W-:-:S03]  /*84e0*/  FMUL.FTZ R117, R117, R17 ;  /* 0x0000001175757220 */ /* 0x004fc60000410000 */
[----:B------:R-:W-:Y:S01]  /*84f0*/  STL [R1+0x240], R121 ;  /* 0x0002407901007387 */ /* 0x000fe20000100800 */
[----:B------:R-:W-:-:S03]  /*8500*/  FMUL.FTZ R114, R114, R22 ;  /* 0x0000001672727220 */ /* 0x000fc60000410000 */
[----:B------:R-:W-:Y:S04]  /*8510*/  STL [R1+0x244], R118 ;  /* 0x0002447601007387 */ /* 0x000fe80000100800 */
[----:B------:R-:W-:Y:S01]  /*8520*/  STL [R1+0x248], R119 ;  /* 0x0002487701007387 */ /* 0x000fe20000100800 */
[----:B------:R-:W-:-:S03]  /*8530*/  FMUL.FTZ R115, R115, R16 ;  /* 0x0000001073737220 */ /* 0x000fc60000410000 */
[----:B------:R-:W-:Y:S04]  /*8540*/  STL [R1+0x24c], R116 ;  /* 0x00024c7401007387 */ /* 0x000fe80000100800 */
[----:B------:R-:W-:Y:S04]  /*8550*/  STL [R1+0x260], R116 ;  /* 0x0002607401007387 */ /* 0x000fe80000100800 */
[----:B------:R-:W-:Y:S04]  /*8560*/  STL [R1+0x250], R117 ;  /* 0x0002507501007387 */ /* 0x000fe80000100800 */
[----:B------:R-:W-:Y:S04]  /*8570*/  STL [R1+0x26c], R117 ;  /* 0x00026c7501007387 */ /* 0x000fe80000100800 */
[----:B------:R-:W-:Y:S04]  /*8580*/  STL [R1+0x254], R114 ;  /* 0x0002547201007387 */ /* 0x000fe80000100800 */
[----:B------:R-:W-:Y:S04]  /*8590*/  STL [R1+0x258], R115 ;  /* 0x0002587301007387 */ /* 0x000fe80000100800 */
[----:B------:R-:W2:Y:S01]  /*85a0*/  LDL.LU R93, [R1+0x19c] ;  /* 0x00019c00015d7983 */ /* 0x000ea20000300800 */
[----:B------:R-:W-:-:S06]  /*85b0*/  FMUL.FTZ R21, R113, -1.4426950216293334961 ;  /* 0xbfb8aa3b71157820 */ /* 0x000fcc0000410000 */
[----:B------:R-:W-:Y:S01]  /*85c0*/  MUFU.EX2 R21, R21 ;  /* 0x0000001500157308 */ /* 0x000fe20000000800 */
[----:B------:R-:W-:Y:S01]  /*85d0*/  FMUL.FTZ R17, R13, -1.4426950216293334961 ;  /* 0xbfb8aa3b0d117820 */ /* 0x000fe20000410000 */
[----:B------:R-:W-:-:S06]  /*85e0*/  FMUL.FTZ R20, R108, -1.4426950216293334961 ;  /* 0xbfb8aa3b6c147820 */ /* 0x000fcc0000410000 */
[----:B------:R-:W1:Y:S02]  /*85f0*/  MUFU.EX2 R20, R20 ;  /* 0x0000001400147308 */ /* 0x000e640000000800 */
[----:B-1----:R-:W-:-:S06]  /*8600*/  FADD.FTZ R20, R20, 1 ;  /* 0x3f80000014147421 */ /* 0x002fcc0000010000 */
[----:B------:R1:W4:Y:S08]  /*8610*/  MUFU.RCP R112, R20 ;  /* 0x0000001400707308 */ /* 0x0003300000001000 */
[----:B------:R-:W-:Y:S01]  /*8620*/  MUFU.EX2 R17, R17 ;  /* 0x0000001100117308 */ /* 0x000fe20000000800 */
[----:B-1----:R-:W-:Y:S01]  /*8630*/  FADD.FTZ R20, R21, 1 ;  /* 0x3f80000015147421 */ /* 0x002fe20000010000 */
[----:B---3--:R-:W-:-:S06]  /*8640*/  FMUL.FTZ R12, R104, -1.4426950216293334961 ;  /* 0xbfb8aa3b680c7820 */ /* 0x008fcc0000410000 */
[----:B------:R-:W1:Y:S01]  /*8650*/  MUFU.EX2 R12, R12 ;  /* 0x0000000c000c7308 */ /* 0x000e620000000800 */
[----:B----4-:R-:W-:-:S07]  /*8660*/  FMUL.FTZ R112, R108, R112 ;  /* 0x000000706c707220 */ /* 0x010fce0000410000 */
[----:B------:R-:W3:Y:S01]  /*8670*/  MUFU.RCP R20, R20 ;  /* 0x0000001400147308 */ /* 0x000ee20000001000 */
[----:B-1----:R-:W-:-:S07]  /*8680*/  FADD.FTZ R12, R12, 1 ;  /* 0x3f8000000c0c7421 */ /* 0x002fce0000010000 */
[----:B------:R1:W4:Y:S01]  /*8690*/  MUFU.RCP R108, R12 ;  /* 0x0000000c006c7308 */ /* 0x0003220000001000 */
[----:B------:R-:W-:Y:S01]  /*86a0*/  FADD.FTZ R17, R17, 1 ;  /* 0x3f80000011117421 */ /* 0x000fe20000010000 */
[----:B---3--:R-:W-:-:S06]  /*86b0*/  FMUL.FTZ R113, R113, R20 ;  /* 0x0000001471717220 */ /* 0x008fcc0000410000 */
[----:B------:R-:W3:Y:S01]  /*86c0*/  MUFU.RCP R109, R17 ;  /* 0x00000011006d7308 */ /* 0x000ee20000001000 */
[----:B-1----:R-:W-:Y:S01]  /*86d0*/  FMUL.FTZ R12, R96, -1.4426950216293334961 ;  /* 0xbfb8aa3b600c7820 */ /* 0x002fe20000410000 */
[----:B------:R-:W-:Y:S04]  /*86e0*/  STL [R1+0x25c], R112 ;  /* 0x00025c7001007387 */ /* 0x000fe80000100800 */
[----:B------:R1:W-:Y:S02]  /*86f0*/  STL [R1+0x264], R113 ;  /* 0x0002647101007387 */ /* 0x0003e40000100800 */
[----:B------:R-:W0:Y:S01]  /*8700*/  MUFU.EX2 R12, R12 ;  /* 0x0000000c000c7308 */ /* 0x000e220000000800 */
[----:B----4-:R-:W-:Y:S01]  /*8710*/  FMUL.FTZ R108, R104, R108 ;  /* 0x0000006c686c7220 */ /* 0x010fe20000410000 */
[----:B------:R-:W4:Y:S04]  /*8720*/  LDL.LU R91, [R1+0x1a4] ;  /* 0x0001a400015b7983 */ /* 0x000f280000300800 */
[----:B------:R-:W4:Y:S01]  /*8730*/  LDL.LU R86, [R1+0x1a8] ;  /* 0x0001a80001567983 */ /* 0x000f220000300800 */
[----:B---3--:R-:W-:-:S03]  /*8740*/  FMUL.FTZ R109, R13, R109 ;  /* 0x0000006d0d6d7220 */ /* 0x008fc60000410000 */
[----:B------:R-:W3:Y:S04]  /*8750*/  LDL.LU R87, [R1+0x164] ;  /* 0x0001640001577983 */ /* 0x000ee80000300800 */
[----:B------:R-:W3:Y:S01]  /*8760*/  LDL.LU R88, [R1+0x1ac] ;  /* 0x0001ac0001587983 */ /* 0x000ee20000300800 */
[----:B0-----:R-:W-:-:S03]  /*8770*/  FADD.FTZ R12, R12, 1 ;  /* 0x3f8000000c0c7421 */ /* 0x001fc60000010000 */
[----:B------:R-:W3:Y:S01]  /*8780*/  LDL.LU R89, [R1+0x178] ;  /* 0x0001780001597983 */ /* 0x000ee20000300800 */
[----:B------:R-:W-:-:S06]  /*8790*/  FMUL.FTZ R16, R100, -1.4426950216293334961 ;  /* 0xbfb8aa3b64107820 */ /* 0x000fcc0000410000 */
[----:B------:R-:W0:Y:S02]  /*87a0*/  MUFU.EX2 R16, R16 ;  /* 0x0000001000107308 */ /* 0x000e240000000800 */
[----:B0-----:R-:W-:-:S06]  /*87b0*/  FADD.FTZ R16, R16, 1 ;  /* 0x3f80000010107421 */ /* 0x001fcc0000010000 */
[----:B------:R-:W0:Y:S02]  /*87c0*/  MUFU.RCP R104, R16 ;  /* 0x0000001000687308 */ /* 0x000e240000001000 */
[----:B0-----:R-:W-:-:S06]  /*87d0*/  FMUL.FTZ R104, R100, R104 ;  /* 0x0000006864687220 */ /* 0x001fcc0000410000 */
[----:B------:R-:W0:Y:S02]  /*87e0*/  MUFU.RCP R100, R12 ;  /* 0x0000000c00647308 */ /* 0x000e240000001000 */
[----:B0-----:R-:W-:Y:S01]  /*87f0*/  FMUL.FTZ R100, R96, R100 ;  /* 0x0000006460647220 */ /* 0x001fe20000410000 */
[----:B--2---:R-:W-:-:S06]  /*8800*/  FMUL.FTZ R13, R93, -1.4426950216293334961 ;  /* 0xbfb8aa3b5d0d7820 */ /* 0x004fcc0000410000 */
[----:B------:R-:W0:Y:S02]  /*8810*/  MUFU.EX2 R13, R13 ;  /* 0x0000000d000d7308 */ /* 0x000e240000000800 */
[----:B0-----:R-:W-:-:S06]  /*8820*/  FADD.FTZ R13, R13, 1 ;  /* 0x3f8000000d0d7421 */ /* 0x001fcc0000010000 */
[----:B------:R-:W0:Y:S02]  /*8830*/  MUFU.RCP R96, R13 ;  /* 0x0000000d00607308 */ /* 0x000e240000001000 */
[----:B0-----:R-:W-:Y:S02]  /*8840*/  FMUL.FTZ R96, R93, R96 ;  /* 0x000000605d607220 */ /* 0x001fe40000410000 */
[----:B------:R-:W2:Y:S01]  /*8850*/  LDL.LU R93, [R1+0x1b4] ;  /* 0x0001b400015d7983 */ /* 0x000ea20000300800 */
[----:B------:R-:W-:Y:S01]  /*8860*/  FMUL.FTZ R23, R110, -1.4426950216293334961 ;  /* 0xbfb8aa3b6e177820 */ /* 0x000fe20000410000 */
[----:B------:R-:W-:Y:S01]  /*8870*/  FMUL.FTZ R25, R111, -1.4426950216293334961 ;  /* 0xbfb8aa3b6f197820 */ /* 0x000fe20000410000 */
[----:B------:R-:W-:Y:S01]  /*8880*/  FMUL.FTZ R26, R107, -1.4426950216293334961 ;  /* 0xbfb8aa3b6b1a7820 */ /* 0x000fe20000410000 */
[----:B------:R-:W-:Y:S01]  /*8890*/  FMUL.FTZ R22, R106, -1.4426950216293334961 ;  /* 0xbfb8aa3b6a167820 */ /* 0x000fe20000410000 */
[----:B------:R-:W-:Y:S01]  /*88a0*/  FMUL.FTZ R17, R101, -1.4426950216293334961 ;  /* 0xbfb8aa3b65117820 */ /* 0x000fe20000410000 */
[----:B------:R-:W-:Y:S01]  /*88b0*/  FMUL.FTZ R20, R105, -1.4426950216293334961 ;  /* 0xbfb8aa3b69147820 */ /* 0x000fe20000410000 */
[----:B------:R-:W0:Y:S01]  /*88c0*/  MUFU.EX2 R23, R23 ;  /* 0x0000001700177308 */ /* 0x000e220000000800 */
[----:B------:R-:W2:Y:S07]  /*88d0*/  LDL.LU R90, [R1+0x1b8] ;  /* 0x0001b800015a7983 */ /* 0x000eae0000300800 */
[----:B------:R-:W1:Y:S01]  /*88e0*/  MUFU.EX2 R25, R25 ;  /* 0x0000001900197308 */ /* 0x000e620000000800 */
[----:B0-----:R-:W-:-:S07]  /*88f0*/  FADD.FTZ R21, R23, 1 ;  /* 0x3f80000017157421 */ /* 0x001fce0000010000 */
[----:B------:R-:W-:Y:S01]  /*8900*/  MUFU.EX2 R26, R26 ;  /* 0x0000001a001a7308 */ /* 0x000fe20000000800 */
[----:B-1----:R-:W-:-:S07]  /*8910*/  FADD.FTZ R23, R25, 1 ;  /* 0x3f80000019177421 */ /* 0x002fce0000010000 */
[----:B------:R-:W0:Y:S08]  /*8920*/  MUFU.RCP R23, R23 ;  /* 0x0000001700177308 */ /* 0x000e300000001000 */
[----:B------:R-:W1:Y:S08]  /*8930*/  MUFU.EX2 R22, R22 ;  /* 0x0000001600167308 */ /* 0x000e700000000800 */
[----:B------:R-:W1:Y:S01]  /*8940*/  MUFU.EX2 R17, R17 ;  /* 0x0000001100117308 */ /* 0x000e620000000800 */
[----:B0-----:R-:W-:Y:S01]  /*8950*/  FMUL.FTZ R111, R111, R23 ;  /* 0x000000176f6f7220 */ /* 0x001fe20000410000 */
[----:B------:R-:W-:-:S06]  /*8960*/  FADD.FTZ R23, R26, 1 ;  /* 0x3f8000001a177421 */ /* 0x000fcc0000010000 */
[----:B------:R-:W0:Y:S08]  /*8970*/  MUFU.RCP R23, R23 ;  /* 0x0000001700177308 */ /* 0x000e300000001000 */
[----:B------:R-:W0:Y:S01]  /*8980*/  MUFU.EX2 R20, R20 ;  /* 0x0000001400147308 */ /* 0x000e220000000800 */
[----:B-1----:R-:W-:Y:S01]  /*8990*/  FADD.FTZ R22, R22, 1 ;  /* 0x3f80000016167421 */ /* 0x002fe20000010000 */
[----:B------:R-:W-:-:S06]  /*89a0*/  FADD.FTZ R17, R17, 1 ;  /* 0x3f80000011117421 */ /* 0x000fcc0000010000 */
[----:B------:R-:W1:Y:S01]  /*89b0*/  MUFU.RCP R22, R22 ;  /* 0x0000001600167308 */ /* 0x000e620000001000 */
[----:B0-----:R-:W-:Y:S01]  /*89c0*/  FMUL.FTZ R107, R107, R23 ;  /* 0x000000176b6b7220 */ /* 0x001fe20000410000 */
[----:B------:R-:W-:-:S06]  /*89d0*/  FMUL.FTZ R23, R99, -1.4426950216293334961 ;  /* 0xbfb8aa3b63177820 */ /* 0x000fcc0000410000 */
[----:B------:R-:W0:Y:S01]  /*89e0*/  MUFU.RCP R17, R17 ;  /* 0x0000001100117308 */ /* 0x000e220000001000 */
[----:B------:R-:W-:-:S07]  /*89f0*/  FADD.FTZ R16, R20, 1 ;  /* 0x3f80000014107421 */ /* 0x000fce0000010000 */
[----:B------:R-:W4:Y:S08]  /*8a00*/  MUFU.EX2 R23, R23 ;  /* 0x0000001700177308 */ /* 0x000f300000000800 */
[----:B------:R-:W3:Y:S01]  /*8a10*/  MUFU.RCP R16, R16 ;  /* 0x0000001000107308 */ /* 0x000ee20000001000 */
[----:B-1----:R-:W-:Y:S01]  /*8a20*/  FMUL.FTZ R106, R106, R22 ;  /* 0x000000166a6a7220 */ /* 0x002fe20000410000 */
[----:B------:R-:W-:Y:S01]  /*8a30*/  FMUL.FTZ R22, R98, -1.4426950216293334961 ;  /* 0xbfb8aa3b62167820 */ /* 0x000fe20000410000 */
[----:B0-----:R-:W-:Y:S01]  /*8a40*/  FMUL.FTZ R101, R101, R17 ;  /* 0x0000001165657220 */ /* 0x001fe20000410000 */
[----:B------:R-:W-:Y:S01]  /*8a50*/  FMUL.FTZ R17, R4, -1.4426950216293334961 ;  /* 0xbfb8aa3b04117820 */ /* 0x000fe20000410000 */
[----:B----4-:R-:W-:-:S03]  /*8a60*/  FMUL.FTZ R12, R91, -1.4426950216293334961 ;  /* 0xbfb8aa3b5b0c7820 */ /* 0x010fc60000410000 */
[----:B------:R-:W0:Y:S01]  /*8a70*/  MUFU.EX2 R22, R22 ;  /* 0x0000001600167308 */ /* 0x000e220000000800 */
[----:B------:R-:W-:-:S07]  /*8a80*/  FADD.FTZ R23, R23, 1 ;  /* 0x3f80000017177421 */ /* 0x000fce0000010000 */
[----:B------:R-:W1:Y:S01]  /*8a90*/  MUFU.EX2 R17, R17 ;  /* 0x0000001100117308 */ /* 0x000e620000000800 */
[----:B---3--:R-:W-:Y:S01]  /*8aa0*/  FMUL.FTZ R105, R105, R16 ;  /* 0x0000001069697220 */ /* 0x008fe20000410000 */
[----:B------:R-:W-:-:S06]  /*8ab0*/  FMUL.FTZ R16, R5, -1.4426950216293334961 ;  /* 0xbfb8aa3b05107820 */ /* 0x000fcc0000410000 */
[----:B------:R-:W3:Y:S01]  /*8ac0*/  MUFU.RCP R23, R23 ;  /* 0x0000001700177308 */ /* 0x000ee20000001000 */
[----:B------:R-:W-:-:S07]  /*8ad0*/  FMUL.FTZ R13, R86, -1.4426950216293334961 ;  /* 0xbfb8aa3b560d7820 */ /* 0x000fce0000410000 */
[----:B------:R-:W4:Y:S08]  /*8ae0*/  MUFU.EX2 R16, R16 ;  /* 0x0000001000107308 */ /* 0x000f300000000800 */
[----:B------:R-:W4:Y:S01]  /*8af0*/  MUFU.EX2 R12, R12 ;  /* 0x0000000c000c7308 */ /* 0x000f220000000800 */
[----:B0-----:R-:W-:Y:S01]  /*8b00*/  FADD.FTZ R22, R22, 1 ;  /* 0x3f80000016167421 */ /* 0x001fe20000010000 */
[----:B-1----:R-:W-:Y:S01]  /*8b10*/  FADD.FTZ R17, R17, 1 ;  /* 0x3f80000011117421 */ /* 0x002fe20000010000 */
[----:B---3--:R-:W-:Y:S01]  /*8b20*/  FMUL.FTZ R99, R99, R23 ;  /* 0x0000001763637220 */ /* 0x008fe20000410000 */
[----:B------:R-:W-:-:S04]  /*8b30*/  FMUL.FTZ R23, R19, -1.4426950216293334961 ;  /* 0xbfb8aa3b13177820 */ /* 0x000fc80000410000 */
[----:B------:R-:W0:Y:S01]  /*8b40*/  MUFU.EX2 R13, R13 ;  /* 0x0000000d000d7308 */ /* 0x000e220000000800 */
[----:B----4-:R-:W-:-:S07]  /*8b50*/  FADD.FTZ R16, R16, 1 ;  /* 0x3f80000010107421 */ /* 0x010fce0000010000 */
[----:B------:R-:W1:Y:S01]  /*8b60*/  MUFU.RCP R31, R17 ;  /* 0x00000011001f7308 */ /* 0x000e620000001000 */
[----:B------:R-:W-:-:S07]  /*8b70*/  FADD.FTZ R12, R12, 1 ;  /* 0x3f8000000c0c7421 */ /* 0x000fce0000010000 */
[----:B------:R-:W3:Y:S08]  /*8b80*/  MUFU.RCP R22, R22 ;  /* 0x0000001600167308 */ /* 0x000ef00000001000 */
[----:B------:R4:W-:Y:S08]  /*8b90*/  MUFU.RCP R97, R16 ;  /* 0x0000001000617308 */ /* 0x0009f00000001000 */
[----:B------:R-:W3:Y:S01]  /*8ba0*/  MUFU.RCP R30, R12 ;  /* 0x0000000c001e7308 */ /* 0x000ee20000001000 */
[----:B----4-:R-:W-:-:S07]  /*8bb0*/  FMUL.FTZ R16, R87, -1.4426950216293334961 ;  /* 0xbfb8aa3b57107820 */ /* 0x010fce0000410000 */
[----:B------:R-:W4:Y:S01]  /*8bc0*/  MUFU.EX2 R23, R23 ;  /* 0x0000001700177308 */ /* 0x000f220000000800 */
[----:B0-----:R-:W-:Y:S01]  /*8bd0*/  FADD.FTZ R13, R13, 1 ;  /* 0x3f8000000d0d7421 */ /* 0x001fe20000010000 */
[----:B-1----:R-:W-:Y:S01]  /*8be0*/  FMUL.FTZ R31, R4, R31 ;  /* 0x0000001f041f7220 */ /* 0x002fe20000410000 */
[----:B---3--:R-:W-:Y:S01]  /*8bf0*/  FMUL.FTZ R98, R98, R22 ;  /* 0x0000001662627220 */ /* 0x008fe20000410000 */
[----:B------:R-:W-:-:S04]  /*8c00*/  FMUL.FTZ R4, R89, -1.4426950216293334961 ;  /* 0xbfb8aa3b59047820 */ /* 0x000fc80000410000 */
[----:B------:R-:W0:Y:S01]  /*8c10*/  MUFU.EX2 R16, R16 ;  /* 0x0000001000107308 */ /* 0x000e220000000800 */
[----:B------:R-:W-:Y:S01]  /*8c20*/  FMUL.FTZ R22, R18, -1.4426950216293334961 ;  /* 0xbfb8aa3b12167820 */ /* 0x000fe20000410000 */
[----:B------:R-:W-:Y:S02]  /*8c30*/  FMUL.FTZ R30, R91, R30 ;  /* 0x0000001e5b1e7220 */ /* 0x000fe40000410000 */
[----:B------:R-:W3:Y:S04]  /*8c40*/  LDL.LU R91, [R1+0x198] ;  /* 0x00019800015b7983 */ /* 0x000ee80000300800 */
[----:B------:R1:W-:Y:S01]  /*8c50*/  MUFU.RCP R26, R13 ;  /* 0x0000000d001a7308 */ /* 0x0003e20000001000 */
[----:B----4-:R-:W-:Y:S01]  /*8c60*/  FADD.FTZ R23, R23, 1 ;  /* 0x3f80000017177421 */ /* 0x010fe20000010000 */
[----:B------:R-:W4:Y:S04]  /*8c70*/  LDL.LU R81, [R1+0x1c0] ;  /* 0x0001c00001517983 */ /* 0x000f280000300800 */
[----:B------:R-:W4:Y:S01]  /*8c80*/  LDL.LU R79, [R1+0x1a0] ;  /* 0x0001a000014f7983 */ /* 0x000f220000300800 */
[----:B-1----:R-:W-:Y:S01]  /*8c90*/  FMUL.FTZ R13, R63, -1.4426950216293334961 ;  /* 0xbfb8aa3b3f0d7820 */ /* 0x002fe20000410000 */
[----:B------:R-:W1:Y:S01]  /*8ca0*/  MUFU.EX2 R4, R4 ;  /* 0x0000000400047308 */ /* 0x000e620000000800 */
[----:B0-----:R-:W-:-:S07]  /*8cb0*/  FADD.FTZ R16, R16, 1 ;  /* 0x3f80000010107421 */ /* 0x001fce0000010000 */
[----:B------:R-:W0:Y:S08]  /*8cc0*/  MUFU.EX2 R22, R22 ;  /* 0x0000001600167308 */ /* 0x000e300000000800 */
[----:B------:R-:W0:Y:S08]  /*8cd0*/  MUFU.EX2 R13, R13 ;  /* 0x0000000d000d7308 */ /* 0x000e300000000800 */
[----:B------:R-:W0:Y:S01]  /*8ce0*/  MUFU.RCP R29, R23 ;  /* 0x00000017001d7308 */ /* 0x000e220000001000 */
[----:B-1----:R-:W-:Y:S01]  /*8cf0*/  FADD.FTZ R4, R4, 1 ;  /* 0x3f80000004047421 */ /* 0x002fe20000010000 */
[----:B0-----:R-:W-:-:S06]  /*8d00*/  FADD.FTZ R22, R22, 1 ;  /* 0x3f80000016167421 */ /* 0x001fcc0000010000 */
[----:B------:R-:W-:Y:S01]  /*8d10*/  MUFU.RCP R27, R16 ;  /* 0x00000010001b7308 */ /* 0x000fe20000001000 */
[----:B------:R-:W-:-:S07]  /*8d20*/  FADD.FTZ R13, R13, 1 ;  /* 0x3f8000000d0d7421 */ /* 0x000fce0000010000 */
[----:B------:R-:W0:Y:S01]  /*8d30*/  MUFU.RCP R23, R4 ;  /* 0x0000000400177308 */ /* 0x000e220000001000 */
[----:B------:R-:W-:-:S07]  /*8d40*/  FMUL.FTZ R29, R19, R29 ;  /* 0x0000001d131d7220 */ /* 0x000fce0000410000 */
[----:B------:R-:W1:Y:S08]  /*8d50*/  MUFU.RCP R28, R22 ;  /* 0x00000016001c7308 */ /* 0x000e700000001000 */
[----:B------:R-:W1:Y:S01]  /*8d60*/  MUFU.RCP R19, R13 ;  /* 0x0000000d00137308 */ /* 0x000e620000001000 */
[----:B0-----:R-:W-:Y:S01]  /*8d70*/  FMUL.FTZ R23, R89, R23 ;  /* 0x0000001759177220 */ /* 0x001fe20000410000 */
[----:B------:R-:W-:Y:S01]  /*8d80*/  FMUL.FTZ R27, R87, R27 ;  /* 0x0000001b571b7220 */ /* 0x000fe20000410000 */
[----:B------:R-:W4:Y:S01]  /*8d90*/  LDL.LU R89, [R1+0x38] ;  /* 0x0000380001597983 */ /* 0x000f220000300800 */
[----:B------:R-:W-:-:S03]  /*8da0*/  FMUL.FTZ R26, R86, R26 ;  /* 0x0000001a561a7220 */ /* 0x000fc60000410000 */
[----:B------:R-:W4:Y:S01]  /*8db0*/  LDL.LU R87, [R1+0xe8] ;  /* 0x0000e80001577983 */ /* 0x000f220000300800 */
[----:B--2---:R-:W-:Y:S01]  /*8dc0*/  FMUL.FTZ R16, R93, -1.4426950216293334961 ;  /* 0xbfb8aa3b5d107820 */ /* 0x004fe20000410000 */
[----:B-1----:R-:W-:Y:S02]  /*8dd0*/  FMUL.FTZ R28, R18, R28 ;  /* 0x0000001c121c7220 */ /* 0x002fe40000410000 */
[----:B------:R-:W2:Y:S03]  /*8de0*/  LDL.LU R86, [R1+0x1f8] ;  /* 0x0001f80001567983 */ /* 0x000ea60000300800 */
[----:B------:R-:W0:Y:S01]  /*8df0*/  MUFU.EX2 R16, R16 ;  /* 0x0000001000107308 */ /* 0x000e220000000800 */
[----:B------:R-:W-:Y:S02]  /*8e00*/  FMUL.FTZ R19, R63, R19 ;  /* 0x000000133f137220 */ /* 0x000fe40000410000 */
[----:B------:R-:W2:Y:S04]  /*8e10*/  LDL.LU R63, [R1+0x270] ;  /* 0x00027000013f7983 */ /* 0x000ea80000300800 */
[----:B------:R-:W2:Y:S04]  /*8e20*/  LDL.LU R84, [R1+0x1fc] ;  /* 0x0001fc0001547983 */ /* 0x000ea80000300800 */
[----:B------:R-:W2:Y:S04]  /*8e30*/  LDL.LU R85, [R1+0xec] ;  /* 0x0000ec0001557983 */ /* 0x000ea80000300800 */
[----:B------:R-:W2:Y:S01]  /*8e40*/  LDL.LU R82, [R1+0x200] ;  /* 0x0002000001527983 */ /* 0x000ea20000300800 */
[----:B0-----:R-:W-:-:S04]  /*8e50*/  FADD.FTZ R16, R16, 1 ;  /* 0x3f80000010107421 */ /* 0x001fc80000010000 */
[----:B------:R-:W0:Y:S02]  /*8e60*/  MUFU.RCP R18, R16 ;  /* 0x0000001000127308 */ /* 0x000e240000001000 */
[----:B0-----:R-:W-:Y:S02]  /*8e70*/  FMUL.FTZ R18, R93, R18 ;  /* 0x000000125d127220 */ /* 0x001fe40000410000 */
[----:B------:R-:W2:Y:S04]  /*8e80*/  LDL.LU R93, [R1+0xf0] ;  /* 0x0000f000015d7983 */ /* 0x000ea80000300800 */
[----:B------:R-:W2:Y:S04]  /*8e90*/  LDL.LU R65, [R1+0x1c4] ;  /* 0x0001c40001417983 */ /* 0x000ea80000300800 */
[----:B------:R-:W2:Y:S04]  /*8ea0*/  LDL.LU R70, [R1+0x204] ;  /* 0x0002040001467983 */ /* 0x000ea80000300800 */
[----:B------:R-:W2:Y:S04]  /*8eb0*/  LDL.LU R80, [R1+0xf4] ;  /* 0x0000f40001507983 */ /* 0x000ea80000300800 */
[----:B------:R-:W2:Y:S04]  /*8ec0*/  LDL.LU R78, [R1+0xf8] ;  /* 0x0000f800014e7983 */ /* 0x000ea80000300800 */
[----:B------:R-:W2:Y:S04]  /*8ed0*/  LDL.LU R125, [R1+0x1b0] ;  /* 0x0001b000017d7983 */ /* 0x000ea80000300800 */
[----:B------:R-:W2:Y:S01]  /*8ee0*/  LDL.LU R67, [R1+0x208] ;  /* 0x0002080001437983 */ /* 0x000ea20000300800 */
[----:B------:R-:W0:Y:S01]  /*8ef0*/  MUFU.RCP R21, R21 ;  /* 0x0000001500157308 */ /* 0x000e220000001000 */
[----:B------:R-:W-:Y:S01]  /*8f00*/  FMUL.FTZ R24, R103, -1.4426950216293334961 ;  /* 0xbfb8aa3b67187820 */ /* 0x000fe20000410000 */
[----:B------:R-:W-:Y:S01]  /*8f10*/  FMUL.FTZ R12, R10, -1.4426950216293334961 ;  /* 0xbfb8aa3b0a0c7820 */ /* 0x000fe20000410000 */
[----:B------:R-:W-:Y:S01]  /*8f20*/  FMUL.FTZ R97, R5, R97 ;  /* 0x0000006105617220 */ /* 0x000fe20000410000 */
[----:B------:R-:W-:Y:S01]  /*8f30*/  FMUL.FTZ R4, R2, -1.4426950216293334961 ;  /* 0xbfb8aa3b02047820 */ /* 0x000fe20000410000 */
[----:B------:R-:W-:Y:S01]  /*8f40*/  FMUL.FTZ R17, R11, -1.4426950216293334961 ;  /* 0xbfb8aa3b0b117820 */ /* 0x000fe20000410000 */
[----:B------:R-:W2:Y:S01]  /*8f50*/  LDL.LU R76, [R1+0x20c] ;  /* 0x00020c00014c7983 */ /* 0x000ea20000300800 */
[----:B0-----:R-:W-:Y:S01]  /*8f60*/  FMUL.FTZ R110, R110, R21 ;  /* 0x000000156e6e7220 */ /* 0x001fe20000410000 */
[----:B------:R-:W-:Y:S01]  /*8f70*/  FMUL.FTZ R21, R102, -1.4426950216293334961 ;  /* 0xbfb8aa3b66157820 */ /* 0x000fe20000410000 */
[----:B------:R-:W-:Y:S01]  /*8f80*/  MUFU.EX2 R24, R24 ;  /* 0x0000001800187308 */ /* 0x000fe20000000800 */
[----:B------:R-:W-:Y:S01]  /*8f90*/  FMUL.FTZ R5, R88, -1.4426950216293334961 ;  /* 0xbfb8aa3b58057820 */ /* 0x000fe20000410000 */
[----:B------:R-:W2:Y:S04]  /*8fa0*/  LDL.LU R77, [R1+0x138] ;  /* 0x00013800014d7983 */ /* 0x000ea80000300800 */
[----:B------:R-:W2:Y:S02]  /*8fb0*/  LDL.LU R74, [R1+0x210] ;  /* 0x00021000014a7983 */ /* 0x000ea40000300800 */
[----:B------:R-:W0:Y:S02]  /*8fc0*/  MUFU.EX2 R21, R21 ;  /* 0x0000001500157308 */ /* 0x000e240000000800 */
[----:B------:R-:W2:Y:S04]  /*8fd0*/  LDL.LU R75, [R1+0x13c] ;  /* 0x00013c00014b7983 */ /* 0x000ea80000300800 */
[----:B------:R-:W2:Y:S02]  /*8fe0*/  LDL.LU R72, [R1+0x140] ;  /* 0x0001400001487983 */ /* 0x000ea40000300800 */
[----:B------:R-:W-:Y:S02]  /*8ff0*/  MUFU.EX2 R12, R12 ;  /* 0x0000000c000c7308 */ /* 0x000fe40000000800 */
[----:B------:R-:W2:Y:S04]  /*9000*/  LDL.LU R73, [R1+0x214] ;  /* 0x0002140001497983 */ /* 0x000ea80000300800 */
[----:B------:R-:W2:Y:S01]  /*9010*/  LDL.LU R71, [R1+0x148] ;  /* 0x0001480001477983 */ /* 0x000ea20000300800 */
[----:B0-----:R-:W-:-:S06]  /*9020*/  FADD.FTZ R20, R21, 1 ;  /* 0x3f80000015147421 */ /* 0x001fcc0000010000 */
[----:B------:R-:W0:Y:S01]  /*9030*/  MUFU.RCP R20, R20 ;  /* 0x0000001400147308 */ /* 0x000e220000001000 */
[----:B------:R-:W-:-:S07]  /*9040*/  FADD.FTZ R21, R24, 1 ;  /* 0x3f80000018157421 */ /* 0x000fce0000010000 */
[----:B------:R-:W1:Y:S01]  /*9050*/  MUFU.RCP R21, R21 ;  /* 0x0000001500157308 */ /* 0x000e620000001000 */
[----:B0-----:R-:W-:Y:S01]  /*9060*/  FMUL.FTZ R102, R102, R20 ;  /* 0x0000001466667220 */ /* 0x001fe20000410000 */
[----:B------:R-:W-:-:S06]  /*9070*/  FMUL.FTZ R20, R94, -1.4426950216293334961 ;  /* 0xbfb8aa3b5e147820 */ /* 0x000fcc0000410000 */
[----:B------:R-:W0:Y:S01]  /*9080*/  MUFU.EX2 R20, R20 ;  /* 0x0000001400147308 */ /* 0x000e220000000800 */
[----:B-1----:R-:W-:Y:S01]  /*9090*/  FMUL.FTZ R103, R103, R21 ;  /* 0x0000001567677220 */ /* 0x002fe20000410000 */
[----:B------:R-:W-:-:S06]  /*90a0*/  FMUL.FTZ R21, R95, -1.4426950216293334961 ;  /* 0xbfb8aa3b5f157820 */ /* 0x000fcc0000410000 */
[----:B------:R-:W1:Y:S01]  /*90b0*/  MUFU.EX2 R21, R21 ;  /* 0x0000001500157308 */ /* 0x000e620000000800 */
[----:B0-----:R-:W-:-:S07]  /*90c0*/  FADD.FTZ R20, R20, 1 ;  /* 0x3f80000014147421 */ /* 0x001fce0000010000 */
[----:B------:R-:W0:Y:S01]  /*90d0*/  MUFU.RCP R20, R20 ;  /* 0x0000001400147308 */ /* 0x000e220000001000 */
[----:B-1----:R-:W-:-:S07]  /*90e0*/  FADD.FTZ R21, R21, 1 ;  /* 0x3f80000015157421 */ /* 0x002fce0000010000 */
        /* <DEDUP_REMOVED lines=10> */
[----:B------:R-:W1:Y:S08]  /*9190*/  MUFU.EX2 R5, R5 ;  /* 0x0000000500057308 */ /* 0x000e700000000800 */
[----:B------:R-:W3:Y:S01]  /*91a0*/  MUFU.RCP R25, R21 ;  /* 0x0000001500197308 */ /* 0x000ee20000001000 */
[----:B0-----:R-:W-:Y:S01]  /*91b0*/  FMUL.FTZ R24, R14, R24 ;  /* 0x000000180e187220 */ /* 0x001fe20000410000 */
[----:B------:R-:W-:Y:S01]  /*91c0*/  FMUL.FTZ R14, R6, -1.4426950216293334961 ;  /* 0xbfb8aa3b060e7820 */ /* 0x000fe20000410000 */
[----:B------:R-:W-:-:S05]  /*91d0*/  FADD.FTZ R12, R12, 1 ;  /* 0x3f8000000c0c7421 */ /* 0x000fca0000010000 */
[----:B------:R-:W0:Y:S01]  /*91e0*/  MUFU.EX2 R14, R14 ;  /* 0x0000000e000e7308 */ /* 0x000e220000000800 */
[----:B-1----:R-:W-:-:S07]  /*91f0*/  FADD.FTZ R5, R5, 1 ;  /* 0x3f80000005057421 */ /* 0x002fce0000010000 */
[----:B------:R1:W-:Y:S01]  /*9200*/  MUFU.RCP R20, R12 ;  /* 0x0000000c00147308 */ /* 0x0003e20000001000 */
[----:B---3--:R-:W-:Y:S01]  /*9210*/  FMUL.FTZ R25, R15, R25 ;  /* 0x000000190f197220 */ /* 0x008fe20000410000 */
[----:B------:R-:W-:Y:S01]  /*9220*/  FMUL.FTZ R15, R7, -1.4426950216293334961 ;  /* 0xbfb8aa3b070f7820 */ /* 0x000fe20000410000 */
[----:B-1----:R-:W-:-:S05]  /*9230*/  FMUL.FTZ R12, R90, -1.4426950216293334961 ;  /* 0xbfb8aa3b5a0c7820 */ /* 0x002fca0000410000 */
[----:B------:R1:W-:Y:S01]  /*9240*/  MUFU.RCP R22, R5 ;  /* 0x0000000500167308 */ /* 0x0003e20000001000 */
[----:B0-----:R-:W-:-:S07]  /*9250*/  FADD.FTZ R14, R14, 1 ;  /* 0x3f8000000e0e7421 */ /* 0x001fce0000010000 */
[----:B------:R-:W0:Y:S01]  /*9260*/  MUFU.EX2 R12, R12 ;  /* 0x0000000c000c7308 */ /* 0x000e220000000800 */
[----:B-1----:R-:W-:-:S07]  /*9270*/  FMUL.FTZ R5, R91, -1.4426950216293334961 ;  /* 0xbfb8aa3b5b057820 */ /* 0x002fce0000410000 */
[----:B------:R-:W1:Y:S08]  /*9280*/  MUFU.EX2 R4, R4 ;  /* 0x0000000400047308 */ /* 0x000e700000000800 */
[----:B------:R-:W3:Y:S08]  /*9290*/  MUFU.EX2 R17, R17 ;  /* 0x0000001100117308 */ /* 0x000ef00000000800 */
[----:B------:R-:W4:Y:S08]  /*92a0*/  MUFU.EX2 R15, R15 ;  /* 0x0000000f000f7308 */ /* 0x000f300000000800 */
[----:B------:R-:W4:Y:S08]  /*92b0*/  MUFU.EX2 R5, R5 ;  /* 0x0000000500057308 */ /* 0x000f300000000800 */
[----:B------:R-:W4:Y:S01]  /*92c0*/  MUFU.RCP R16, R14 ;  /* 0x0000000e00107308 */ /* 0x000f220000001000 */
[----:B0-----:R-:W-:Y:S01]  /*92d0*/  FADD.FTZ R12, R12, 1 ;  /* 0x3f8000000c0c7421 */ /* 0x001fe20000010000 */
[----:B-1----:R-:W-:Y:S01]  /*92e0*/  FADD.FTZ R4, R4, 1 ;  /* 0x3f80000004047421 */ /* 0x002fe20000010000 */
[----:B---3--:R-:W-:Y:S01]  /*92f0*/  FADD.FTZ R17, R17, 1 ;  /* 0x3f80000011117421 */ /* 0x008fe20000010000 */
[----:B----4-:R-:W-:Y:S01]  /*9300*/  FADD.FTZ R15, R15, 1 ;  /* 0x3f8000000f0f7421 */ /* 0x010fe20000010000 */
[----:B------:R-:W-:-:S03]  /*9310*/  FMUL.FTZ R20, R10, R20 ;  /* 0x000000140a147220 */ /* 0x000fc60000410000 */
[----:B------:R-:W-:Y:S01]  /*9320*/  MUFU.RCP R14, R12 ;  /* 0x0000000c000e7308 */ /* 0x000fe20000001000 */
[----:B------:R-:W-:Y:S01]  /*9330*/  FADD.FTZ R5, R5, 1 ;  /* 0x3f80000005057421 */ /* 0x000fe20000010000 */
[----:B------:R-:W-:-:S06]  /*9340*/  FMUL.FTZ R10, R3, -1.4426950216293334961 ;  /* 0xbfb8aa3b030a7820 */ /* 0x000fcc0000410000 */
[----:B------:R-:W0:Y:S01]  /*9350*/  MUFU.RCP R12, R4 ;  /* 0x00000004000c7308 */ /* 0x000e220000001000 */
[----:B------:R-:W-:Y:S01]  /*9360*/  FMUL.FTZ R16, R6, R16 ;  /* 0x0000001006107220 */ /* 0x000fe20000410000 */
[----:B------:R-:W-:-:S06]  /*9370*/  FMUL.FTZ R6, R81, -1.4426950216293334961 ;  /* 0xbfb8aa3b51067820 */ /* 0x000fcc0000410000 */
[----:B------:R-:W-:Y:S08]  /*9380*/  MUFU.RCP R21, R17 ;  /* 0x0000001100157308 */ /* 0x000ff00000001000 */
[----:B------:R-:W-:Y:S08]  /*9390*/  MUFU.RCP R17, R15 ;  /* 0x0000000f00117308 */ /* 0x000ff00000001000 */
[----:B------:R-:W1:Y:S08]  /*93a0*/  MUFU.RCP R15, R5 ;  /* 0x00000005000f7308 */ /* 0x000e700000001000 */
[----:B------:R-:W3:Y:S01]  /*93b0*/  MUFU.EX2 R10, R10 ;  /* 0x0000000a000a7308 */ /* 0x000ee20000000800 */
[----:B0-----:R-:W-:-:S07]  /*93c0*/  FMUL.FTZ R12, R2, R12 ;  /* 0x0000000c020c7220 */ /* 0x001fce0000410000 */
[----:B------:R-:W0:Y:S01]  /*93d0*/  MUFU.EX2 R6, R6 ;  /* 0x0000000600067308 */ /* 0x000e220000000800 */
[----:B------:R-:W-:Y:S01]  /*93e0*/  FMUL.FTZ R14, R90, R14 ;  /* 0x0000000e5a0e7220 */ /* 0x000fe20000410000 */
[----:B--2---:R-:W-:Y:S02]  /*93f0*/  IADD3.X R2, RZ, R63, RZ, P6, !PT ;  /* 0x0000003fff027210 */ /* 0x004fe400037fe4ff */
[----:B------:R-:W-:Y:S01]  /*9400*/  LEA R90, P6, R89, UR12, 0x1 ;  /* 0x0000000c595a7c11 */ /* 0x000fe2000f8c08ff */
[----:B-1----:R-:W-:Y:S01]  /*9410*/  FMUL.FTZ R15, R91, R15 ;  /* 0x0000000f5b0f7220 */ /* 0x002fe20000410000 */
[----:B------:R-:W-:Y:S02]  /*9420*/  FMUL.FTZ R22, R88, R22 ;  /* 0x0000001658167220 */ /* 0x000fe40000410000 */
[----:B------:R-:W-:Y:S01]  /*9430*/  LEA.HI.X R91, R89, UR13, R2, 0x1, P6 ;  /* 0x0000000d595b7c11 */ /* 0x000fe2000b0f0c02 */
[----:B---3--:R-:W-:Y:S01]  /*9440*/  FADD.FTZ R10, R10, 1 ;  /* 0x3f8000000a0a7421 */ /* 0x008fe20000010000 */
[----:B------:R-:W-:-:S04]  /*9450*/  LEA R88, P6, R87, UR12, 0x1 ;  /* 0x0000000c57587c11 */ /* 0x000fc8000f8c08ff */
[----:B------:R-:W-:Y:S01]  /*9460*/  LEA.HI.X R89, R87, UR13, R86, 0x1, P6 ;  /* 0x0000000d57597c11 */ /* 0x000fe2000b0f0c56 */
[----:B0-----:R-:W-:Y:S01]  /*9470*/  FADD.FTZ R6, R6, 1 ;  /* 0x3f80000006067421 */ /* 0x001fe20000010000 */
[C---:B------:R-:W-:Y:S01]  /*9480*/  LEA R86, P6, R85.reuse, UR12, 0x1 ;  /* 0x0000000c55567c11 */ /* 0x040fe2000f8c08ff */
[----:B------:R-:W-:Y:S03]  /*9490*/  MUFU.RCP R13, R10 ;  /* 0x0000000a000d7308 */ /* 0x000fe60000001000 */
[----:B------:R-:W-:Y:S02]  /*94a0*/  LEA.HI.X R87, R85, UR13, R84, 0x1, P6 ;  /* 0x0000000d55577c11 */ /* 0x000fe4000b0f0c54 */
[----:B------:R-:W-:-:S03]  /*94b0*/  LEA R84, P6, R93, UR12, 0x1 ;  /* 0x0000000c5d547c11 */ /* 0x000fc6000f8c08ff */
[----:B------:R-:W0:Y:S01]  /*94c0*/  MUFU.RCP R10, R6 ;  /* 0x00000006000a7308 */ /* 0x000e220000001000 */
[----:B------:R-:W-:Y:S02]  /*94d0*/  LEA.HI.X R85, R93, UR13, R82, 0x1, P6 ;  /* 0x0000000d5d557c11 */ /* 0x000fe4000b0f0c52 */
[C---:B------:R-:W-:Y:S01]  /*94e0*/  LEA R82, P6, R80.reuse, UR12, 0x1 ;  /* 0x0000000c50527c11 */ /* 0x040fe2000f8c08ff */
[----:B------:R-:W-:Y:S01]  /*94f0*/  FMUL.FTZ R5, R79, -1.4426950216293334961 ;  /* 0xbfb8aa3b4f057820 */ /* 0x000fe20000410000 */
[----:B------:R-:W2:Y:S02]  /*9500*/  LDL.LU R93, [R1+0x174] ;  /* 0x00017400015d7983 */ /* 0x000ea40000300800 */
[----:B------:R-:W-:Y:S02]  /*9510*/  LEA.HI.X R83, R80, UR13, R70, 0x1, P6 ;  /* 0x0000000d50537c11 */ /* 0x000fe4000b0f0c46 */
[----:B------:R-:W3:Y:S01]  /*9520*/  LDL.LU R70, [R1+0x218] ;  /* 0x0002180001467983 */ /* 0x000ee20000300800 */
[----:B------:R-:W-:Y:S01]  /*9530*/  LEA R80, P6, R78, UR12, 0x1 ;  /* 0x0000000c4e507c11 */ /* 0x000fe2000f8c08ff */
[----:B------:R-:W1:Y:S02]  /*9540*/  MUFU.EX2 R5, R5 ;  /* 0x0000000500057308 */ /* 0x000e640000000800 */
[----:B------:R-:W4:Y:S01]  /*9550*/  LDL.LU R69, [R1+0x150] ;  /* 0x0001500001457983 */ /* 0x000f220000300800 */
[----:B0-----:R-:W-:-:S03]  /*9560*/  FMUL.FTZ R10, R81, R10 ;  /* 0x0000000a510a7220 */ /* 0x001fc60000410000 */
[----:B------:R-:W2:Y:S01]  /*9570*/  LDL.LU R68, [R1+0x21c] ;  /* 0x00021c0001447983 */ /* 0x000ea20000300800 */
[----:B------:R-:W-:-:S03]  /*9580*/  LEA.HI.X R81, R78, UR13, R67, 0x1, P6 ;  /* 0x0000000d4e517c11 */ /* 0x000fc6000b0f0c43 */
[----:B------:R-:W2:Y:S04]  /*9590*/  LDL.LU R66, [R1+0x220] ;  /* 0x0002200001427983 */ /* 0x000ea80000300800 */
[----:B------:R-:W2:Y:S04]  /*95a0*/  LDL.LU R67, [R1+0x158] ;  /* 0x0001580001437983 */ /* 0x000ea80000300800 */
[----:B------:R-:W2:Y:S04]  /*95b0*/  LDL.LU R59, [R1+0x1c8] ;  /* 0x0001c800013b7983 */ /* 0x000ea80000300800 */
[----:B------:R-:W2:Y:S04]  /*95c0*/  LDL.LU R64, [R1+0x15c] ;  /* 0x00015c0001407983 */ /* 0x000ea80000300800 */
[----:B------:R-:W2:Y:S04]  /*95d0*/  LDL.LU R54, [R1+0x224] ;  /* 0x0002240001367983 */ /* 0x000ea80000300800 */
[----:B------:R-:W2:Y:S04]  /*95e0*/  LDL.LU R60, [R1+0x228] ;  /* 0x00022800013c7983 */ /* 0x000ea80000300800 */
[----:B------:R-:W2:Y:S01]  /*95f0*/  LDL.LU R61, [R1+0x160] ;  /* 0x00016000013d7983 */ /* 0x000ea20000300800 */
[----:B-1----:R-:W-:-:S03]  /*9600*/  FADD.FTZ R5, R5, 1 ;  /* 0x3f80000005057421 */ /* 0x002fc60000010000 */
[----:B------:R-:W2:Y:S01]  /*9610*/  LDL.LU R62, [R1+0x168] ;  /* 0x00016800013e7983 */ /* 0x000ea20000300800 */
[----:B------:R-:W-:Y:S02]  /*9620*/  FMUL.FTZ R21, R11, R21 ;  /* 0x000000150b157220 */ /* 0x000fe40000410000 */
[----:B------:R0:W1:Y:S01]  /*9630*/  MUFU.RCP R11, R5 ;  /* 0x00000005000b7308 */ /* 0x0000620000001000 */
[----:B------:R-:W2:Y:S04]  /*9640*/  LDL.LU R58, [R1+0x22c] ;  /* 0x00022c00013a7983 */ /* 0x000ea80000300800 */
[----:B------:R-:W2:Y:S04]  /*9650*/  LDL.LU R39, [R1+0x1cc] ;  /* 0x0001cc0001277983 */ /* 0x000ea80000300800 */
[----:B0-----:R-:W2:Y:S04]  /*9660*/  LDL.LU R5, [R1+0x10c] ;  /* 0x00010c0001057983 */ /* 0x001ea80000300800 */
[----:B------:R-:W2:Y:S04]  /*9670*/  LDL.LU R35, [R1+0x1d0] ;  /* 0x0001d00001237983 */ /* 0x000ea80000300800 */
[----:B------:R-:W2:Y:S01]  /*9680*/  LDL.LU R33, [R1+0x110] ;  /* 0x0001100001217983 */ /* 0x000ea20000300800 */
[----:B------:R-:W-:Y:S01]  /*9690*/  FMUL.FTZ R6, R65, -1.4426950216293334961 ;  /* 0xbfb8aa3b41067820 */ /* 0x000fe20000410000 */
[----:B------:R-:W-:Y:S01]  /*96a0*/  LEA R78, P6, R77, UR12, 0x1 ;  /* 0x0000000c4d4e7c11 */ /* 0x000fe2000f8c08ff */
[----:B-1----:R-:W-:Y:S01]  /*96b0*/  FMUL.FTZ R11, R79, R11 ;  /* 0x0000000b4f0b7220 */ /* 0x002fe20000410000 */
[----:B------:R-:W-:Y:S01]  /*96c0*/  FMUL.FTZ R4, R8, -1.4426950216293334961 ;  /* 0xbfb8aa3b08047820 */ /* 0x000fe20000410000 */
[----:B------:R-:W2:Y:S02]  /*96d0*/  LDL.LU R57, [R1+0x1bc] ;  /* 0x0001bc0001397983 */ /* 0x000ea40000300800 */
[----:B------:R-:W0:Y:S01]  /*96e0*/  MUFU.EX2 R6, R6 ;  /* 0x0000000600067308 */ /* 0x000e220000000800 */
[----:B------:R-:W-:Y:S01]  /*96f0*/  LEA.HI.X R79, R77, UR13, R76, 0x1, P6 ;  /* 0x0000000d4d4f7c11 */ /* 0x000fe2000b0f0c4c */
[----:B------:R-:W2:Y:S01]  /*9700*/  LDL.LU R38, [R1+0x1d4] ;  /* 0x0001d40001267983 */ /* 0x000ea20000300800 */
[----:B------:R-:W-:-:S04]  /*9710*/  LEA R76, P6, R75, UR12, 0x1 ;  /* 0x0000000c4b4c7c11 */ /* 0x000fc8000f8c08ff */
[----:B------:R-:W-:Y:S02]  /*9720*/  LEA.HI.X R77, R75, UR13, R74, 0x1, P6 ;  /* 0x0000000d4b4d7c11 */ /* 0x000fe4000b0f0c4a */
[----:B------:R-:W-:-:S04]  /*9730*/  LEA R74, P6, R72, UR12, 0x1 ;  /* 0x0000000c484a7c11 */ /* 0x000fc8000f8c08ff */
[----:B------:R-:W-:Y:S02]  /*9740*/  LEA.HI.X R75, R72, UR13, R73, 0x1, P6 ;  /* 0x0000000d484b7c11 */ /* 0x000fe4000b0f0c49 */
[----:B------:R-:W-:Y:S01]  /*9750*/  LEA R72, P6, R71, UR12, 0x1 ;  /* 0x0000000c47487c11 */ /* 0x000fe2000f8c08ff */
[----:B0-----:R-:W-:Y:S01]  /*9760*/  FADD.FTZ R6, R6, 1 ;  /* 0x3f80000006067421 */ /* 0x001fe20000010000 */
[----:B------:R-:W0:Y:S08]  /*9770*/  MUFU.EX2 R4, R4 ;  /* 0x0000000400047308 */ /* 0x000e300000000800 */
[----:B------:R-:W1:Y:S01]  /*9780*/  MUFU.RCP R6, R6 ;  /* 0x0000000600067308 */ /* 0x000e620000001000 */
[----:B0-----:R-:W-:-:S02]  /*9790*/  FADD.FTZ R2, R4, 1 ;  /* 0x3f80000004027421 */ /* 0x001fc40000010000 */
[----:B------:R-:W2:Y:S04]  /*97a0*/  LDL.LU R4, [R1+0x114] ;  /* 0x0001140001047983 */ /* 0x000ea80000300800 */
[----:B------:R-:W2:Y:S01]  /*97b0*/  LDL.LU R56, [R1+0x190] ;  /* 0x0001900001387983 */ /* 0x000ea20000300800 */
[----:B-1----:R-:W-:-:S03]  /*97c0*/  FMUL.FTZ R6, R65, R6 ;  /* 0x0000000641067220 */ /* 0x002fc60000410000 */
[----:B------:R-:W2:Y:S04]  /*97d0*/  LDL.LU R36, [R1+0x118] ;  /* 0x0001180001247983 */ /* 0x000ea80000300800 */
[----:B------:R-:W2:Y:S04]  /*97e0*/  LDL.LU R40, [R1+0x1d8] ;  /* 0x0001d80001287983 */ /* 0x000ea80000300800 */
[----:B------:R-:W2:Y:S04]  /*97f0*/  LDL.LU R37, [R1+0x1e4] ;  /* 0x0001e40001257983 */ /* 0x000ea80000300800 */
[----:B------:R-:W2:Y:S01]  /*9800*/  LDL.LU R34, [R1+0x11c] ;  /* 0x00011c0001227983 */ /* 0x000ea20000300800 */
[----:B---3--:R-:W-:-:S02]  /*9810*/  LEA.HI.X R73, R71, UR13, R70, 0x1, P6 ;  /* 0x0000000d47497c11 */ /* 0x008fc4000b0f0c46 */
[----:B----4-:R-:W-:-:S04]  /*9820*/  LEA R70, P6, R69, UR12, 0x1 ;  /* 0x0000000c45467c11 */ /* 0x010fc8000f8c08ff */
[----:B--2---:R-:W-:Y:S02]  /*9830*/  LEA.HI.X R71, R69, UR13, R68, 0x1, P6 ;  /* 0x0000000d45477c11 */ /* 0x004fe4000b0f0c44 */
        /* <DEDUP_REMOVED lines=12> */
[----:B------:R-:W2:Y:S04]  /*9900*/  LDL.LU R35, [R1+0x1f4] ;  /* 0x0001f40001237983 */ /* 0x000ea80000300800 */
[----:B------:R-:W3:Y:S01]  /*9910*/  LDL.LU R33, [R1+0x120] ;  /* 0x0001200001217983 */ /* 0x000ee20000300800 */
[----:B------:R-:W0:Y:S01]  /*9920*/  MUFU.RCP R2, R2 ;  /* 0x0000000200027308 */ /* 0x000e220000001000 */
[----:B------:R-:W-:Y:S01]  /*9930*/  FMUL.FTZ R32, R0, -1.4426950216293334961 ;  /* 0xbfb8aa3b00207820 */ /* 0x000fe20000410000 */
[----:B------:R-:W-:Y:S01]  /*9940*/  FMUL.FTZ R17, R7, R17 ;  /* 0x0000001107117220 */ /* 0x000fe20000410000 */
[----:B------:R-:W4:Y:S05]  /*9950*/  LDL.LU R39, [R1+0x1dc] ;  /* 0x0001dc0001277983 */ /* 0x000f2a0000300800 */
[----:B------:R-:W1:Y:S01]  /*9960*/  MUFU.EX2 R32, R32 ;  /* 0x0000002000207308 */ /* 0x000e620000000800 */
[----:B------:R-:W-:Y:S01]  /*9970*/  FMUL.FTZ R7, R125, -1.4426950216293334961 ;  /* 0xbfb8aa3b7d077820 */ /* 0x000fe20000410000 */
[----:B0-----:R-:W-:Y:S01]  /*9980*/  FMUL.FTZ R8, R8, R2 ;  /* 0x0000000208087220 */ /* 0x001fe20000410000 */
[----:B------:R-:W-:-:S06]  /*9990*/  FMUL.FTZ R2, R93, -1.4426950216293334961 ;  /* 0xbfb8aa3b5d027820 */ /* 0x000fcc0000410000 */
[----:B------:R-:W0:Y:S01]  /*99a0*/  MUFU.EX2 R2, R2 ;  /* 0x0000000200027308 */ /* 0x000e220000000800 */
[----:B-1----:R-:W-:-:S07]  /*99b0*/  FADD.FTZ R32, R32, 1 ;  /* 0x3f80000020207421 */ /* 0x002fce0000010000 */
[----:B------:R-:W1:Y:S01]  /*99c0*/  MUFU.EX2 R7, R7 ;  /* 0x0000000700077308 */ /* 0x000e620000000800 */
[----:B------:R-:W-:-:S04]  /*99d0*/  LEA R48, P6, R4, UR12, 0x1 ;  /* 0x0000000c04307c11 */ /* 0x000fc8000f8c08ff */
[----:B------:R-:W-:Y:S02]  /*99e0*/  LEA.HI.X R49, R4, UR13, R38, 0x1, P6 ;  /* 0x0000000d04317c11 */ /* 0x000fe4000b0f0c26 */
[----:B------:R-:W4:Y:S01]  /*99f0*/  LDL.LU R38, [R1+0x124] ;  /* 0x0001240001267983 */ /* 0x000f220000300800 */
[----:B------:R-:W1:Y:S01]  /*9a00*/  MUFU.RCP R32, R32 ;  /* 0x0000002000207308 */ /* 0x000e620000001000 */
[----:B------:R-:W-:Y:S01]  /*9a10*/  LEA R46, P6, R36, UR12, 0x1 ;  /* 0x0000000c242e7c11 */ /* 0x000fe2000f8c08ff */
[----:B0-----:R-:W-:-:S03]  /*9a20*/  FADD.FTZ R2, R2, 1 ;  /* 0x3f80000002027421 */ /* 0x001fc60000010000 */
[----:B------:R-:W-:Y:S02]  /*9a30*/  LEA.HI.X R47, R36, UR13, R40, 0x1, P6 ;  /* 0x0000000d242f7c11 */ /* 0x000fe4000b0f0c28 */
[----:B------:R-:W4:Y:S01]  /*9a40*/  LDL.LU R36, [R1+0x128] ;  /* 0x0001280001247983 */ /* 0x000f220000300800 */
[----:B------:R-:W0:Y:S01]  /*9a50*/  MUFU.RCP R5, R2 ;  /* 0x0000000200057308 */ /* 0x000e220000001000 */
[----:B-1----:R-:W-:Y:S02]  /*9a60*/  FADD.FTZ R7, R7, 1 ;  /* 0x3f80000007077421 */ /* 0x002fe40000010000 */
[----:B------:R-:W4:Y:S01]  /*9a70*/  LDL.LU R120, [R1+0x180] ;  /* 0x0001800001787983 */ /* 0x000f220000300800 */
[----:B------:R-:W-:-:S04]  /*9a80*/  LEA R44, P6, R34, UR12, 0x1 ;  /* 0x0000000c222c7c11 */ /* 0x000fc8000f8c08ff */
[----:B------:R-:W-:Y:S02]  /*9a90*/  LEA.HI.X R45, R34, UR13, R37, 0x1, P6 ;  /* 0x0000000d222d7c11 */ /* 0x000fe4000b0f0c25 */
[----:B------:R-:W4:Y:S01]  /*9aa0*/  LDL.LU R37, [R1+0x1ec] ;  /* 0x0001ec0001257983 */ /* 0x000f220000300800 */
[----:B------:R-:W1:Y:S03]  /*9ab0*/  MUFU.RCP R7, R7 ;  /* 0x0000000700077308 */ /* 0x000e660000001000 */
[----:B------:R-:W4:Y:S01]  /*9ac0*/  LDL.LU R34, [R1+0x12c] ;  /* 0x00012c0001227983 */ /* 0x000f220000300800 */
[----:B------:R-:W-:Y:S01]  /*9ad0*/  FMUL.FTZ R0, R0, R32 ;  /* 0x0000002000007220 */ /* 0x000fe20000410000 */
[----:B0-----:R-:W-:Y:S01]  /*9ae0*/  FMUL.FTZ R5, R93, R5 ;  /* 0x000000055d057220 */ /* 0x001fe20000410000 */
[----:B-1----:R-:W-:Y:S01]  /*9af0*/  FMUL.FTZ R7, R125, R7 ;  /* 0x000000077d077220 */ /* 0x002fe20000410000 */
[----:B------:R-:W-:Y:S01]  /*9b00*/  FMUL.FTZ R13, R3, R13 ;  /* 0x0000000d030d7220 */ /* 0x000fe20000410000 */
[----:B------:R-:W-:Y:S01]  /*9b10*/  FMUL.FTZ R3, R9, -1.4426950216293334961 ;  /* 0xbfb8aa3b09037820 */ /* 0x000fe20000410000 */
[----:B---3--:R-:W-:-:S04]  /*9b20*/  LEA R42, P6, R33, UR12, 0x1 ;  /* 0x0000000c212a7c11 */ /* 0x008fc8000f8c08ff */
[----:B--2---:R-:W-:Y:S02]  /*9b30*/  LEA.HI.X R43, R33, UR13, R35, 0x1, P6 ;  /* 0x0000000d212b7c11 */ /* 0x004fe4000b0f0c23 */
[----:B------:R-:W2:Y:S04]  /*9b40*/  LDL.LU R35, [R1+0x1f0] ;  /* 0x0001f00001237983 */ /* 0x000ea80000300800 */
[----:B------:R-:W3:Y:S04]  /*9b50*/  LDL.LU R33, [R1+0x1e0] ;  /* 0x0001e00001217983 */ /* 0x000ee80000300800 */
[----:B------:R-:W3:Y:S04]  /*9b60*/  LDL.LU R32, [R1+0x130] ;  /* 0x0001300001207983 */ /* 0x000ee80000300800 */
[----:B------:R-:W3:Y:S04]  /*9b70*/  LDL.LU R62, [R1+0x188] ;  /* 0x00018800013e7983 */ /* 0x000ee80000300800 */
[----:B------:R-:W3:Y:S04]  /*9b80*/  LDL.LU R113, [R1+0x1e8] ;  /* 0x0001e80001717983 */ /* 0x000ee80000300800 */
[----:B------:R-:W3:Y:S04]  /*9b90*/  LDL.LU R112, [R1+0x134] ;  /* 0x0001340001707983 */ /* 0x000ee80000300800 */
[----:B------:R-:W3:Y:S04]  /*9ba0*/  LDL.LU R93, [R1+0x184] ;  /* 0x00018400015d7983 */ /* 0x000ee80000300800 */
[----:B------:R-:W3:Y:S04]  /*9bb0*/  LDL.LU R117, [R1+0x18c] ;  /* 0x00018c0001757983 */ /* 0x000ee80000300800 */
[----:B------:R-:W3:Y:S01]  /*9bc0*/  LDL.LU R125, [R1+0x194] ;  /* 0x00019400017d7983 */ /* 0x000ee20000300800 */
[----:B------:R-:W0:Y:S01]  /*9bd0*/  MUFU.EX2 R3, R3 ;  /* 0x0000000300037308 */ /* 0x000e220000000800 */
[----:B------:R-:W-:Y:S01]  /*9be0*/  FMUL.FTZ R4, R57, -1.4426950216293334961 ;  /* 0xbfb8aa3b39047820 */ /* 0x000fe20000410000 */
[----:B------:R-:W-:Y:S01]  /*9bf0*/  FMUL.FTZ R2, R56, -1.4426950216293334961 ;  /* 0xbfb8aa3b38027820 */ /* 0x000fe20000410000 */
[----:B------:R-:W-:Y:S01]  /*9c00*/  FMUL.FTZ R54, R123, -1.4426950216293334961 ;  /* 0xbfb8aa3b7b367820 */ /* 0x000fe20000410000 */
[----:B----4-:R-:W-:Y:S01]  /*9c10*/  LEA R40, P6, R38, UR12, 0x1 ;  /* 0x0000000c26287c11 */ /* 0x010fe2000f8c08ff */
[----:B------:R-:W4:Y:S01]  /*9c20*/  LDL.LU R122, [R1+0x16c] ;  /* 0x00016c00017a7983 */ /* 0x000f220000300800 */
[----:B0-----:R-:W-:-:S06]  /*9c30*/  FADD.FTZ R3, R3, 1 ;  /* 0x3f80000003037421 */ /* 0x001fcc0000010000 */
[----:B------:R-:W0:Y:S02]  /*9c40*/  MUFU.RCP R3, R3 ;  /* 0x0000000300037308 */ /* 0x000e240000001000 */
[----:B0-----:R-:W-:Y:S01]  /*9c50*/  FMUL.FTZ R9, R9, R3 ;  /* 0x0000000309097220 */ /* 0x001fe20000410000 */
[----:B------:R-:W-:-:S05]  /*9c60*/  FMUL.FTZ R3, R59, -1.4426950216293334961 ;  /* 0xbfb8aa3b3b037820 */ /* 0x000fca0000410000 */
[----:B------:R-:W0:Y:S08]  /*9c70*/  MUFU.EX2 R4, R4 ;  /* 0x0000000400047308 */ /* 0x000e300000000800 */
[----:B------:R-:W1:Y:S08]  /*9c80*/  MUFU.EX2 R3, R3 ;  /* 0x0000000300037308 */ /* 0x000e700000000800 */
[----:B------:R-:W1:Y:S01]  /*9c90*/  MUFU.EX2 R2, R2 ;  /* 0x0000000200027308 */ /* 0x000e620000000800 */
[----:B0-----:R-:W-:Y:S01]  /*9ca0*/  FADD.FTZ R4, R4, 1 ;  /* 0x3f80000004047421 */ /* 0x001fe20000010000 */
[----:B-1----:R-:W-:-:S06]  /*9cb0*/  FADD.FTZ R3, R3, 1 ;  /* 0x3f80000003037421 */ /* 0x002fcc0000010000 */
[----:B------:R-:W0:Y:S01]  /*9cc0*/  MUFU.EX2 R54, R54 ;  /* 0x0000003600367308 */ /* 0x000e220000000800 */
[----:B------:R-:W-:Y:S01]  /*9cd0*/  LEA.HI.X R41, R38, UR13, R39, 0x1, P6 ;  /* 0x0000000d26297c11 */ /* 0x000fe2000b0f0c27 */
[----:B------:R-:W-:-:S06]  /*9ce0*/  FADD.FTZ R2, R2, 1 ;  /* 0x3f80000002027421 */ /* 0x000fcc0000010000 */
[----:B------:R-:W1:Y:S01]  /*9cf0*/  MUFU.RCP R3, R3 ;  /* 0x0000000300037308 */ /* 0x000e620000001000 */
[----:B------:R-:W-:-:S07]  /*9d00*/  LEA R38, P6, R36, UR12, 0x1 ;  /* 0x0000000c24267c11 */ /* 0x000fce000f8c08ff */
[----:B------:R-:W1:Y:S01]  /*9d10*/  MUFU.RCP R4, R4 ;  /* 0x0000000400047308 */ /* 0x000e620000001000 */
[----:B------:R-:W-:Y:S02]  /*9d20*/  LEA.HI.X R39, R36, UR13, R37, 0x1, P6 ;  /* 0x0000000d24277c11 */ /* 0x000fe4000b0f0c25 */
[----:B------:R-:W-:-:S05]  /*9d30*/  LEA R36, P6, R34, UR12, 0x1 ;  /* 0x0000000c22247c11 */ /* 0x000fca000f8c08ff */
[----:B------:R-:W1:Y:S01]  /*9d40*/  MUFU.RCP R2, R2 ;  /* 0x0000000200027308 */ /* 0x000e620000001000 */
[----:B------:R-:W-:Y:S01]  /*9d50*/  IADD3.X R55, RZ, R63, RZ, P5, !PT ;  /* 0x0000003fff377210 */ /* 0x000fe20002ffe4ff */
[----:B0-----:R-:W-:Y:S01]  /*9d60*/  FADD.FTZ R54, R54, 1 ;  /* 0x3f80000036367421 */ /* 0x001fe20000010000 */
[----:B------:R-:W-:Y:S01]  /*9d70*/  LEA R58, P5, R120, UR12, 0x1 ;  /* 0x0000000c783a7c11 */ /* 0x000fe2000f8a08ff */
[----:B-1----:R-:W-:-:S03]  /*9d80*/  FMUL.FTZ R3, R59, R3 ;  /* 0x000000033b037220 */ /* 0x002fc60000410000 */
[----:B------:R-:W-:Y:S02]  /*9d90*/  LEA.HI.X R59, R120, UR13, R55, 0x1, P5 ;  /* 0x0000000d783b7c11 */ /* 0x000fe4000a8f0c37 */
[----:B------:R0:W1:Y:S01]  /*9da0*/  MUFU.RCP R120, R54 ;  /* 0x0000003600787308 */ /* 0x0000620000001000 */
[-C--:B------:R-:W-:Y:S01]  /*9db0*/  IADD3.X R55, RZ, R63.reuse, RZ, P3, !PT ;  /* 0x0000003fff377210 */ /* 0x080fe20001ffe4ff */
[----:B------:R-:W-:Y:S01]  /*9dc0*/  FMUL.FTZ R4, R57, R4 ;  /* 0x0000000439047220 */ /* 0x000fe20000410000 */
[----:B------:R-:W-:Y:S01]  /*9dd0*/  IADD3.X R57, RZ, R63, RZ, P4, !PT ;  /* 0x0000003fff397210 */ /* 0x000fe200027fe4ff */
[----:B------:R-:W-:Y:S01]  /*9de0*/  FMUL.FTZ R2, R56, R2 ;  /* 0x0000000238027220 */ /* 0x000fe20000410000 */
[----:B------:R-:W-:Y:S02]  /*9df0*/  F2FP.F16.F32.PACK_AB R124, R124, R92 ;  /* 0x0000005c7c7c723e */ /* 0x000fe400000000ff */
[----:B--2---:R-:W-:Y:S02]  /*9e00*/  LEA.HI.X R37, R34, UR13, R35, 0x1, P6 ;  /* 0x0000000d22257c11 */ /* 0x004fe4000b0f0c23 */
[----:B---3--:R-:W-:-:S04]  /*9e10*/  LEA R34, P6, R32, UR12, 0x1 ;  /* 0x0000000c20227c11 */ /* 0x008fc8000f8c08ff */
[----:B------:R-:W-:Y:S02]  /*9e20*/  LEA.HI.X R35, R32, UR13, R33, 0x1, P6 ;  /* 0x0000000d20237c11 */ /* 0x000fe4000b0f0c21 */
[----:B------:R-:W-:Y:S02]  /*9e30*/  LEA R56, P4, R62, UR12, 0x1 ;  /* 0x0000000c3e387c11 */ /* 0x000fe4000f8808ff */
[C---:B------:R-:W-:Y:S02]  /*9e40*/  LEA R32, P6, R112.reuse, UR12, 0x1 ;  /* 0x0000000c70207c11 */ /* 0x040fe4000f8c08ff */
[C---:B0-----:R-:W-:Y:S02]  /*9e50*/  LEA R54, P3, R93.reuse, UR12, 0x1 ;  /* 0x0000000c5d367c11 */ /* 0x041fe4000f8608ff */
[----:B------:R-:W-:Y:S02]  /*9e60*/  LEA.HI.X R33, R112, UR13, R113, 0x1, P6 ;  /* 0x0000000d70217c11 */ /* 0x000fe4000b0f0c71 */
[----:B------:R-:W2:Y:S01]  /*9e70*/  LDL.LU R113, [R1+0x144] ;  /* 0x0001440001717983 */ /* 0x000ea20000300800 */
[----:B------:R-:W-:-:S02]  /*9e80*/  LEA.HI.X R55, R93, UR13, R55, 0x1, P3 ;  /* 0x0000000d5d377c11 */ /* 0x000fc400098f0c37 */
[-C--:B------:R-:W-:Y:S01]  /*9e90*/  IADD3.X R93, RZ, R63.reuse, RZ, P2, !PT ;  /* 0x0000003fff5d7210 */ /* 0x080fe200017fe4ff */
[----:B------:R-:W2:Y:S01]  /*9ea0*/  LDL.LU R116, [R1+0x154] ;  /* 0x0001540001747983 */ /* 0x000ea20000300800 */
[----:B------:R-:W-:Y:S02]  /*9eb0*/  LEA.HI.X R57, R62, UR13, R57, 0x1, P4 ;  /* 0x0000000d3e397c11 */ /* 0x000fe4000a0f0c39 */
[----:B------:R-:W-:Y:S01]  /*9ec0*/  IADD3.X R63, RZ, R63, RZ, P1, !PT ;  /* 0x0000003fff3f7210 */ /* 0x000fe20000ffe4ff */
[----:B------:R-:W3:Y:S01]  /*9ed0*/  LDL.LU R112, [R1] ;  /* 0x0000000001707983 */ /* 0x000ee20000300800 */
[----:B------:R-:W-:Y:S02]  /*9ee0*/  LEA R62, P1, R117, UR12, 0x1 ;  /* 0x0000000c753e7c11 */ /* 0x000fe4000f8208ff */
[----:B------:R-:W-:Y:S01]  /*9ef0*/  LEA R92, P2, R125, UR12, 0x1 ;  /* 0x0000000c7d5c7c11 */ /* 0x000fe2000f8408ff */
[----:B------:R-:W3:Y:S01]  /*9f00*/  LDL.LU R119, [R1+0x4] ;  /* 0x0000040001777983 */ /* 0x000ee20000300800 */
[----:B------:R-:W-:-:S03]  /*9f10*/  LEA.HI.X R63, R117, UR13, R63, 0x1, P1 ;  /* 0x0000000d753f7c11 */ /* 0x000fc600088f0c3f */
[----:B------:R-:W3:Y:S01]  /*9f20*/  LDL.LU R115, [R1+0x10] ;  /* 0x0000100001737983 */ /* 0x000ee20000300800 */
[----:B------:R-:W-:-:S03]  /*9f30*/  LEA.HI.X R93, R125, UR13, R93, 0x1, P2 ;  /* 0x0000000d7d5d7c11 */ /* 0x000fc600090f0c5d */
[----:B------:R-:W3:Y:S04]  /*9f40*/  LDL.LU R114, [R1+0x14] ;  /* 0x0000140001727983 */ /* 0x000ee80000300800 */
[----:B------:R-:W3:Y:S04]  /*9f50*/  LDL.LU R118, [R1+0x18] ;  /* 0x0000180001767983 */ /* 0x000ee80000300800 */
[----:B------:R-:W3:Y:S04]  /*9f60*/  LDL.LU R121, [R1+0x1c] ;  /* 0x00001c0001797983 */ /* 0x000ee80000300800 */
[----:B------:R-:W4:Y:S04]  /*9f70*/  LDL.LU R117, [R1+0x26c] ;  /* 0x00026c0001757983 */ /* 0x000f280000300800 */
[----:B------:R-:W3:Y:S01]  /*9f80*/  LDL.LU R125, [R1+0x268] ;  /* 0x00026800017d7983 */ /* 0x000ee20000300800 */
[----:B-1----:R-:W-:-:S03]  /*9f90*/  FMUL.FTZ R123, R123, R120 ;  /* 0x000000787b7b7220 */ /* 0x002fc60000410000 */
[----:B------:R-:W3:Y:S04]  /*9fa0*/  LDL.LU R120, [R1+0x28] ;  /* 0x0000280001787983 */ /* 0x000ee80000300800 */
[----:B------:R2:W-:Y:S01]  /*9fb0*/  STG.E.U16 desc[UR14][R90.64], R124 ;  /* 0x0000007c5a007986 */ /* 0x0005e2000c10150e */
[----:B----4-:R-:W-:Y:S02]  /*9fc0*/  PRMT R117, R124, 0x7632, R117 ;  /* 0x000076327c757816 */ /* 0x010fe40000000075 */
[----:B--2---:R-:W-:Y:S02]  /*9fd0*/  F2FP.F16.F32.PACK_AB R124, R113, R116 ;  /* 0x00000074717c723e */ /* 0x004fe400000000ff */
[----:B---3--:R-:W-:Y:S02]  /*9fe0*/  F2FP.F16.F32.PACK_AB R125, R125, R122 ;  /* 0x0000007a7d7d723e */ /* 0x008fe400000000ff */
[----:B------:R-:W2:Y:S04]  /*9ff0*/  LDL.LU R122, [R1+0x2c] ;  /* 0x00002c00017a7983 */ /* 0x000ea80000300800 */
[----:B------:R-:W3:Y:S04]  /*a000*/  LDL.LU R113, [R1+0x264] ;  /* 0x0002640001717983 */ /* 0x000ee80000300800 */
[----:B------:R-:W4:Y:S04]  /*a010*/  LDL.LU R116, [R1+0x260] ;  /* 0x0002600001747983 */ /* 0x000f280000300800 */
[----:B------:R-:W-:Y:S04]  /*a020*/  STG.E.U16 desc[UR14][R90.64+0x4], R125 ;  /* 0x0000047d5a007986 */ /* 0x000fe8000c10150e */
[----:B------:R0:W-:Y:S04]  /*a030*/  STG.E.U16 desc[UR14][R90.64+0x2], R117 ;  /* 0x000002755a007986 */ /* 0x0001e8000c10150e */
[----:B0-----:R-:W3:Y:S01]  /*a040*/  LDL.LU R117, [R1+0x30] ;  /* 0x0000300001757983 */ /* 0x001ee20000300800 */
[----:B----4-:R-:W-:-:S02]  /*a050*/  PRMT R116, R125, 0x7632, R116 ;  /* 0x000076327d747816 */ /* 0x010fc40000000074 */
[----:B------:R-:W-:Y:S02]  /*a060*/  F2FP.F16.F32.PACK_AB R125, R112, R119 ;  /* 0x00000077707d723e */ /* 0x000fe400000000ff */
[----:B------:R-:W4:Y:S04]  /*a070*/  LDL.LU R112, [R1+0x25c] ;  /* 0x00025c0001707983 */ /* 0x000f280000300800 */
[----:B------:R0:W-:Y:S04]  /*a080*/  STG.E.U16 desc[UR14][R90.64+0x6], R116 ;  /* 0x000006745a007986 */ /* 0x0001e8000c10150e */
[----:B------:R1:W-:Y:S01]  /*a090*/  STG.E.U16 desc[UR14][R88.64], R124 ;  /* 0x0000007c58007986 */ /* 0x0003e2000c10150e */
[----:B0-----:R-:W-:-:S03]  /*a0a0*/  PRMT R91, R124, 0x7632, R91 ;  /* 0x000076327c5b7816 */ /* 0x001fc6000000005b */
[----:B------:R-:W3:Y:S01]  /*a0b0*/  LDL.LU R116, [R1+0x44] ;  /* 0x0000440001747983 */ /* 0x000ee20000300800 */
[----:B------:R-:W-:Y:S02]  /*a0c0*/  F2FP.F16.F32.PACK_AB R90, R115, R114 ;  /* 0x00000072735a723e */ /* 0x000fe400000000ff */
[----:B-1----:R-:W-:Y:S01]  /*a0d0*/  PRMT R124, R125, 0x7632, R124 ;  /* 0x000076327d7c7816 */ /* 0x002fe2000000007c */
[----:B------:R-:W3:Y:S04]  /*a0e0*/  LDL.LU R119, [R1+0x48] ;  /* 0x0000480001777983 */ /* 0x000ee80000300800 */
[----:B------:R-:W4:Y:S04]  /*a0f0*/  LDL.LU R115, [R1+0x258] ;  /* 0x0002580001737983 */ /* 0x000f280000300800 */
[----:B------:R-:W4:Y:S04]  /*a100*/  LDL.LU R114, [R1+0x254] ;  /* 0x0002540001727983 */ /* 0x000f280000300800 */
[----:B------:R0:W-:Y:S04]  /*a110*/  STG.E.U16 desc[UR14][R88.64+0x2], R91 ;  /* 0x0000025b58007986 */ /* 0x0001e8000c10150e */
[----:B------:R1:W-:Y:S04]  /*a120*/  STG.E.U16 desc[UR14][R88.64+0x4], R125 ;  /* 0x0000047d58007986 */ /* 0x0003e8000c10150e */
[----:B------:R2:W-:Y:S01]  /*a130*/  STG.E.U16 desc[UR14][R88.64+0x6], R124 ;  /* 0x0000067c58007986 */ /* 0x0005e2000c10150e */
[----:B0-----:R-:W-:-:S03]  /*a140*/  F2FP.F16.F32.PACK_AB R91, R118, R121 ;  /* 0x00000079765b723e */ /* 0x001fc600000000ff */
[----:B-1----:R-:W4:Y:S04]  /*a150*/  LDL.LU R125, [R1+0x50] ;  /* 0x00005000017d7983 */ /* 0x002f280000300800 */
[----:B------:R-:W4:Y:S01]  /*a160*/  LDL.LU R118, [R1+0x5c] ;  /* 0x00005c0001767983 */ /* 0x000f220000300800 */
[----:B--2---:R-:W-:-:S03]  /*a170*/  F2FP.F16.F32.PACK_AB R88, R120, R122 ;  /* 0x0000007a7858723e */ /* 0x004fc600000000ff */
[----:B------:R-:W2:Y:S01]  /*a180*/  LDL.LU R121, [R1+0x60] ;  /* 0x0000600001797983 */ /* 0x000ea20000300800 */
[----:B------:R-:W-:-:S03]  /*a190*/  PRMT R89, R90, 0x7632, R89 ;  /* 0x000076325a597816 */ /* 0x000fc60000000059 */
[----:B------:R-:W4:Y:S04]  /*a1a0*/  LDL.LU R124, [R1+0x4c] ;  /* 0x00004c00017c7983 */ /* 0x000f280000300800 */
[----:B------:R0:W-:Y:S04]  /*a1b0*/  STG.E.U16 desc[UR14][R86.64], R90 ;  /* 0x0000005a56007986 */ /* 0x0001e8000c10150e */
[----:B------:R-:W2:Y:S04]  /*a1c0*/  LDL.LU R120, [R1+0x64] ;  /* 0x0000640001787983 */ /* 0x000ea80000300800 */
[----:B------:R-:W2:Y:S01]  /*a1d0*/  LDL.LU R122, [R1+0x68] ;  /* 0x00006800017a7983 */ /* 0x000ea20000300800 */
[----:B0-----:R-:W-:-:S03]  /*a1e0*/  PRMT R90, R91, 0x7632, R90 ;  /* 0x000076325b5a7816 */ /* 0x001fc6000000005a */
[----:B------:R0:W-:Y:S04]  /*a1f0*/  STG.E.U16 desc[UR14][R86.64+0x4], R91 ;  /* 0x0000045b56007986 */ /* 0x0001e8000c10150e */
[----:B0-----:R-:W2:Y:S04]  /*a200*/  LDL.LU R91, [R1+0x34] ;  /* 0x00003400015b7983 */ /* 0x001ea80000300800 */
[----:B------:R-:W-:Y:S04]  /*a210*/  STG.E.U16 desc[UR14][R86.64+0x2], R89 ;  /* 0x0000025956007986 */ /* 0x000fe8000c10150e */
[----:B------:R0:W-:Y:S04]  /*a220*/  STG.E.U16 desc[UR14][R86.64+0x6], R90 ;  /* 0x0000065a56007986 */ /* 0x0001e8000c10150e */
[----:B------:R-:W-:Y:S01]  /*a230*/  STG.E.U16 desc[UR14][R84.64], R88 ;  /* 0x0000005854007986 */ /* 0x000fe2000c10150e */
[----:B0-----:R-:W-:-:S05]  /*a240*/  PRMT R87, R88, 0x7632, R87 ;  /* 0x0000763258577816 */ /* 0x001fca0000000057 */
[----:B------:R4:W-:Y:S01]  /*a250*/  STG.E.U16 desc[UR14][R84.64+0x2], R87 ;  /* 0x0000025754007986 */ /* 0x0009e2000c10150e */
[----:B---3--:R-:W-:Y:S02]  /*a260*/  F2FP.F16.F32.PACK_AB R86, R116, R119 ;  /* 0x000000777456723e */ /* 0x008fe400000000ff */
[----:B----4-:R-:W-:Y:S02]  /*a270*/  F2FP.F16.F32.PACK_AB R87, R124, R125 ;  /* 0x0000007d7c57723e */ /* 0x010fe400000000ff */
[----:B--2---:R-:W-:Y:S02]  /*a280*/  F2FP.F16.F32.PACK_AB R89, R117, R91 ;  /* 0x0000005b7559723e */ /* 0x004fe400000000ff */
[----:B------:R-:W2:Y:S02]  /*a290*/  LDL.LU R117, [R1+0x250] ;  /* 0x0002500001757983 */ /* 0x000ea40000300800 */
[----:B------:R-:W-:Y:S02]  /*a2a0*/  PRMT R88, R89, 0x7632, R88 ;  /* 0x0000763259587816 */ /* 0x000fe40000000058 */
[----:B------:R-:W3:Y:S04]  /*a2b0*/  LDL.LU R91, [R1+0xc4] ;  /* 0x0000c400015b7983 */ /* 0x000ee80000300800 */
[----:B------:R-:W3:Y:S04]  /*a2c0*/  LDL.LU R90, [R1+0x7c] ;  /* 0x00007c00015a7983 */ /* 0x000ee80000300800 */
[----:B------:R-:W2:Y:S04]  /*a2d0*/  LDL.LU R116, [R1+0x24c] ;  /* 0x00024c0001747983 */ /* 0x000ea80000300800 */
[----:B------:R-:W4:Y:S04]  /*a2e0*/  LDL.LU R119, [R1+0x248] ;  /* 0x0002480001777983 */ /* 0x000f280000300800 */
[----:B------:R0:W-:Y:S04]  /*a2f0*/  STG.E.U16 desc[UR14][R84.64+0x4], R89 ;  /* 0x0000045954007986 */ /* 0x0001e8000c10150e */
[----:B------:R1:W-:Y:S04]  /*a300*/  STG.E.U16 desc[UR14][R84.64+0x6], R88 ;  /* 0x0000065854007986 */ /* 0x0003e8000c10150e */
[----:B0-----:R-:W2:Y:S04]  /*a310*/  LDL.LU R89, [R1+0x78] ;  /* 0x0000780001597983 */ /* 0x001ea80000300800 */
[----:B------:R-:W4:Y:S01]  /*a320*/  LDL.LU R124, [R1+0x88] ;  /* 0x00008800017c7983 */ /* 0x000f220000300800 */
[----:B-1----:R-:W-:-:S03]  /*a330*/  PRMT R85, R86, 0x7632, R85 ;  /* 0x0000763256557816 */ /* 0x002fc60000000055 */
[----:B------:R-:W4:Y:S04]  /*a340*/  LDL.LU R125, [R1+0x8c] ;  /* 0x00008c00017d7983 */ /* 0x000f280000300800 */
[----:B------:R-:W2:Y:S01]  /*a350*/  LDL.LU R88, [R1+0x74] ;  /* 0x0000740001587983 */ /* 0x000ea20000300800 */
[----:B------:R-:W-:-:S03]  /*a360*/  F2FP.F16.F32.PACK_AB R84, R118, R121 ;  /* 0x000000797654723e */ /* 0x000fc600000000ff */
[----:B------:R0:W-:Y:S04]  /*a370*/  STG.E.U16 desc[UR14][R82.64], R86 ;  /* 0x0000005652007986 */ /* 0x0001e8000c10150e */
[----:B------:R-:W4:Y:S04]  /*a380*/  LDL.LU R118, [R1+0x244] ;  /* 0x0002440001767983 */ /* 0x000f280000300800 */
[----:B------:R-:W4:Y:S01]  /*a390*/  LDL.LU R121, [R1+0x240] ;  /* 0x0002400001797983 */ /* 0x000f220000300800 */
[----:B0-----:R-:W-:-:S03]  /*a3a0*/  PRMT R86, R87, 0x7632, R86 ;  /* 0x0000763257567816 */ /* 0x001fc60000000056 */
[----:B------:R0:W-:Y:S04]  /*a3b0*/  STG.E.U16 desc[UR14][R82.64+0x2], R85 ;  /* 0x0000025552007986 */ /* 0x0001e8000c10150e */
[----:B------:R1:W-:Y:S04]  /*a3c0*/  STG.E.U16 desc[UR14][R82.64+0x4], R87 ;  /* 0x0000045752007986 */ /* 0x0003e8000c10150e */
[----:B------:R1:W-:Y:S01]  /*a3d0*/  STG.E.U16 desc[UR14][R82.64+0x6], R86 ;  /* 0x0000065652007986 */ /* 0x0003e2000c10150e */
[----:B0-----:R-:W-:-:S03]  /*a3e0*/  F2FP.F16.F32.PACK_AB R85, R120, R122 ;  /* 0x0000007a7855723e */ /* 0x001fc600000000ff */
[----:B-1----:R-:W4:Y:S04]  /*a3f0*/  LDL.LU R87, [R1+0xc0] ;  /* 0x0000c00001577983 */ /* 0x002f280000300800 */
[----:B------:R-:W4:Y:S04]  /*a400*/  LDL.LU R120, [R1+0x23c] ;  /* 0x00023c0001787983 */ /* 0x000f280000300800 */
[----:B------:R-:W4:Y:S04]  /*a410*/  LDL.LU R122, [R1+0x238] ;  /* 0x00023800017a7983 */ /* 0x000f280000300800 */
[----:B------:R-:W4:Y:S01]  /*a420*/  LDL.LU R86, [R1+0x90] ;  /* 0x0000900001567983 */ /* 0x000f220000300800 */
[----:B------:R-:W-:-:S03]  /*a430*/  PRMT R83, R84, 0x7632, R83 ;  /* 0x0000763254537816 */ /* 0x000fc60000000053 */
[----:B------:R0:W-:Y:S04]  /*a440*/  STG.E.U16 desc[UR14][R80.64], R84 ;  /* 0x0000005450007986 */ /* 0x0001e8000c10150e */
[----:B------:R3:W-:Y:S01]  /*a450*/  STG.E.U16 desc[UR14][R80.64+0x2], R83 ;  /* 0x0000025350007986 */ /* 0x0007e2000c10150e */
[----:B0-----:R-:W-:-:S03]  /*a460*/  PRMT R84, R85, 0x7632, R84 ;  /* 0x0000763255547816 */ /* 0x001fc60000000054 */
[----:B------:R-:W-:Y:S04]  /*a470*/  STG.E.U16 desc[UR14][R80.64+0x4], R85 ;  /* 0x0000045550007986 */ /* 0x000fe8000c10150e */
[----:B------:R4:W-:Y:S01]  /*a480*/  STG.E.U16 desc[UR14][R80.64+0x6], R84 ;  /* 0x0000065450007986 */ /* 0x0009e2000c10150e */
[----:B---3--:R-:W-:-:S05]  /*a490*/  F2FP.F16.F32.PACK_AB R83, R90, R91 ;  /* 0x0000005b5a53723e */ /* 0x008fca00000000ff */
[----:B------:R-:W-:Y:S01]  /*a4a0*/  STG.E.U16 desc[UR14][R78.64+0x4], R83 ;  /* 0x000004534e007986 */ /* 0x000fe2000c10150e */
[----:B--2---:R-:W-:-:S03]  /*a4b0*/  F2FP.F16.F32.PACK_AB R82, R88, R89 ;  /* 0x000000595852723e */ /* 0x004fc600000000ff */
[----:B------:R-:W2:Y:S01]  /*a4c0*/  LDL.LU R88, [R1+0xa4] ;  /* 0x0000a40001587983 */ /* 0x000ea20000300800 */
[----:B----4-:R-:W-:Y:S02]  /*a4d0*/  F2FP.F16.F32.PACK_AB R80, R124, R125 ;  /* 0x0000007d7c50723e */ /* 0x010fe400000000ff */
[----:B------:R-:W-:Y:S01]  /*a4e0*/  PRMT R81, R82, 0x7632, R81 ;  /* 0x0000763252517816 */ /* 0x000fe20000000051 */
[----:B------:R-:W2:Y:S04]  /*a4f0*/  LDL.LU R89, [R1+0xa8] ;  /* 0x0000a80001597983 */ /* 0x000ea80000300800 */
[----:B------:R-:W3:Y:S04]  /*a500*/  LDL.LU R90, [R1+0xb4] ;  /* 0x0000b400015a7983 */ /* 0x000ee80000300800 */
[----:B------:R-:W3:Y:S04]  /*a510*/  LDL.LU R91, [R1+0xe0] ;  /* 0x0000e000015b7983 */ /* 0x000ee80000300800 */
[----:B------:R0:W-:Y:S04]  /*a520*/  STG.E.U16 desc[UR14][R78.64], R82 ;  /* 0x000000524e007986 */ /* 0x0001e8000c10150e */
[----:B------:R-:W4:Y:S04]  /*a530*/  LDL.LU R124, [R1+0xcc] ;  /* 0x0000cc00017c7983 */ /* 0x000f280000300800 */
[----:B------:R-:W4:Y:S01]  /*a540*/  LDL.LU R125, [R1+0xd0] ;  /* 0x0000d000017d7983 */ /* 0x000f220000300800 */
[----:B0-----:R-:W-:-:S03]  /*a550*/  PRMT R82, R83, 0x7632, R82 ;  /* 0x0000763253527816 */ /* 0x001fc60000000052 */
[----:B------:R0:W-:Y:S04]  /*a560*/  STG.E.U16 desc[UR14][R78.64+0x2], R81 ;  /* 0x000002514e007986 */ /* 0x0001e8000c10150e */
[----:B------:R-:W4:Y:S04]  /*a570*/  LDL.LU R83, [R1+0xa0] ;  /* 0x0000a00001537983 */ /* 0x000f280000300800 */
[----:B------:R-:W4:Y:S04]  /*a580*/  LDL.LU R84, [R1+0xc8] ;  /* 0x0000c80001547983 */ /* 0x000f280000300800 */
[----:B------:R-:W4:Y:S01]  /*a590*/  LDL.LU R85, [R1+0xdc] ;  /* 0x0000dc0001557983 */ /* 0x000f220000300800 */
[----:B0-----:R-:W-:-:S03]  /*a5a0*/  F2FP.F16.F32.PACK_AB R81, R86, R87 ;  /* 0x000000575651723e */ /* 0x001fc600000000ff */
[----:B------:R-:W4:Y:S04]  /*a5b0*/  LDL.LU R86, [R1+0xd4] ;  /* 0x0000d40001567983 */ /* 0x000f280000300800 */
[----:B------:R-:W4:Y:S04]  /*a5c0*/  LDL.LU R87, [R1+0xd8] ;  /* 0x0000d80001577983 */ /* 0x000f280000300800 */
[----:B------:R0:W-:Y:S04]  /*a5d0*/  STG.E.U16 desc[UR14][R78.64+0x6], R82 ;  /* 0x000006524e007986 */ /* 0x0001e8000c10150e */
[----:B0-----:R-:W4:Y:S01]  /*a5e0*/  LDL.LU R82, [R1+0x9c] ;  /* 0x00009c0001527983 */ /* 0x001f220000300800 */
[----:B------:R-:W-:-:S03]  /*a5f0*/  PRMT R79, R80, 0x7632, R79 ;  /* 0x00007632504f7816 */ /* 0x000fc6000000004f */
[----:B------:R0:W-:Y:S04]  /*a600*/  STG.E.U16 desc[UR14][R76.64], R80 ;  /* 0x000000504c007986 */ /* 0x0001e8000c10150e */
[----:B------:R2:W-:Y:S01]  /*a610*/  STG.E.U16 desc[UR14][R76.64+0x2], R79 ;  /* 0x0000024f4c007986 */ /* 0x0005e2000c10150e */
[----:B0-----:R-:W-:-:S03]  /*a620*/  PRMT R80, R81, 0x7632, R80 ;  /* 0x0000763251507816 */ /* 0x001fc60000000050 */
[----:B------:R-:W-:Y:S04]  /*a630*/  STG.E.U16 desc[UR14][R76.64+0x4], R81 ;  /* 0x000004514c007986 */ /* 0x000fe8000c10150e */
[----:B------:R3:W-:Y:S01]  /*a640*/  STG.E.U16 desc[UR14][R76.64+0x6], R80 ;  /* 0x000006504c007986 */ /* 0x0007e2000c10150e */
[----:B--2---:R-:W-:-:S03]  /*a650*/  F2FP.F16.F32.PACK_AB R79, R88, R89 ;  /* 0x00000059584f723e */ /* 0x004fc600000000ff */
[----:B------:R-:W2:Y:S04]  /*a660*/  LDL.LU R88, [R1+0xbc] ;  /* 0x0000bc0001587983 */ /* 0x000ea80000300800 */
[----:B------:R-:W2:Y:S01]  /*a670*/  LDL.LU R89, [R1+0xe4] ;  /* 0x0000e40001597983 */ /* 0x000ea20000300800 */
[----:B---3--:R-:W-:-:S03]  /*a680*/  F2FP.F16.F32.PACK_AB R76, R90, R91 ;  /* 0x0000005b5a4c723e */ /* 0x008fc600000000ff */
[----:B------:R-:W3:Y:S04]  /*a690*/  LDL.LU R90, [R1+0xb0] ;  /* 0x0000b000015a7983 */ /* 0x000ee80000300800 */
[----:B------:R-:W3:Y:S01]  /*a6a0*/  LDL.LU R91, [R1+0xb8] ;  /* 0x0000b800015b7983 */ /* 0x000ee20000300800 */
[----:B----4-:R-:W-:-:S04]  /*a6b0*/  F2FP.F16.F32.PACK_AB R78, R82, R83 ;  /* 0x00000053524e723e */ /* 0x010fc800000000ff */
[----:B------:R-:W-:-:S05]  /*a6c0*/  PRMT R77, R78, 0x7632, R77 ;  /* 0x000076324e4d7816 */ /* 0x000fca000000004d */
[----:B------:R0:W-:Y:S02]  /*a6d0*/  STG.E.U16 desc[UR14][R74.64+0x2], R77 ;  /* 0x0000024d4a007986 */ /* 0x0001e4000c10150e */
[----:B0-----:R-:W-:Y:S02]  /*a6e0*/  F2FP.F16.F32.PACK_AB R77, R124, R125 ;  /* 0x0000007d7c4d723e */ /* 0x001fe400000000ff */
[----:B------:R-:W4:Y:S04]  /*a6f0*/  LDL.LU R124, [R1+0x98] ;  /* 0x00009800017c7983 */ /* 0x000f280000300800 */
[----:B------:R-:W4:Y:S04]  /*a700*/  LDL.LU R125, [R1+0xac] ;  /* 0x0000ac00017d7983 */ /* 0x000f280000300800 */
[----:B------:R0:W-:Y:S04]  /*a710*/  STG.E.U16 desc[UR14][R74.64], R78 ;  /* 0x0000004e4a007986 */ /* 0x0001e8000c10150e */
[----:B------:R-:W-:Y:S04]  /*a720*/  STG.E.U16 desc[UR14][R74.64+0x4], R79 ;  /* 0x0000044f4a007986 */ /* 0x000fe8000c10150e */
[----:B------:R-:W4:Y:S01]  /*a730*/  LDL.LU R81, [R1+0x84] ;  /* 0x0000840001517983 */ /* 0x000f220000300800 */
[----:B0-----:R-:W-:-:S03]  /*a740*/  PRMT R78, R79, 0x7632, R78 ;  /* 0x000076324f4e7816 */ /* 0x001fc6000000004e */
[----:B------:R-:W4:Y:S04]  /*a750*/  LDL.LU R82, [R1+0x94] ;  /* 0x0000940001527983 */ /* 0x000f280000300800 */
[----:B------:R0:W-:Y:S04]  /*a760*/  STG.E.U16 desc[UR14][R74.64+0x6], R78 ;  /* 0x0000064e4a007986 */ /* 0x0001e8000c10150e */
[----:B------:R1:W-:Y:S04]  /*a770*/  STG.E.U16 desc[UR14][R72.64], R76 ;  /* 0x0000004c48007986 */ /* 0x0003e8000c10150e */
[----:B------:R-:W4:Y:S01]  /*a780*/  LDL.LU R83, [R1+0x70] ;  /* 0x0000700001537983 */ /* 0x000f220000300800 */
[----:B0-----:R-:W-:-:S02]  /*a790*/  PRMT R75, R76, 0x7632, R75 ;  /* 0x000076324c4b7816 */ /* 0x001fc4000000004b */
[----:B------:R-:W-:Y:S02]  /*a7a0*/  F2FP.F16.F32.PACK_AB R74, R84, R85 ;  /* 0x00000055544a723e */ /* 0x000fe400000000ff */
[----:B-1----:R-:W-:Y:S01]  /*a7b0*/  PRMT R76, R77, 0x7632, R76 ;  /* 0x000076324d4c7816 */ /* 0x002fe2000000004c */
[----:B------:R0:W-:Y:S04]  /*a7c0*/  STG.E.U16 desc[UR14][R72.64+0x2], R75 ;  /* 0x0000024b48007986 */ /* 0x0001e8000c10150e */
[----:B------:R-:W4:Y:S04]  /*a7d0*/  LDL.LU R84, [R1+0x80] ;  /* 0x0000800001547983 */ /* 0x000f280000300800 */
[----:B------:R-:W4:Y:S01]  /*a7e0*/  LDL.LU R85, [R1+0x58] ;  /* 0x0000580001557983 */ /* 0x000f220000300800 */
[----:B0-----:R-:W-:-:S03]  /*a7f0*/  F2FP.F16.F32.PACK_AB R75, R86, R87 ;  /* 0x00000057564b723e */ /* 0x001fc600000000ff */
[----:B------:R-:W-:Y:S04]  /*a800*/  STG.E.U16 desc[UR14][R72.64+0x4], R77 ;  /* 0x0000044d48007986 */ /* 0x000fe8000c10150e */
[----:B------:R2:W-:Y:S04]  /*a810*/  STG.E.U16 desc[UR14][R72.64+0x6], R76 ;  /* 0x0000064c48007986 */ /* 0x0005e8000c10150e */
        /* <DEDUP_REMOVED lines=8> */
[----:B----4-:R-:W-:-:S03]  /*a8a0*/  F2FP.F16.F32.PACK_AB R76, R124, R125 ;  /* 0x0000007d7c4c723e */ /* 0x010fc600000000ff */
[----:B------:R-:W4:Y:S04]  /*a8b0*/  LDL.LU R124, [R1+0x20] ;  /* 0x00002000017c7983 */ /* 0x000f280000300800 */
[----:B------:R-:W4:Y:S01]  /*a8c0*/  LDL.LU R125, [R1+0x8] ;  /* 0x00000800017d7983 */ /* 0x000f220000300800 */
[----:B------:R-:W-:-:S03]  /*a8d0*/  PRMT R72, R74, 0x7632, R72 ;  /* 0x000076324a487816 */ /* 0x000fc60000000048 */
[----:B------:R0:W-:Y:S01]  /*a8e0*/  STG.E.U16 desc[UR14][R70.64], R74 ;  /* 0x0000004a46007986 */ /* 0x0001e2000c10150e */
[----:B------:R-:W-:-:S03]  /*a8f0*/  PRMT R78, R77, 0x7632, R78 ;  /* 0x000076324d4e7816 */ /* 0x000fc6000000004e */
[----:B------:R1:W-:Y:S01]  /*a900*/  STG.E.U16 desc[UR14][R70.64+0x2], R72 ;  /* 0x0000024846007986 */ /* 0x0003e2000c10150e */
[----:B0-----:R-:W-:-:S03]  /*a910*/  PRMT R74, R75, 0x7632, R74 ;  /* 0x000076324b4a7816 */ /* 0x001fc6000000004a */
[----:B------:R-:W-:Y:S01]  /*a920*/  STG.E.U16 desc[UR14][R70.64+0x4], R75 ;  /* 0x0000044b46007986 */ /* 0x000fe2000c10150e */
[----:B-1----:R-:W-:-:S03]  /*a930*/  F2FP.F16.F32.PACK_AB R72, R81, R82 ;  /* 0x000000525148723e */ /* 0x002fc600000000ff */
[----:B------:R0:W-:Y:S04]  /*a940*/  STG.E.U16 desc[UR14][R70.64+0x6], R74 ;  /* 0x0000064a46007986 */ /* 0x0001e8000c10150e */
[----:B------:R1:W-:Y:S01]  /*a950*/  STG.E.U16 desc[UR14][R68.64], R73 ;  /* 0x0000004944007986 */ /* 0x0003e2000c10150e */
[----:B0-----:R-:W-:-:S03]  /*a960*/  PRMT R71, R73, 0x7632, R71 ;  /* 0x0000763249477816 */ /* 0x001fc60000000047 */
[----:B------:R-:W-:Y:S01]  /*a970*/  STG.E.U16 desc[UR14][R68.64+0x4], R77 ;  /* 0x0000044d44007986 */ /* 0x000fe2000c10150e */
[----:B------:R-:W-:Y:S02]  /*a980*/  PRMT R74, R76, 0x7632, R74 ;  /* 0x000076324c4a7816 */ /* 0x000fe4000000004a */
[----:B-1----:R-:W-:Y:S01]  /*a990*/  PRMT R73, R72, 0x7632, R73 ;  /* 0x0000763248497816 */ /* 0x002fe20000000049 */
[----:B------:R-:W-:Y:S04]  /*a9a0*/  STG.E.U16 desc[UR14][R68.64+0x2], R71 ;  /* 0x0000024744007986 */ /* 0x000fe8000c10150e */
[----:B------:R0:W-:Y:S04]  /*a9b0*/  STG.E.U16 desc[UR14][R68.64+0x6], R78 ;  /* 0x0000064e44007986 */ /* 0x0001e8000c10150e */
[----:B------:R-:W-:Y:S04]  /*a9c0*/  STG.E.U16 desc[UR14][R66.64], R76 ;  /* 0x0000004c42007986 */ /* 0x000fe8000c10150e */
[----:B------:R-:W-:Y:S01]  /*a9d0*/  STG.E.U16 desc[UR14][R66.64+0x2], R74 ;  /* 0x0000024a42007986 */ /* 0x000fe2000c10150e */
[----:B------:R-:W-:-:S02]  /*a9e0*/  F2FP.F16.F32.PACK_AB R70, R85, R86 ;  /* 0x000000565546723e */ /* 0x000fc400000000ff */
[----:B0-----:R-:W-:Y:S01]  /*a9f0*/  F2FP.F16.F32.PACK_AB R69, R83, R84 ;  /* 0x000000545345723e */ /* 0x001fe200000000ff */
[----:B------:R-:W-:Y:S01]  /*aa00*/  STG.E.U16 desc[UR14][R66.64+0x4], R72 ;  /* 0x0000044842007986 */ /* 0x000fe2000c10150e */
[----:B------:R-:W-:Y:S02]  /*aa10*/  PRMT R75, R70, 0x7632, R75 ;  /* 0x00007632464b7816 */ /* 0x000fe4000000004b */
[----:B------:R-:W-:Y:S01]  /*aa20*/  PRMT R71, R69, 0x7632, R71 ;  /* 0x0000763245477816 */ /* 0x000fe20000000047 */
[----:B------:R2:W-:Y:S04]  /*aa30*/  STG.E.U16 desc[UR14][R66.64+0x6], R73 ;  /* 0x0000064942007986 */ /* 0x0005e8000c10150e */
[----:B------:R0:W-:Y:S04]  /*aa40*/  STG.E.U16 desc[UR14][R64.64], R69 ;  /* 0x0000004540007986 */ /* 0x0001e8000c10150e */
[----:B------:R-:W-:Y:S04]  /*aa50*/  STG.E.U16 desc[UR14][R64.64+0x2], R71 ;  /* 0x0000024740007986 */ /* 0x000fe8000c10150e */
[----:B------:R-:W-:Y:S04]  /*aa60*/  STG.E.U16 desc[UR14][R64.64+0x4], R70 ;  /* 0x0000044640007986 */ /* 0x000fe8000c10150e */
[----:B------:R-:W-:Y:S01]  /*aa70*/  STG.E.U16 desc[UR14][R64.64+0x6], R75 ;  /* 0x0000064b40007986 */ /* 0x000fe2000c10150e */
[----:B------:R-:W-:-:S02]  /*aa80*/  F2FP.F16.F32.PACK_AB R120, R121, R120 ;  /* 0x000000787978723e */ /* 0x000fc400000000ff */
[----:B------:R-:W-:Y:S02]  /*aa90*/  F2FP.F16.F32.PACK_AB R118, R119, R118 ;  /* 0x000000767776723e */ /* 0x000fe400000000ff */
[----:B------:R-:W-:Y:S02]  /*aaa0*/  F2FP.F16.F32.PACK_AB R116, R117, R116 ;  /* 0x000000747574723e */ /* 0x000fe400000000ff */
[----:B------:R-:W-:Y:S02]  /*aab0*/  F2FP.F16.F32.PACK_AB R114, R115, R114 ;  /* 0x000000727372723e */ /* 0x000fe400000000ff */
[----:B------:R-:W-:Y:S02]  /*aac0*/  F2FP.F16.F32.PACK_AB R112, R113, R112 ;  /* 0x000000707170723e */ /* 0x000fe400000000ff */
[----:B------:R-:W-:Y:S02]  /*aad0*/  F2FP.F16.F32.PACK_AB R110, R111, R110 ;  /* 0x0000006e6f6e723e */ /* 0x000fe400000000ff */
        /* <DEDUP_REMOVED lines=14> */
[----:B------:R-:W-:Y:S02]  /*abc0*/  PRMT R31, R94, 0x7632, R31 ;  /* 0x000076325e1f7816 */ /* 0x000fe4000000001f */
[----:B------:R-:W-:Y:S02]  /*abd0*/  PRMT R29, R30, 0x7632, R29 ;  /* 0x000076321e1d7816 */ /* 0x000fe4000000001d */
[----:B------:R-:W-:Y:S02]  /*abe0*/  PRMT R27, R28, 0x7632, R27 ;  /* 0x000076321c1b7816 */ /* 0x000fe4000000001b */
[----:B------:R-:W-:Y:S02]  /*abf0*/  F2FP.F16.F32.PACK_AB R18, R19, R18 ;  /* 0x000000121312723e */ /* 0x000fe400000000ff */
[----:B------:R-:W-:-:S02]  /*ac00*/  PRMT R25, R26, 0x7632, R25 ;  /* 0x000076321a197816 */ /* 0x000fc40000000019 */
[----:B------:R-:W-:Y:S02]  /*ac10*/  PRMT R23, R24, 0x7632, R23 ;  /* 0x0000763218177816 */ /* 0x000fe40000000017 */
[----:B------:R-:W-:Y:S02]  /*ac20*/  PRMT R21, R22, 0x7632, R21 ;  /* 0x0000763216157816 */ /* 0x000fe40000000015 */
[----:B------:R-:W-:Y:S02]  /*ac30*/  PRMT R19, R20, 0x7632, R19 ;  /* 0x0000763214137816 */ /* 0x000fe40000000013 */
[----:B------:R-:W-:Y:S02]  /*ac40*/  F2FP.F16.F32.PACK_AB R16, R17, R16 ;  /* 0x000000101110723e */ /* 0x000fe400000000ff */
[----:B------:R-:W-:Y:S02]  /*ac50*/  PRMT R17, R18, 0x7632, R17 ;  /* 0x0000763212117816 */ /* 0x000fe40000000011 */
[----:B------:R-:W-:-:S02]  /*ac60*/  F2FP.F16.F32.PACK_AB R14, R15, R14 ;  /* 0x0000000e0f0e723e */ /* 0x000fc400000000ff */
[----:B------:R-:W-:Y:S01]  /*ac70*/  F2FP.F16.F32.PACK_AB R12, R13, R12 ;  /* 0x0000000c0d0c723e */ /* 0x000fe200000000ff */
[----:B------:R-:W-:Y:S01]  /*ac80*/  UIADD3 UR10, UP0, UR10, 0x9, URZ ;  /* 0x000000090a0a7890 */ /* 0x000fe2000ff1e03f */
[----:B------:R-:W-:Y:S02]  /*ac90*/  F2FP.F16.F32.PACK_AB R10, R11, R10 ;  /* 0x0000000a0b0a723e */ /* 0x000fe400000000ff */
[----:B------:R-:W-:Y:S02]  /*aca0*/  F2FP.F16.F32.PACK_AB R8, R9, R8 ;  /* 0x000000080908723e */ /* 0x000fe400000000ff */
[----:B------:R-:W-:Y:S02]  /*acb0*/  F2FP.F16.F32.PACK_AB R6, R7, R6 ;  /* 0x000000060706723e */ /* 0x000fe400000000ff */
[----:B------:R-:W-:Y:S02]  /*acc0*/  F2FP.F16.F32.PACK_AB R0, R0, R5 ;  /* 0x000000050000723e */ /* 0x000fe400000000ff */
[----:B------:R-:W-:-:S02]  /*acd0*/  PRMT R15, R16, 0x7632, R15 ;  /* 0x00007632100f7816 */ /* 0x000fc4000000000f */
[----:B------:R-:W-:Y:S02]  /*ace0*/  F2FP.F16.F32.PACK_AB R3, R4, R3 ;  /* 0x000000030403723e */ /* 0x000fe400000000ff */
[----:B------:R-:W-:Y:S02]  /*acf0*/  F2FP.F16.F32.PACK_AB R2, R123, R2 ;  /* 0x000000027b02723e */ /* 0x000fe400000000ff */
[----:B------:R-:W-:Y:S01]  /*ad00*/  PRMT R11, R12, 0x7632, R11 ;  /* 0x000076320c0b7816 */ /* 0x000fe2000000000b */
[----:B------:R-:W-:Y:S01]  /*ad10*/  UIADD3.X UR5, URZ, UR5, URZ, UP0, !UPT ;  /* 0x000000053f057290 */ /* 0x000fe200087fe43f */
[----:B------:R-:W-:Y:S02]  /*ad20*/  PRMT R9, R8, 0x7632, R9 ;  /* 0x0000763208097816 */ /* 0x000fe40000000009 */
[----:B--2---:R-:W-:-:S04]  /*ad30*/  F2FP.F16.F32.PACK_AB R67, R87, R88 ;  /* 0x000000585743723e */ /* 0x004fc800000000ff */
[----:B------:R-:W-:Y:S02]  /*ad40*/  PRMT R66, R67, 0x7632, R66 ;  /* 0x0000763243427816 */ /* 0x000fe40000000042 */
[----:B---3--:R-:W-:-:S04]  /*ad50*/  F2FP.F16.F32.PACK_AB R68, R89, R90 ;  /* 0x0000005a5944723e */ /* 0x008fc800000000ff */
[----:B0-----:R-:W-:Y:S01]  /*ad60*/  PRMT R69, R68, 0x7632, R69 ;  /* 0x0000763244457816 */ /* 0x001fe20000000045 */
[----:B------:R-:W-:Y:S04]  /*ad70*/  STG.E.U16 desc[UR14][R60.64], R67 ;  /* 0x000000433c007986 */ /* 0x000fe8000c10150e */
[----:B------:R-:W-:Y:S04]  /*ad80*/  STG.E.U16 desc[UR14][R60.64+0x2], R66 ;  /* 0x000002423c007986 */ /* 0x000fe8000c10150e */
[----:B------:R-:W-:Y:S04]  /*ad90*/  STG.E.U16 desc[UR14][R60.64+0x4], R68 ;  /* 0x000004443c007986 */ /* 0x000fe8000c10150e */
[----:B------:R0:W-:Y:S02]  /*ada0*/  STG.E.U16 desc[UR14][R60.64+0x6], R69 ;  /* 0x000006453c007986 */ /* 0x0001e4000c10150e */
[----:B0-----:R-:W-:-:S02]  /*adb0*/  PRMT R60, R118, 0x7632, R60 ;  /* 0x00007632763c7816 */ /* 0x001fc4000000003c */
[----:B----4-:R-:W-:Y:S02]  /*adc0*/  F2FP.F16.F32.PACK_AB R65, R91, R124 ;  /* 0x0000007c5b41723e */ /* 0x010fe400000000ff */
[----:B------:R-:W-:Y:S02]  /*add0*/  F2FP.F16.F32.PACK_AB R122, R122, R125 ;  /* 0x0000007d7a7a723e */ /* 0x000fe400000000ff */
[----:B------:R-:W-:Y:S02]  /*ade0*/  PRMT R61, R65, 0x7632, R61 ;  /* 0x00007632413d7816 */ /* 0x000fe4000000003d */
[----:B------:R-:W-:Y:S01]  /*adf0*/  PRMT R64, R122, 0x7632, R64 ;  /* 0x000076327a407816 */ /* 0x000fe20000000040 */
[----:B------:R-:W-:Y:S04]  /*ae00*/  STG.E.U16 desc[UR14][R58.64], R65 ;  /* 0x000000413a007986 */ /* 0x000fe8000c10150e */
[----:B------:R-:W-:Y:S04]  /*ae10*/  STG.E.U16 desc[UR14][R58.64+0x2], R61 ;  /* 0x0000023d3a007986 */ /* 0x000fe8000c10150e */
[----:B------:R-:W-:Y:S04]  /*ae20*/  STG.E.U16 desc[UR14][R58.64+0x4], R122 ;  /* 0x0000047a3a007986 */ /* 0x000fe8000c10150e */
[----:B------:R0:W-:Y:S04]  /*ae30*/  STG.E.U16 desc[UR14][R58.64+0x6], R64 ;  /* 0x000006403a007986 */ /* 0x0001e8000c10150e */
[----:B------:R-:W-:Y:S01]  /*ae40*/  STG.E.U16 desc[UR14][R56.64], R120 ;  /* 0x0000007838007986 */ /* 0x000fe2000c10150e */
[----:B0-----:R-:W-:-:S03]  /*ae50*/  PRMT R59, R120, 0x7632, R59 ;  /* 0x00007632783b7816 */ /* 0x001fc6000000003b */
[----:B------:R-:W-:Y:S01]  /*ae60*/  STG.E.U16 desc[UR14][R56.64+0x4], R118 ;  /* 0x0000047638007986 */ /* 0x000fe2000c10150e */
[----:B------:R-:W-:-:S03]  /*ae70*/  PRMT R58, R114, 0x7632, R58 ;  /* 0x00007632723a7816 */ /* 0x000fc6000000003a */
        /* <DEDUP_REMOVED lines=8> */
[----:B------:R1:W-:Y:S01]  /*af00*/  STG.E.U16 desc[UR14][R62.64+0x6], R56 ;  /* 0x000006383e007986 */ /* 0x0003e2000c10150e */
[----:B0-----:R-:W-:Y:S02]  /*af10*/  PRMT R55, R112, 0x7632, R55 ;  /* 0x0000763270377816 */ /* 0x001fe40000000037 */
[----:B------:R-:W-:-:S02]  /*af20*/  PRMT R54, R108, 0x7632, R54 ;  /* 0x000076326c367816 */ /* 0x000fc40000000036 */
[----:B------:R-:W-:Y:S01]  /*af30*/  PRMT R57, R106, 0x7632, R57 ;  /* 0x000076326a397816 */ /* 0x000fe20000000039 */
[----:B------:R0:W-:Y:S01]  /*af40*/  STG.E.U16 desc[UR14][R62.64+0x2], R55 ;  /* 0x000002373e007986 */ /* 0x0001e2000c10150e */
[----:B-1----:R-:W-:-:S03]  /*af50*/  PRMT R56, R102, 0x7632, R56 ;  /* 0x0000763266387816 */ /* 0x002fc60000000038 */
[----:B------:R-:W-:Y:S04]  /*af60*/  STG.E.U16 desc[UR14][R62.64], R112 ;  /* 0x000000703e007986 */ /* 0x000fe8000c10150e */
[----:B------:R-:W-:Y:S01]  /*af70*/  STG.E.U16 desc[UR14][R62.64+0x4], R110 ;  /* 0x0000046e3e007986 */ /* 0x000fe2000c10150e */
[----:B0-----:R-:W-:-:S03]  /*af80*/  PRMT R55, R104, 0x7632, R55 ;  /* 0x0000763268377816 */ /* 0x001fc60000000037 */
[----:B------:R-:W-:Y:S04]  /*af90*/  STG.E.U16 desc[UR14][R92.64], R108 ;  /* 0x0000006c5c007986 */ /* 0x000fe8000c10150e */
[----:B------:R0:W-:Y:S04]  /*afa0*/  STG.E.U16 desc[UR14][R92.64+0x2], R54 ;  /* 0x000002365c007986 */ /* 0x0001e8000c10150e */
[----:B------:R-:W-:Y:S04]  /*afb0*/  STG.E.U16 desc[UR14][R92.64+0x4], R106 ;  /* 0x0000046a5c007986 */ /* 0x000fe8000c10150e */
[----:B------:R-:W-:Y:S04]  /*afc0*/  STG.E.U16 desc[UR14][R92.64+0x6], R57 ;  /* 0x000006395c007986 */ /* 0x000fe8000c10150e */
[----:B------:R-:W-:Y:S01]  /*afd0*/  STG.E.U16 desc[UR14][R52.64], R104 ;  /* 0x0000006834007986 */ /* 0x000fe2000c10150e */
[----:B0-----:R-:W-:-:S03]  /*afe0*/  PRMT R54, R98, 0x7632, R54 ;  /* 0x0000763262367816 */ /* 0x001fc60000000036 */
[----:B------:R-:W-:Y:S04]  /*aff0*/  STG.E.U16 desc[UR14][R52.64+0x2], R55 ;  /* 0x0000023734007986 */ /* 0x000fe8000c10150e */
[----:B------:R-:W-:Y:S04]  /*b000*/  STG.E.U16 desc[UR14][R52.64+0x4], R102 ;  /* 0x0000046634007986 */ /* 0x000fe8000c10150e */
[----:B------:R0:W-:Y:S04]  /*b010*/  STG.E.U16 desc[UR14][R52.64+0x6], R56 ;  /* 0x0000063834007986 */ /* 0x0001e8000c10150e */
        /* <DEDUP_REMOVED lines=17> */
[----:B------:R-:W-:Y:S01]  /*b130*/  STG.E.U16 desc[UR14][R44.64+0x6], R23 ;  /* 0x000006172c007986 */ /* 0x000fe2000c10150e */
[----:B------:R-:W-:-:S03]  /*b140*/  PRMT R5, R0, 0x7632, R5 ;  /* 0x0000763200057816 */ /* 0x000fc60000000005 */
[----:B------:R-:W-:Y:S04]  /*b150*/  STG.E.U16 desc[UR14][R42.64], R22 ;  /* 0x000000162a007986 */ /* 0x000fe8000c10150e */
[----:B------:R-:W-:Y:S04]  /*b160*/  STG.E.U16 desc[UR14][R42.64+0x2], R21 ;  /* 0x000002152a007986 */ /* 0x000fe8000c10150e */
[----:B------:R-:W-:Y:S04]  /*b170*/  STG.E.U16 desc[UR14][R42.64+0x4], R20 ;  /* 0x000004142a007986 */ /* 0x000fe8000c10150e */
[----:B------:R0:W-:Y:S01]  /*b180*/  STG.E.U16 desc[UR14][R42.64+0x6], R19 ;  /* 0x000006132a007986 */ /* 0x0001e2000c10150e */
[----:B------:R-:W-:-:S03]  /*b190*/  PRMT R4, R2, 0x7632, R4 ;  /* 0x0000763202047816 */ /* 0x000fc60000000004 */
[----:B------:R1:W-:Y:S01]  /*b1a0*/  STG.E.U16 desc[UR14][R40.64], R18 ;  /* 0x0000001228007986 */ /* 0x0003e2000c10150e */
[----:B------:R-:W-:-:S03]  /*b1b0*/  UISETP.GE.U32.AND UP0, UPT, UR10, UR20, UPT ;  /* 0x000000140a00728c */ /* 0x000fc6000bf06070 */
[----:B------:R2:W-:Y:S01]  /*b1c0*/  STG.E.U16 desc[UR14][R40.64+0x2], R17 ;  /* 0x0000021128007986 */ /* 0x0005e2000c10150e */
[----:B0-----:R-:W-:-:S03]  /*b1d0*/  PRMT R19, R14, 0x7632, R19 ;  /* 0x000076320e137816 */ /* 0x001fc60000000013 */
[----:B------:R0:W-:Y:S01]  /*b1e0*/  STG.E.U16 desc[UR14][R40.64+0x4], R16 ;  /* 0x0000041028007986 */ /* 0x0001e2000c10150e */
[----:B-1----:R-:W-:-:S03]  /*b1f0*/  PRMT R18, R10, 0x7632, R18 ;  /* 0x000076320a127816 */ /* 0x002fc60000000012 */
[----:B------:R1:W-:Y:S01]  /*b200*/  STG.E.U16 desc[UR14][R40.64+0x6], R15 ;  /* 0x0000060f28007986 */ /* 0x0003e2000c10150e */
[----:B--2---:R-:W-:-:S03]  /*b210*/  PRMT R17, R6, 0x7632, R17 ;  /* 0x0000763206117816 */ /* 0x004fc60000000011 */
[----:B------:R1:W-:Y:S01]  /*b220*/  STG.E.U16 desc[UR14][R38.64], R14 ;  /* 0x0000000e26007986 */ /* 0x0003e2000c10150e */
[----:B0-----:R-:W-:-:S03]  /*b230*/  PRMT R16, R3, 0x7632, R16 ;  /* 0x0000763203107816 */ /* 0x001fc60000000010 */
[----:B------:R1:W-:Y:S01]  /*b240*/  STG.E.U16 desc[UR14][R38.64+0x2], R19 ;  /* 0x0000021326007986 */ /* 0x0003e2000c10150e */
[----:B------:R-:W-:-:S03]  /*b250*/  UISETP.GE.AND.EX UP0, UPT, UR5, UR11, UPT, UP0 ;  /* 0x0000000b0500728c */ /* 0x000fc6000bf06300 */
        /* <DEDUP_REMOVED lines=18> */
.L_x_2207:
        /* <DEDUP_REMOVED lines=16> */
.L_x_2273:


//--------------------- .text._ZN13group_norm_v214gn_cuda_kernelI6__halfLi480ELi2ELi16ELi120ELi1024ELb1ELi32ELi960ELi960ELi4ELb1ELi7ELb0ELb0ENS_16CompileConditionILi900EEEEEvPT_PKS4_S7_S7_flPfS8_Pj --------------------------
	.section	.text._ZN13group_norm_v214gn_cuda_kernelI6__halfLi480ELi2ELi16ELi120ELi1024ELb1ELi32ELi960ELi960ELi4ELb1ELi7ELb0ELb0ENS_16CompileConditionILi900EEEEEvPT_PKS4_S7_S7_flPfS8_Pj,"ax",@progbits
	.align	128
        .global         _ZN13group_norm_v214gn_cuda_kernelI6__halfLi480ELi2ELi16ELi120ELi1024ELb1ELi32ELi960ELi960ELi4ELb1ELi7ELb0ELb0ENS_16CompileConditionILi900EEEEEvPT_PKS4_S7_S7_flPfS8_Pj
        .type           _ZN13group_norm_v214gn_cuda_kernelI6__halfLi480ELi2ELi16ELi120ELi1024ELb1ELi32ELi960ELi960ELi4ELb1ELi7ELb0ELb0ENS_16CompileConditionILi900EEEEEvPT_PKS4_S7_S7_flPfS8_Pj,@function
        .size           _ZN13group_norm_v214gn_cuda_kernelI6__halfLi480ELi2ELi16ELi120ELi1024ELb1ELi32ELi960ELi960ELi4ELb1ELi7ELb0ELb0ENS_16CompileConditionILi900EEEEEvPT_PKS4_S7_S7_flPfS8_Pj,(.L_x_2274 - _ZN13group_norm_v214gn_cuda_kernelI6__halfLi480ELi2ELi16ELi120ELi1024ELb1ELi32ELi960ELi960ELi4ELb1ELi7ELb0ELb0ENS_16CompileConditionILi900EEEEEvPT_PKS4_S7_S7_flPfS8_Pj)
        .other          _ZN13group_norm_v214gn_cuda_kernelI6__halfLi480ELi2ELi16ELi120ELi1024ELb1ELi32ELi960ELi960ELi4ELb1ELi7ELb0ELb0ENS_16CompileConditionILi900EEEEEvPT_PKS4_S7_S7_flPfS8_Pj,@"STO_CUDA_ENTRY STV_DEFAULT"
_ZN13group_norm_v214gn_cuda_kernelI6__halfLi480ELi2ELi16ELi120ELi1024ELb1ELi32ELi960ELi960ELi4ELb1ELi7ELb0ELb0ENS_16CompileConditionILi900EEEEEvPT_PKS4_S7_S7_flPfS8_Pj:
.text._ZN13group_norm_v214gn_cuda_kernelI6__halfLi480ELi2ELi16ELi120ELi1024ELb1ELi32ELi960ELi960ELi4ELb1ELi7ELb0ELb0ENS_16CompileConditionILi900EEEEEvPT_PKS4_S7_S7_flPfS8_Pj:
        /* <DEDUP_REMOVED lines=21> */
[----:B------:R-:W-:-:S05]  /*0150*/  IMAD R0, R0, 0x18, R3 ;  /* 0x0000001800007824 */ /* 0x000fca00078e0203 */
[----:B------:R-:W-:-:S05]  /*0160*/  LEA R0, R7, R0, 0x3 ;  /* 0x0000000007007211 */ /* 0x000fca00078e18ff */
[----:B------:R2:W-:Y:S02]  /*0170*/  STL [R1+0x108], R0 ;  /* 0x0001080001007387 */ /* 0x0005e40000100800 */
.L_x_2216:
[----:B------:R-:W3:Y:S01]  /*0180*/  LDL R6, [R1+0x78] ;  /* 0x0000780001067983 */ /* 0x000ee20000100800 */
[----:B------:R-:W0:Y:S01]  /*0190*/  S2R R3, SR_TID.X ;  /* 0x0000000000037919 */ /* 0x000e220000002100 */
[----:B------:R-:W-:Y:S01]  /*01a0*/  LOP3.LUT R53, R2, 0x1, RZ, 0xc0, !PT ;  /* 0x0000000102357812 */ /* 0x000fe200078ec0ff */
[----:B------:R-:W-:Y:S01]  /*01b0*/  ULDC.64 UR6, c[0x0][0x218] ;  /* 0x0000860000067ab9 */ /* 0x000fe20000000a00 */
[----:B------:R-:W1:Y:S01]  /*01c0*/  LDC.64 R36, c[0x0][0x228] ;  /* 0x00008a00ff247b82 */ /* 0x000e620000000a00 */
[----:B--2---:R-:W2:Y:S02]  /*01d0*/  S2R R0, SR_CTAID.X ;  /* 0x0000000000007919 */ /* 0x004ea40000002500 */
[----:B------:R-:W-:Y:S02]  /*01e0*/  IMAD R32, R53, 0x3c0, RZ ;  /* 0x000003c035207824 */ /* 0x000fe400078e02ff */
[----:B0-----:R-:W-:-:S05]  /*01f0*/  IMAD.WIDE.U32 R4, R3, -0x77777777, RZ ;  /* 0x8888888903047825 */ /* 0x001fca00078e00ff */
[----:B------:R-:W-:Y:S02]  /*0200*/  SHF.R.U32.HI R5, RZ, 0x7, R5 ;  /* 0x00000007ff057819 */ /* 0x000fe40000011605 */
[----:B--2---:R-:W-:-:S03]  /*0210*/  SHF.L.U32 R0, R0, 0x5, RZ ;  /* 0x0000000500007819 */ /* 0x004fc600000006ff */
[----:B------:R-:W-:Y:S01]  /*0220*/  IMAD R3, R5, -0xf0, R3 ;  /* 0xffffff1005037824 */ /* 0x000fe200078e0203 */
[----:B------:R-:W-:-:S04]  /*0230*/  LOP3.LUT R0, R0, 0x3e0, RZ, 0xc0, !PT ;  /* 0x000003e000007812 */ /* 0x000fc800078ec0ff */
[----:B------:R-:W-:Y:S01]  /*0240*/  LEA R30, R3, R32, 0x2 ;  /* 0x00000020031e7211 */ /* 0x000fe200078e10ff */
[----:B------:R3:W-:Y:S01]  /*0250*/  STL [R1+0x10], R3 ;  /* 0x0000100301007387 */ /* 0x0007e20000100800 */
[----:B------:R-:W-:Y:S02]  /*0260*/  IADD3 R0, R0, R5, RZ ;  /* 0x0000000500007210 */ /* 0x000fe40007ffe0ff */
[----:B------:R-:W-:Y:S02]  /*0270*/  SHF.R.S32.HI R31, RZ, 0x1f, R30 ;  /* 0x0000001fff1f7819 */ /* 0x000fe4000001141e */
[--C-:B---3--:R-:W-:Y:S02]  /*0280*/  SHF.R.U32.HI R3, RZ, 0x1, R6.reuse ;  /* 0x00000001ff037819 */ /* 0x108fe40000011606 */
[----:B------:R-:W-:-:S03]  /*0290*/  SHF.R.U64 R52, R2, 0x1, R6 ;  /* 0x0000000102347819 */ /* 0x000fc60000001206 */
[----:B------:R-:W-:Y:S02]  /*02a0*/  IMAD R4, R3, 0x1e0000, RZ ;  /* 0x001e000003047824 */ /* 0x000fe400078e02ff */
[----:B------:R-:W-:-:S04]  /*02b0*/  IMAD.WIDE.U32 R26, R52, 0x1e0000, R30 ;  /* 0x001e0000341a7825 */ /* 0x000fc800078e001e */
[----:B------:R-:W-:Y:S01]  /*02c0*/  IMAD R3, R0, 0x780, RZ ;  /* 0x0000078000037824 */ /* 0x000fe200078e02ff */
[----:B------:R0:W-:Y:S01]  /*02d0*/  STL [R1], R4 ;  /* 0x0000000401007387 */ /* 0x0001e20000100800 */
[----:B------:R-:W-:-:S03]  /*02e0*/  IADD3 R0, R27, R4, RZ ;  /* 0x000000041b007210 */ /* 0x000fc60007ffe0ff */
[----:B0-----:R-:W-:-:S04]  /*02f0*/  IADD3 R4, P0, R3, R26, RZ ;  /* 0x0000001a03047210 */ /* 0x001fc80007f1e0ff */
[----:B------:R-:W-:Y:S02]  /*0300*/  IADD3.X R5, RZ, R0, RZ, P0, !PT ;  /* 0x00000000ff057210 */ /* 0x000fe400007fe4ff */
[----:B------:R-:W-:-:S04]  /*0310*/  LEA R48, P0, R4, UR6, 0x1 ;  /* 0x0000000604307c11 */ /* 0x000fc8000f8008ff */
[----:B------:R-:W-:Y:S02]  /*0320*/  LEA.HI.X R49, R4, UR7, R5, 0x1, P0 ;  /* 0x0000000704317c11 */ /* 0x000fe400080f0c05 */
[----:B------:R-:W-:-:S04]  /*0330*/  IADD3 R6, R3, 0xf00, RZ ;  /* 0x00000f0003067810 */ /* 0x000fc80007ffe0ff */
[----:B------:R-:W2:Y:S01]  /*0340*/  LDG.E.64.CONSTANT R48, desc[UR8][R48.64] ;  /* 0x0000000830307981 */ /* 0x000ea2000c1e9b00 */
[----:B------:R-:W-:-:S04]  /*0350*/  IADD3 R4, P0, R6, R26, RZ ;  /* 0x0000001a06047210 */ /* 0x000fc80007f1e0ff */
        /* <DEDUP_REMOVED lines=53> */
[----:B------:R-:W-:Y:S01]  /*06b0*/  LEA.HI.X R5, R5, UR7, R8, 0x1, P0 ;  /* 0x0000000705057c11 */ /* 0x000fe200080f0c08 */
[----:B------:R0:W-:Y:S05]  /*06c0*/  STL [R1+0x44], R9 ;  /* 0x0000440901007387 */ /* 0x0001ea0000100800 */
[----:B------:R-:W4:Y:S01]  /*06d0*/  LDG.E.64.CONSTANT R4, desc[UR8][R4.64] ;  /* 0x0000000804047981 */ /* 0x000f22000c1e9b00 */
[----:B0-----:R-:W-:-:S04]  /*06e0*/  IADD3 R9, P0, R9, R26, RZ ;  /* 0x0000001a09097210 */ /* 0x001fc80007f1e0ff */
[----:B------:R-:W-:Y:S02]  /*06f0*/  IADD3.X R10, RZ, R0, RZ, P0, !PT ;  /* 0x00000000ff0a7210 */ /* 0x000fe400007fe4ff */
[----:B------:R-:W-:Y:S02]  /*0700*/  LEA R8, P0, R9, UR6, 0x1 ;  /* 0x0000000609087c11 */ /* 0x000fe4000f8008ff */
[----:B------:R-:W-:Y:S02]  /*0710*/  IADD3 R11, R3, 0x9600, RZ ;  /* 0x00009600030b7810 */ /* 0x000fe40007ffe0ff */
[----:B------:R-:W-:-:S03]  /*0720*/  LEA.HI.X R9, R9, UR7, R10, 0x1, P0 ;  /* 0x0000000709097c11 */ /* 0x000fc600080f0c0a */
[----:B------:R0:W-:Y:S04]  /*0730*/  STL [R1+0x3c], R11 ;  /* 0x00003c0b01007387 */ /* 0x0001e80000100800 */
        /* <DEDUP_REMOVED lines=17> */
[----:B------:R-:W-:-:S06]  /*0850*/  LEA.HI.X R17, R20, UR7, R21, 0x1, P0 ;  /* 0x0000000714117c11 */ /* 0x000fcc00080f0c15 */
[----:B------:R-:W4:Y:S04]  /*0860*/  LDG.E.64.CONSTANT R16, desc[UR8][R16.64] ;  /* 0x0000000810107981 */ /* 0x000f28000c1e9b00 */
[----:B------:R-:W-:Y:S04]  /*0870*/  STL [R1+0xb0], R20 ;  /* 0x0000b01401007387 */ /* 0x000fe80000100800 */
[----:B------:R0:W-:Y:S02]  /*0880*/  STL [R1+0xe8], R21 ;  /* 0x0000e81501007387 */ /* 0x0001e40000100800 */
[----:B0-----:R-:W-:-:S04]  /*0890*/  IADD3 R21, R3, 0xc300, RZ ;  /* 0x0000c30003157810 */ /* 0x001fc80007ffe0ff */
[----:B------:R-:W-:-:S04]  /*08a0*/  IADD3 R22, P0, R21, R26, RZ ;  /* 0x0000001a15167210 */ /* 0x000fc80007f1e0ff */
[----:B------:R-:W-:Y:S02]  /*08b0*/  IADD3.X R23, RZ, R0, RZ, P0, !PT ;  /* 0x00000000ff177210 */ /* 0x000fe400007fe4ff */
[C---:B------:R-:W-:Y:S01]  /*08c0*/  LEA R20, P0, R22.reuse, UR6, 0x1 ;  /* 0x0000000616147c11 */ /* 0x040fe2000f8008ff */
[----:B------:R0:W-:Y:S03]  /*08d0*/  STL [R1+0xb4], R22 ;  /* 0x0000b41601007387 */ /* 0x0001e60000100800 */
[----:B------:R-:W-:Y:S01]  /*08e0*/  LEA.HI.X R21, R22, UR7, R23, 0x1, P0 ;  /* 0x0000000716157c11 */ /* 0x000fe200080f0c17 */
[----:B------:R1:W-:Y:S05]  /*08f0*/  STL [R1+0xec], R23 ;  /* 0x0000ec1701007387 */ /* 0x0003ea0000100800 */
[----:B------:R-:W4:Y:S01]  /*0900*/  LDG.E.64.CONSTANT R20, desc[UR8][R20.64] ;  /* 0x0000000814147981 */ /* 0x000f22000c1e9b00 */
[----:B0-----:R-:W-:-:S04]  /*0910*/  IADD3 R22, R3, 0xd200, RZ ;  /* 0x0000d20003167810 */ /* 0x001fc80007ffe0ff */
[----:B------:R-:W-:-:S04]  /*0920*/  IADD3 R27, P0, R22, R26, RZ ;  /* 0x0000001a161b7210 */ /* 0x000fc80007f1e0ff */
[----:B------:R-:W-:Y:S02]  /*0930*/  IADD3.X R28, RZ, R0, RZ, P0, !PT ;  /* 0x00000000ff1c7210 */ /* 0x000fe400007fe4ff */
[C---:B------:R-:W-:Y:S01]  /*0940*/  LEA R22, P0, R27.reuse, UR6, 0x1 ;  /* 0x000000061b167c11 */ /* 0x040fe2000f8008ff */
[----:B------:R0:W-:Y:S03]  /*0950*/  STL [R1+0xc4], R27 ;  /* 0x0000c41b01007387 */ /* 0x0001e60000100800 */
[----:B-1----:R-:W-:Y:S01]  /*0960*/  LEA.HI.X R23, R27, UR7, R28, 0x1, P0 ;  /* 0x000000071b177c11 */ /* 0x002fe200080f0c1c */
[----:B------:R1:W-:Y:S01]  /*0970*/  STL [R1+0xf4], R28 ;  /* 0x0000f41c01007387 */ /* 0x0003e20000100800 */
[--C-:B--2---:R-:W-:Y:S02]  /*0980*/  HADD2.F32 R51, -RZ, R49.reuse.H0_H0 ;  /* 0x20000031ff337230 */ /* 0x104fe40000004100 */
[----:B------:R-:W-:Y:S01]  /*0990*/  HADD2.F32 R50, -RZ, R49.H1_H1 ;  /* 0x30000031ff327230 */ /* 0x000fe20000004100 */
[----:B0-----:R-:W-:Y:S01]  /*09a0*/  IADD3 R27, R3, 0xe100, RZ ;  /* 0x0000e100031b7810 */ /* 0x001fe20007ffe0ff */
[----:B---3--:R-:W-:Y:S01]  /*09b0*/  HADD2.F32 R39, -RZ, R61.H0_H0 ;  /* 0x2000003dff277230 */ /* 0x008fe20000004100 */
[----:B------:R-:W2:Y:S02]  /*09c0*/  LDG.E.64.CONSTANT R22, desc[UR8][R22.64] ;  /* 0x0000000816167981 */ /* 0x000ea4000c1e9b00 */
[----:B-1----:R-:W-:-:S04]  /*09d0*/  IADD3 R28, P0, R27, R26, RZ ;  /* 0x0000001a1b1c7210 */ /* 0x002fc80007f1e0ff */
[----:B------:R-:W-:Y:S02]  /*09e0*/  IADD3.X R0, RZ, R0, RZ, P0, !PT ;  /* 0x00000000ff007210 */ /* 0x000fe400007fe4ff */
[C---:B------:R-:W-:Y:S01]  /*09f0*/  LEA R26, P0, R28.reuse, UR6, 0x1 ;  /* 0x000000061c1a7c11 */ /* 0x040fe2000f8008ff */
[----:B------:R0:W-:Y:S03]  /*0a00*/  STL [R1+0xc8], R28 ;  /* 0x0000c81c01007387 */ /* 0x0001e60000100800 */
[----:B------:R-:W-:Y:S01]  /*0a10*/  LEA.HI.X R27, R28, UR7, R0, 0x1, P0 ;  /* 0x000000071c1b7c11 */ /* 0x000fe200080f0c00 */
[----:B------:R1:W-:Y:S01]  /*0a20*/  STL [R1+0xf0], R0 ;  /* 0x0000f00001007387 */ /* 0x0003e20000100800 */
[----:B------:R-:W-:Y:S02]  /*0a30*/  HADD2.F32 R49, -RZ, R60.H0_H0 ;  /* 0x2000003cff317230 */ /* 0x000fe40000004100 */
[----:B------:R-:W-:-:S02]  /*0a40*/  HADD2.F32 R38, -RZ, R61.H1_H1 ;  /* 0x3000003dff267230 */ /* 0x000fc40000004100 */
[----:B----4-:R-:W-:Y:S01]  /*0a50*/  HADD2.F32 R47, -RZ, R58.H0_H0 ;  /* 0x2000003aff2f7230 */ /* 0x010fe20000004100 */
[----:B0-----:R-:W0:Y:S01]  /*0a60*/  LDC.64 R28, c[0x0][0x220] ;  /* 0x00008800ff1c7b82 */ /* 0x001e220000000a00 */
[----:B------:R-:W3:Y:S01]  /*0a70*/  LDG.E.64.CONSTANT R26, desc[UR8][R26.64] ;  /* 0x000000081a1a7981 */ /* 0x000ee2000c1e9b00 */
[--C-:B-1----:R-:W-:Y:S02]  /*0a80*/  HADD2.F32 R0, -RZ, R48.reuse.H0_H0 ;  /* 0x20000030ff007230 */ /* 0x102fe40000004100 */
[----:B------:R-:W-:-:S03]  /*0a90*/  HADD2.F32 R48, -RZ, R48.H1_H1 ;  /* 0x30000030ff307230 */ /* 0x000fc60000004100 */
[----:B------:R-:W-:-:S04]  /*0aa0*/  FADD.FTZ R33, RZ, R0 ;  /* 0x00000000ff217221 */ /* 0x000fc80000010000 */
[----:B------:R-:W-:Y:S01]  /*0ab0*/  FADD.FTZ R33, R33, R48 ;  /* 0x0000003021217221 */ /* 0x000fe20000010000 */
[----:B0-----:R-:W-:-:S04]  /*0ac0*/  IMAD.WIDE R28, R30, 0x2, R28 ;  /* 0x000000021e1c7825 */ /* 0x001fc800078e021c */
[----:B------:R-:W-:-:S04]  /*0ad0*/  IMAD.WIDE R30, R30, 0x2, R36 ;  /* 0x000000021e1e7825 */ /* 0x000fc800078e0224 */
[----:B------:R-:W-:Y:S01]  /*0ae0*/  FFMA.FTZ R36, R0, R0, RZ ;  /* 0x0000000000247223 */ /* 0x000fe200000100ff */
[----:B------:R-:W-:Y:S01]  /*0af0*/  FADD.FTZ R33, R33, R51 ;  /* 0x0000003321217221 */ /* 0x000fe20000010000 */
[----:B------:R-:W-:Y:S02]  /*0b00*/  STL [R1+0x18], R39 ;  /* 0x0000182701007387 */ /* 0x000fe40000100800 */
[----:B------:R-:W-:Y:S01]  /*0b10*/  FFMA.FTZ R36, R48, R48, R36 ;  /* 0x0000003030247223 */ /* 0x000fe20000010024 */
[----:B------:R-:W-:Y:S01]  /*0b20*/  HADD2.F32 R60, -RZ, R60.H1_H1 ;  /* 0x3000003cff3c7230 */ /* 0x000fe20000004100 */
[----:B------:R-:W5:Y:S02]  /*0b30*/  LDG.E.64.CONSTANT R28, desc[UR8][R28.64] ;  /* 0x000000081c1c7981 */ /* 0x000f64000c1e9b00 */
[----:B------:R-:W-:Y:S01]  /*0b40*/  FFMA.FTZ R36, R51, R51, R36 ;  /* 0x0000003333247223 */ /* 0x000fe20000010024 */
[----:B------:R-:W-:Y:S01]  /*0b50*/  FADD.FTZ R33, R33, R50 ;  /* 0x0000003221217221 */ /* 0x000fe20000010000 */
[----:B------:R-:W-:Y:S01]  /*0b60*/  HADD2.F32 R58, -RZ, R58.H1_H1 ;  /* 0x3000003aff3a7230 */ /* 0x000fe20000004100 */
[----:B------:R-:W5:Y:S01]  /*0b70*/  LDG.E.64.CONSTANT R30, desc[UR8][R30.64] ;  /* 0x000000081e1e7981 */ /* 0x000f62000c1e9b00 */
        /* <DEDUP_REMOVED lines=10> */
[----:B------:R0:W-:Y:S02]  /*0c20*/  STL [R1+0x28], R38 ;  /* 0x0000282601007387 */ /* 0x0001e40000100800 */
[----:B------:R-:W-:Y:S01]  /*0c30*/  FFMA.FTZ R36, R47, R47, R36 ;  /* 0x0000002f2f247223 */ /* 0x000fe20000010024 */
[----:B------:R-:W-:-:S03]  /*0c40*/  FADD.FTZ R33, R33, R58 ;  /* 0x0000003a21217221 */ /* 0x000fc60000010000 */
[----:B------:R-:W-:Y:S01]  /*0c50*/  FFMA.FTZ R36, R58, R58, R36 ;  /* 0x0000003a3a247223 */ /* 0x000fe20000010024 */
        /* <DEDUP_REMOVED lines=69> */
[----:B------:R-:W-:Y:S02]  /*10b0*/  FADD.FTZ R25, R25, R12 ;  /* 0x0000000c19197221 */ /* 0x000fe40000010000 */
        /* <DEDUP_REMOVED lines=12> */
[----:B------:R-:W-:Y:S01]  /*1180*/  STL [R1+0xc], R34 ;  /* 0x00000c2201007387 */ /* 0x000fe20000100800 */
[----:B------:R-:W-:-:S03]  /*1190*/  HADD2.F32 R5, -RZ, R8.H0_H0 ;  /* 0x20000008ff057230 */ /* 0x000fc60000004100 */
[----:B------:R-:W-:Y:S01]  /*11a0*/  STL [R1+0x38], R33 ;  /* 0x0000382101007387 */ /* 0x000fe20000100800 */
[----:B------:R-:W-:Y:S01]  /*11b0*/  FFMA.FTZ R24, R6, R6, R24 ;  /* 0x0000000606187223 */ /* 0x000fe20000010018 */
[----:B------:R-:W-:Y:S02]  /*11c0*/  FADD.FTZ R25, R25, R6 ;  /* 0x0000000619197221 */ /* 0x000fe40000010000 */
[----:B------:R-:W-:Y:S04]  /*11d0*/  STL [R1+0x8], R19 ;  /* 0x0000081301007387 */ /* 0x000fe80000100800 */
[----:B------:R-:W-:Y:S04]  /*11e0*/  STL [R1+0x48], R18 ;  /* 0x0000481201007387 */ /* 0x000fe80000100800 */
[----:B------:R-:W-:Y:S01]  /*11f0*/  STL [R1+0x4], R13 ;  /* 0x0000040d01007387 */ /* 0x000fe20000100800 */
[----:B------:R-:W-:-:S03]  /*1200*/  FFMA.FTZ R24, R5, R5, R24 ;  /* 0x0000000505187223 */ /* 0x000fc60000010018 */
[----:B------:R-:W-:Y:S01]  /*1210*/  STL [R1+0x50], R12 ;  /* 0x0000500c01007387 */ /* 0x000fe20000100800 */
[----:B------:R-:W-:-:S03]  /*1220*/  FADD.FTZ R25, R25, R5 ;  /* 0x0000000519197221 */ /* 0x000fc60000010000 */
[----:B------:R0:W-:Y:S01]  /*1230*/  STL [R1+0x58], R6 ;  /* 0x0000580601007387 */ /* 0x0001e20000100800 */
        /* <DEDUP_REMOVED lines=16> */
[----:B------:R0:W-:Y:S02]  /*1340*/  STL [R1+0xbc], R12 ;  /* 0x0000bc0c01007387 */ /* 0x0001e40000100800 */
[----:B------:R-:W-:Y:S01]  /*1350*/  FFMA.FTZ R24, R10, R10, R24 ;  /* 0x0000000a0a187223 */ /* 0x000fe20000010018 */
[----:B------:R-:W-:Y:S01]  /*1360*/  FADD.FTZ R25, R25, R10 ;  /* 0x0000000a19197221 */ /* 0x000fe20000010000 */
[----:B0-----:R-:W-:Y:S02]  /*1370*/  HADD2.F32 R12, -RZ, R11.H1_H1 ;  /* 0x3000000bff0c7230 */ /* 0x001fe40000004100 */
[----:B------:R-:W-:-:S03]  /*1380*/  HADD2.F32 R11, -RZ, R14.H0_H0 ;  /* 0x2000000eff0b7230 */ /* 0x000fc60000004100 */
[----:B------:R-:W-:Y:S01]  /*1390*/  FFMA.FTZ R24, R12, R12, R24 ;  /* 0x0000000c0c187223 */ /* 0x000fe20000010018 */
[----:B------:R-:W-:Y:S01]  /*13a0*/  FADD.FTZ R25, R25, R12 ;  /* 0x0000000c19197221 */ /* 0x000fe20000010000 */
[----:B------:R0:W-:Y:S02]  /*13b0*/  STL [R1+0xc0], R12 ;  /* 0x0000c00c01007387 */ /* 0x0001e40000100800 */
        /* <DEDUP_REMOVED lines=9> */
[----:B------:R0:W-:Y:S02]  /*1450*/  STL [R1+0xd0], R18 ;  /* 0x0000d01201007387 */ /* 0x0001e40000100800 */
[----:B------:R-:W-:Y:S01]  /*1460*/  FFMA.FTZ R24, R18, R18, R24 ;  /* 0x0000001212187223 */ /* 0x000fe20000010018 */
[----:B------:R-:W-:Y:S01]  /*1470*/  FADD.FTZ R25, R25, R18 ;  /* 0x0000001219197221 */ /* 0x000fe20000010000 */
[----:B0-----:R-:W-:-:S05]  /*1480*/  HADD2.F32 R18, -RZ, R17.H1_H1 ;  /* 0x30000011ff127230 */ /* 0x001fca0000004100 */
[----:B------:R0:W-:Y:S04]  /*1490*/  STL [R1+0xd4], R18 ;  /* 0x0000d41201007387 */ /* 0x0001e80000100800 */
[----:B------:R-:W4:Y:S01]  /*14a0*/  LDL R34, [R1+0x108] ;  /* 0x0001080001227983 */ /* 0x000f220000100800 */
[--C-:B------:R-:W-:Y:S02]  /*14b0*/  HADD2.F32 R14, -RZ, R16.reuse.H0_H0 ;  /* 0x20000010ff0e7230 */ /* 0x100fe40000004100 */
[----:B------:R-:W-:-:S03]  /*14c0*/  HADD2.F32 R15, -RZ, R16.H1_H1 ;  /* 0x30000010ff0f7230 */ /* 0x000fc60000004100 */
        /* <DEDUP_REMOVED lines=10> */
[----:B0-----:R-:W-:Y:S02]  /*1570*/  HADD2.F32 R18, -RZ, R20.H1_H1 ;  /* 0x30000014ff127230 */ /* 0x001fe40000004100 */
[----:B------:R-:W-:Y:S01]  /*1580*/  FFMA.FTZ R24, R17, R17, R24 ;  /* 0x0000001111187223 */ /* 0x000fe20000010018 */
[----:B------:R-:W-:Y:S01]  /*1590*/  FADD.FTZ R25, R25, R17 ;  /* 0x0000001119197221 */ /* 0x000fe20000010000 */
[----:B------:R-:W-:-:S02]  /*15a0*/  HADD2.F32 R19, -RZ, R21.H0_H0 ;  /* 0x20000015ff137230 */ /* 0x000fc40000004100 */
[----:B------:R-:W-:Y:S01]  /*15b0*/  FFMA.FTZ R24, R18, R18, R24 ;  /* 0x0000001212187223 */ /* 0x000fe20000010018 */
[----:B------:R-:W-:Y:S01]  /*15c0*/  FADD.FTZ R25, R25, R18 ;  /* 0x0000001219197221 */ /* 0x000fe20000010000 */
[----:B------:R-:W-:Y:S01]  /*15d0*/  HADD2.F32 R33, -RZ, R21.H1_H1 ;  /* 0x30000015ff217230 */ /* 0x000fe20000004100 */
[----:B------:R-:W0:Y:S01]  /*15e0*/  S2R R61, SR_TID.X ;  /* 0x00000000003d7919 */ /* 0x000e220000002100 */
        /* <DEDUP_REMOVED lines=12> */
[----:B------:R1:W-:Y:S01]  /*16b0*/  STL [R1+0xd8], R33 ;  /* 0x0000d82101007387 */ /* 0x0003e20000100800 */
[----:B------:R-:W-:Y:S01]  /*16c0*/  FFMA.FTZ R24, R22, R22, R24 ;  /* 0x0000001616187223 */ /* 0x000fe20000010018 */
[--C-:B---3--:R-:W-:Y:S02]  /*16d0*/  HADD2.F32 R23, -RZ, R26.reuse.H0_H0 ;  /* 0x2000001aff177230 */ /* 0x108fe40000004100 */
[----:B------:R2:W-:Y:S01]  /*16e0*/  STL [R1+0xdc], R35 ;  /* 0x0000dc2301007387 */ /* 0x0005e20000100800 */
[----:B-1----:R-:W-:Y:S01]  /*16f0*/  FADD.FTZ R33, R25, R22 ;  /* 0x0000001619217221 */ /* 0x002fe20000010000 */
[----:B------:R-:W-:Y:S01]  /*1700*/  FFMA.FTZ R25, R35, R35, R24 ;  /* 0x0000002323197223 */ /* 0x000fe20000010018 */
[----:B------:R-:W-:-:S02]  /*1710*/  HADD2.F32 R24, -RZ, R26.H1_H1 ;  /* 0x3000001aff187230 */ /* 0x000fc40000004100 */
[----:B------:R-:W-:Y:S01]  /*1720*/  FADD.FTZ R33, R33, R35 ;  /* 0x0000002321217221 */ /* 0x000fe20000010000 */
[----:B--2---:R-:W-:Y:S02]  /*1730*/  HADD2.F32 R35, -RZ, R27.H1_H1 ;  /* 0x3000001bff237230 */ /* 0x004fe40000004100 */
[----:B------:R-:W-:Y:S01]  /*1740*/  FFMA.FTZ R25, R23, R23, R25 ;  /* 0x0000001717197223 */ /* 0x000fe20000010019 */
[----:B------:R-:W-:-:S03]  /*1750*/  FADD.FTZ R33, R33, R23 ;  /* 0x0000001721217221 */ /* 0x000fc60000010000 */
[----:B------:R-:W-:Y:S01]  /*1760*/  FFMA.FTZ R26, R24, R24, R25 ;  /* 0x00000018181a7223 */ /* 0x000fe20000010019 */
[----:B------:R-:W-:Y:S01]  /*1770*/  STL [R1+0xe0], R35 ;  /* 0x0000e02301007387 */ /* 0x000fe20000100800 */
[----:B------:R-:W-:Y:S02]  /*1780*/  HADD2.F32 R25, -RZ, R27.H0_H0 ;  /* 0x2000001bff197230 */ /* 0x000fe40000004100 */
        /* <DEDUP_REMOVED lines=13> */
[C---:B------:R-:W-:Y:S02]  /*1860*/  SHF.L.U32 R38, R61.reuse, 0x3, RZ ;  /* 0x000000033d267819 */ /* 0x040fe400000006ff */
        /* <DEDUP_REMOVED lines=253> */
[C---:B------:R-:W-:Y:S01]  /*2840*/  IADD3 R55, R38.reuse, R55, RZ ;  /* 0x0000003726377210 */ /* 0x040fe20007ffe0ff */
[--C-:B------:R-:W-:Y:S01]  /*2850*/  IMAD R27, R27, 0x18, R26.reuse ;  /* 0x000000181b1b7824 */ /* 0x100fe200078e021a */
[----:B------:R-:W-:Y:S01]  /*2860*/  IADD3 R54, R38, R54, RZ ;  /* 0x0000003626367210 */ /* 0x000fe20007ffe0ff */
        /* <DEDUP_REMOVED lines=19> */
.L_x_2209:
[----:B------:R-:W-:Y:S05]  /*29a0*/  BSYNC B0 ;  /* 0x0000000000007941 */ /* 0x000fea0003800000 */
.L_x_2208:
        /* <DEDUP_REMOVED lines=19> */
.L_x_2211:
[----:B------:R-:W-:Y:S05]  /*2ae0*/  BSYNC B0 ;  /* 0x0000000000007941 */ /* 0x000fea0003800000 */
.L_x_2210:
        /* <DEDUP_REMOVED lines=13> */
.L_x_2213:
[----:B------:R-:W2:Y:S04]  /*2bc0*/  LD.E.STRONG.GPU R33, desc[UR8][R26.64] ;  /* 0x000000081a217980 */ /* 0x000ea8000c10f900 */
[----:B--2---:R-:W-:Y:S01]  /*2bd0*/  CCTL.IVALL ;  /* 0x00000000ff00798f */ /* 0x004fe20002000000 */
[----:B------:R-:W-:Y:S05]  /*2be0*/  YIELD ;  /* 0x0000000000007946 */ /* 0x000fea0003800000 */
[----:B-----5:R-:W-:-:S04]  /*2bf0*/  LOP3.LUT R33, R33, R32, RZ, 0x3c, !PT ;  /* 0x0000002021217212 */ /* 0x020fc800078e3cff */
[----:B------:R-:W-:-:S13]  /*2c00*/  ISETP.GT.AND P0, PT, R33, -0x1, PT ;  /* 0xffffffff2100780c */ /* 0x000fda0003f04270 */
[----:B------:R-:W-:Y:S05]  /*2c10*/  @P0 BRA `(.L_x_2213) ;  /* 0xfffffffc00e80947 */ /* 0x000fea000383ffff */
.L_x_2212:
[----:B------:R-:W-:Y:S05]  /*2c20*/  WARPSYNC.ALL ;  /* 0x0000000000007948 */ /* 0x000fea0003800000 */
[----:B0-----:R-:W0:Y:S01]  /*2c30*/  S2R R33, SR_CTAID.Y ;  /* 0x0000000000217919 */ /* 0x001e220000002600 */
[----:B------:R-:W0:Y:S01]  /*2c40*/  @!P1 LDC R26, c[0x0][0x10] ;  /* 0x00000400ff1a9b82 */ /* 0x000e220000000800 */
[----:B------:R-:W-:Y:S01]  /*2c50*/  ULDC.64 UR12, c[0x0][0x240] ;  /* 0x00009000000c7ab9 */ /* 0x000fe20000000a00 */
[----:B------:R-:W1:Y:S01]  /*2c60*/  S2R R34, SR_TID.X ;  /* 0x0000000000227919 */ /* 0x000e620000002100 */
[----:B0-----:R-:W-:Y:S01]  /*2c70*/  @!P1 IMAD R26, R26, UR4, R33 ;  /* 0x000000041a1a9c24 */ /* 0x001fe2000f8e0221 */
[----:B-1----:R-:W-:-:S02]  /*2c80*/  @!P1 LOP3.LUT R27, R34, 0x7fffffe0, RZ, 0xc0, !PT ;  /* 0x7fffffe0221b9812 */ /* 0x002fc400078ec0ff */
[----:B------:R-:W-:Y:S02]  /*2c90*/  @!P1 LOP3.LUT R32, R34, 0x1f, RZ, 0xc0, !PT ;  /* 0x0000001f22209812 */ /* 0x000fe400078ec0ff */
[----:B------:R-:W-:-:S04]  /*2ca0*/  @!P1 LEA R26, R26, R27, 0x8 ;  /* 0x0000001b1a1a9211 */ /* 0x000fc800078e40ff */
[----:B------:R-:W-:Y:S02]  /*2cb0*/  @!P1 IADD3 R32, R26, R32, RZ ;  /* 0x000000201a209210 */ /* 0x000fe40007ffe0ff */
[----:B------:R-:W0:Y:S02]  /*2cc0*/  @!P1 LDC.64 R26, c[0x0][0x248] ;  /* 0x00009200ff1a9b82 */ /* 0x000e240000000a00 */
[----:B------:R-:W-:-:S05]  /*2cd0*/  @!P1 SHF.L.U32 R32, R32, 0x1, RZ ;  /* 0x0000000120209819 */ /* 0x000fca00000006ff */
[----:B0-----:R-:W-:Y:S01]  /*2ce0*/  @!P1 IMAD.WIDE.U32 R26, R32, 0x4, R26 ;  /* 0x00000004201a9825 */ /* 0x001fe200078e001a */
[----:B------:R-:W-:Y:S06]  /*2cf0*/  BAR.SYNC.DEFER_BLOCKING 0x0 ;  /* 0x0000000000007b1d */ /* 0x000fec0000010000 */
[----:B------:R-:W4:Y:S01]  /*2d00*/  @!P1 LDG.E.64 R26, desc[UR8][R26.64] ;  /* 0x000000081a1a9981 */ /* 0x000f22000c1e1b00 */
[----:B------:R-:W-:Y:S01]  /*2d10*/  HFMA2.MMA R32, -RZ, RZ, 0, 0 ;  /* 0x00000000ff207435 */ /* 0x000fe200000001ff */
[----:B------:R-:W-:Y:S01]  /*2d20*/  LOP3.LUT P0, RZ, R34, 0xffffff1f, RZ, 0xc0, !PT ;  /* 0xffffff1f22ff7812 */ /* 0x000fe2000780c0ff */
[----:B------:R-:W-:Y:S01]  /*2d30*/  BSSY B0, `(.L_x_2214) ;  /* 0x000003d000007945 */ /* 0x000fe20003800000 */
[----:B------:R-:W0:Y:S11]  /*2d40*/  S2R R35, SR_CTAID.X ;  /* 0x0000000000237919 */ /* 0x000e360000002500 */
[----:B------:R-:W-:-:S04]  /*2d50*/  @!P0 MOV R33, 0x400 ;  /* 0x0000040000218802 */ /* 0x000fc80000000f00 */
[----:B------:R-:W-:Y:S01]  /*2d60*/  @!P0 IADD3 R33, R33, 0x1680, RZ ;  /* 0x0000168021218810 */ /* 0x000fe20007ffe0ff */
[----:B----4-:R-:W-:Y:S01]  /*2d70*/  @!P1 FADD.FTZ R32, RZ, R26 ;  /* 0x0000001aff209221 */ /* 0x010fe20000010000 */
        /* <DEDUP_REMOVED lines=38> */
[----:B------:R-:W4:Y:S01]  /*2fe0*/  LDL R35, [R1+0x78] ;  /* 0x0000780001237983 */ /* 0x000f220000100800 */
        /* <DEDUP_REMOVED lines=9> */
[----:B----4-:R-:W-:-:S04]  /*3080*/  SHF.L.U64.HI R26, R2, 0x3, R35 ;  /* 0x00000003021a7819 */ /* 0x010fc80000010223 */
[----:B------:R-:W-:-:S04]  /*3090*/  LOP3.LUT R26, R26, 0x1fffffff, RZ, 0xc0, !PT ;  /* 0x1fffffff1a1a7812 */ /* 0x000fc800078ec0ff */
[----:B------:R-:W-:Y:S02]  /*30a0*/  LEA.HI.X.SX32 R32, R32, R26, 0x1, P0 ;  /* 0x0000001a20207211 */ /* 0x000fe400000f0eff */
[----:B------:R-:W-:-:S04]  /*30b0*/  LEA R26, P0, R27, UR12, 0x3 ;  /* 0x0000000c1b1a7c11 */ /* 0x000fc8000f8018ff */
[----:B------:R-:W-:Y:S02]  /*30c0*/  LEA.HI.X R27, R27, UR13, R32, 0x3, P0 ;  /* 0x0000000d1b1b7c11 */ /* 0x000fe400080f1c20 */
[----:B------:R-:W-:-:S06]  /*30d0*/  LEA R32, R34, UR6, 0x3 ;  /* 0x0000000622207c11 */ /* 0x000fcc000f8e18ff */
[----:B------:R-:W0:Y:S04]  /*30e0*/  LDS.64 R32, [R32] ;  /* 0x0000000020207984 */ /* 0x000e280000000a00 */
[----:B0-----:R0:W-:Y:S02]  /*30f0*/  STG.E.64 desc[UR8][R26.64], R32 ;  /* 0x000000201a007986 */ /* 0x0011e4000c101b08 */
.L_x_2215:
[----:B------:R-:W-:Y:S05]  /*3100*/  BSYNC B0 ;  /* 0x0000000000007941 */ /* 0x000fea0003800000 */
.L_x_2214:
[----:B0-----:R-:W4:Y:S01]  /*3110*/  LDL.LU R26, [R1+0x10] ;  /* 0x00001000011a7983 */ /* 0x001f220000300800 */
[----:B------:R-:W-:Y:S01]  /*3120*/  SHF.L.U32 R33, R2, 0x3, RZ ;  /* 0x0000000302217819 */ /* 0x000fe200000006ff */
[----:B------:R-:W-:Y:S02]  /*3130*/  ULDC.64 UR12, c[0x0][0x210] ;  /* 0x00008400000c7ab9 */ /* 0x000fe40000000a00 */
[----:B------:R-:W2:Y:S01]  /*3140*/  LDL.LU R34, [R1] ;  /* 0x0000000001227983 */ /* 0x000ea20000300800 */
[----:B------:R-:W0:Y:S03]  /*3150*/  S2UR UR7, SR_CgaCtaId ;  /* 0x00000000000779c3 */ /* 0x000e260000008800 */
[----:B------:R-:W-:Y:S04]  /*3160*/  STL [R1+0x150], R25 ;  /* 0x0001501901007387 */ /* 0x000fe80000100800 */
[----:B------:R1:W-:Y:S04]  /*3170*/  STL [R1+0x10c], R2 ;  /* 0x00010c0201007387 */ /* 0x0003e80000100800 */
[----:B-1----:R-:W2:Y:S01]  /*3180*/  LDL.LU R2, [R1+0x14] ;  /* 0x0000140001027983 */ /* 0x002ea20000300800 */
[----:B------:R-:W-:-:S03]  /*3190*/  LOP3.LUT R33, R33, 0x8, RZ, 0xc0, !PT ;  /* 0x0000000821217812 */ /* 0x000fc600078ec0ff */
[----:B------:R-:W2:Y:S01]  /*31a0*/  LDL.LU R25, [R1+0x3c] ;  /* 0x00003c0001197983 */ /* 0x000ea20000300800 */
[----:B------:R-:W-:-:S03]  /*31b0*/  IADD3 R33, RZ, -R33, RZ ;  /* 0x80000021ff217210 */ /* 0x000fc60007ffe0ff */
[----:B------:R-:W2:Y:S04]  /*31c0*/  LDL.LU R61, [R1+0x44] ;  /* 0x00004400013d7983 */ /* 0x000ea80000300800 */
[----:B------:R-:W2:Y:S04]  /*31d0*/  LDL.LU R59, [R1+0x4c] ;  /* 0x00004c00013b7983 */ /* 0x000ea80000300800 */
[----:B------:R-:W2:Y:S04]  /*31e0*/  LDL.LU R55, [R1+0x54] ;  /* 0x0000540001377983 */ /* 0x000ea80000300800 */
[----:B---3--:R-:W3:Y:S01]  /*31f0*/  LDL.LU R54, [R1+0x5c] ;  /* 0x00005c0001367983 */ /* 0x008ee20000300800 */
[----:B----4-:R-:W-:-:S03]  /*3200*/  IMAD R32, R53, 0xf0, R26 ;  /* 0x000000f035207824 */ /* 0x010fc600078e021a */
[----:B------:R-:W4:Y:S02]  /*3210*/  LDL.LU R53, [R1+0x6c] ;  /* 0x00006c0001357983 */ /* 0x000f240000300800 */
[----:B------:R-:W-:-:S05]  /*3220*/  SHF.L.U32 R32, R32, 0x2, RZ ;  /* 0x0000000220207819 */ /* 0x000fca00000006ff */
[----:B------:R-:W-:-:S05]  /*3230*/  IMAD.WIDE.U32 R26, R32, -0x77777777, RZ ;  /* 0x88888889201a7825 */ /* 0x000fca00078e00ff */
[----:B------:R-:W-:Y:S02]  /*3240*/  LEA.HI R26, R27, R33, RZ, 0x1a ;  /* 0x000000211b1a7211 */ /* 0x000fe400078fd0ff */
[----:B------:R-:W-:-:S03]  /*3250*/  SHF.R.S32.HI R33, RZ, 0x1f, R32 ;  /* 0x0000001fff217819 */ /* 0x000fc60000011420 */
[----:B------:R-:W-:Y:S02]  /*3260*/  IMAD.WIDE.U32 R32, R52, 0x1e0000, R32 ;  /* 0x001e000034207825 */ /* 0x000fe400078e0020 */
[----:B------:R-:W4:Y:S03]  /*3270*/  LDL.LU R52, [R1+0x70] ;  /* 0x0000700001347983 */ /* 0x000f260000300800 */
[----:B--2---:R-:W-:Y:S01]  /*3280*/  IADD3 R33, R34, R33, RZ ;  /* 0x0000002122217210 */ /* 0x004fe20007ffe0ff */
[----:B------:R-:W2:Y:S01]  /*3290*/  LDL.LU R38, [R1+0x7c] ;  /* 0x00007c0001267983 */ /* 0x000ea20000300800 */
[----:B------:R-:W-:-:S04]  /*32a0*/  IADD3 R3, P0, R3, R32, RZ ;  /* 0x0000002003037210 */ /* 0x000fc80007f1e0ff */
[----:B------:R-:W-:Y:S02]  /*32b0*/  IADD3.X R35, RZ, R33, RZ, P0, !PT ;  /* 0x00000021ff237210 */ /* 0x000fe400007fe4ff */
[----:B------:R-:W-:Y:S02]  /*32c0*/  IADD3 R2, P0, R2, R32, RZ ;  /* 0x0000002002027210 */ /* 0x000fe40007f1e0ff */
[----:B------:R-:W-:-:S03]  /*32d0*/  LEA R34, P1, R3, UR12, 0x1 ;  /* 0x0000000c03227c11 */ /* 0x000fc6000f8208ff */
[----:B------:R1:W-:Y:S01]  /*32e0*/  STL [R1+0xac], R2 ;  /* 0x0000ac0201007387 */ /* 0x0003e20000100800 */
[----:B------:R-:W-:-:S03]  /*32f0*/  LEA.HI.X R35, R3, UR13, R35, 0x1, P1 ;  /* 0x0000000d03237c11 */ /* 0x000fc600088f0c23 */
[----:B-1----:R-:W2:Y:S04]  /*3300*/  LDL.LU R2, [R1+0x84] ;  /* 0x0000840001027983 */ /* 0x002ea80000300800 */
[----:B------:R-:W3:Y:S01]  /*3310*/  LDL.LU R3, [R1+0x40] ;  /* 0x0000400001037983 */ /* 0x000ee20000300800 */
[----:B------:R-:W-:Y:S02]  /*3320*/  UMOV UR6, 0x400 ;  /* 0x0000040000067882 */ /* 0x000fe40000000000 */
[----:B------:R-:W-:-:S04]  /*3330*/  UIADD3 UR6, UR6, 0x1680, URZ ;  /* 0x0000168006067890 */ /* 0x000fc8000fffe03f */
[----:B0-----:R-:W-:-:S06]  /*3340*/  ULEA UR6, UR7, UR6, 0x18 ;  /* 0x0000000607067291 */ /* 0x001fcc000f8ec03f */
[----:B------:R-:W-:Y:S01]  /*3350*/  LEA R26, R26, UR6, 0x3 ;  /* 0x000000061a1a7c11 */ /* 0x000fe2000f8e18ff */
[----:B------:R-:W-:-:S05]  /*3360*/  ULDC UR6, c[0x0][0x230] ;  /* 0x00008c0000067ab9 */ /* 0x000fca0000000800 */
[----:B------:R-:W0:Y:S01]  /*3370*/  LDS.64 R26, [R26] ;  /* 0x000000001a1a7984 */ /* 0x000e220000000a00 */
[-C--:B------:R-:W-:Y:S02]  /*3380*/  IADD3 R25, P1, R25, R32.reuse, RZ ;  /* 0x0000002019197210 */ /* 0x080fe40007f3e0ff */
[----:B------:R-:W-:-:S03]  /*3390*/  IADD3 R61, P2, R61, R32, RZ ;  /* 0x000000203d3d7210 */ /* 0x000fc60007f5e0ff */
[----:B------:R1:W-:Y:S01]  /*33a0*/  STL [R1+0xa0], R25 ;  /* 0x0000a01901007387 */ /* 0x0003e20000100800 */
[----:B------:R-:W-:-:S03]  /*33b0*/  IADD3 R55, P4, R55, R32, RZ ;  /* 0x0000002037377210 */ /* 0x000fc60007f9e0ff */
[----:B-1----:R-:W2:Y:S01]  /*33c0*/  LDL.LU R25, [R1+0x150] ;  /* 0x0001500001197983 */ /* 0x002ea20000300800 */
[----:B0-----:R-:W-:Y:S01]  /*33d0*/  FADD.FTZ R27, R27, UR6 ;  /* 0x000000061b1b7e21 */ /* 0x001fe20008010000 */
        /* <DEDUP_REMOVED lines=27> */
[----:B---3--:R-:W-:-:S05]  /*3590*/  IADD3 R3, P3, R3, R32, RZ ;  /* 0x0000002003037210 */ /* 0x008fca0007f7e0ff */
[----:B------:R0:W-:Y:S04]  /*35a0*/  STL [R1+0x74], R3 ;  /* 0x0000740301007387 */ /* 0x0001e80000100800 */
[----:B------:R-:W-:Y:S01]  /*35b0*/  STL [R1+0x98], R61 ;  /* 0x0000983d01007387 */ /* 0x000fe20000100800 */
[----:B0-----:R0:W1:Y:S02]  /*35c0*/  MUFU.RSQ R3, R27 ;  /* 0x0000001b00037308 */ /* 0x0010640000001400 */
[----:B0-----:R-:W-:Y:S02]  /*35d0*/  IADD3 R27, P6, R59, R32, RZ ;  /* 0x000000203b1b7210 */ /* 0x001fe40007fde0ff */
[----:B------:R-:W-:-:S03]  /*35e0*/  IADD3.X R59, RZ, R33, RZ, P3, !PT ;  /* 0x00000021ff3b7210 */ /* 0x000fc60001ffe4ff */
[----:B------:R0:W-:Y:S04]  /*35f0*/  STL [R1+0x68], R27 ;  /* 0x0000681b01007387 */ /* 0x0001e80000100800 */
[----:B------:R3:W-:Y:S01]  /*3600*/  STL [R1+0x64], R55 ;  /* 0x0000643701007387 */ /* 0x0007e20000100800 */
[----:B0-----:R-:W-:-:S03]  /*3610*/  IADD3 R27, P5, R54, R32, RZ ;  /* 0x00000020361b7210 */ /* 0x001fc60007fbe0ff */
[----:B------:R-:W-:Y:S01]  /*3620*/  STL [R1+0x104], R59 ;  /* 0x0001043b01007387 */ /* 0x000fe20000100800 */
[----:B----4-:R-:W-:Y:S02]  /*3630*/  IADD3 R54, P3, R53, R32, RZ ;  /* 0x0000002035367210 */ /* 0x010fe40007f7e0ff */
[-C--:B---3--:R-:W-:Y:S01]  /*3640*/  IADD3.X R55, RZ, R33.reuse, RZ, P6, !PT ;  /* 0x00000021ff377210 */ /* 0x088fe200037fe4ff */
[----:B------:R0:W-:Y:S04]  /*3650*/  STL [R1+0x60], R27 ;  /* 0x0000601b01007387 */ /* 0x0001e80000100800 */
[----:B------:R-:W-:Y:S01]  /*3660*/  STL [R1+0x100], R55 ;  /* 0x0001003701007387 */ /* 0x000fe20000100800 */
[----:B0-----:R-:W-:-:S03]  /*3670*/  IADD3.X R27, RZ, R33, RZ, P4, !PT ;  /* 0x00000021ff1b7210 */ /* 0x001fc600027fe4ff */
[----:B------:R-:W-:Y:S01]  /*3680*/  STL [R1+0x94], R54 ;  /* 0x0000943601007387 */ /* 0x000fe20000100800 */
[-C--:B------:R-:W-:Y:S02]  /*3690*/  IADD3 R53, P4, R52, R32.reuse, RZ ;  /* 0x0000002034357210 */ /* 0x080fe40007f9e0ff */
[----:B------:R-:W-:Y:S01]  /*36a0*/  IADD3.X R52, RZ, R33, RZ, P5, !PT ;  /* 0x00000021ff347210 */ /* 0x000fe20002ffe4ff */
[----:B------:R2:W-:Y:S04]  /*36b0*/  STL [R1+0xfc], R27 ;  /* 0x0000fc1b01007387 */ /* 0x0005e80000100800 */
[----:B------:R-:W-:Y:S01]  /*36c0*/  STL [R1+0x90], R53 ;  /* 0x0000903501007387 */ /* 0x000fe20000100800 */
[-C--:B--2---:R-:W-:Y:S02]  /*36d0*/  IADD3 R27, P5, R38, R32.reuse, RZ ;  /* 0x00000020261b7210 */ /* 0x084fe40007fbe0ff */
[----:B------:R-:W-:Y:S01]  /*36e0*/  IADD3 R32, P6, R2, R32, RZ ;  /* 0x0000002002207210 */ /* 0x000fe20007fde0ff */
[----:B------:R0:W-:Y:S01]  /*36f0*/  STL [R1+0xf8], R52 ;  /* 0x0000f83401007387 */ /* 0x0001e20000100800 */
[----:B-----5:R-:W-:-:S03]  /*3700*/  HADD2.F32 R38, -RZ, R30.H0_H0 ;  /* 0x2000001eff267230 */ /* 0x020fc60000004100 */
[----:B------:R-:W-:Y:S04]  /*3710*/  STL [R1+0x14c], R32 ;  /* 0x00014c2001007387 */ /* 0x000fe80000100800 */
[----:B------:R2:W-:Y:S01]  /*3720*/  STL [R1+0x80], R27 ;  /* 0x0000801b01007387 */ /* 0x0005e20000100800 */
[--C-:B0-----:R-:W-:Y:S01]  /*3730*/  FADD.FTZ R52, R0, -R26.reuse ;  /* 0x8000001a00347221 */ /* 0x101fe20000010000 */
[----:B------:R-:W-:Y:S01]  /*3740*/  FADD.FTZ R0, R48, -R26 ;  /* 0x8000001a30007221 */ /* 0x000fe20000010000 */
[----:B------:R-:W-:Y:S02]  /*3750*/  HADD2.F32 R48, -RZ, R28.H1_H1 ;  /* 0x3000001cff307230 */ /* 0x000fe40000004100 */
[----:B-1----:R-:W-:Y:S01]  /*3760*/  FMUL.FTZ R52, R52, R3 ;  /* 0x0000000334347220 */ /* 0x002fe20000410000 */
[----:B------:R-:W-:-:S02]  /*3770*/  HADD2.F32 R30, -RZ, R30.H1_H1 ;  /* 0x3000001eff1e7230 */ /* 0x000fc40000004100 */
[----:B--2---:R-:W-:Y:S02]  /*3780*/  HADD2.F32 R27, -RZ, R28.H0_H0 ;  /* 0x2000001cff1b7230 */ /* 0x004fe40000004100 */
[----:B------:R-:W-:-:S03]  /*3790*/  FMUL.FTZ R0, R3, R0 ;  /* 0x0000000003007220 */ /* 0x000fc60000410000 */
[----:B------:R-:W-:Y:S01]  /*37a0*/  FFMA.FTZ R52, R52, R27, R38 ;  /* 0x0000001b34347223 */ /* 0x000fe20000010026 */
[----:B------:R-:W-:-:S03]  /*37b0*/  FFMA.FTZ R0, R0, R48, R30 ;  /* 0x0000003000007223 */ /* 0x000fc6000001001e */
[----:B------:R-:W-:Y:S01]  /*37c0*/  FMUL.FTZ R53, R52, -1.4426950216293334961 ;  /* 0xbfb8aa3b34357820 */ /* 0x000fe20000410000 */
[----:B------:R-:W-:-:S05]  /*37d0*/  FMUL.FTZ R28, R0, -1.4426950216293334961 ;  /* 0xbfb8aa3b001c7820 */ /* 0x000fca0000410000 */
[----:B------:R-:W0:Y:S08]  /*37e0*/  MUFU.EX2 R53, R53 ;  /* 0x0000003500357308 */ /* 0x000e300000000800 */
[----:B------:R-:W1:Y:S01]  /*37f0*/  MUFU.EX2 R28, R28 ;  /* 0x0000001c001c7308 */ /* 0x000e620000000800 */
[----:B0-----:R-:W-:Y:S01]  /*3800*/  FADD.FTZ R53, R53, 1 ;  /* 0x3f80000035357421 */ /* 0x001fe20000010000 */
[----:B-1----:R-:W-:-:S06]  /*3810*/  FADD.FTZ R28, R28, 1 ;  /* 0x3f8000001c1c7421 */ /* 0x002fcc0000010000 */
[----:B------:R-:W0:Y:S08]  /*3820*/  MUFU.RCP R53, R53 ;  /* 0x0000003500357308 */ /* 0x000e300000001000 */
[----:B------:R-:W1:Y:S01]  /*3830*/  MUFU.RCP R28, R28 ;  /* 0x0000001c001c7308 */ /* 0x000e620000001000 */
[----:B0-----:R-:W-:Y:S01]  /*3840*/  FMUL.FTZ R2, R52, R53 ;  /* 0x0000003534027220 */ /* 0x001fe20000410000 */
[--C-:B------:R-:W-:Y:S01]  /*3850*/  FADD.FTZ R52, R51, -R26.reuse ;  /* 0x8000001a33347221 */ /* 0x100fe20000010000 */
[----:B------:R-:W-:Y:S01]  /*3860*/  FADD.FTZ R51, R50, -R26 ;  /* 0x8000001a32337221 */ /* 0x000fe20000010000 */
[----:B-1----:R-:W-:Y:S01]  /*3870*/  FMUL.FTZ R32, R0, R28 ;  /* 0x0000001c00207220 */ /* 0x002fe20000410000 */
[----:B------:R-:W-:-:S02]  /*3880*/  HADD2.F32 R0, -RZ, R29.H0_H0 ;  /* 0x2000001dff007230 */ /* 0x000fc40000004100 */
[----:B------:R-:W-:Y:S02]  /*3890*/  HADD2.F32 R28, -RZ, R31.H0_H0 ;  /* 0x2000001fff1c7230 */ /* 0x000fe40000004100 */
[----:B------:R-:W-:Y:S01]  /*38a0*/  FMUL.FTZ R53, R3, R51 ;  /* 0x0000003303357220 */ /* 0x000fe20000410000 */
[----:B------:R-:W-:Y:S02]  /*38b0*/  HADD2.F32 R29, -RZ, R29.H1_H1 ;  /* 0x3000001dff1d7230 */ /* 0x000fe40000004100 */
[----:B------:R-:W-:Y:S02]  /*38c0*/  HADD2.F32 R31, -RZ, R31.H1_H1 ;  /* 0x3000001fff1f7230 */ /* 0x000fe40000004100 */
[--C-:B------:R-:W-:Y:S01]  /*38d0*/  FADD.FTZ R51, R37, -R26.reuse ;  /* 0x8000001a25337221 */ /* 0x100fe20000010000 */
[----:B------:R-:W-:Y:S02]  /*38e0*/  FMUL.FTZ R52, R3, R52 ;  /* 0x0000003403347220 */ /* 0x000fe40000410000 */
[----:B------:R-:W-:Y:S01]  /*38f0*/  FFMA.FTZ R37, R53, R29, R31 ;  /* 0x0000001d35257223 */ /* 0x000fe2000001001f */
[----:B------:R-:W-:-:S03]  /*3900*/  FADD.FTZ R50, R44, -R26 ;  /* 0x8000001a2c327221 */ /* 0x000fc60000010000 */
[----:B------:R-:W-:Y:S01]  /*3910*/  FMUL.FTZ R54, R37, -1.4426950216293334961 ;  /* 0xbfb8aa3b25367820 */ /* 0x000fe20000410000 */
[----:B------:R-:W-:Y:S01]  /*3920*/  FFMA.FTZ R44, R52, R0, R28 ;  /* 0x00000000342c7223 */ /* 0x000fe2000001001c */
[----:B------:R-:W-:Y:S02]  /*3930*/  FADD.FTZ R53, R17, -R26 ;  /* 0x8000001a11357221 */ /* 0x000fe40000010000 */
[----:B------:R-:W0:Y:S01]  /*3940*/  MUFU.EX2 R17, R54 ;  /* 0x0000003600117308 */ /* 0x000e220000000800 */
[----:B------:R-:W-:Y:S01]  /*3950*/  FMUL.FTZ R52, R44, -1.4426950216293334961 ;  /* 0xbfb8aa3b2c347820 */ /* 0x000fe20000410000 */
[----:B------:R-:W-:-:S06]  /*3960*/  FMUL.FTZ R55, R3, R49 ;  /* 0x0000003103377220 */ /* 0x000fcc0000410000 */
[----:B------:R-:W1:Y:S01]  /*3970*/  MUFU.EX2 R52, R52 ;  /* 0x0000003400347308 */ /* 0x000e620000000800 */
[----:B------:R-:W-:Y:S01]  /*3980*/  FMUL.FTZ R49, R3, R8 ;  /* 0x0000000803317220 */ /* 0x000fe20000410000 */
[----:B------:R-:W-:Y:S01]  /*3990*/  MOV R8, R55 ;  /* 0x0000003700087202 */ /* 0x000fe20000000f00 */
[----:B0-----:R-:W-:-:S05]  /*39a0*/  FADD.FTZ R17, R17, 1 ;  /* 0x3f80000011117421 */ /* 0x001fca0000010000 */
[----:B------:R0:W2:Y:S01]  /*39b0*/  MUFU.RCP R55, R17 ;  /* 0x0000001100377308 */ /* 0x0000a20000001000 */
[C---:B------:R-:W-:Y:S01]  /*39c0*/  FMUL.FTZ R61, R3.reuse, R47 ;  /* 0x0000002f033d7220 */ /* 0x040fe20000410000 */
[C---:B------:R-:W-:Y:S01]  /*39d0*/  FMUL.FTZ R59, R3.reuse, R46 ;  /* 0x0000002e033b7220 */ /* 0x040fe20000410000 */
[----:B-1----:R-:W-:Y:S01]  /*39e0*/  FADD.FTZ R52, R52, 1 ;  /* 0x3f80000034347421 */ /* 0x002fe20000010000 */
[C---:B------:R-:W-:Y:S01]  /*39f0*/  FMUL.FTZ R46, R3.reuse, R40 ;  /* 0x00000028032e7220 */ /* 0x040fe20000410000 */
[C---:B------:R-:W-:Y:S01]  /*3a00*/  FMUL.FTZ R47, R3.reuse, R11 ;  /* 0x0000000b032f7220 */ /* 0x040fe20000410000 */
[C---:B------:R-:W-:Y:S02]  /*3a10*/  FMUL.FTZ R5, R3.reuse, R5 ;  /* 0x0000000503057220 */ /* 0x040fe40000410000 */
[----:B------:R1:W3:Y:S01]  /*3a20*/  MUFU.RCP R40, R52 ;  /* 0x0000003400287308 */ /* 0x0002e20000001000 */
[C---:B------:R-:W-:Y:S01]  /*3a30*/  FMUL.FTZ R11, R3.reuse, R14 ;  /* 0x0000000e030b7220 */ /* 0x040fe20000410000 */
[C---:B------:R-:W-:Y:S01]  /*3a40*/  FMUL.FTZ R45, R3.reuse, R45 ;  /* 0x0000002d032d7220 */ /* 0x040fe20000410000 */
[C---:B------:R-:W-:Y:S01]  /*3a50*/  FMUL.FTZ R50, R3.reuse, R50 ;  /* 0x0000003203327220 */ /* 0x040fe20000410000 */
[C---:B------:R-:W-:Y:S01]  /*3a60*/  FMUL.FTZ R42, R3.reuse, R42 ;  /* 0x0000002a032a7220 */ /* 0x040fe20000410000 */
[C---:B------:R-:W-:Y:S01]  /*3a70*/  FMUL.FTZ R51, R3.reuse, R51 ;  /* 0x0000003303337220 */ /* 0x040fe20000410000 */
[C---:B------:R-:W-:Y:S01]  /*3a80*/  FMUL.FTZ R53, R3.reuse, R53 ;  /* 0x0000003503357220 */ /* 0x040fe20000410000 */
[----:B------:R-:W-:Y:S01]  /*3a90*/  FMUL.FTZ R54, R3, R23 ;  /* 0x0000001703367220 */ /* 0x000fe20000410000 */
[--C-:B0-----:R-:W-:Y:S01]  /*3aa0*/  FFMA.FTZ R17, R27, R8, R38.reuse ;  /* 0x000000081b117223 */ /* 0x101fe20000010026 */
[----:B-1----:R-:W-:Y:S01]  /*3ab0*/  FMUL.FTZ R52, R3, R20 ;  /* 0x0000001403347220 */ /* 0x002fe20000410000 */
        /* <DEDUP_REMOVED lines=17> */
[----:B------:R-:W-:Y:S01]  /*3bd0*/  FMUL.FTZ R24, R3, R24 ;  /* 0x0000001803187220 */ /* 0x000fe20000410000 */
[----:B--2---:R-:W-:Y:S01]  /*3be0*/  FMUL.FTZ R55, R37, R55 ;  /* 0x0000003725377220 */ /* 0x004fe20000410000 */
[C---:B------:R-:W-:Y:S01]  /*3bf0*/  FMUL.FTZ R9, R3.reuse, R15 ;  /* 0x0000000f03097220 */ /* 0x040fe20000410000 */
[C-C-:B------:R-:W-:Y:S01]  /*3c00*/  FFMA.FTZ R37, R48.reuse, R21, R30.reuse ;  /* 0x0000001530257223 */ /* 0x140fe2000001001e */
[C-C-:B------:R-:W-:Y:S01]  /*3c10*/  FFMA.FTZ R15, R48.reuse, R27, R30.reuse ;  /* 0x0000001b300f7223 */ /* 0x140fe2000001001e */
[----:B------:R-:W-:Y:S01]  /*3c20*/  MOV R47, R59 ;  /* 0x0000003b002f7202 */ /* 0x000fe20000000f00 */
[C-C-:B------:R-:W-:Y:S01]  /*3c30*/  FFMA.FTZ R27, R48.reuse, R24, R30.reuse ;  /* 0x00000018301b7223 */ /* 0x140fe2000001001e */
[----:B------:R0:W-:Y:S01]  /*3c40*/  STL [R1+0xe4], R11 ;  /* 0x0000e40b01007387 */ /* 0x0001e20000100800 */
        /* <DEDUP_REMOVED lines=11> */
[----:B------:R-:W2:Y:S01]  /*3d00*/  LDL.LU R49, [R1+0x18] ;  /* 0x0000180001317983 */ /* 0x000ea20000300800 */
[----:B------:R-:W-:Y:S01]  /*3d10*/  FFMA.FTZ R18, R48, R9, R30 ;  /* 0x0000000930127223 */ /* 0x000fe2000001001e */
[----:B------:R-:W-:-:S02]  /*3d20*/  F2FP.F16.F32.PACK_AB R9, R47, R2 ;  /* 0x000000022f09723e */ /* 0x000fc400000000ff */
[----:B------:R0:W-:Y:S01]  /*3d30*/  STL [R1+0xb8], R37 ;  /* 0x0000b82501007387 */ /* 0x0001e20000100800 */
[C-C-:B------:R-:W-:Y:S01]  /*3d40*/  FFMA.FTZ R60, R48.reuse, R60, R30.reuse ;  /* 0x0000003c303c7223 */ /* 0x140fe2000001001e */
[C-C-:B------:R-:W-:Y:S02]  /*3d50*/  FFMA.FTZ R58, R48.reuse, R58, R30.reuse ;  /* 0x0000003a303a7223 */ /* 0x140fe4000001001e */
[----:B------:R-:W4:Y:S01]  /*3d60*/  LDL.LU R38, [R1+0x28] ;  /* 0x0000280001267983 */ /* 0x000f220000300800 */
[C-C-:B------:R-:W-:Y:S01]  /*3d70*/  FFMA.FTZ R12, R48.reuse, R57, R30.reuse ;  /* 0x00000039300c7223 */ /* 0x140fe2000001001e */
[C-C-:B------:R-:W-:Y:S01]  /*3d80*/  FFMA.FTZ R56, R48.reuse, R56, R30.reuse ;  /* 0x0000003830387223 */ /* 0x140fe2000001001e */
[C-C-:B------:R-:W-:Y:S01]  /*3d90*/  FFMA.FTZ R43, R48.reuse, R43, R30.reuse ;  /* 0x0000002b302b7223 */ /* 0x140fe2000001001e */
[----:B------:R1:W-:Y:S01]  /*3da0*/  STL [R1+0xcc], R27 ;  /* 0x0000cc1b01007387 */ /* 0x0003e20000100800 */
[C-C-:B------:R-:W-:Y:S01]  /*3db0*/  FFMA.FTZ R41, R48.reuse, R41, R30.reuse ;  /* 0x0000002930297223 */ /* 0x140fe2000001001e */
[C-C-:B------:R-:W-:Y:S01]  /*3dc0*/  FFMA.FTZ R39, R48.reuse, R39, R30.reuse ;  /* 0x0000002730277223 */ /* 0x140fe2000001001e */
[C-C-:B------:R-:W-:Y:S01]  /*3dd0*/  FFMA.FTZ R36, R48.reuse, R36, R30.reuse ;  /* 0x0000002430247223 */ /* 0x140fe2000001001e */
[C-C-:B------:R-:W-:Y:S01]  /*3de0*/  FFMA.FTZ R6, R48.reuse, R6, R30.reuse ;  /* 0x0000000630067223 */ /* 0x140fe2000001001e */
[C-C-:B------:R-:W-:Y:S01]  /*3df0*/  FFMA.FTZ R11, R48.reuse, R11, R30.reuse ;  /* 0x0000000b300b7223 */ /* 0x140fe2000001001e */
[----:B------:R-:W-:Y:S01]  /*3e00*/  FFMA.FTZ R59, R48, R59, R30 ;  /* 0x0000003b303b7223 */ /* 0x000fe2000001001e */
[----:B------:R-:W2:Y:S01]  /*3e10*/  LDL.LU R47, [R1+0x24] ;  /* 0x00002400012f7983 */ /* 0x000ea20000300800 */
[----:B---3--:R-:W-:-:S03]  /*3e20*/  FMUL.FTZ R40, R44, R40 ;  /* 0x000000282c287220 */ /* 0x008fc60000410000 */
[----:B------:R-:W3:Y:S04]  /*3e30*/  LDL.LU R48, [R1+0x20] ;  /* 0x0000200001307983 */ /* 0x000ee80000300800 */
[----:B------:R-:W3:Y:S04]  /*3e40*/  LDL.LU R44, [R1+0x1c] ;  /* 0x00001c00012c7983 */ /* 0x000ee80000300800 */
[----:B0-----:R-:W3:Y:S04]  /*3e50*/  LDL.LU R37, [R1+0xc] ;  /* 0x00000c0001257983 */ /* 0x001ee80000300800 */
[----:B-1----:R-:W4:Y:S04]  /*3e60*/  LDL.LU R27, [R1+0x8] ;  /* 0x00000800011b7983 */ /* 0x002f280000300800 */
[----:B------:R-:W2:Y:S01]  /*3e70*/  LDL.LU R2, [R1+0x4] ;  /* 0x0000040001027983 */ /* 0x000ea20000300800 */
[----:B------:R-:W-:-:S04]  /*3e80*/  F2FP.F16.F32.PACK_AB R40, R55, R40 ;  /* 0x000000283728723e */ /* 0x000fc800000000ff */
[----:B------:R-:W-:Y:S01]  /*3e90*/  PRMT R24, R40, 0x7632, R24 ;  /* 0x0000763228187816 */ /* 0x000fe20000000018 */
[----:B------:R2:W-:Y:S01]  /*3ea0*/  STG.E.U16 desc[UR8][R34.64+0x4], R40 ;  /* 0x0000042822007986 */ /* 0x0005e2000c101508 */
[C---:B------:R-:W-:Y:S02]  /*3eb0*/  PRMT R21, R9.reuse, 0x7610, R21 ;  /* 0x0000761009157816 */ /* 0x040fe40000000015 */
[----:B------:R-:W-:Y:S01]  /*3ec0*/  PRMT R9, R9, 0x7632, R9 ;  /* 0x0000763209097816 */ /* 0x000fe20000000009 */
[----:B------:R-:W-:Y:S04]  /*3ed0*/  STG.E.U16 desc[UR8][R34.64+0x6], R24 ;  /* 0x0000061822007986 */ /* 0x000fe8000c101508 */
[----:B------:R-:W-:Y:S04]  /*3ee0*/  STG.E.U16 desc[UR8][R34.64], R21 ;  /* 0x0000001522007986 */ /* 0x000fe8000c101508 */
[----:B------:R4:W-:Y:S01]  /*3ef0*/  STG.E.U16 desc[UR8][R34.64+0x2], R9 ;  /* 0x0000020922007986 */ /* 0x0009e2000c101508 */
[----:B--2---:R-:W-:-:S03]  /*3f00*/  FADD.FTZ R40, R2, -R26 ;  /* 0x8000001a02287221 */ /* 0x004fc60000010000 */
[----:B------:R-:W2:Y:S01]  /*3f10*/  LDL.LU R2, [R1+0x2c] ;  /* 0x00002c0001027983 */ /* 0x000ea20000300800 */
[----:B----4-:R-:W-:Y:S01]  /*3f20*/  FADD.FTZ R35, R27, -R26 ;  /* 0x8000001a1b237221 */ /* 0x010fe20000010000 */
[----:B------:R-:W-:-:S06]  /*3f30*/  FMUL.FTZ R27, R17, -1.4426950216293334961 ;  /* 0xbfb8aa3b111b7820 */ /* 0x000fcc0000410000 */
[----:B------:R-:W0:Y:S01]  /*3f40*/  MUFU.EX2 R27, R27 ;  /* 0x0000001b001b7308 */ /* 0x000e220000000800 */
[--C-:B------:R-:W-:Y:S01]  /*3f50*/  FADD.FTZ R38, R38, -R26.reuse ;  /* 0x8000001a26267221 */ /* 0x100fe20000010000 */
[--C-:B------:R-:W-:Y:S01]  /*3f60*/  FADD.FTZ R47, R47, -R26.reuse ;  /* 0x8000001a2f2f7221 */ /* 0x100fe20000010000 */
[--C-:B---3--:R-:W-:Y:S01]  /*3f70*/  FADD.FTZ R34, R37, -R26.reuse ;  /* 0x8000001a25227221 */ /* 0x108fe20000010000 */
[----:B------:R-:W-:Y:S01]  /*3f80*/  FADD.FTZ R37, R16, -R26 ;  /* 0x8000001a10257221 */ /* 0x000fe20000010000 */
[C---:B------:R-:W-:Y:S01]  /*3f90*/  FMUL.FTZ R16, R3.reuse, R38 ;  /* 0x0000002603107220 */ /* 0x040fe20000410000 */
[----:B------:R-:W-:Y:S01]  /*3fa0*/  FMUL.FTZ R38, R3, R47 ;  /* 0x0000002f03267220 */ /* 0x000fe20000410000 */
[----:B0-----:R-:W-:-:S04]  /*3fb0*/  FADD.FTZ R27, R27, 1 ;  /* 0x3f8000001b1b7421 */ /* 0x001fc80000010000 */
[----:B------:R2:W-:Y:S01]  /*3fc0*/  MUFU.RCP R47, R27 ;  /* 0x0000001b002f7308 */ /* 0x0005e20000001000 */
[--C-:B------:R-:W-:Y:S01]  /*3fd0*/  FADD.FTZ R30, R49, -R26.reuse ;  /* 0x8000001a311e7221 */ /* 0x100fe20000010000 */
[----:B------:R-:W-:-:S03]  /*3fe0*/  FADD.FTZ R49, R25, -R26 ;  /* 0x8000001a19317221 */ /* 0x000fc60000010000 */
[----:B------:R-:W-:Y:S01]  /*3ff0*/  FMUL.FTZ R25, R3, R30 ;  /* 0x0000001e03197220 */ /* 0x000fe20000410000 */
[----:B------:R-:W-:Y:S01]  /*4000*/  FMUL.FTZ R30, R60, -1.4426950216293334961 ;  /* 0xbfb8aa3b3c1e7820 */ /* 0x000fe20000410000 */
[----:B------:R-:W-:Y:S02]  /*4010*/  FADD.FTZ R57, R19, -R26 ;  /* 0x8000001a13397221 */ /* 0x000fe40000010000 */
[----:B------:R-:W-:Y:S01]  /*4020*/  FFMA.FTZ R25, R0, R25, R28 ;  /* 0x0000001900197223 */ /* 0x000fe2000001001c */
[----:B------:R-:W-:Y:S02]  /*4030*/  FMUL.FTZ R19, R3, R35 ;  /* 0x0000002303137220 */ /* 0x000fe40000410000 */
[----:B------:R-:W0:Y:S01]  /*4040*/  MUFU.EX2 R30, R30 ;  /* 0x0000001e001e7308 */ /* 0x000e220000000800 */
[----:B------:R-:W-:Y:S01]  /*4050*/  FMUL.FTZ R35, R25, -1.4426950216293334961 ;  /* 0xbfb8aa3b19237820 */ /* 0x000fe20000410000 */
[--C-:B--2---:R-:W-:Y:S02]  /*4060*/  FADD.FTZ R27, R2, -R26.reuse ;  /* 0x8000001a021b7221 */ /* 0x104fe40000010000 */
[----:B------:R-:W2:Y:S04]  /*4070*/  LDL.LU R2, [R1+0x30] ;  /* 0x0000300001027983 */ /* 0x000ea80000300800 */
[----:B------:R-:W1:Y:S01]  /*4080*/  MUFU.EX2 R35, R35 ;  /* 0x0000002300237308 */ /* 0x000e620000000800 */
[--C-:B------:R-:W-:Y:S01]  /*4090*/  FADD.FTZ R21, R44, -R26.reuse ;  /* 0x8000001a2c157221 */ /* 0x100fe20000010000 */
[----:B------:R-:W-:Y:S01]  /*40a0*/  FADD.FTZ R53, R22, -R26 ;  /* 0x8000001a16357221 */ /* 0x000fe20000010000 */
[----:B0-----:R-:W-:-:S02]  /*40b0*/  FADD.FTZ R30, R30, 1 ;  /* 0x3f8000001e1e7421 */ /* 0x001fc40000010000 */
[C---:B------:R-:W-:Y:S01]  /*40c0*/  FMUL.FTZ R22, R3.reuse, R21 ;  /* 0x0000001503167220 */ /* 0x040fe20000410000 */
[----:B------:R-:W-:Y:S01]  /*40d0*/  FMUL.FTZ R21, R3, R34 ;  /* 0x0000002203157220 */ /* 0x000fe20000410000 */
[----:B------:R-:W-:Y:S01]  /*40e0*/  FFMA.FTZ R34, R29, R16, R31 ;  /* 0x000000101d227223 */ /* 0x000fe2000001001f */
[--C-:B------:R-:W-:Y:S01]  /*40f0*/  FADD.FTZ R44, R4, -R26.reuse ;  /* 0x8000001a042c7221 */ /* 0x100fe20000010000 */
[--C-:B------:R-:W-:Y:S01]  /*4100*/  FADD.FTZ R7, R7, -R26.reuse ;  /* 0x8000001a07077221 */ /* 0x100fe20000010000 */
[--C-:B------:R-:W-:Y:S01]  /*4110*/  FADD.FTZ R4, R13, -R26.reuse ;  /* 0x8000001a0d047221 */ /* 0x100fe20000010000 */
[C---:B------:R-:W-:Y:S01]  /*4120*/  FMUL.FTZ R13, R3.reuse, R40 ;  /* 0x00000028030d7220 */ /* 0x040fe20000410000 */
[----:B------:R-:W-:Y:S01]  /*4130*/  FMUL.FTZ R40, R34, -1.4426950216293334961 ;  /* 0xbfb8aa3b22287820 */ /* 0x000fe20000410000 */
[C---:B------:R-:W-:Y:S01]  /*4140*/  FMUL.FTZ R16, R3.reuse, R7 ;  /* 0x0000000703107220 */ /* 0x040fe20000410000 */
[----:B------:R-:W0:Y:S01]  /*4150*/  MUFU.RCP R30, R30 ;  /* 0x0000001e001e7308 */ /* 0x000e220000001000 */
[C---:B------:R-:W-:Y:S01]  /*4160*/  FMUL.FTZ R7, R3.reuse, R4 ;  /* 0x0000000403077220 */ /* 0x040fe20000410000 */
[----:B------:R-:W-:Y:S01]  /*4170*/  FMUL.FTZ R4, R3, R37 ;  /* 0x0000002503047220 */ /* 0x000fe20000410000 */
[----:B-1----:R-:W-:Y:S01]  /*4180*/  FADD.FTZ R35, R35, 1 ;  /* 0x3f80000023237421 */ /* 0x002fe20000010000 */
[----:B------:R-:W-:-:S04]  /*4190*/  FADD.FTZ R24, R48, -R26 ;  /* 0x8000001a30187221 */ /* 0x000fc80000010000 */
[----:B------:R1:W-:Y:S01]  /*41a0*/  MUFU.EX2 R37, R40 ;  /* 0x0000002800257308 */ /* 0x0003e20000000800 */
[----:B------:R-:W-:Y:S01]  /*41b0*/  FMUL.FTZ R17, R17, R47 ;  /* 0x0000002f11117220 */ /* 0x000fe20000410000 */
[----:B-1----:R-:W-:-:S06]  /*41c0*/  FMUL.FTZ R40, R8, -1.4426950216293334961 ;  /* 0xbfb8aa3b08287820 */ /* 0x002fcc0000410000 */
[----:B------:R-:W1:Y:S01]  /*41d0*/  MUFU.RCP R48, R35 ;  /* 0x0000002300307308 */ /* 0x000e620000001000 */
[----:B------:R0:W-:Y:S07]  /*41e0*/  STL [R1+0xa8], R17 ;  /* 0x0000a81101007387 */ /* 0x0001ee0000100800 */
[----:B------:R-:W3:Y:S01]  /*41f0*/  MUFU.EX2 R40, R40 ;  /* 0x0000002800287308 */ /* 0x000ee20000000800 */
[----:B0-----:R-:W-:-:S05]  /*4200*/  FMUL.FTZ R17, R60, R30 ;  /* 0x0000001e3c117220 */ /* 0x001fca0000410000 */
[----:B------:R1:W-:Y:S02]  /*4210*/  STL [R1+0xa4], R17 ;  /* 0x0000a41101007387 */ /* 0x0003e40000100800 */
[----:B-1----:R-:W-:Y:S01]  /*4220*/  FMUL.FTZ R17, R25, R48 ;  /* 0x0000003019117220 */ /* 0x002fe20000410000 */
[----:B---3--:R-:W-:-:S04]  /*4230*/  FADD.FTZ R30, R40, 1 ;  /* 0x3f800000281e7421 */ /* 0x008fc80000010000 */
[----:B------:R0:W-:Y:S01]  /*4240*/  STL [R1+0x9c], R17 ;  /* 0x00009c1101007387 */ /* 0x0001e20000100800 */
[--C-:B------:R-:W-:Y:S01]  /*4250*/  FADD.FTZ R9, R10, -R26.reuse ;  /* 0x8000001a0a097221 */ /* 0x100fe20000010000 */
[C---:B------:R-:W-:Y:S01]  /*4260*/  FMUL.FTZ R10, R3.reuse, R44 ;  /* 0x0000002c030a7220 */ /* 0x040fe20000410000 */
[----:B------:R-:W-:Y:S01]  /*4270*/  FMUL.FTZ R44, R58, -1.4426950216293334961 ;  /* 0xbfb8aa3b3a2c7820 */ /* 0x000fe20000410000 */
[C---:B------:R-:W-:Y:S01]  /*4280*/  FMUL.FTZ R24, R3.reuse, R24 ;  /* 0x0000001803187220 */ /* 0x040fe20000410000 */
[C---:B------:R-:W-:Y:S01]  /*4290*/  FMUL.FTZ R9, R3.reuse, R9 ;  /* 0x0000000903097220 */ /* 0x040fe20000410000 */
[C---:B------:R-:W-:Y:S01]  /*42a0*/  FMUL.FTZ R57, R3.reuse, R57 ;  /* 0x0000003903397220 */ /* 0x040fe20000410000 */
[----:B--2---:R-:W-:Y:S02]  /*42b0*/  FADD.FTZ R40, R2, -R26 ;  /* 0x8000001a02287221 */ /* 0x004fe40000010000 */
[----:B------:R-:W2:Y:S01]  /*42c0*/  LDL.LU R2, [R1+0x34] ;  /* 0x0000340001027983 */ /* 0x000ea20000300800 */
[C---:B------:R-:W-:Y:S01]  /*42d0*/  FMUL.FTZ R53, R3.reuse, R53 ;  /* 0x0000003503357220 */ /* 0x040fe20000410000 */
[----:B------:R-:W-:Y:S01]  /*42e0*/  FMUL.FTZ R49, R3, R49 ;  /* 0x0000003103317220 */ /* 0x000fe20000410000 */
[C-C-:B------:R-:W-:Y:S01]  /*42f0*/  FFMA.FTZ R38, R0.reuse, R38, R28.reuse ;  /* 0x0000002600267223 */ /* 0x140fe2000001001c */
[----:B------:R-:W1:Y:S01]  /*4300*/  MUFU.EX2 R44, R44 ;  /* 0x0000002c002c7308 */ /* 0x000e620000000800 */
        /* <DEDUP_REMOVED lines=14> */
[----:B0-----:R-:W-:-:S05]  /*43f0*/  FADD.FTZ R17, R37, 1 ;  /* 0x3f80000025117421 */ /* 0x001fca0000010000 */
[----:B------:R-:W0:Y:S01]  /*4400*/  MUFU.EX2 R28, R28 ;  /* 0x0000001c001c7308 */ /* 0x000e220000000800 */
[----:B------:R-:W-:Y:S01]  /*4410*/  FMUL.FTZ R27, R3, R27 ;  /* 0x0000001b031b7220 */ /* 0x000fe20000410000 */
[----:B-1----:R-:W-:-:S06]  /*4420*/  FADD.FTZ R37, R44, 1 ;  /* 0x3f8000002c257421 */ /* 0x002fcc0000010000 */
[----:B------:R-:W1:Y:S01]  /*4430*/  MUFU.RCP R17, R17 ;  /* 0x0000001100117308 */ /* 0x000e620000001000 */
[----:B------:R-:W-:Y:S01]  /*4440*/  FFMA.FTZ R27, R29, R27, R31 ;  /* 0x0000001b1d1b7223 */ /* 0x000fe2000001001f */
[----:B------:R-:W-:-:S06]  /*4450*/  FMUL.FTZ R40, R3, R40 ;  /* 0x0000002803287220 */ /* 0x000fcc0000410000 */
[----:B------:R-:W3:Y:S01]  /*4460*/  MUFU.RCP R30, R30 ;  /* 0x0000001e001e7308 */ /* 0x000ee20000001000 */
[----:B------:R-:W-:Y:S01]  /*4470*/  FMUL.FTZ R0, R27, -1.4426950216293334961 ;  /* 0xbfb8aa3b1b007820 */ /* 0x000fe20000410000 */
[----:B0-----:R-:W-:Y:S01]  /*4480*/  FADD.FTZ R44, R28, 1 ;  /* 0x3f8000001c2c7421 */ /* 0x001fe20000010000 */
[----:B------:R-:W-:-:S05]  /*4490*/  FFMA.FTZ R28, R29, R40, R31 ;  /* 0x000000281d1c7223 */ /* 0x000fca000001001f */
[----:B------:R-:W0:Y:S01]  /*44a0*/  MUFU.RCP R37, R37 ;  /* 0x0000002500257308 */ /* 0x000e220000001000 */
[----:B------:R-:W-:Y:S01]  /*44b0*/  FMUL.FTZ R35, R20, -1.4426950216293334961 ;  /* 0xbfb8aa3b14237820 */ /* 0x000fe20000410000 */
[----:B-1----:R-:W-:-:S06]  /*44c0*/  FMUL.FTZ R34, R34, R17 ;  /* 0x0000001122227220 */ /* 0x002fcc0000410000 */
[----:B------:R-:W-:Y:S01]  /*44d0*/  MUFU.RCP R40, R44 ;  /* 0x0000002c00287308 */ /* 0x000fe20000001000 */
[----:B---3--:R-:W-:Y:S01]  /*44e0*/  FMUL.FTZ R8, R8, R30 ;  /* 0x0000001e08087220 */ /* 0x008fe20000410000 */
[----:B------:R-:W-:-:S06]  /*44f0*/  FMUL.FTZ R47, R12, -1.4426950216293334961 ;  /* 0xbfb8aa3b0c2f7820 */ /* 0x000fcc0000410000 */
[----:B------:R-:W1:Y:S01]  /*4500*/  MUFU.EX2 R0, R0 ;  /* 0x0000000000007308 */ /* 0x000e620000000800 */
[----:B------:R-:W-:Y:S04]  /*4510*/  STL [R1+0x7c], R34 ;  /* 0x00007c2201007387 */ /* 0x000fe80000100800 */
[----:B------:R0:W-:Y:S03]  /*4520*/  STL [R1+0x8c], R8 ;  /* 0x00008c0801007387 */ /* 0x0001e60000100800 */
[----:B------:R-:W3:Y:S01]  /*4530*/  MUFU.EX2 R35, R35 ;  /* 0x0000002300237308 */ /* 0x000ee20000000800 */
[----:B0-----:R-:W-:-:S07]  /*4540*/  FMUL.FTZ R8, R58, R37 ;  /* 0x000000253a087220 */ /* 0x001fce0000410000 */
[----:B------:R-:W0:Y:S01]  /*4550*/  MUFU.EX2 R47, R47 ;  /* 0x0000002f002f7308 */ /* 0x000e220000000800 */
[----:B-1----:R-:W-:Y:S01]  /*4560*/  FADD.FTZ R0, R0, 1 ;  /* 0x3f80000000007421 */ /* 0x002fe20000010000 */
[----:B------:R1:W-:Y:S04]  /*4570*/  STL [R1+0x88], R8 ;  /* 0x0000880801007387 */ /* 0x0003e80000100800 */
[----:B------:R-:W4:Y:S01]  /*4580*/  LDL.LU R44, [R1+0x38] ;  /* 0x00003800012c7983 */ /* 0x000f220000300800 */
[----:B-1----:R-:W-:Y:S01]  /*4590*/  FMUL.FTZ R8, R38, R40 ;  /* 0x0000002826087220 */ /* 0x002fe20000410000 */
[----:B---3--:R-:W-:-:S04]  /*45a0*/  FADD.FTZ R35, R35, 1 ;  /* 0x3f80000023237421 */ /* 0x008fc80000010000 */
[----:B------:R1:W-:Y:S01]  /*45b0*/  STL [R1+0x84], R8 ;  /* 0x0000840801007387 */ /* 0x0003e20000100800 */
[----:B------:R-:W-:Y:S01]  /*45c0*/  MUFU.RCP R40, R35 ;  /* 0x0000002300287308 */ /* 0x000fe20000001000 */
[----:B0-----:R-:W-:-:S07]  /*45d0*/  FADD.FTZ R38, R47, 1 ;  /* 0x3f8000002f267421 */ /* 0x001fce0000010000 */
[----:B-1----:R2:W0:Y:S08]  /*45e0*/  MUFU.RCP R8, R0 ;  /* 0x0000000000087308 */ /* 0x0024300000001000 */
[----:B------:R-:W1:Y:S01]  /*45f0*/  MUFU.RCP R38, R38 ;  /* 0x0000002600267308 */ /* 0x000e620000001000 */
[----:B--2---:R-:W-:Y:S01]  /*4600*/  FADD.FTZ R0, R2, -R26 ;  /* 0x8000001a02007221 */ /* 0x004fe20000010000 */
[----:B0-----:R-:W-:-:S05]  /*4610*/  FMUL.FTZ R2, R27, R8 ;  /* 0x000000081b027220 */ /* 0x001fca0000410000 */
[----:B------:R0:W-:Y:S02]  /*4620*/  STL [R1+0x44], R2 ;  /* 0x0000440201007387 */ /* 0x0001e40000100800 */
[----:B0-----:R-:W-:-:S05]  /*4630*/  FMUL.FTZ R2, R20, R40 ;  /* 0x0000002814027220 */ /* 0x001fca0000410000 */
[----:B------:R1:W-:Y:S02]  /*4640*/  STL [R1+0x40], R2 ;  /* 0x0000400201007387 */ /* 0x0003e40000100800 */
[----:B-1----:R-:W-:-:S05]  /*4650*/  FMUL.FTZ R2, R12, R38 ;  /* 0x000000260c027220 */ /* 0x002fca0000410000 */
[----:B------:R0:W-:Y:S04]  /*4660*/  STL [R1+0x1c], R2 ;  /* 0x00001c0201007387 */ /* 0x0001e80000100800 */
[----:B0-----:R-:W2:Y:S01]  /*4670*/  LDL.LU R2, [R1+0x48] ;  /* 0x0000480001027983 */ /* 0x001ea20000300800 */
[----:B------:R-:W-:-:S06]  /*4680*/  FMUL.FTZ R25, R24, -1.4426950216293334961 ;  /* 0xbfb8aa3b18197820 */ /* 0x000fcc0000410000 */
[----:B------:R-:W0:Y:S01]  /*4690*/  MUFU.EX2 R25, R25 ;  /* 0x0000001900197308 */ /* 0x000e220000000800 */
[----:B------:R-:W-:Y:S01]  /*46a0*/  FMUL.FTZ R17, R28, -1.4426950216293334961 ;  /* 0xbfb8aa3b1c117820 */ /* 0x000fe20000410000 */
[----:B------:R-:W-:Y:S01]  /*46b0*/  FMUL.FTZ R30, R45, -1.4426950216293334961 ;  /* 0xbfb8aa3b2d1e7820 */ /* 0x000fe20000410000 */
[----:B------:R-:W-:Y:S01]  /*46c0*/  FMUL.FTZ R34, R56, -1.4426950216293334961 ;  /* 0xbfb8aa3b38227820 */ /* 0x000fe20000410000 */
[----:B0-----:R-:W-:-:S04]  /*46d0*/  FADD.FTZ R25, R25, 1 ;  /* 0x3f80000019197421 */ /* 0x001fc80000010000 */
[----:B------:R-:W0:Y:S01]  /*46e0*/  MUFU.RCP R35, R25 ;  /* 0x0000001900237308 */ /* 0x000e220000001000 */
[----:B------:R-:W-:-:S07]  /*46f0*/  FMUL.FTZ R37, R22, -1.4426950216293334961 ;  /* 0xbfb8aa3b16257820 */ /* 0x000fce0000410000 */
[----:B------:R-:W1:Y:S08]  /*4700*/  MUFU.EX2 R17, R17 ;  /* 0x0000001100117308 */ /* 0x000e700000000800 */
[----:B------:R-:W3:Y:S01]  /*4710*/  MUFU.EX2 R30, R30 ;  /* 0x0000001e001e7308 */ /* 0x000ee20000000800 */
[----:B0-----:R-:W-:-:S07]  /*4720*/  FMUL.FTZ R12, R24, R35 ;  /* 0x00000023180c7220 */ /* 0x001fce0000410000 */
[----:B------:R-:W0:Y:S01]  /*4730*/  MUFU.EX2 R34, R34 ;  /* 0x0000002200227308 */ /* 0x000e220000000800 */
[----:B------:R1:W-:Y:S01]  /*4740*/  STL [R1+0x3c], R12 ;  /* 0x00003c0c01007387 */ /* 0x0003e20000100800 */
[----:B------:R-:W-:-:S06]  /*4750*/  FMUL.FTZ R0, R3, R0 ;  /* 0x0000000003007220 */ /* 0x000fcc0000410000 */
[----:B------:R-:W4:Y:S01]  /*4760*/  MUFU.EX2 R37, R37 ;  /* 0x0000002500257308 */ /* 0x000f220000000800 */
[----:B-1----:R-:W-:Y:S01]  /*4770*/  FADD.FTZ R12, R17, 1 ;  /* 0x3f800000110c7421 */ /* 0x002fe20000010000 */
[----:B------:R-:W-:Y:S01]  /*4780*/  FFMA.FTZ R0, R29, R0, R31 ;  /* 0x000000001d007223 */ /* 0x000fe2000001001f */
[----:B---3--:R-:W-:-:S05]  /*4790*/  FADD.FTZ R20, R30, 1 ;  /* 0x3f8000001e147421 */ /* 0x008fca0000010000 */
[----:B------:R-:W1:Y:S01]  /*47a0*/  MUFU.RCP R12, R12 ;  /* 0x0000000c000c7308 */ /* 0x000e620000001000 */
[----:B0-----:R-:W-:Y:S01]  /*47b0*/  FADD.FTZ R34, R34, 1 ;  /* 0x3f80000022227421 */ /* 0x001fe20000010000 */
[----:B------:R-:W-:Y:S01]  /*47c0*/  FMUL.FTZ R8, R0, -1.4426950216293334961 ;  /* 0xbfb8aa3b00087820 */ /* 0x000fe20000410000 */
[----:B------:R-:W-:-:S05]  /*47d0*/  FMUL.FTZ R25, R50, -1.4426950216293334961 ;  /* 0xbfb8aa3b32197820 */ /* 0x000fca0000410000 */
[----:B------:R-:W-:Y:S01]  /*47e0*/  MUFU.RCP R20, R20 ;  /* 0x0000001400147308 */ /* 0x000fe20000001000 */
[----:B----4-:R-:W-:Y:S01]  /*47f0*/  FADD.FTZ R30, R37, 1 ;  /* 0x3f800000251e7421 */ /* 0x010fe20000010000 */
[----:B------:R-:W-:-:S06]  /*4800*/  FMUL.FTZ R27, R43, -1.4426950216293334961 ;  /* 0xbfb8aa3b2b1b7820 */ /* 0x000fcc0000410000 */
[----:B------:R-:W0:Y:S08]  /*4810*/  MUFU.RCP R34, R34 ;  /* 0x0000002200227308 */ /* 0x000e300000001000 */
[----:B------:R-:W3:Y:S01]  /*4820*/  MUFU.EX2 R8, R8 ;  /* 0x0000000800087308 */ /* 0x000ee20000000800 */
[----:B-1----:R-:W-:-:S07]  /*4830*/  FMUL.FTZ R28, R28, R12 ;  /* 0x0000000c1c1c7220 */ /* 0x002fce0000410000 */
[----:B------:R-:W1:Y:S08]  /*4840*/  MUFU.RCP R30, R30 ;  /* 0x0000001e001e7308 */ /* 0x000e700000001000 */
[----:B------:R-:W4:Y:S01]  /*4850*/  MUFU.EX2 R25, R25 ;  /* 0x0000001900197308 */ /* 0x000f220000000800 */
[----:B------:R3:W-:Y:S01]  /*4860*/  STL [R1+0x38], R28 ;  /* 0x0000381c01007387 */ /* 0x0007e20000100800 */
[----:B0-----:R-:W-:-:S06]  /*4870*/  FMUL.FTZ R34, R56, R34 ;  /* 0x0000002238227220 */ /* 0x001fcc0000410000 */
[----:B------:R-:W0:Y:S01]  /*4880*/  MUFU.EX2 R27, R27 ;  /* 0x0000001b001b7308 */ /* 0x000e220000000800 */
[----:B---3--:R-:W-:Y:S01]  /*4890*/  FMUL.FTZ R28, R45, R20 ;  /* 0x000000142d1c7220 */ /* 0x008fe20000410000 */
[----:B------:R-:W-:Y:S01]  /*48a0*/  FADD.FTZ R8, R8, 1 ;  /* 0x3f80000008087421 */ /* 0x000fe20000010000 */
[----:B-1----:R-:W-:-:S03]  /*48b0*/  FMUL.FTZ R30, R22, R30 ;  /* 0x0000001e161e7220 */ /* 0x002fc60000410000 */
[----:B------:R-:W-:Y:S01]  /*48c0*/  STL [R1+0x34], R28 ;  /* 0x0000341c01007387 */ /* 0x000fe20000100800 */
[----:B----4-:R-:W-:-:S03]  /*48d0*/  FADD.FTZ R25, R25, 1 ;  /* 0x3f80000019197421 */ /* 0x010fc60000010000 */
[----:B------:R1:W-:Y:S04]  /*48e0*/  STL [R1+0x20], R34 ;  /* 0x0000202201007387 */ /* 0x0003e80000100800 */
[----:B------:R-:W3:Y:S01]  /*48f0*/  LDL.LU R35, [R1+0x50] ;  /* 0x0000500001237983 */ /* 0x000ee20000300800 */
[----:B-1----:R-:W1:Y:S03]  /*4900*/  MUFU.RCP R34, R8 ;  /* 0x0000000800227308 */ /* 0x002e660000001000 */
[----:B------:R4:W-:Y:S05]  /*4910*/  STL [R1+0x30], R30 ;  /* 0x0000301e01007387 */ /* 0x0009ea0000100800 */
[----:B----4-:R0:W4:Y:S02]  /*4920*/  MUFU.RCP R30, R25 ;  /* 0x00000019001e7308 */ /* 0x0101240000001000 */
[----:B0-----:R-:W-:-:S06]  /*4930*/  FADD.FTZ R25, R27, 1 ;  /* 0x3f8000001b197421 */ /* 0x001fcc0000010000 */
[----:B------:R-:W0:Y:S01]  /*4940*/  MUFU.RCP R25, R25 ;  /* 0x0000001900197308 */ /* 0x000e220000001000 */
[----:B--2---:R-:W-:Y:S01]  /*4950*/  FADD.FTZ R8, R2, -R26 ;  /* 0x8000001a02087221 */ /* 0x004fe20000010000 */
[----:B-1----:R-:W-:-:S05]  /*4960*/  FMUL.FTZ R2, R0, R34 ;  /* 0x0000002200027220 */ /* 0x002fca0000410000 */
[----:B------:R4:W-:Y:S02]  /*4970*/  STL [R1+0x2c], R2 ;  /* 0x00002c0201007387 */ /* 0x0009e40000100800 */
[----:B----4-:R-:W-:-:S05]  /*4980*/  FMUL.FTZ R2, R50, R30 ;  /* 0x0000001e32027220 */ /* 0x010fca0000410000 */
[----:B------:R0:W-:Y:S02]  /*4990*/  STL [R1+0x28], R2 ;  /* 0x0000280201007387 */ /* 0x0001e40000100800 */
[----:B0-----:R-:W-:-:S05]  /*49a0*/  FMUL.FTZ R2, R43, R25 ;  /* 0x000000192b027220 */ /* 0x001fca0000410000 */
[----:B------:R0:W-:Y:S04]  /*49b0*/  STL [R1+0x24], R2 ;  /* 0x0000240201007387 */ /* 0x0001e80000100800 */
[----:B0-----:R-:W2:Y:S01]  /*49c0*/  LDL.LU R2, [R1+0x58] ;  /* 0x0000580001027983 */ /* 0x001ea20000300800 */
[----:B------:R-:W-:Y:S01]  /*49d0*/  FMUL.FTZ R24, R21, -1.4426950216293334961 ;  /* 0xbfb8aa3b15187820 */ /* 0x000fe20000410000 */
[----:B------:R-:W-:-:S05]  /*49e0*/  FADD.FTZ R17, R44, -R26 ;  /* 0x8000001a2c117221 */ /* 0x000fca0000010000 */
[----:B------:R-:W0:Y:S01]  /*49f0*/  MUFU.EX2 R24, R24 ;  /* 0x0000001800187308 */ /* 0x000e220000000800 */
[----:B------:R-:W-:-:S04]  /*4a00*/  FMUL.FTZ R17, R3, R17 ;  /* 0x0000001103117220 */ /* 0x000fc80000410000 */
[----:B------:R-:W-:-:S04]  /*4a10*/  FFMA.FTZ R17, R29, R17, R31 ;  /* 0x000000111d117223 */ /* 0x000fc8000001001f */
[----:B------:R-:W-:Y:S01]  /*4a20*/  FMUL.FTZ R12, R17, -1.4426950216293334961 ;  /* 0xbfb8aa3b110c7820 */ /* 0x000fe20000410000 */
[----:B------:R-:W-:Y:S01]  /*4a30*/  FMUL.FTZ R20, R42, -1.4426950216293334961 ;  /* 0xbfb8aa3b2a147820 */ /* 0x000fe20000410000 */
[----:B------:R-:W-:-:S04]  /*4a40*/  FMUL.FTZ R28, R41, -1.4426950216293334961 ;  /* 0xbfb8aa3b291c7820 */ /* 0x000fc80000410000 */
[----:B------:R-:W1:Y:S01]  /*4a50*/  MUFU.EX2 R12, R12 ;  /* 0x0000000c000c7308 */ /* 0x000e620000000800 */
[----:B0-----:R-:W-:Y:S01]  /*4a60*/  FADD.FTZ R24, R24, 1 ;  /* 0x3f80000018187421 */ /* 0x001fe20000010000 */
[----:B------:R-:W-:-:S06]  /*4a70*/  FMUL.FTZ R22, R19, -1.4426950216293334961 ;  /* 0xbfb8aa3b13167820 */ /* 0x000fcc0000410000 */
[----:B------:R-:W-:Y:S08]  /*4a80*/  MUFU.EX2 R20, R20 ;  /* 0x0000001400147308 */ /* 0x000ff00000000800 */
[----:B------:R-:W0:Y:S01]  /*4a90*/  MUFU.RCP R27, R24 ;  /* 0x00000018001b7308 */ /* 0x000e220000001000 */
[----:B-1----:R-:W-:-:S07]  /*4aa0*/  FADD.FTZ R12, R12, 1 ;  /* 0x3f8000000c0c7421 */ /* 0x002fce0000010000 */
[----:B------:R-:W-:Y:S08]  /*4ab0*/  MUFU.EX2 R28, R28 ;  /* 0x0000001c001c7308 */ /* 0x000ff00000000800 */
[----:B------:R-:W1:Y:S01]  /*4ac0*/  MUFU.EX2 R22, R22 ;  /* 0x0000001600167308 */ /* 0x000e620000000800 */
[----:B0-----:R-:W-:Y:S01]  /*4ad0*/  FMUL.FTZ R21, R21, R27 ;  /* 0x0000001b15157220 */ /* 0x001fe20000410000 */
[----:B------:R-:W-:Y:S01]  /*4ae0*/  FADD.FTZ R20, R20, 1 ;  /* 0x3f80000014147421 */ /* 0x000fe20000010000 */
[----:B------:R-:W-:-:S05]  /*4af0*/  FMUL.FTZ R8, R3, R8 ;  /* 0x0000000803087220 */ /* 0x000fca0000410000 */
[----:B------:R-:W0:Y:S01]  /*4b00*/  MUFU.RCP R30, R12 ;  /* 0x0000000c001e7308 */ /* 0x000e220000001000 */
[----:B------:R4:W-:Y:S01]  /*4b10*/  STL [R1+0x4c], R21 ;  /* 0x00004c1501007387 */ /* 0x0009e20000100800 */
[----:B------:R-:W-:-:S06]  /*4b20*/  FFMA.FTZ R8, R29, R8, R31 ;  /* 0x000000081d087223 */ /* 0x000fcc000001001f */
[----:B------:R-:W3:Y:S01]  /*4b30*/  MUFU.RCP R20, R20 ;  /* 0x0000001400147308 */ /* 0x000ee20000001000 */
[----:B-1----:R-:W-:Y:S01]  /*4b40*/  FADD.FTZ R22, R22, 1 ;  /* 0x3f80000016167421 */ /* 0x002fe20000010000 */
[----:B----4-:R-:W-:Y:S01]  /*4b50*/  FADD.FTZ R21, R28, 1 ;  /* 0x3f8000001c157421 */ /* 0x010fe20000010000 */
[----:B------:R-:W-:Y:S01]  /*4b60*/  FMUL.FTZ R0, R8, -1.4426950216293334961 ;  /* 0xbfb8aa3b08007820 */ /* 0x000fe20000410000 */
[----:B------:R-:W-:-:S04]  /*4b70*/  FMUL.FTZ R24, R46, -1.4426950216293334961 ;  /* 0xbfb8aa3b2e187820 */ /* 0x000fc80000410000 */
[----:B------:R-:W-:Y:S01]  /*4b80*/  MUFU.RCP R21, R21 ;  /* 0x0000001500157308 */ /* 0x000fe20000001000 */
[----:B0-----:R-:W-:Y:S01]  /*4b90*/  FMUL.FTZ R28, R17, R30 ;  /* 0x0000001e111c7220 */ /* 0x001fe20000410000 */
[----:B------:R-:W-:-:S06]  /*4ba0*/  FMUL.FTZ R25, R39, -1.4426950216293334961 ;  /* 0xbfb8aa3b27197820 */ /* 0x000fcc0000410000 */
[----:B------:R-:W0:Y:S01]  /*4bb0*/  MUFU.RCP R22, R22 ;  /* 0x0000001600167308 */ /* 0x000e220000001000 */
[----:B------:R3:W-:Y:S07]  /*4bc0*/  STL [R1+0x48], R28 ;  /* 0x0000481c01007387 */ /* 0x0007ee0000100800 */
[----:B------:R-:W1:Y:S01]  /*4bd0*/  MUFU.EX2 R0, R0 ;  /* 0x0000000000007308 */ /* 0x000e620000000800 */
[----:B---3--:R-:W-:-:S07]  /*4be0*/  FMUL.FTZ R28, R42, R20 ;  /* 0x000000142a1c7220 */ /* 0x008fce0000410000 */
[----:B------:R-:W3:Y:S01]  /*4bf0*/  MUFU.EX2 R24, R24 ;  /* 0x0000001800187308 */ /* 0x000ee20000000800 */
[----:B------:R4:W-:Y:S01]  /*4c00*/  STL [R1+0x6c], R28 ;  /* 0x00006c1c01007387 */ /* 0x0009e20000100800 */
[----:B0-----:R-:W-:-:S06]  /*4c10*/  FMUL.FTZ R19, R19, R22 ;  /* 0x0000001613137220 */ /* 0x001fcc0000410000 */
[----:B------:R-:W0:Y:S01]  /*4c20*/  MUFU.EX2 R25, R25 ;  /* 0x0000001900197308 */ /* 0x000e220000000800 */
[----:B----4-:R-:W-:Y:S01]  /*4c30*/  FMUL.FTZ R28, R41, R21 ;  /* 0x00000015291c7220 */ /* 0x010fe20000410000 */
[----:B-1----:R-:W-:-:S04]  /*4c40*/  FADD.FTZ R0, R0, 1 ;  /* 0x3f80000000007421 */ /* 0x002fc80000010000 */
[----:B------:R1:W-:Y:S04]  /*4c50*/  STL [R1+0x54], R28 ;  /* 0x0000541c01007387 */ /* 0x0003e80000100800 */
[----:B------:R-:W4:Y:S04]  /*4c60*/  LDL.LU R30, [R1+0xbc] ;  /* 0x0000bc00011e7983 */ /* 0x000f280000300800 */
[----:B------:R3:W-:Y:S01]  /*4c70*/  STL [R1+0x5c], R19 ;  /* 0x00005c1301007387 */ /* 0x0007e20000100800 */
[----:B-1----:R2:W1:Y:S01]  /*4c80*/  MUFU.RCP R28, R0 ;  /* 0x00000000001c7308 */ /* 0x0024620000001000 */
[----:B---3--:R-:W-:Y:S01]  /*4c90*/  FADD.FTZ R19, R24, 1 ;  /* 0x3f80000018137421 */ /* 0x008fe20000010000 */
[----:B0-----:R-:W-:-:S06]  /*4ca0*/  FADD.FTZ R24, R25, 1 ;  /* 0x3f80000019187421 */ /* 0x001fcc0000010000 */
[----:B------:R-:W0:Y:S08]  /*4cb0*/  MUFU.RCP R19, R19 ;  /* 0x0000001300137308 */ /* 0x000e300000001000 */
[----:B------:R-:W3:Y:S01]  /*4cc0*/  MUFU.RCP R24, R24 ;  /* 0x0000001800187308 */ /* 0x000ee20000001000 */
[----:B--2---:R-:W-:Y:S01]  /*4cd0*/  FADD.FTZ R0, R2, -R26 ;  /* 0x8000001a02007221 */ /* 0x004fe20000010000 */
[----:B-1----:R-:W-:-:S05]  /*4ce0*/  FMUL.FTZ R2, R8, R28 ;  /* 0x0000001c08027220 */ /* 0x002fca0000410000 */
[----:B------:R0:W-:Y:S02]  /*4cf0*/  STL [R1+0x58], R2 ;  /* 0x0000580201007387 */ /* 0x0001e40000100800 */
[----:B0-----:R-:W-:-:S05]  /*4d00*/  FMUL.FTZ R2, R46, R19 ;  /* 0x000000132e027220 */ /* 0x001fca0000410000 */
[----:B------:R3:W-:Y:S02]  /*4d10*/  STL [R1+0x70], R2 ;  /* 0x0000700201007387 */ /* 0x0007e40000100800 */
[----:B---3--:R-:W-:-:S05]  /*4d20*/  FMUL.FTZ R2, R39, R24 ;  /* 0x0000001827027220 */ /* 0x008fca0000410000 */
[----:B------:R0:W-:Y:S04]  /*4d30*/  STL [R1+0x50], R2 ;  /* 0x0000500201007387 */ /* 0x0001e80000100800 */
[----:B0-----:R-:W2:Y:S01]  /*4d40*/  LDL.LU R2, [R1+0xc0] ;  /* 0x0000c00001027983 */ /* 0x001ea20000300800 */
[----:B------:R-:W-:-:S06]  /*4d50*/  FMUL.FTZ R27, R13, -1.4426950216293334961 ;  /* 0xbfb8aa3b0d1b7820 */ /* 0x000fcc0000410000 */
[----:B------:R-:W0:Y:S01]  /*4d60*/  MUFU.EX2 R27, R27 ;  /* 0x0000001b001b7308 */ /* 0x000e220000000800 */
[----:B------:R-:W-:-:S04]  /*4d70*/  FADD.FTZ R12, R35, -R26 ;  /* 0x8000001a230c7221 */ /* 0x000fc80000010000 */
[----:B------:R-:W-:-:S04]  /*4d80*/  FMUL.FTZ R12, R3, R12 ;  /* 0x0000000c030c7220 */ /* 0x000fc80000410000 */
[----:B------:R-:W-:-:S04]  /*4d90*/  FFMA.FTZ R12, R29, R12, R31 ;  /* 0x0000000c1d0c7223 */ /* 0x000fc8000001001f */
[----:B------:R-:W-:Y:S01]  /*4da0*/  FMUL.FTZ R17, R12, -1.4426950216293334961 ;  /* 0xbfb8aa3b0c117820 */ /* 0x000fe20000410000 */
[----:B0-----:R-:W-:Y:S01]  /*4db0*/  FADD.FTZ R25, R27, 1 ;  /* 0x3f8000001b197421 */ /* 0x001fe20000010000 */
[----:B------:R-:W-:-:S04]  /*4dc0*/  FMUL.FTZ R20, R51, -1.4426950216293334961 ;  /* 0xbfb8aa3b33147820 */ /* 0x000fc80000410000 */
[----:B------:R-:W0:Y:S01]  /*4dd0*/  MUFU.EX2 R17, R17 ;  /* 0x0000001100117308 */ /* 0x000e220000000800 */
[----:B------:R-:W-:-:S07]  /*4de0*/  FMUL.FTZ R21, R36, -1.4426950216293334961 ;  /* 0xbfb8aa3b24157820 */ /* 0x000fce0000410000 */
[----:B------:R-:W1:Y:S01]  /*4df0*/  MUFU.RCP R25, R25 ;  /* 0x0000001900197308 */ /* 0x000e620000001000 */
[----:B------:R-:W-:-:S07]  /*4e00*/  FMUL.FTZ R22, R10, -1.4426950216293334961 ;  /* 0xbfb8aa3b0a167820 */ /* 0x000fce0000410000 */
[----:B------:R-:W3:Y:S01]  /*4e10*/  MUFU.EX2 R20, R20 ;  /* 0x0000001400147308 */ /* 0x000ee20000000800 */
[----:B0-----:R-:W-:-:S07]  /*4e20*/  FADD.FTZ R17, R17, 1 ;  /* 0x3f80000011117421 */ /* 0x001fce0000010000 */
[----:B------:R-:W0:Y:S01]  /*4e30*/  MUFU.EX2 R21, R21 ;  /* 0x0000001500157308 */ /* 0x000e220000000800 */
[----:B-1----:R-:W-:-:S07]  /*4e40*/  FMUL.FTZ R25, R13, R25 ;  /* 0x000000190d197220 */ /* 0x002fce0000410000 */
[----:B------:R-:W1:Y:S01]  /*4e50*/  MUFU.EX2 R22, R22 ;  /* 0x0000001600167308 */ /* 0x000e620000000800 */
[----:B------:R0:W-:Y:S01]  /*4e60*/  STL [R1+0x18], R25 ;  /* 0x0000181901007387 */ /* 0x0001e20000100800 */
[----:B---3--:R-:W-:-:S06]  /*4e70*/  FADD.FTZ R20, R20, 1 ;  /* 0x3f80000014147421 */ /* 0x008fcc0000010000 */
[----:B0-----:R-:W0:Y:S01]  /*4e80*/  MUFU.RCP R25, R17 ;  /* 0x0000001100197308 */ /* 0x001e220000001000 */
[----:B------:R-:W-:Y:S01]  /*4e90*/  FADD.FTZ R21, R21, 1 ;  /* 0x3f80000015157421 */ /* 0x000fe20000010000 */
[----:B------:R-:W-:-:S06]  /*4ea0*/  FMUL.FTZ R0, R3, R0 ;  /* 0x0000000003007220 */ /* 0x000fcc0000410000 */
[----:B------:R-:W3:Y:S01]  /*4eb0*/  MUFU.RCP R20, R20 ;  /* 0x0000001400147308 */ /* 0x000ee20000001000 */
[----:B-1----:R-:W-:Y:S01]  /*4ec0*/  FADD.FTZ R22, R22, 1 ;  /* 0x3f80000016167421 */ /* 0x002fe20000010000 */
[----:B------:R-:W-:-:S06]  /*4ed0*/  FFMA.FTZ R0, R29, R0, R31 ;  /* 0x000000001d007223 */ /* 0x000fcc000001001f */
[----:B------:R-:W-:Y:S01]  /*4ee0*/  MUFU.RCP R21, R21 ;  /* 0x0000001500157308 */ /* 0x000fe20000001000 */
[----:B------:R-:W-:Y:S01]  /*4ef0*/  FMUL.FTZ R8, R0, -1.4426950216293334961 ;  /* 0xbfb8aa3b00087820 */ /* 0x000fe20000410000 */
[----:B0-----:R-:W-:-:S06]  /*4f00*/  FMUL.FTZ R25, R12, R25 ;  /* 0x000000190c197220 */ /* 0x001fcc0000410000 */
[----:B------:R-:W0:Y:S01]  /*4f10*/  MUFU.RCP R22, R22 ;  /* 0x0000001600167308 */ /* 0x000e220000001000 */
[----:B------:R-:W-:Y:S01]  /*4f20*/  FMUL.FTZ R19, R23, -1.4426950216293334961 ;  /* 0xbfb8aa3b17137820 */ /* 0x000fe20000410000 */
[----:B------:R3:W-:Y:S01]  /*4f30*/  STL [R1+0x14], R25 ;  /* 0x0000141901007387 */ /* 0x0007e20000100800 */
[----:B----4-:R-:W-:-:S05]  /*4f40*/  FADD.FTZ R17, R30, -R26 ;  /* 0x8000001a1e117221 */ /* 0x010fca0000010000 */
[----:B------:R-:W1:Y:S01]  /*4f50*/  MUFU.EX2 R8, R8 ;  /* 0x0000000800087308 */ /* 0x000e620000000800 */
[----:B---3--:R-:W-:Y:S01]  /*4f60*/  FMUL.FTZ R25, R51, R20 ;  /* 0x0000001433197220 */ /* 0x008fe20000410000 */
[----:B------:R-:W-:-:S06]  /*4f70*/  FMUL.FTZ R17, R3, R17 ;  /* 0x0000001103117220 */ /* 0x000fcc0000410000 */
[----:B------:R-:W3:Y:S01]  /*4f80*/  MUFU.EX2 R19, R19 ;  /* 0x0000001300137308 */ /* 0x000ee20000000800 */
[----:B------:R4:W-:Y:S01]  /*4f90*/  STL [R1+0x10], R25 ;  /* 0x0000101901007387 */ /* 0x0009e20000100800 */
[----:B------:R-:W-:Y:S01]  /*4fa0*/  FFMA.FTZ R17, R29, R17, R31 ;  /* 0x000000111d117223 */ /* 0x000fe2000001001f */
[----:B0-----:R-:W-:Y:S01]  /*4fb0*/  FMUL.FTZ R10, R10, R22 ;  /* 0x000000160a0a7220 */ /* 0x001fe20000410000 */
[----:B------:R-:W-:Y:S01]  /*4fc0*/  FMUL.FTZ R24, R6, -1.4426950216293334961 ;  /* 0xbfb8aa3b06187820 */ /* 0x000fe20000410000 */
[----:B----4-:R-:W-:Y:S01]  /*4fd0*/  FMUL.FTZ R25, R36, R21 ;  /* 0x0000001524197220 */ /* 0x010fe20000410000 */
[----:B------:R-:W-:-:S04]  /*4fe0*/  FMUL.FTZ R12, R17, -1.4426950216293334961 ;  /* 0xbfb8aa3b110c7820 */ /* 0x000fc80000410000 */
[----:B------:R-:W-:Y:S04]  /*4ff0*/  STL [R1+0xc], R25 ;  /* 0x00000c1901007387 */ /* 0x000fe80000100800 */
[----:B------:R-:W4:Y:S01]  /*5000*/  LDL.LU R28, [R1+0xd0] ;  /* 0x0000d000011c7983 */ /* 0x000f220000300800 */
[----:B------:R-:W-:Y:S01]  /*5010*/  FMUL.FTZ R13, R16, -1.4426950216293334961 ;  /* 0xbfb8aa3b100d7820 */ /* 0x000fe20000410000 */
[----:B------:R-:W0:Y:S02]  /*5020*/  MUFU.EX2 R24, R24 ;  /* 0x0000001800187308 */ /* 0x000e240000000800 */
[----:B------:R3:W-:Y:S01]  /*5030*/  STL [R1+0x8], R10 ;  /* 0x0000080a01007387 */ /* 0x0007e20000100800 */
[----:B-1----:R-:W-:Y:S01]  /*5040*/  FADD.FTZ R8, R8, 1 ;  /* 0x3f80000008087421 */ /* 0x002fe20000010000 */
[----:B------:R-:W-:-:S02]  /*5050*/  FMUL.FTZ R20, R14, -1.4426950216293334961 ;  /* 0xbfb8aa3b0e147820 */ /* 0x000fc40000410000 */
[----:B------:R-:W4:Y:S01]  /*5060*/  LDL.LU R27, [R1+0xd4] ;  /* 0x0000d400011b7983 */ /* 0x000f220000300800 */
[----:B------:R-:W-:Y:S01]  /*5070*/  FMUL.FTZ R22, R9, -1.4426950216293334961 ;  /* 0xbfb8aa3b09167820 */ /* 0x000fe20000410000 */
[----:B------:R-:W1:Y:S01]  /*5080*/  MUFU.EX2 R12, R12 ;  /* 0x0000000c000c7308 */ /* 0x000e620000000800 */
[----:B------:R-:W-:-:S07]  /*5090*/  FMUL.FTZ R21, R15, -1.4426950216293334961 ;  /* 0xbfb8aa3b0f157820 */ /* 0x000fce0000410000 */
[----:B---3--:R3:W-:Y:S08]  /*50a0*/  MUFU.RCP R10, R8 ;  /* 0x00000008000a7308 */ /* 0x0087f00000001000 */
[----:B------:R-:W-:Y:S01]  /*50b0*/  MUFU.EX2 R13, R13 ;  /* 0x0000000d000d7308 */ /* 0x000fe20000000800 */
[----:B---3--:R-:W-:-:S07]  /*50c0*/  FADD.FTZ R8, R19, 1 ;  /* 0x3f80000013087421 */ /* 0x008fce0000010000 */
[----:B------:R-:W3:Y:S08]  /*50d0*/  MUFU.EX2 R20, R20 ;  /* 0x0000001400147308 */ /* 0x000ef00000000800 */
[----:B------:R-:W-:Y:S08]  /*50e0*/  MUFU.EX2 R22, R22 ;  /* 0x0000001600167308 */ /* 0x000ff00000000800 */
[----:B------:R-:W3:Y:S01]  /*50f0*/  MUFU.EX2 R21, R21 ;  /* 0x0000001500157308 */ /* 0x000ee20000000800 */
[----:B0-----:R-:W-:-:S07]  /*5100*/  FADD.FTZ R24, R24, 1 ;  /* 0x3f80000018187421 */ /* 0x001fce0000010000 */
[----:B------:R-:W-:Y:S01]  /*5110*/  MUFU.RCP R8, R8 ;  /* 0x0000000800087308 */ /* 0x000fe20000001000 */
[----:B-1----:R-:W-:Y:S01]  /*5120*/  FADD.FTZ R12, R12, 1 ;  /* 0x3f8000000c0c7421 */ /* 0x002fe20000010000 */
[----:B---3--:R-:W-:-:S06]  /*5130*/  FADD.FTZ R20, R20, 1 ;  /* 0x3f80000014147421 */ /* 0x008fcc0000010000 */
[----:B------:R0:W1:Y:S01]  /*5140*/  MUFU.RCP R48, R24 ;  /* 0x0000001800307308 */ /* 0x0000620000001000 */
[----:B------:R-:W-:-:S07]  /*5150*/  FADD.FTZ R21, R21, 1 ;  /* 0x3f80000015157421 */ /* 0x000fce0000010000 */
[----:B------:R3:W1:Y:S01]  /*5160*/  MUFU.RCP R25, R12 ;  /* 0x0000000c00197308 */ /* 0x0006620000001000 */
[----:B0-----:R-:W-:Y:S01]  /*5170*/  FADD.FTZ R24, R13, 1 ;  /* 0x3f8000000d187421 */ /* 0x001fe20000010000 */
[----:B---3--:R-:W-:-:S06]  /*5180*/  FADD.FTZ R12, R22, 1 ;  /* 0x3f800000160c7421 */ /* 0x008fcc0000010000 */
[----:B------:R-:W0:Y:S01]  /*5190*/  MUFU.RCP R12, R12 ;  /* 0x0000000c000c7308 */ /* 0x000e220000001000 */
[----:B-1----:R-:W-:Y:S01]  /*51a0*/  FMUL.FTZ R48, R6, R48 ;  /* 0x0000003006307220 */ /* 0x002fe20000410000 */
[----:B------:R-:W-:Y:S01]  /*51b0*/  FMUL.FTZ R17, R17, R25 ;  /* 0x0000001911117220 */ /* 0x000fe20000410000 */
[----:B0-----:R-:W-:Y:S01]  /*51c0*/  FMUL.FTZ R12, R9, R12 ;  /* 0x0000000c090c7220 */ /* 0x001fe20000410000 */
[----:B--2---:R-:W-:Y:S01]  /*51d0*/  FADD.FTZ R19, R2, -R26 ;  /* 0x8000001a02137221 */ /* 0x004fe20000010000 */
[----:B------:R-:W-:-:S03]  /*51e0*/  FMUL.FTZ R2, R0, R10 ;  /* 0x0000000a00027220 */ /* 0x000fc60000410000 */
[----:B------:R-:W-:Y:S02]  /*51f0*/  FMUL.FTZ R19, R3, R19 ;  /* 0x0000001303137220 */ /* 0x000fe40000410000 */
[----:B------:R0:W-:Y:S02]  /*5200*/  STL [R1+0x4], R2 ;  /* 0x0000040201007387 */ /* 0x0001e40000100800 */
[----:B------:R-:W-:Y:S02]  /*5210*/  FFMA.FTZ R13, R29, R19, R31 ;  /* 0x000000131d0d7223 */ /* 0x000fe4000001001f */
[----:B------:R-:W1:Y:S01]  /*5220*/  MUFU.RCP R19, R24 ;  /* 0x0000001800137308 */ /* 0x000e620000001000 */
[----:B0-----:R-:W-:-:S07]  /*5230*/  FMUL.FTZ R2, R23, R8 ;  /* 0x0000000817027220 */ /* 0x001fce0000410000 */
[----:B------:R-:W0:Y:S08]  /*5240*/  MUFU.RCP R24, R20 ;  /* 0x0000001400187308 */ /* 0x000e300000001000 */
[----:B------:R-:W2:Y:S01]  /*5250*/  MUFU.RCP R23, R21 ;  /* 0x0000001500177308 */ /* 0x000ea20000001000 */
[----:B-1----:R-:W-:Y:S01]  /*5260*/  FMUL.FTZ R16, R16, R19 ;  /* 0x0000001310107220 */ /* 0x002fe20000410000 */
[----:B------:R1:W-:Y:S04]  /*5270*/  STL [R1+0x110], R2 ;  /* 0x0001100201007387 */ /* 0x0003e80000100800 */
[----:B------:R-:W-:Y:S01]  /*5280*/  STL [R1+0x114], R48 ;  /* 0x0001143001007387 */ /* 0x000fe20000100800 */
[----:B0-----:R-:W-:-:S03]  /*5290*/  FMUL.FTZ R14, R14, R24 ;  /* 0x000000180e0e7220 */ /* 0x001fc60000410000 */
[----:B------:R-:W-:Y:S04]  /*52a0*/  STL [R1+0x118], R16 ;  /* 0x0001181001007387 */ /* 0x000fe80000100800 */
[----:B------:R-:W-:Y:S01]  /*52b0*/  STL [R1+0x11c], R17 ;  /* 0x00011c1101007387 */ /* 0x000fe20000100800 */
[----:B--2---:R-:W-:-:S03]  /*52c0*/  FMUL.FTZ R15, R15, R23 ;  /* 0x000000170f0f7220 */ /* 0x004fc60000410000 */
[----:B------:R-:W-:Y:S04]  /*52d0*/  STL [R1+0x120], R14 ;  /* 0x0001200e01007387 */ /* 0x000fe80000100800 */
[----:B------:R-:W-:Y:S04]  /*52e0*/  STL [R1+0x124], R15 ;  /* 0x0001240f01007387 */ /* 0x000fe80000100800 */
[----:B------:R0:W-:Y:S04]  /*52f0*/  STL [R1+0x128], R12 ;  /* 0x0001280c01007387 */ /* 0x0001e80000100800 */
[----:B-1----:R-:W2:Y:S01]  /*5300*/  LDL.LU R2, [R1+0xd8] ;  /* 0x0000d80001027983 */ /* 0x002ea20000300800 */
[----:B------:R-:W-:Y:S01]  /*5310*/  FMUL.FTZ R0, R13, -1.4426950216293334961 ;  /* 0xbfb8aa3b0d007820 */ /* 0x000fe20000410000 */
[----:B------:R-:W-:Y:S01]  /*5320*/  FMUL.FTZ R8, R5, -1.4426950216293334961 ;  /* 0xbfb8aa3b05087820 */ /* 0x000fe20000410000 */
[----:B------:R-:W-:Y:S01]  /*5330*/  FMUL.FTZ R19, R7, -1.4426950216293334961 ;  /* 0xbfb8aa3b07137820 */ /* 0x000fe20000410000 */
[----:B------:R-:W-:Y:S01]  /*5340*/  FMUL.FTZ R10, R11, -1.4426950216293334961 ;  /* 0xbfb8aa3b0b0a7820 */ /* 0x000fe20000410000 */
[----:B------:R-:W-:Y:S01]  /*5350*/  FMUL.FTZ R21, R61, -1.4426950216293334961 ;  /* 0xbfb8aa3b3d157820 */ /* 0x000fe20000410000 */
[----:B0-----:R-:W3:Y:S01]  /*5360*/  LDL.LU R12, [R1+0xdc] ;  /* 0x0000dc00010c7983 */ /* 0x001ee20000300800 */
[----:B------:R-:W0:Y:S03]  /*5370*/  MUFU.EX2 R0, R0 ;  /* 0x0000000000007308 */ /* 0x000e260000000800 */
[----:B------:R-:W3:Y:S05]  /*5380*/  LDL.LU R46, [R1+0xb8] ;  /* 0x0000b800012e7983 */ /* 0x000eea0000300800 */
[----:B------:R-:W1:Y:S01]  /*5390*/  MUFU.EX2 R8, R8 ;  /* 0x0000000800087308 */ /* 0x000e620000000800 */
[----:B0-----:R-:W-:-:S07]  /*53a0*/  FADD.FTZ R0, R0, 1 ;  /* 0x3f80000000007421 */ /* 0x001fce0000010000 */
[----:B------:R-:W-:Y:S08]  /*53b0*/  MUFU.EX2 R19, R19 ;  /* 0x0000001300137308 */ /* 0x000ff00000000800 */
[----:B------:R-:W0:Y:S01]  /*53c0*/  MUFU.RCP R9, R0 ;  /* 0x0000000000097308 */ /* 0x000e220000001000 */
[----:B-1----:R-:W-:-:S07]  /*53d0*/  FADD.FTZ R8, R8, 1 ;  /* 0x3f80000008087421 */ /* 0x002fce0000010000 */
[----:B------:R-:W1:Y:S08]  /*53e0*/  MUFU.EX2 R10, R10 ;  /* 0x0000000a000a7308 */ /* 0x000e700000000800 */
[----:B------:R1:W-:Y:S01]  /*53f0*/  MUFU.RCP R25, R8 ;  /* 0x0000000800197308 */ /* 0x0003e20000001000 */
[----:B0-----:R-:W-:Y:S01]  /*5400*/  FMUL.FTZ R13, R13, R9 ;  /* 0x000000090d0d7220 */ /* 0x001fe20000410000 */
[----:B----4-:R-:W-:-:S04]  /*5410*/  FADD.FTZ R6, R28, -R26 ;  /* 0x8000001a1c067221 */ /* 0x010fc80000010000 */
[----:B------:R-:W-:Y:S01]  /*5420*/  FMUL.FTZ R6, R3, R6 ;  /* 0x0000000603067220 */ /* 0x000fe20000410000 */
[----:B------:R-:W-:-:S03]  /*5430*/  FADD.FTZ R0, R27, -R26 ;  /* 0x8000001a1b007221 */ /* 0x000fc60000010000 */
[----:B------:R-:W-:Y:S01]  /*5440*/  FFMA.FTZ R6, R29, R6, R31 ;  /* 0x000000061d067223 */ /* 0x000fe2000001001f */
[----:B------:R-:W-:-:S03]  /*5450*/  FMUL.FTZ R0, R3, R0 ;  /* 0x0000000003007220 */ /* 0x000fc60000410000 */
[----:B------:R-:W-:Y:S01]  /*5460*/  FMUL.FTZ R20, R6, -1.4426950216293334961 ;  /* 0xbfb8aa3b06147820 */ /* 0x000fe20000410000 */
[----:B------:R-:W-:Y:S01]  /*5470*/  FFMA.FTZ R0, R29, R0, R31 ;  /* 0x000000001d007223 */ /* 0x000fe2000001001f */
[----:B-1----:R-:W-:Y:S01]  /*5480*/  FADD.FTZ R8, R19, 1 ;  /* 0x3f80000013087421 */ /* 0x002fe20000010000 */
[----:B------:R-:W0:Y:S01]  /*5490*/  MUFU.EX2 R21, R21 ;  /* 0x0000001500157308 */ /* 0x000e220000000800 */
[----:B------:R-:W-:Y:S01]  /*54a0*/  FMUL.FTZ R19, R32, -1.4426950216293334961 ;  /* 0xbfb8aa3b20137820 */ /* 0x000fe20000410000 */
[----:B------:R-:W-:-:S06]  /*54b0*/  FMUL.FTZ R9, R0, -1.4426950216293334961 ;  /* 0xbfb8aa3b00097820 */ /* 0x000fcc0000410000 */
[----:B------:R-:W1:Y:S08]  /*54c0*/  MUFU.EX2 R20, R20 ;  /* 0x0000001400147308 */ /* 0x000e700000000800 */
[----:B------:R-:W4:Y:S08]  /*54d0*/  MUFU.EX2 R9, R9 ;  /* 0x0000000900097308 */ /* 0x000f300000000800 */
[----:B------:R-:W4:Y:S01]  /*54e0*/  MUFU.EX2 R19, R19 ;  /* 0x0000001300137308 */ /* 0x000f220000000800 */
[----:B------:R-:W-:Y:S01]  /*54f0*/  FADD.FTZ R10, R10, 1 ;  /* 0x3f8000000a0a7421 */ /* 0x000fe20000010000 */
[----:B0-----:R-:W-:Y:S01]  /*5500*/  FADD.FTZ R21, R21, 1 ;  /* 0x3f80000015157421 */ /* 0x001fe20000010000 */
[----:B-1----:R-:W-:-:S05]  /*5510*/  FADD.FTZ R20, R20, 1 ;  /* 0x3f80000014147421 */ /* 0x002fca0000010000 */
[----:B------:R0:W1:Y:S08]  /*5520*/  MUFU.RCP R24, R10 ;  /* 0x0000000a00187308 */ /* 0x0000700000001000 */
[----:B------:R-:W1:Y:S01]  /*5530*/  MUFU.RCP R8, R8 ;  /* 0x0000000800087308 */ /* 0x000e620000001000 */
[----:B0-----:R-:W-:Y:S01]  /*5540*/  FMUL.FTZ R10, R5, R25 ;  /* 0x00000019050a7220 */ /* 0x001fe20000410000 */
[----:B----4-:R-:W-:Y:S01]  /*5550*/  FADD.FTZ R5, R9, 1 ;  /* 0x3f80000009057421 */ /* 0x010fe20000010000 */
[----:B------:R-:W-:-:S05]  /*5560*/  FADD.FTZ R19, R19, 1 ;  /* 0x3f80000013137421 */ /* 0x000fca0000010000 */
[----:B------:R-:W0:Y:S08]  /*5570*/  MUFU.RCP R27, R20 ;  /* 0x00000014001b7308 */ /* 0x000e300000001000 */
[----:B------:R-:W4:Y:S01]  /*5580*/  MUFU.RCP R21, R21 ;  /* 0x0000001500157308 */ /* 0x000f220000001000 */
[----:B-1----:R-:W-:-:S07]  /*5590*/  FMUL.FTZ R11, R11, R24 ;  /* 0x000000180b0b7220 */ /* 0x002fce0000410000 */
[----:B------:R-:W1:Y:S01]  /*55a0*/  MUFU.RCP R5, R5 ;  /* 0x0000000500057308 */ /* 0x000e620000001000 */
[----:B------:R-:W-:Y:S07]  /*55b0*/  STL [R1+0x12c], R13 ;  /* 0x00012c0d01007387 */ /* 0x000fee0000100800 */
[----:B------:R-:W1:Y:S01]  /*55c0*/  MUFU.RCP R19, R19 ;  /* 0x0000001300137308 */ /* 0x000e620000001000 */
[----:B------:R-:W-:Y:S01]  /*55d0*/  FMUL.FTZ R8, R7, R8 ;  /* 0x0000000807087220 */ /* 0x000fe20000410000 */
[----:B------:R-:W-:Y:S01]  /*55e0*/  STL [R1+0x130], R10 ;  /* 0x0001300a01007387 */ /* 0x000fe20000100800 */
[----:B0-----:R-:W-:Y:S01]  /*55f0*/  FMUL.FTZ R9, R6, R27 ;  /* 0x0000001b06097220 */ /* 0x001fe20000410000 */
[----:B----4-:R-:W-:-:S02]  /*5600*/  FMUL.FTZ R6, R61, R21 ;  /* 0x000000153d067220 */ /* 0x010fc40000410000 */
[----:B------:R-:W-:Y:S04]  /*5610*/  STL [R1+0x138], R10 ;  /* 0x0001380a01007387 */ /* 0x000fe80000100800 */
[----:B------:R0:W-:Y:S04]  /*5620*/  STL [R1+0x13c], R10 ;  /* 0x00013c0a01007387 */ /* 0x0001e80000100800 */
[----:B------:R-:W-:Y:S04]  /*5630*/  STL [R1+0x134], R11 ;  /* 0x0001340b01007387 */ /* 0x000fe80000100800 */
[----:B------:R-:W-:Y:S01]  /*5640*/  STL [R1+0x140], R8 ;  /* 0x0001400801007387 */ /* 0x000fe20000100800 */
[----:B-1----:R-:W-:Y:S01]  /*5650*/  FMUL.FTZ R5, R0, R5 ;  /* 0x0000000500057220 */ /* 0x002fe20000410000 */
[----:B------:R-:W-:Y:S01]  /*5660*/  FMUL.FTZ R0, R32, R19 ;  /* 0x0000001320007220 */ /* 0x000fe20000410000 */
[----:B--2---:R-:W-:-:S02]  /*5670*/  FADD.FTZ R58, R2, -R26 ;  /* 0x8000001a023a7221 */ /* 0x004fc40000010000 */
[----:B------:R-:W2:Y:S04]  /*5680*/  LDL.LU R2, [R1+0xe0] ;  /* 0x0000e00001027983 */ /* 0x000ea80000300800 */
[----:B0-----:R-:W4:Y:S04]  /*5690*/  LDL.LU R10, [R1+0xcc] ;  /* 0x0000cc00010a7983 */ /* 0x001f280000300800 */
[----:B------:R-:W-:Y:S04]  /*56a0*/  STL [R1+0x144], R9 ;  /* 0x0001440901007387 */ /* 0x000fe80000100800 */
[----:B------:R0:W-:Y:S04]  /*56b0*/  STL [R1+0x148], R6 ;  /* 0x0001480601007387 */ /* 0x0001e80000100800 */
[----:B0-----:R-:W4:Y:S04]  /*56c0*/  LDL.LU R6, [R1+0xe4] ;  /* 0x0000e40001067983 */ /* 0x001f280000300800 */
[----:B------:R-:W4:Y:S04]  /*56d0*/  LDL.LU R32, [R1+0x14c] ;  /* 0x00014c0001207983 */ /* 0x000f280000300800 */
[----:B------:R-:W4:Y:S04]  /*56e0*/  LDL.LU R37, [R1+0xf8] ;  /* 0x0000f80001257983 */ /* 0x000f280000300800 */
[----:B------:R-:W4:Y:S04]  /*56f0*/  LDL.LU R40, [R1+0x60] ;  /* 0x0000600001287983 */ /* 0x000f280000300800 */
[----:B------:R-:W4:Y:S04]  /*5700*/  LDL.LU R35, [R1+0xfc] ;  /* 0x0000fc0001237983 */ /* 0x000f280000300800 */
[----:B------:R-:W4:Y:S04]  /*5710*/  LDL.LU R38, [R1+0x64] ;  /* 0x0000640001267983 */ /* 0x000f280000300800 */
[----:B------:R-:W4:Y:S04]  /*5720*/  LDL.LU R47, [R1+0x100] ;  /* 0x00010000012f7983 */ /* 0x000f280000300800 */
[----:B------:R-:W4:Y:S01]  /*5730*/  LDL.LU R55, [R1+0x68] ;  /* 0x0000680001377983 */ /* 0x000f220000300800 */
[----:B------:R-:W-:Y:S01]  /*5740*/  FMUL.FTZ R22, R18, -1.4426950216293334961 ;  /* 0xbfb8aa3b12167820 */ /* 0x000fe20000410000 */
[----:B------:R-:W-:Y:S01]  /*5750*/  FMUL.FTZ R25, R59, -1.4426950216293334961 ;  /* 0xbfb8aa3b3b197820 */ /* 0x000fe20000410000 */
[----:B---3--:R-:W-:Y:S01]  /*5760*/  FADD.FTZ R50, R12, -R26 ;  /* 0x8000001a0c327221 */ /* 0x008fe20000010000 */
[----:B------:R-:W3:Y:S03]  /*5770*/  LDL.LU R60, [R1+0x74] ;  /* 0x00007400013c7983 */ /* 0x000ee60000300800 */
[----:B------:R-:W0:Y:S01]  /*5780*/  MUFU.EX2 R22, R22 ;  /* 0x0000001600167308 */ /* 0x000e220000000800 */
[----:B------:R-:W-:Y:S01]  /*5790*/  IADD3.X R19, RZ, R33, RZ, P6, !PT ;  /* 0x00000021ff137210 */ /* 0x000fe200037fe4ff */
[----:B------:R-:W3:Y:S04]  /*57a0*/  LDL.LU R44, [R1+0x104] ;  /* 0x00010400012c7983 */ /* 0x000ee80000300800 */
[----:B------:R-:W3:Y:S02]  /*57b0*/  LDL.LU R12, [R1+0xe8] ;  /* 0x0000e800010c7983 */ /* 0x000ee40000300800 */
[----:B------:R-:W1:Y:S02]  /*57c0*/  MUFU.EX2 R25, R25 ;  /* 0x0000001900197308 */ /* 0x000e640000000800 */
[----:B------:R-:W3:Y:S04]  /*57d0*/  LDL.LU R11, [R1+0xb0] ;  /* 0x0000b000010b7983 */ /* 0x000ee80000300800 */
[----:B------:R-:W3:Y:S01]  /*57e0*/  LDL.LU R54, [R1+0x80] ;  /* 0x0000800001367983 */ /* 0x000ee20000300800 */
[----:B0-----:R-:W-:-:S03]  /*57f0*/  FADD.FTZ R7, R22, 1 ;  /* 0x3f80000016077421 */ /* 0x001fc60000010000 */
[----:B------:R-:W3:Y:S04]  /*5800*/  LDL.LU R8, [R1+0xb4] ;  /* 0x0000b40001087983 */ /* 0x000ee80000300800 */
[----:B------:R-:W3:Y:S01]  /*5810*/  LDL.LU R48, [R1+0x90] ;  /* 0x0000900001307983 */ /* 0x000ee20000300800 */
[----:B------:R-:W0:Y:S01]  /*5820*/  MUFU.RCP R7, R7 ;  /* 0x0000000700077308 */ /* 0x000e220000001000 */
[----:B-1----:R-:W-:Y:S02]  /*5830*/  FADD.FTZ R25, R25, 1 ;  /* 0x3f80000019197421 */ /* 0x002fe40000010000 */
[----:B------:R-:W3:Y:S05]  /*5840*/  LDL.LU R9, [R1+0xec] ;  /* 0x0000ec0001097983 */ /* 0x000eea0000300800 */
[----:B------:R2:W-:Y:S01]  /*5850*/  MUFU.RCP R28, R25 ;  /* 0x00000019001c7308 */ /* 0x0005e20000001000 */
[----:B0-----:R-:W-:Y:S01]  /*5860*/  FMUL.FTZ R7, R18, R7 ;  /* 0x0000000712077220 */ /* 0x001fe20000410000 */
[----:B--2---:R-:W-:-:S02]  /*5870*/  FADD.FTZ R25, R2, -R26 ;  /* 0x8000001a02197221 */ /* 0x004fc40000010000 */
[----:B------:R-:W2:Y:S04]  /*5880*/  LDL.LU R2, [R1+0x94] ;  /* 0x0000940001027983 */ /* 0x000ea80000300800 */
[----:B------:R-:W2:Y:S01]  /*5890*/  LDL.LU R45, [R1+0x98] ;  /* 0x00009800012d7983 */ /* 0x000ea20000300800 */
[----:B----4-:R-:W-:-:S04]  /*58a0*/  LEA R18, P6, R32, UR12, 0x1 ;  /* 0x0000000c20127c11 */ /* 0x010fc8000f8c08ff */
[----:B------:R-:W-:Y:S02]  /*58b0*/  LEA.HI.X R19, R32, UR13, R19, 0x1, P6 ;  /* 0x0000000d20137c11 */ /* 0x000fe4000b0f0c13 */
[----:B------:R-:W-:-:S04]  /*58c0*/  LEA R42, P6, R40, UR12, 0x1 ;  /* 0x0000000c282a7c11 */ /* 0x000fc8000f8c08ff */
[----:B------:R-:W-:Y:S02]  /*58d0*/  LEA.HI.X R43, R40, UR13, R37, 0x1, P6 ;  /* 0x0000000d282b7c11 */ /* 0x000fe4000b0f0c25 */
[----:B------:R-:W-:-:S04]  /*58e0*/  LEA R40, P6, R38, UR12, 0x1 ;  /* 0x0000000c26287c11 */ /* 0x000fc8000f8c08ff */
[----:B------:R-:W-:Y:S02]  /*58f0*/  LEA.HI.X R41, R38, UR13, R35, 0x1, P6 ;  /* 0x0000000d26297c11 */ /* 0x000fe4000b0f0c23 */
[----:B------:R-:W-:-:S04]  /*5900*/  LEA R38, P6, R55, UR12, 0x1 ;  /* 0x0000000c37267c11 */ /* 0x000fc8000f8c08ff */
[----:B------:R-:W-:Y:S02]  /*5910*/  LEA.HI.X R39, R55, UR13, R47, 0x1, P6 ;  /* 0x0000000d37277c11 */ /* 0x000fe4000b0f0c2f */
[----:B------:R-:W4:Y:S01]  /*5920*/  LDL.LU R47, [R1+0xa0] ;  /* 0x0000a000012f7983 */ /* 0x000f220000300800 */
[----:B------:R-:W-:-:S06]  /*5930*/  FMUL.FTZ R23, R4, -1.4426950216293334961 ;  /* 0xbfb8aa3b04177820 */ /* 0x000fcc0000410000 */
[----:B------:R-:W0:Y:S01]  /*5940*/  MUFU.EX2 R23, R23 ;  /* 0x0000001700177308 */ /* 0x000e220000000800 */
[----:B------:R-:W-:Y:S01]  /*5950*/  FMUL.FTZ R24, R57, -1.4426950216293334961 ;  /* 0xbfb8aa3b39187820 */ /* 0x000fe20000410000 */
[----:B------:R-:W-:Y:S01]  /*5960*/  FMUL.FTZ R58, R3, R58 ;  /* 0x0000003a033a7220 */ /* 0x000fe20000410000 */
[----:B0-----:R-:W-:-:S06]  /*5970*/  FADD.FTZ R20, R23, 1 ;  /* 0x3f80000017147421 */ /* 0x001fcc0000010000 */
[----:B------:R-:W0:Y:S01]  /*5980*/  MUFU.RCP R20, R20 ;  /* 0x0000001400147308 */ /* 0x000e220000001000 */
[----:B------:R-:W-:Y:S01]  /*5990*/  FFMA.FTZ R58, R29, R58, R31 ;  /* 0x0000003a1d3a7223 */ /* 0x000fe2000001001f */
[----:B------:R-:W-:-:S03]  /*59a0*/  FMUL.FTZ R22, R52, -1.4426950216293334961 ;  /* 0xbfb8aa3b34167820 */ /* 0x000fc60000410000 */
[----:B------:R-:W-:-:S03]  /*59b0*/  FMUL.FTZ R23, R58, -1.4426950216293334961 ;  /* 0xbfb8aa3b3a177820 */ /* 0x000fc60000410000 */
[----:B------:R-:W1:Y:S01]  /*59c0*/  MUFU.EX2 R24, R24 ;  /* 0x0000001800187308 */ /* 0x000e620000000800 */
[----:B------:R-:W-:-:S07]  /*59d0*/  FMUL.FTZ R21, R53, -1.4426950216293334961 ;  /* 0xbfb8aa3b35157820 */ /* 0x000fce0000410000 */
[----:B------:R-:W3:Y:S01]  /*59e0*/  MUFU.EX2 R23, R23 ;  /* 0x0000001700177308 */ /* 0x000ee20000000800 */
[----:B0-----:R-:W-:Y:S01]  /*59f0*/  FMUL.FTZ R4, R4, R20 ;  /* 0x0000001404047220 */ /* 0x001fe20000410000 */
[----:B------:R-:W-:-:S06]  /*5a00*/  FMUL.FTZ R20, R46, -1.4426950216293334961 ;  /* 0xbfb8aa3b2e147820 */ /* 0x000fcc0000410000 */
[----:B------:R-:W0:Y:S01]  /*5a10*/  MUFU.EX2 R22, R22 ;  /* 0x0000001600167308 */ /* 0x000e220000000800 */
[----:B-1----:R-:W-:Y:S01]  /*5a20*/  FADD.FTZ R24, R24, 1 ;  /* 0x3f80000018187421 */ /* 0x002fe20000010000 */
[----:B------:R-:W-:-:S06]  /*5a30*/  FMUL.FTZ R50, R3, R50 ;  /* 0x0000003203327220 */ /* 0x000fcc0000410000 */
[----:B------:R-:W1:Y:S01]  /*5a40*/  MUFU.EX2 R20, R20 ;  /* 0x0000001400147308 */ /* 0x000e620000000800 */
[----:B------:R-:W-:Y:S01]  /*5a50*/  FFMA.FTZ R50, R29, R50, R31 ;  /* 0x000000321d327223 */ /* 0x000fe2000001001f */
[----:B------:R-:W-:-:S06]  /*5a60*/  FMUL.FTZ R26, R6, -1.4426950216293334961 ;  /* 0xbfb8aa3b061a7820 */ /* 0x000fcc0000410000 */
[----:B------:R-:W1:Y:S01]  /*5a70*/  MUFU.EX2 R21, R21 ;  /* 0x0000001500157308 */ /* 0x000e620000000800 */
[----:B---3--:R-:W-:Y:S01]  /*5a80*/  FADD.FTZ R23, R23, 1 ;  /* 0x3f80000017177421 */ /* 0x008fe20000010000 */
[----:B------:R-:W-:Y:S01]  /*5a90*/  FMUL.FTZ R27, R50, -1.4426950216293334961 ;  /* 0xbfb8aa3b321b7820 */ /* 0x000fe20000410000 */
[----:B------:R-:W-:-:S05]  /*5aa0*/  FMUL.FTZ R3, R3, R25 ;  /* 0x0000001903037220 */ /* 0x000fca0000410000 */
[----:B------:R-:W3:Y:S01]  /*5ab0*/  MUFU.RCP R24, R24 ;  /* 0x0000001800187308 */ /* 0x000ee20000001000 */
[----:B------:R-:W-:Y:S01]  /*5ac0*/  FMUL.FTZ R25, R10, -1.4426950216293334961 ;  /* 0xbfb8aa3b0a197820 */ /* 0x000fe20000410000 */
[----:B------:R-:W-:Y:S01]  /*5ad0*/  FMUL.FTZ R59, R59, R28 ;  /* 0x0000001c3b3b7220 */ /* 0x000fe20000410000 */
[----:B0-----:R-:W-:-:S05]  /*5ae0*/  FADD.FTZ R22, R22, 1 ;  /* 0x3f80000016167421 */ /* 0x001fca0000010000 */
[----:B------:R-:W-:Y:S01]  /*5af0*/  MUFU.EX2 R26, R26 ;  /* 0x0000001a001a7308 */ /* 0x000fe20000000800 */
[----:B-1----:R-:W-:-:S07]  /*5b00*/  FADD.FTZ R20, R20, 1 ;  /* 0x3f80000014147421 */ /* 0x002fce0000010000 */
[----:B------:R-:W0:Y:S01]  /*5b10*/  MUFU.RCP R28, R23 ;  /* 0x00000017001c7308 */ /* 0x000e220000001000 */
[----:B------:R-:W-:Y:S01]  /*5b20*/  LEA R36, P6, R60, UR12, 0x1 ;  /* 0x0000000c3c247c11 */ /* 0x000fe2000f8c08ff */
[----:B------:R-:W-:-:S06]  /*5b30*/  FADD.FTZ R30, R21, 1 ;  /* 0x3f800000151e7421 */ /* 0x000fcc0000010000 */
[----:B------:R-:W1:Y:S01]  /*5b40*/  MUFU.EX2 R27, R27 ;  /* 0x0000001b001b7308 */ /* 0x000e620000000800 */
[----:B------:R-:W-:-:S07]  /*5b50*/  FFMA.FTZ R3, R29, R3, R31 ;  /* 0x000000031d037223 */ /* 0x000fce000001001f */
[----:B------:R0:W1:Y:S01]  /*5b60*/  MUFU.RCP R55, R22 ;  /* 0x0000001600377308 */ /* 0x0000620000001000 */
[----:B---3--:R-:W-:Y:S01]  /*5b70*/  FMUL.FTZ R57, R57, R24 ;  /* 0x0000001839397220 */ /* 0x008fe20000410000 */
[----:B------:R-:W-:-:S06]  /*5b80*/  IADD3.X R29, RZ, R33, RZ, P5, !PT ;  /* 0x00000021ff1d7210 */ /* 0x000fcc0002ffe4ff */
[----:B------:R-:W3:Y:S01]  /*5b90*/  MUFU.EX2 R25, R25 ;  /* 0x0000001900197308 */ /* 0x000ee20000000800 */
[----:B------:R-:W-:Y:S02]  /*5ba0*/  LEA.HI.X R37, R60, UR13, R44, 0x1, P6 ;  /* 0x0000000d3c257c11 */ /* 0x000fe4000b0f0c2c */
[----:B------:R-:W-:-:S05]  /*5bb0*/  LEA R34, P5, R54, UR12, 0x1 ;  /* 0x0000000c36227c11 */ /* 0x000fca000f8a08ff */
[----:B------:R1:W3:Y:S01]  /*5bc0*/  MUFU.RCP R56, R20 ;  /* 0x0000001400387308 */ /* 0x0002e20000001000 */
[----:B0-----:R-:W-:Y:S01]  /*5bd0*/  LEA R22, P6, R11, UR12, 0x1 ;  /* 0x0000000c0b167c11 */ /* 0x001fe2000f8c08ff */
[----:B------:R-:W-:Y:S01]  /*5be0*/  FMUL.FTZ R58, R58, R28 ;  /* 0x0000001c3a3a7220 */ /* 0x000fe20000410000 */
[----:B------:R-:W-:-:S05]  /*5bf0*/  LEA.HI.X R35, R54, UR13, R29, 0x1, P5 ;  /* 0x0000000d36237c11 */ /* 0x000fca000a8f0c1d */
[----:B------:R0:W0:Y:S01]  /*5c00*/  MUFU.RCP R24, R30 ;  /* 0x0000001e00187308 */ /* 0x0000220000001000 */
[----:B------:R-:W-:Y:S01]  /*5c10*/  LEA.HI.X R23, R11, UR13, R12, 0x1, P6 ;  /* 0x0000000d0b177c11 */ /* 0x000fe2000b0f0c0c */
[----:B------:R-:W-:Y:S01]  /*5c20*/  FADD.FTZ R54, R26, 1 ;  /* 0x3f8000001a367421 */ /* 0x000fe20000010000 */
[----:B-1----:R-:W-:Y:S01]  /*5c30*/  LEA R20, P6, R8, UR12, 0x1 ;  /* 0x0000000c08147c11 */ /* 0x002fe2000f8c08ff */
[----:B------:R-:W-:Y:S01]  /*5c40*/  FADD.FTZ R60, R27, 1 ;  /* 0x3f8000001b3c7421 */ /* 0x000fe20000010000 */
[----:B------:R-:W-:Y:S01]  /*5c50*/  IADD3.X R26, RZ, R33, RZ, P3, !PT ;  /* 0x00000021ff1a7210 */ /* 0x000fe20001ffe4ff */
[----:B------:R-:W-:Y:S01]  /*5c60*/  FMUL.FTZ R55, R52, R55 ;  /* 0x0000003734377220 */ /* 0x000fe20000410000 */
[----:B------:R-:W-:Y:S01]  /*5c70*/  LEA.HI.X R21, R8, UR13, R9, 0x1, P6 ;  /* 0x0000000d08157c11 */ /* 0x000fe2000b0f0c09 */
[----:B------:R-:W4:Y:S01]  /*5c80*/  LDL.LU R44, [R1+0xac] ;  /* 0x0000ac00012c7983 */ /* 0x000f220000300800 */
[-C--:B------:R-:W-:Y:S01]  /*5c90*/  IADD3.X R27, RZ, R33.reuse, RZ, P4, !PT ;  /* 0x00000021ff1b7210 */ /* 0x080fe200027fe4ff */
[----:B---3--:R-:W-:Y:S01]  /*5ca0*/  FADD.FTZ R52, R25, 1 ;  /* 0x3f80000019347421 */ /* 0x008fe20000010000 */
[----:B0-----:R-:W-:Y:S01]  /*5cb0*/  LEA R30, P4, R48, UR12, 0x1 ;  /* 0x0000000c301e7c11 */ /* 0x001fe2000f8808ff */
[----:B------:R-:W3:Y:S01]  /*5cc0*/  LDL.LU R9, [R1+0xa4] ;  /* 0x0000a40001097983 */ /* 0x000ee20000300800 */
[----:B------:R-:W-:Y:S01]  /*5cd0*/  IADD3.X R25, RZ, R33, RZ, P2, !PT ;  /* 0x00000021ff197210 */ /* 0x000fe200017fe4ff */
[----:B------:R-:W-:-:S02]  /*5ce0*/  FMUL.FTZ R56, R46, R56 ;  /* 0x000000382e387220 */ /* 0x000fc40000410000 */
[----:B------:R-:W3:Y:S01]  /*5cf0*/  LDL.LU R8, [R1+0xa8] ;  /* 0x0000a80001087983 */ /* 0x000ee20000300800 */
[----:B------:R-:W-:-:S03]  /*5d00*/  LEA.HI.X R31, R48, UR13, R27, 0x1, P4 ;  /* 0x0000000d301f7c11 */ /* 0x000fc6000a0f0c1b */
[----:B------:R-:W3:Y:S01]  /*5d10*/  LDL.LU R17, [R1+0x7c] ;  /* 0x00007c0001117983 */ /* 0x000ee20000300800 */
[----:B------:R-:W-:-:S03]  /*5d20*/  FMUL.FTZ R53, R53, R24 ;  /* 0x0000001835357220 */ /* 0x000fc60000410000 */
[----:B------:R-:W3:Y:S04]  /*5d30*/  LDL.LU R16, [R1+0x9c] ;  /* 0x00009c0001107983 */ /* 0x000ee80000300800 */
[----:B------:R-:W3:Y:S04]  /*5d40*/  LDL.LU R46, [R1+0xc4] ;  /* 0x0000c400012e7983 */ /* 0x000ee80000300800 */
[----:B------:R-:W3:Y:S04]  /*5d50*/  LDL.LU R15, [R1+0xf0] ;  /* 0x0000f000010f7983 */ /* 0x000ee80000300800 */
[----:B------:R-:W3:Y:S04]  /*5d60*/  LDL.LU R14, [R1+0xc8] ;  /* 0x0000c800010e7983 */ /* 0x000ee80000300800 */
[----:B------:R-:W3:Y:S01]  /*5d70*/  LDL.LU R48, [R1+0x88] ;  /* 0x0000880001307983 */ /* 0x000ee20000300800 */
[----:B--2---:R-:W-:-:S04]  /*5d80*/  LEA R28, P3, R2, UR12, 0x1 ;  /* 0x0000000c021c7c11 */ /* 0x004fc8000f8608ff */
[----:B------:R-:W-:Y:S02]  /*5d90*/  LEA.HI.X R29, R2, UR13, R26, 0x1, P3 ;  /* 0x0000000d021d7c11 */ /* 0x000fe400098f0c1a */
[C---:B------:R-:W-:Y:S01]  /*5da0*/  LEA R26, P2, R45.reuse, UR12, 0x1 ;  /* 0x0000000c2d1a7c11 */ /* 0x040fe2000f8408ff */
[----:B------:R-:W2:Y:S03]  /*5db0*/  LDL.LU R2, [R1+0x8c] ;  /* 0x00008c0001027983 */ /* 0x000ea60000300800 */
[----:B------:R-:W-:Y:S01]  /*5dc0*/  LEA.HI.X R27, R45, UR13, R25, 0x1, P2 ;  /* 0x0000000d2d1b7c11 */ /* 0x000fe200090f0c19 */
[----:B------:R-:W2:Y:S01]  /*5dd0*/  LDL.LU R11, [R1+0x44] ;  /* 0x00004400010b7983 */ /* 0x000ea20000300800 */
[----:B------:R-:W-:-:S03]  /*5de0*/  IADD3.X R25, RZ, R33, RZ, P1, !PT ;  /* 0x00000021ff197210 */ /* 0x000fc60000ffe4ff */
[----:B------:R-:W2:Y:S04]  /*5df0*/  LDL.LU R13, [R1+0x1c] ;  /* 0x00001c00010d7983 */ /* 0x000ea80000300800 */
[----:B------:R-:W2:Y:S01]  /*5e00*/  LDL.LU R12, [R1+0x40] ;  /* 0x00004000010c7983 */ /* 0x000ea20000300800 */
[----:B----4-:R-:W-:-:S04]  /*5e10*/  LEA R24, P1, R47, UR12, 0x1 ;  /* 0x0000000c2f187c11 */ /* 0x010fc8000f8208ff */
[----:B------:R-:W-:Y:S02]  /*5e20*/  LEA.HI.X R25, R47, UR13, R25, 0x1, P1 ;  /* 0x0000000d2f197c11 */ /* 0x000fe400088f0c19 */
[----:B------:R-:W4:Y:S01]  /*5e30*/  LDL.LU R47, [R1+0xf4] ;  /* 0x0000f400012f7983 */ /* 0x000f220000300800 */
[----:B------:R-:W0:Y:S01]  /*5e40*/  MUFU.RCP R60, R60 ;  /* 0x0000003c003c7308 */ /* 0x000e220000001000 */
[----:B------:R-:W-:-:S07]  /*5e50*/  IADD3.X R33, RZ, R33, RZ, P0, !PT ;  /* 0x00000021ff217210 */ /* 0x000fce00007fe4ff */
[----:B------:R-:W1:Y:S08]  /*5e60*/  MUFU.RCP R54, R54 ;  /* 0x0000003600367308 */ /* 0x000e700000001000 */
[----:B------:R-:W1:Y:S01]  /*5e70*/  MUFU.RCP R52, R52 ;  /* 0x0000003400347308 */ /* 0x000e620000001000 */
[----:B0-----:R-:W-:Y:S01]  /*5e80*/  FMUL.FTZ R60, R50, R60 ;  /* 0x0000003c323c7220 */ /* 0x001fe20000410000 */
[----:B-1----:R-:W-:Y:S01]  /*5e90*/  FMUL.FTZ R54, R6, R54 ;  /* 0x0000003606367220 */ /* 0x002fe20000410000 */
[----:B------:R-:W-:Y:S01]  /*5ea0*/  FMUL.FTZ R52, R10, R52 ;  /* 0x000000340a347220 */ /* 0x000fe20000410000 */
[----:B------:R-:W-:-:S04]  /*5eb0*/  LEA R32, P0, R44, UR12, 0x1 ;  /* 0x0000000c2c207c11 */ /* 0x000fc8000f8008ff */
[----:B------:R-:W-:Y:S02]  /*5ec0*/  LEA.HI.X R33, R44, UR13, R33, 0x1, P0 ;  /* 0x0000000d2c217c11 */ /* 0x000fe400080f0c21 */
[----:B---3--:R-:W-:Y:S02]  /*5ed0*/  F2FP.F16.F32.PACK_AB R50, R9, R8 ;  /* 0x000000080932723e */ /* 0x008fe400000000ff */
[----:B------:R-:W-:Y:S02]  /*5ee0*/  LEA R44, P0, R46, UR12, 0x1 ;  /* 0x0000000c2e2c7c11 */ /* 0x000fe4000f8008ff */
[----:B------:R-:W-:Y:S02]  /*5ef0*/  MOV R45, R46 ;  /* 0x0000002e002d7202 */ /* 0x000fe40000000f00 */
[----:B------:R-:W-:Y:S02]  /*5f00*/  LEA R46, P1, R14, UR12, 0x1 ;  /* 0x0000000c0e2e7c11 */ /* 0x000fe4000f8208ff */
[----:B----4-:R-:W-:-:S02]  /*5f10*/  LEA.HI.X R45, R45, UR13, R47, 0x1, P0 ;  /* 0x0000000d2d2d7c11 */ /* 0x010fc400080f0c2f */
[----:B------:R-:W-:Y:S02]  /*5f20*/  LEA.HI.X R47, R14, UR13, R15, 0x1, P1 ;  /* 0x0000000d0e2f7c11 */ /* 0x000fe400088f0c0f */
[----:B------:R-:W3:Y:S04]  /*5f30*/  LDL.LU R15, [R1+0x38] ;  /* 0x00003800010f7983 */ /* 0x000ee80000300800 */
[----:B------:R-:W3:Y:S04]  /*5f40*/  LDL.LU R14, [R1+0x3c] ;  /* 0x00003c00010e7983 */ /* 0x000ee80000300800 */
[----:B------:R-:W4:Y:S04]  /*5f50*/  LDL.LU R6, [R1+0x148] ;  /* 0x0001480001067983 */ /* 0x000f280000300800 */
[----:B------:R-:W4:Y:S04]  /*5f60*/  LDL.LU R9, [R1+0x144] ;  /* 0x0001440001097983 */ /* 0x000f280000300800 */
[----:B------:R-:W4:Y:S04]  /*5f70*/  LDL.LU R8, [R1+0x140] ;  /* 0x0001400001087983 */ /* 0x000f280000300800 */
[----:B------:R-:W3:Y:S01]  /*5f80*/  LDL.LU R10, [R1+0x13c] ;  /* 0x00013c00010a7983 */ /* 0x000ee20000300800 */
        /* <DEDUP_REMOVED lines=9> */
[----:B------:R-:W-:-:S02]  /*6020*/  F2FP.F16.F32.PACK_AB R49, R17, R16 ;  /* 0x000000101131723e */ /* 0x000fc400000000ff */
[----:B------:R-:W4:Y:S04]  /*6030*/  LDL.LU R17, [R1+0x20] ;  /* 0x0000200001117983 */ /* 0x000f280000300800 */
[----:B------:R-:W4:Y:S01]  /*6040*/  LDL.LU R16, [R1+0x34] ;  /* 0x0000340001107983 */ /* 0x000f220000300800 */
[----:B-1----:R-:W-:Y:S01]  /*6050*/  FMUL.FTZ R61, R3, R61 ;  /* 0x0000003d033d7220 */ /* 0x002fe20000410000 */
[----:B--2---:R-:W-:Y:S02]  /*6060*/  F2FP.F16.F32.PACK_AB R3, R48, R2 ;  /* 0x000000023003723e */ /* 0x004fe400000000ff */
[C---:B---3--:R-:W-:Y:S02]  /*6070*/  PRMT R10, R50.reuse, 0x7610, R10 ;  /* 0x00007610320a7816 */ /* 0x048fe4000000000a */
[----:B------:R-:W-:-:S03]  /*6080*/  PRMT R50, R50, 0x7632, R50 ;  /* 0x0000763232327816 */ /* 0x000fc60000000032 */
[----:B------:R0:W-:Y:S04]  /*6090*/  STG.E.U16 desc[UR8][R18.64], R10 ;  /* 0x0000000a12007986 */ /* 0x0001e8000c101508 */
[----:B------:R1:W-:Y:S04]  /*60a0*/  STG.E.U16 desc[UR8][R18.64+0x2], R50 ;  /* 0x0000023212007986 */ /* 0x0003e8000c101508 */
[----:B0-----:R-:W2:Y:S04]  /*60b0*/  LDL.LU R10, [R1+0x138] ;  /* 0x00013800010a7983 */ /* 0x001ea80000300800 */
[----:B------:R-:W3:Y:S04]  /*60c0*/  LDL.LU R48, [R1+0x2c] ;  /* 0x00002c0001307983 */ /* 0x000ee80000300800 */
[----:B------:R-:W3:Y:S04]  /*60d0*/  LDL.LU R2, [R1+0x30] ;  /* 0x0000300001027983 */ /* 0x000ee80000300800 */
[----:B-1----:R-:W4:Y:S04]  /*60e0*/  LDL.LU R50, [R1+0x84] ;  /* 0x0000840001327983 */ /* 0x002f280000300800 */
[----:B------:R4:W-:Y:S01]  /*60f0*/  STG.E.U16 desc[UR8][R18.64+0x4], R49 ;  /* 0x0000043112007986 */ /* 0x0009e2000c101508 */
[----:B--2---:R-:W-:-:S05]  /*6100*/  PRMT R10, R49, 0x7632, R10 ;  /* 0x00007632310a7816 */ /* 0x004fca000000000a */
[----:B------:R0:W-:Y:S01]  /*6110*/  STG.E.U16 desc[UR8][R18.64+0x6], R10 ;  /* 0x0000060a12007986 */ /* 0x0001e2000c101508 */
[----:B----4-:R-:W-:-:S03]  /*6120*/  F2FP.F16.F32.PACK_AB R49, R11, R50 ;  /* 0x000000320b31723e */ /* 0x010fc600000000ff */
[----:B------:R-:W2:Y:S01]  /*6130*/  LDL.LU R11, [R1+0x134] ;  /* 0x00013400010b7983 */ /* 0x000ea20000300800 */
[----:B0-----:R-:W-:-:S03]  /*6140*/  PRMT R18, R3, 0x7632, R18 ;  /* 0x0000763203127816 */ /* 0x001fc60000000012 */
[----:B------:R-:W2:Y:S01]  /*6150*/  LDL.LU R10, [R1+0x130] ;  /* 0x00013000010a7983 */ /* 0x000ea20000300800 */
[----:B------:R-:W-:-:S03]  /*6160*/  PRMT R19, R49, 0x7632, R19 ;  /* 0x0000763231137816 */ /* 0x000fc60000000013 */
[----:B------:R-:W4:Y:S04]  /*6170*/  LDL.LU R50, [R1+0x28] ;  /* 0x0000280001327983 */ /* 0x000f280000300800 */
[----:B------:R0:W-:Y:S04]  /*6180*/  STG.E.U16 desc[UR8][R42.64], R3 ;  /* 0x000000032a007986 */ /* 0x0001e8000c101508 */
[----:B------:R1:W-:Y:S04]  /*6190*/  STG.E.U16 desc[UR8][R42.64+0x4], R49 ;  /* 0x000004312a007986 */ /* 0x0003e8000c101508 */
[----:B------:R3:W-:Y:S01]  /*61a0*/  STG.E.U16 desc[UR8][R42.64+0x2], R18 ;  /* 0x000002122a007986 */ /* 0x0007e2000c101508 */
[----:B0-----:R-:W-:-:S03]  /*61b0*/  F2FP.F16.F32.PACK_AB R3, R13, R12 ;  /* 0x0000000c0d03723e */ /* 0x001fc600000000ff */
[----:B-1----:R-:W4:Y:S04]  /*61c0*/  LDL.LU R49, [R1+0x24] ;  /* 0x0000240001317983 */ /* 0x002f280000300800 */
[----:B------:R-:W2:Y:S01]  /*61d0*/  LDL.LU R13, [R1+0x48] ;  /* 0x00004800010d7983 */ /* 0x000ea20000300800 */
[----:B---3--:R-:W-:-:S03]  /*61e0*/  F2FP.F16.F32.PACK_AB R18, R15, R14 ;  /* 0x0000000e0f12723e */ /* 0x008fc600000000ff */
[----:B------:R-:W2:Y:S04]  /*61f0*/  LDL.LU R12, [R1+0x4c] ;  /* 0x00004c00010c7983 */ /* 0x000ea80000300800 */
[----:B------:R-:W3:Y:S04]  /*6200*/  LDL.LU R15, [R1+0x54] ;  /* 0x00005400010f7983 */ /* 0x000ee80000300800 */
[----:B------:R-:W3:Y:S04]  /*6210*/  LDL.LU R14, [R1+0x6c] ;  /* 0x00006c00010e7983 */ /* 0x000ee80000300800 */
[----:B------:R0:W-:Y:S04]  /*6220*/  STG.E.U16 desc[UR8][R42.64+0x6], R19 ;  /* 0x000006132a007986 */ /* 0x0001e8000c101508 */
[----:B------:R1:W-:Y:S04]  /*6230*/  STG.E.U16 desc[UR8][R40.64], R3 ;  /* 0x0000000328007986 */ /* 0x0003e8000c101508 */
[----:B------:R1:W-:Y:S01]  /*6240*/  STG.E.U16 desc[UR8][R40.64+0x4], R18 ;  /* 0x0000041228007986 */ /* 0x0003e2000c101508 */
[----:B0-----:R-:W-:-:S02]  /*6250*/  PRMT R42, R3, 0x7632, R42 ;  /* 0x00007632032a7816 */ /* 0x001fc4000000002a */
[----:B------:R-:W-:Y:S02]  /*6260*/  PRMT R19, R18, 0x7632, R19 ;  /* 0x0000763212137816 */ /* 0x000fe40000000013 */
[----:B-1----:R-:W-:Y:S02]  /*6270*/  F2FP.F16.F32.PACK_AB R3, R17, R16 ;  /* 0x000000101103723e */ /* 0x002fe400000000ff */
[----:B------:R-:W3:Y:S01]  /*6280*/  LDL.LU R17, [R1+0x58] ;  /* 0x0000580001117983 */ /* 0x000ee20000300800 */
[----:B------:R-:W-:-:S03]  /*6290*/  F2FP.F16.F32.PACK_AB R18, R48, R2 ;  /* 0x000000023012723e */ /* 0x000fc600000000ff */
[----:B------:R-:W3:Y:S04]  /*62a0*/  LDL.LU R16, [R1+0x5c] ;  /* 0x00005c0001107983 */ /* 0x000ee80000300800 */
[----:B------:R-:W3:Y:S04]  /*62b0*/  LDL.LU R48, [R1+0x50] ;  /* 0x0000500001307983 */ /* 0x000ee80000300800 */
[----:B------:R-:W3:Y:S04]  /*62c0*/  LDL.LU R2, [R1+0x70] ;  /* 0x0000700001027983 */ /* 0x000ee80000300800 */
[----:B------:R-:W-:Y:S04]  /*62d0*/  STG.E.U16 desc[UR8][R40.64+0x2], R42 ;  /* 0x0000022a28007986 */ /* 0x000fe8000c101508 */
[----:B------:R0:W-:Y:S04]  /*62e0*/  STG.E.U16 desc[UR8][R40.64+0x6], R19 ;  /* 0x0000061328007986 */ /* 0x0001e8000c101508 */
[----:B------:R4:W-:Y:S04]  /*62f0*/  STG.E.U16 desc[UR8][R38.64], R3 ;  /* 0x0000000326007986 */ /* 0x0009e8000c101508 */
[----:B------:R-:W-:Y:S01]  /*6300*/  STG.E.U16 desc[UR8][R38.64+0x4], R18 ;  /* 0x0000041226007986 */ /* 0x000fe2000c101508 */
[----:B0-----:R-:W-:-:S03]  /*6310*/  PRMT R40, R3, 0x7632, R40 ;  /* 0x0000763203287816 */ /* 0x001fc60000000028 */
[----:B------:R-:W3:Y:S01]  /*6320*/  LDL.LU R41, [R1+0x18] ;  /* 0x0000180001297983 */ /* 0x000ee20000300800 */
[----:B------:R-:W-:-:S03]  /*6330*/  PRMT R19, R18, 0x7632, R19 ;  /* 0x0000763212137816 */ /* 0x000fc60000000013 */
[----:B------:R-:W3:Y:S04]  /*6340*/  LDL.LU R42, [R1+0xc] ;  /* 0x00000c00012a7983 */ /* 0x000ee80000300800 */
[----:B------:R-:W3:Y:S04]  /*6350*/  LDL.LU R43, [R1+0x10] ;  /* 0x00001000012b7983 */ /* 0x000ee80000300800 */
[----:B------:R-:W-:Y:S04]  /*6360*/  STG.E.U16 desc[UR8][R38.64+0x2], R40 ;  /* 0x0000022826007986 */ /* 0x000fe8000c101508 */
[----:B------:R0:W-:Y:S01]  /*6370*/  STG.E.U16 desc[UR8][R38.64+0x6], R19 ;  /* 0x0000061326007986 */ /* 0x0001e2000c101508 */
[----:B----4-:R-:W-:-:S03]  /*6380*/  F2FP.F16.F32.PACK_AB R3, R49, R50 ;  /* 0x000000323103723e */ /* 0x010fc600000000ff */
[----:B------:R-:W4:Y:S01]  /*6390*/  LDL.LU R49, [R1+0x4] ;  /* 0x0000040001317983 */ /* 0x000f220000300800 */
[----:B0-----:R-:W-:-:S03]  /*63a0*/  PRMT R19, R3, 0x7632, R19 ;  /* 0x0000763203137816 */ /* 0x001fc60000000013 */
[----:B------:R-:W4:Y:S01]  /*63b0*/  LDL.LU R50, [R1+0x8] ;  /* 0x0000080001327983 */ /* 0x000f220000300800 */
[----:B--2---:R-:W-:-:S03]  /*63c0*/  F2FP.F16.F32.PACK_AB R18, R13, R12 ;  /* 0x0000000c0d12723e */ /* 0x004fc600000000ff */
[----:B------:R3:W-:Y:S01]  /*63d0*/  STG.E.U16 desc[UR8][R36.64], R3 ;  /* 0x0000000324007986 */ /* 0x0007e2000c101508 */
[----:B------:R-:W-:-:S03]  /*63e0*/  PRMT R38, R18, 0x7632, R38 ;  /* 0x0000763212267816 */ /* 0x000fc60000000026 */
[----:B------:R-:W2:Y:S04]  /*63f0*/  LDL.LU R40, [R1+0x14] ;  /* 0x0000140001287983 */ /* 0x000ea80000300800 */
[----:B------:R-:W2:Y:S01]  /*6400*/  LDL.LU R13, [R1+0x12c] ;  /* 0x00012c00010d7983 */ /* 0x000ea20000300800 */
[----:B---3--:R-:W-:-:S03]  /*6410*/  F2FP.F16.F32.PACK_AB R3, R15, R14 ;  /* 0x0000000e0f03723e */ /* 0x008fc600000000ff */
[----:B------:R-:W3:Y:S04]  /*6420*/  LDL.LU R12, [R1+0x128] ;  /* 0x00012800010c7983 */ /* 0x000ee80000300800 */
[----:B------:R-:W3:Y:S04]  /*6430*/  LDL.LU R15, [R1+0x124] ;  /* 0x00012400010f7983 */ /* 0x000ee80000300800 */
[----:B------:R0:W-:Y:S04]  /*6440*/  STG.E.U16 desc[UR8][R36.64+0x4], R18 ;  /* 0x0000041224007986 */ /* 0x0001e8000c101508 */
[----:B------:R-:W3:Y:S04]  /*6450*/  LDL.LU R14, [R1+0x120] ;  /* 0x00012000010e7983 */ /* 0x000ee80000300800 */
[----:B------:R1:W-:Y:S01]  /*6460*/  STG.E.U16 desc[UR8][R36.64+0x2], R19 ;  /* 0x0000021324007986 */ /* 0x0003e2000c101508 */
[----:B0-----:R-:W-:-:S03]  /*6470*/  F2FP.F16.F32.PACK_AB R18, R17, R16 ;  /* 0x000000101112723e */ /* 0x001fc600000000ff */
[----:B------:R-:W-:Y:S04]  /*6480*/  STG.E.U16 desc[UR8][R36.64+0x6], R38 ;  /* 0x0000062624007986 */ /* 0x000fe8000c101508 */
[----:B------:R-:W3:Y:S01]  /*6490*/  LDL.LU R17, [R1+0x11c] ;  /* 0x00011c0001117983 */ /* 0x000ee20000300800 */
[----:B-1----:R-:W-:-:S03]  /*64a0*/  PRMT R19, R3, 0x7632, R19 ;  /* 0x0000763203137816 */ /* 0x002fc60000000013 */
[----:B------:R0:W-:Y:S04]  /*64b0*/  STG.E.U16 desc[UR8][R34.64], R3 ;  /* 0x0000000322007986 */ /* 0x0001e8000c101508 */
[----:B------:R-:W3:Y:S01]  /*64c0*/  LDL.LU R16, [R1+0x118] ;  /* 0x0001180001107983 */ /* 0x000ee20000300800 */
[----:B0-----:R-:W-:-:S03]  /*64d0*/  F2FP.F16.F32.PACK_AB R3, R48, R2 ;  /* 0x000000023003723e */ /* 0x001fc600000000ff */
[----:B------:R-:W2:Y:S04]  /*64e0*/  LDL.LU R48, [R1+0x114] ;  /* 0x0001140001307983 */ /* 0x000ea80000300800 */
[----:B------:R-:W2:Y:S01]  /*64f0*/  LDL.LU R2, [R1+0x110] ;  /* 0x0001100001027983 */ /* 0x000ea20000300800 */
[----:B------:R-:W-:-:S03]  /*6500*/  PRMT R36, R18, 0x7632, R36 ;  /* 0x0000763212247816 */ /* 0x000fc60000000024 */
[----:B------:R4:W-:Y:S02]  /*6510*/  STG.E.U16 desc[UR8][R34.64+0x4], R18 ;  /* 0x0000041222007986 */ /* 0x0009e4000c101508 */
[----:B----4-:R-:W-:Y:S02]  /*6520*/  F2FP.F16.F32.PACK_AB R18, R49, R50 ;  /* 0x000000323112723e */ /* 0x010fe400000000ff */
[----:B--2---:R-:W-:Y:S02]  /*6530*/  F2FP.F16.F32.PACK_AB R48, R48, R2 ;  /* 0x000000023030723e */ /* 0x004fe400000000ff */
[----:B------:R-:W2:Y:S04]  /*6540*/  LDL.LU R2, [R1+0x10c] ;  /* 0x00010c0001027983 */ /* 0x000ea80000300800 */
[----:B------:R-:W4:Y:S01]  /*6550*/  LDL.LU R50, [R1+0x78] ;  /* 0x0000780001327983 */ /* 0x000f220000300800 */
[----:B------:R-:W-:-:S02]  /*6560*/  F2FP.F16.F32.PACK_AB R37, R40, R41 ;  /* 0x000000292825723e */ /* 0x000fc400000000ff */
[----:B------:R-:W-:Y:S01]  /*6570*/  PRMT R39, R3, 0x7610, R39 ;  /* 0x0000761003277816 */ /* 0x000fe20000000027 */
[----:B------:R-:W-:Y:S01]  /*6580*/  STG.E.U16 desc[UR8][R34.64+0x2], R19 ;  /* 0x0000021322007986 */ /* 0x000fe2000c101508 */
[----:B------:R-:W-:-:S03]  /*6590*/  PRMT R38, R37, 0x7632, R38 ;  /* 0x0000763225267816 */ /* 0x000fc60000000026 */
[----:B------:R0:W-:Y:S01]  /*65a0*/  STG.E.U16 desc[UR8][R34.64+0x6], R36 ;  /* 0x0000062422007986 */ /* 0x0001e2000c101508 */
[----:B---3--:R-:W-:-:S03]  /*65b0*/  F2FP.F16.F32.PACK_AB R16, R17, R16 ;  /* 0x000000101110723e */ /* 0x008fc600000000ff */
[----:B------:R-:W-:Y:S01]  /*65c0*/  STG.E.U16 desc[UR8][R30.64], R39 ;  /* 0x000000271e007986 */ /* 0x000fe2000c101508 */
[----:B------:R-:W-:Y:S02]  /*65d0*/  F2FP.F16.F32.PACK_AB R12, R13, R12 ;  /* 0x0000000c0d0c723e */ /* 0x000fe400000000ff */
[----:B0-----:R-:W-:Y:S02]  /*65e0*/  PRMT R35, R3, 0x7632, R35 ;  /* 0x0000763203237816 */ /* 0x001fe40000000023 */
[----:B------:R-:W-:Y:S01]  /*65f0*/  F2FP.F16.F32.PACK_AB R3, R42, R43 ;  /* 0x0000002b2a03723e */ /* 0x000fe200000000ff */
[----:B------:R-:W-:Y:S01]  /*6600*/  STG.E.U16 desc[UR8][R30.64+0x4], R37 ;  /* 0x000004251e007986 */ /* 0x000fe2000c101508 */
[----:B------:R-:W-:Y:S02]  /*6610*/  F2FP.F16.F32.PACK_AB R14, R15, R14 ;  /* 0x0000000e0f0e723e */ /* 0x000fe400000000ff */
[----:B------:R-:W-:Y:S01]  /*6620*/  PRMT R19, R3, 0x7632, R19 ;  /* 0x0000763203137816 */ /* 0x000fe20000000013 */
[----:B------:R-:W-:Y:S04]  /*6630*/  STG.E.U16 desc[UR8][R30.64+0x2], R35 ;  /* 0x000002231e007986 */ /* 0x000fe8000c101508 */
[----:B------:R0:W-:Y:S01]  /*6640*/  STG.E.U16 desc[UR8][R30.64+0x6], R38 ;  /* 0x000006261e007986 */ /* 0x0001e2000c101508 */
[----:B------:R-:W-:-:S03]  /*6650*/  F2FP.F16.F32.PACK_AB R8, R9, R8 ;  /* 0x000000080908723e */ /* 0x000fc600000000ff */
[----:B------:R1:W-:Y:S01]  /*6660*/  STG.E.U16 desc[UR8][R28.64], R3 ;  /* 0x000000031c007986 */ /* 0x0003e2000c101508 */
[----:B------:R-:W-:Y:S02]  /*6670*/  PRMT R17, R48, 0x7632, R17 ;  /* 0x0000763230117816 */ /* 0x000fe40000000011 */
[----:B------:R-:W-:Y:S02]  /*6680*/  F2FP.F16.F32.PACK_AB R10, R11, R10 ;  /* 0x0000000a0b0a723e */ /* 0x000fe400000000ff */
[----:B0-----:R-:W-:Y:S02]  /*6690*/  PRMT R31, R18, 0x7632, R31 ;  /* 0x00007632121f7816 */ /* 0x001fe4000000001f */
[----:B-1----:R-:W-:Y:S01]  /*66a0*/  PRMT R3, R16, 0x7632, R3 ;  /* 0x0000763210037816 */ /* 0x002fe20000000003 */
[----:B------:R-:W-:Y:S01]  /*66b0*/  STG.E.U16 desc[UR8][R28.64+0x2], R19 ;  /* 0x000002131c007986 */ /* 0x000fe2000c101508 */
[----:B------:R-:W-:Y:S02]  /*66c0*/  PRMT R11, R12, 0x7632, R11 ;  /* 0x000076320c0b7816 */ /* 0x000fe4000000000b */
[----:B------:R-:W-:Y:S01]  /*66d0*/  PRMT R13, R14, 0x7632, R13 ;  /* 0x000076320e0d7816 */ /* 0x000fe2000000000d */
[----:B------:R-:W-:Y:S01]  /*66e0*/  STG.E.U16 desc[UR8][R28.64+0x4], R18 ;  /* 0x000004121c007986 */ /* 0x000fe2000c101508 */
[----:B------:R-:W-:-:S03]  /*66f0*/  F2FP.F16.F32.PACK_AB R6, R7, R6 ;  /* 0x000000060706723e */ /* 0x000fc600000000ff */
[----:B------:R-:W-:Y:S01]  /*6700*/  STG.E.U16 desc[UR8][R28.64+0x6], R31 ;  /* 0x0000061f1c007986 */ /* 0x000fe2000c101508 */
[----:B------:R-:W-:-:S03]  /*6710*/  F2FP.F16.F32.PACK_AB R4, R5, R4 ;  /* 0x000000040504723e */ /* 0x000fc600000000ff */
[----:B------:R0:W-:Y:S01]  /*6720*/  STG.E.U16 desc[UR8][R26.64+0x6], R3 ;  /* 0x000006031a007986 */ /* 0x0001e2000c101508 */
[----:B------:R-:W-:-:S03]  /*6730*/  F2FP.F16.F32.PACK_AB R57, R58, R57 ;  /* 0x000000393a39723e */ /* 0x000fc600000000ff */
[----:B------:R-:W-:Y:S01]  /*6740*/  STG.E.U16 desc[UR8][R26.64], R48 ;  /* 0x000000301a007986 */ /* 0x000fe2000c101508 */
[----:B------:R-:W-:-:S03]  /*6750*/  PRMT R5, R4, 0x7632, R5 ;  /* 0x0000763204057816 */ /* 0x000fc60000000005 */
[----:B------:R-:W-:Y:S01]  /*6760*/  STG.E.U16 desc[UR8][R26.64+0x2], R17 ;  /* 0x000002111a007986 */ /* 0x000fe2000c101508 */
[----:B0-----:R-:W-:-:S03]  /*6770*/  PRMT R3, R8, 0x7632, R3 ;  /* 0x0000763208037816 */ /* 0x001fc60000000003 */
[----:B------:R0:W-:Y:S01]  /*6780*/  STG.E.U16 desc[UR8][R26.64+0x4], R16 ;  /* 0x000004101a007986 */ /* 0x0001e2000c101508 */
[----:B------:R-:W-:-:S03]  /*6790*/  F2FP.F16.F32.PACK_AB R0, R59, R0 ;  /* 0x000000003b00723e */ /* 0x000fc600000000ff */
[----:B------:R1:W-:Y:S01]  /*67a0*/  STG.E.U16 desc[UR8][R24.64+0x6], R11 ;  /* 0x0000060b18007986 */ /* 0x0003e2000c101508 */
[----:B------:R-:W-:-:S03]  /*67b0*/  F2FP.F16.F32.PACK_AB R55, R56, R55 ;  /* 0x000000373837723e */ /* 0x000fc600000000ff */
[----:B------:R-:W-:Y:S01]  /*67c0*/  STG.E.U16 desc[UR8][R24.64], R14 ;  /* 0x0000000e18007986 */ /* 0x000fe2000c101508 */
[----:B0-----:R-:W-:-:S03]  /*67d0*/  PRMT R16, R10, 0x7632, R16 ;  /* 0x000076320a107816 */ /* 0x001fc60000000010 */
[----:B------:R-:W-:Y:S01]  /*67e0*/  STG.E.U16 desc[UR8][R24.64+0x2], R13 ;  /* 0x0000020d18007986 */ /* 0x000fe2000c101508 */
[----:B-1----:R-:W-:-:S03]  /*67f0*/  PRMT R11, R6, 0x7632, R11 ;  /* 0x00007632060b7816 */ /* 0x002fc6000000000b */
[----:B------:R-:W-:Y:S01]  /*6800*/  STG.E.U16 desc[UR8][R24.64+0x4], R12 ;  /* 0x0000040c18007986 */ /* 0x000fe2000c101508 */
[----:B------:R-:W-:-:S03]  /*6810*/  F2FP.F16.F32.PACK_AB R53, R60, R53 ;  /* 0x000000353c35723e */ /* 0x000fc600000000ff */
[----:B------:R0:W-:Y:S01]  /*6820*/  STG.E.U16 desc[UR8][R32.64+0x6], R3 ;  /* 0x0000060320007986 */ /* 0x0001e2000c101508 */
[----:B------:R-:W-:Y:S02]  /*6830*/  F2FP.F16.F32.PACK_AB R52, R52, R54 ;  /* 0x000000363434723e */ /* 0x000fe400000000ff */
[----:B------:R-:W-:Y:S01]  /*6840*/  F2FP.F16.F32.PACK_AB R51, R61, R51 ;  /* 0x000000333d33723e */ /* 0x000fe200000000ff */
        /* <DEDUP_REMOVED lines=9> */
[----:B------:R1:W-:Y:S04]  /*68e0*/  STG.E.U16 desc[UR8][R20.64], R0 ;  /* 0x0000000014007986 */ /* 0x0003e8000c101508 */
[----:B------:R3:W-:Y:S01]  /*68f0*/  STG.E.U16 desc[UR8][R20.64+0x6], R3 ;  /* 0x0000060314007986 */ /* 0x0007e2000c101508 */
[----:B0-----:R-:W-:-:S02]  /*6900*/  PRMT R22, R55, 0x7632, R22 ;  /* 0x0000763237167816 */ /* 0x001fc40000000016 */
[----:B------:R-:W-:Y:S02]  /*6910*/  PRMT R23, R52, 0x7632, R23 ;  /* 0x0000763234177816 */ /* 0x000fe40000000017 */
[----:B-1----:R-:W-:Y:S01]  /*6920*/  PRMT R0, R53, 0x7632, R0 ;  /* 0x0000763235007816 */ /* 0x002fe20000000000 */
        /* <DEDUP_REMOVED lines=13> */
[----:B----4-:R-:W-:Y:S02]  /*6a00*/  IADD3.X R50, RZ, R50, RZ, P0, !PT ;  /* 0x00000032ff327210 */ /* 0x010fe400007fe4ff */
[----:B------:R-:W-:-:S03]  /*6a10*/  ISETP.GE.U32.AND P0, PT, R2, UR10, PT ;  /* 0x0000000a02007c0c */ /* 0x000fc6000bf06070 */
[----:B------:R0:W-:Y:S01]  /*6a20*/  STL [R1+0x78], R50 ;  /* 0x0000783201007387 */ /* 0x0001e20000100800 */
[----:B------:R-:W-:-:S13]  /*6a30*/  ISETP.GE.AND.EX P0, PT, R50, UR5, PT, P0 ;  /* 0x0000000532007c0c */ /* 0x000fda000bf06300 */
[----:B0-----:R-:W-:Y:S05]  /*6a40*/  @!P0 BRA `(.L_x_2216) ;  /* 0xffffff9400cc8947 */ /* 0x001fea000383ffff */
[----:B------:R-:W-:Y:S05]  /*6a50*/  EXIT ;  /* 0x000000000000794d */ /* 0x000fea0003800000 */
.L_x_2217:
        /* <DEDUP_REMOVED lines=10> */
.L_x_2274:


//--------------------- .text._ZN13group_norm_v214gn_cuda_kernelI6__halfLi480ELi2ELi16ELi120ELi1024ELb1ELi32ELi960ELi960ELi4ELb1ELi9ELb0ELb0ENS_16CompileConditionILi900EEEEEvPT_PKS4_S7_S7_flPfS8_Pj --------------------------
	.section	.text._ZN13group_norm_v214gn_cuda_kernelI6__halfLi480ELi2ELi16ELi120ELi1024ELb1ELi32ELi960ELi960ELi4ELb1ELi9ELb0ELb0ENS_16CompileConditionILi900EEEEEvPT_PKS4_S7_S7_flPfS8_Pj,"ax",@progbits
	.align	128
        .global         _ZN13group_norm_v214gn_cuda_kernelI6__halfLi480ELi2ELi16ELi120ELi1024ELb1ELi32ELi960ELi960ELi4ELb1ELi9ELb0ELb0ENS_16CompileConditionILi900EEEEEvPT_PKS4_S7_S7_flPfS8_Pj
        .type           _ZN13group_norm_v214gn_cuda_kernelI6__halfLi480ELi2ELi16ELi120ELi1024ELb1ELi32ELi960ELi960ELi4ELb1ELi9ELb0ELb0ENS_16CompileConditionILi900EEEEEvPT_PKS4_S7_S7_flPfS8_Pj,@function
        .size           _ZN13group_norm_v214gn_cuda_kernelI6__halfLi480ELi2ELi16ELi120ELi1024ELb1ELi32ELi960ELi960ELi4ELb1ELi9ELb0ELb0ENS_16CompileConditionILi900EEEEEvPT_PKS4_S7_S7_flPfS8_Pj,(.L_x_2275 - _ZN13group_norm_v214gn_cuda_kernelI6__halfLi480ELi2ELi16ELi120ELi1024ELb1ELi32ELi960ELi960ELi4ELb1ELi9ELb0ELb0ENS_16CompileConditionILi900EEEEEvPT_PKS4_S7_S7_flPfS8_Pj)
        .other          _ZN13group_norm_v214gn_cuda_kernelI6__halfLi480ELi2ELi16ELi120ELi1024ELb1ELi32ELi960ELi960ELi4ELb1ELi9ELb0ELb0ENS_16CompileConditionILi900EEEEEvPT_PKS4_S7_S7_flPfS8_Pj,@"STO_CUDA_ENTRY STV_DEFAULT"
_ZN13group_norm_v214gn_cuda_kernelI6__halfLi480ELi2ELi16ELi120ELi1024ELb1ELi32ELi960ELi960ELi4ELb1ELi9ELb0ELb0ENS_16CompileConditionILi900EEEEEvPT_PKS4_S7_S7_flPfS8_Pj:
.text._ZN13group_norm_v214gn_cuda_kernelI6__halfLi480ELi2ELi16ELi120ELi1024ELb1ELi32ELi960ELi960ELi4ELb1ELi9ELb0ELb0ENS_16CompileConditionILi900EEEEEvPT_PKS4_S7_S7_flPfS8_Pj:
        /* <DEDUP_REMOVED lines=24> */
.L_x_2226:
        /* <DEDUP_REMOVED lines=642> */
.L_x_2219:
[----:B------:R-:W-:Y:S05]  /*29a0*/  BSYNC B0 ;  /* 0x0000000000007941 */ /* 0x000fea0003800000 */
.L_x_2218:
        /* <DEDUP_REMOVED lines=19> */
.L_x_2221:
[----:B------:R-:W-:Y:S05]  /*2ae0*/  BSYNC B0 ;  /* 0x0000000000007941 */ /* 0x000fea0003800000 */
.L_x_2220:
        /* <DEDUP_REMOVED lines=13> */
.L_x_2223:
[----:B------:R-:W2:Y:S04]  /*2bc0*/  LD.E.STRONG.GPU R33, desc[UR8][R26.64] ;  /* 0x000000081a217980 */ /* 0x000ea8000c10f900 */
[----:B--2---:R-:W-:Y:S01]  /*2bd0*/  CCTL.IVALL ;  /* 0x00000000ff00798f */ /* 0x004fe20002000000 */
[----:B------:R-:W-:Y:S05]  /*2be0*/  YIELD ;  /* 0x0000000000007946 */ /* 0x000fea0003800000 */
[----:B-----5:R-:W-:-:S04]  /*2bf0*/  LOP3.LUT R33, R33, R32, RZ, 0x3c, !PT ;  /* 0x0000002021217212 */ /* 0x020fc800078e3cff */
[----:B------:R-:W-:-:S13]  /*2c00*/  ISETP.GT.AND P0, PT, R33, -0x1, PT ;  /* 0xffffffff2100780c */ /* 0x000fda0003f04270 */
[----:B------:R-:W-:Y:S05]  /*2c10*/  @P0 BRA `(.L_x_2223) ;  /* 0xfffffffc00e80947 */ /* 0x000fea000383ffff */
.L_x_2222:
        /* <DEDUP_REMOVED lines=78> */
.L_x_2225:
[----:B------:R-:W-:Y:S05]  /*3100*/  BSYNC B0 ;  /* 0x0000000000007941 */ /* 0x000fea0003800000 */
.L_x_2224:
        /* <DEDUP_REMOVED lines=917> */
.L_x_2227:
        /* <DEDUP_REMOVED lines=10> */
.L_x_2275:


//--------------------- .nv.shared._ZN13group_norm_v218gn_bwd_cuda_kernelI13__nv_bfloat16Li480ELi3ELi32ELi60ELi1024ELb0ELb1ELi8ELi960ELi960ELi4ELb1ELi2ELb0ELb0ELNS_15WgradSyncMethodE3ENS_16CompileConditionILi900EEEEEvPT_S6_S6_PKS5_S8_S8_S8_PKfflPfPj --------------------------
	.section	.nv.shared._ZN13group_norm_v218gn_bwd_cuda_kernelI13__nv_bfloat16Li480ELi3ELi32ELi60ELi1024ELb0ELb1ELi8ELi960ELi960ELi4ELb1ELi2ELb0ELb0ELNS_15WgradSyncMethodE3ENS_16CompileConditionILi900EEEEEvPT_S6_S6_PKS5_S8_S8_S8_PKfflPfPj,"aw",@nobits
	.sectionflags	@""
	.align	8
.nv.shared._ZN13group_norm_v218gn_bwd_cuda_kernelI13__nv_bfloat16Li480ELi3ELi32ELi60ELi1024ELb0ELb1ELi8ELi960ELi960ELi4ELb1ELi2ELb0ELb0ELNS_15WgradSyncMethodE3ENS_16CompileConditionILi900EEEEEvPT_S6_S6_PKS5_S8_S8_S8_PKfflPfPj:
	.zero		22272


//--------------------- .nv.shared.reserved.0     --------------------------
	.section	.nv.shared.reserved.0,"aw",@nobits
	.weak		__nv_reservedSMEM_offset_0_alias
	.size		__nv_reservedSMEM_offset_0_alias, 0, 0
	.other		__nv_reservedSMEM_offset_0_alias,@"STO_CUDA_RESERVED_SHARED STV_DEFAULT"
__nv_reservedSMEM_offset_0_alias:
	.zero		0


//--------------------- .nv.shared._ZN13group_norm_v218gn_bwd_cuda_kernelI13__nv_bfloat16Li480ELi1ELi32ELi60ELi1024ELb0ELb1ELi16ELi960ELi960ELi4ELb1ELi2ELb0ELb0ELNS_15WgradSyncMethodE3ENS_16CompileConditionILi900EEEEEvPT_S6_S6_PKS5_S8_S8_S8_PKfflPfPj --------------------------
	.section	.nv.shared._ZN13group_norm_v218gn_bwd_cuda_kernelI13__nv_bfloat16Li480ELi1ELi32ELi60ELi1024ELb0ELb1ELi16ELi960ELi960ELi4ELb1ELi2ELb0ELb0ELNS_15WgradSyncMethodE3ENS_16CompileConditionILi900EEEEEvPT_S6_S6_PKS5_S8_S8_S8_PKfflPfPj,"aw",@nobits
	.sectionflags	@""
	.align	8
.nv.shared._ZN13group_norm_v218gn_bwd_cuda_kernelI13__nv_bfloat16Li480ELi1ELi32ELi60ELi1024ELb0ELb1ELi16ELi960ELi960ELi4ELb1ELi2ELb0ELb0ELNS_15WgradSyncMethodE3ENS_16CompileConditionILi900EEEEEvPT_S6_S6_PKS5_S8_S8_S8_PKfflPfPj:
	.zero		22272


//--------------------- .nv.shared._ZN13group_norm_v218gn_bwd_cuda_kernelI13__nv_bfloat16Li480ELi1ELi32ELi60ELi1024ELb0ELb1ELi32ELi960ELi960ELi4ELb1ELi4ELb0ELb0ELNS_15WgradSyncMethodE3ENS_16CompileConditionILi900EEEEEvPT_S6_S6_PKS5_S8_S8_S8_PKfflPfPj --------------------------
	.section	.nv.shared._ZN13group_norm_v218gn_bwd_cuda_kernelI13__nv_bfloat16Li480ELi1ELi32ELi60ELi1024ELb0ELb1ELi32ELi960ELi960ELi4ELb1ELi4ELb0ELb0ELNS_15WgradSyncMethodE3ENS_16CompileConditionILi900EEEEEvPT_S6_S6_PKS5_S8_S8_S8_PKfflPfPj,"aw",@nobits
	.sectionflags	@""
	.align	8
.nv.shared._ZN13group_norm_v218gn_bwd_cuda_kernelI13__nv_bfloat16Li480ELi1ELi32ELi60ELi1024ELb0ELb1ELi32ELi960ELi960ELi4ELb1ELi4ELb0ELb0ELNS_15WgradSyncMethodE3ENS_16CompileConditionILi900EEEEEvPT_S6_S6_PKS5_S8_S8_S8_PKfflPfPj:
	.zero		22272


//--------------------- .nv.shared._ZN13group_norm_v218gn_bwd_cuda_kernelI13__nv_bfloat16Li480ELi2ELi32ELi60ELi1024ELb0ELb1ELi16ELi960ELi960ELi4ELb1ELi3ELb0ELb0ELNS_15WgradSyncMethodE2ENS_16CompileConditionILi900EEEEEvPT_S6_S6_PKS5_S8_S8_S8_PKfflPfPj --------------------------
	.section	.nv.shared._ZN13group_norm_v218gn_bwd_cuda_kernelI13__nv_bfloat16Li480ELi2ELi32ELi60ELi1024ELb0ELb1ELi16ELi960ELi960ELi4ELb1ELi3ELb0ELb0ELNS_15WgradSyncMethodE2ENS_16CompileConditionILi900EEEEEvPT_S6_S6_PKS5_S8_S8_S8_PKfflPfPj,"aw",@nobits
	.sectionflags	@""
	.align	8
.nv.shared._ZN13group_norm_v218gn_bwd_cuda_kernelI13__nv_bfloat16Li480ELi2ELi32ELi60ELi1024ELb0ELb1ELi16ELi960ELi960ELi4ELb1ELi3ELb0ELb0ELNS_15WgradSyncMethodE2ENS_16CompileConditionILi900EEEEEvPT_S6_S6_PKS5_S8_S8_S8_PKfflPfPj:
	.zero		22272


//--------------------- .nv.shared._ZN13group_norm_v218gn_bwd_cuda_kernelI13__nv_bfloat16Li480ELi2ELi32ELi60ELi1024ELb0ELb1ELi16ELi960ELi960ELi4ELb1ELi4ELb0ELb0ELNS_15WgradSyncMethodE3ENS_16CompileConditionILi900EEEEEvPT_S6_S6_PKS5_S8_S8_S8_PKfflPfPj --------------------------
	.section	.nv.shared._ZN13group_norm_v218gn_bwd_cuda_kernelI13__nv_bfloat16Li480ELi2ELi32ELi60ELi1024ELb0ELb1ELi16ELi960ELi960ELi4ELb1ELi4ELb0ELb0ELNS_15WgradSyncMethodE3ENS_16CompileConditionILi900EEEEEvPT_S6_S6_PKS5_S8_S8_S8_PKfflPfPj,"aw",@nobits
	.sectionflags	@""
	.align	8
.nv.shared._ZN13group_norm_v218gn_bwd_cuda_kernelI13__nv_bfloat16Li480ELi2ELi32ELi60ELi1024ELb0ELb1ELi16ELi960ELi960ELi4ELb1ELi4ELb0ELb0ELNS_15WgradSyncMethodE3ENS_16CompileConditionILi900EEEEEvPT_S6_S6_PKS5_S8_S8_S8_PKfflPfPj:
	.zero		22272


//--------------------- .nv.shared._ZN13group_norm_v218gn_bwd_cuda_kernelI13__nv_bfloat16Li480ELi3ELi16ELi120ELi1024ELb1ELb1ELi8ELi960ELi960ELi4ELb1ELi2ELb0ELb0ELNS_15WgradSyncMethodE3ENS_16CompileConditionILi900EEEEEvPT_S6_S6_PKS5_S8_S8_S8_PKfflPfPj --------------------------
	.section	.nv.shared._ZN13group_norm_v218gn_bwd_cuda_kernelI13__nv_bfloat16Li480ELi3ELi16ELi120ELi1024ELb1ELb1ELi8ELi960ELi960ELi4ELb1ELi2ELb0ELb0ELNS_15WgradSyncMethodE3ENS_16CompileConditionILi900EEEEEvPT_S6_S6_PKS5_S8_S8_S8_PKfflPfPj,"aw",@nobits
	.sectionflags	@""
	.align	8
.nv.shared._ZN13group_norm_v218gn_bwd_cuda_kernelI13__nv_bfloat16Li480ELi3ELi16ELi120ELi1024ELb1ELb1ELi8ELi960ELi960ELi4ELb1ELi2ELb0ELb0ELNS_15WgradSyncMethodE3ENS_16CompileConditionILi900EEEEEvPT_S6_S6_PKS5_S8_S8_S8_PKfflPfPj:
	.zero		22208


//--------------------- .nv.shared._ZN13group_norm_v218gn_bwd_cuda_kernelI13__nv_bfloat16Li480ELi1ELi16ELi120ELi1024ELb1ELb1ELi16ELi960ELi960ELi4ELb1ELi2ELb0ELb0ELNS_15WgradSyncMethodE3ENS_16CompileConditionILi900EEEEEvPT_S6_S6_PKS5_S8_S8_S8_PKfflPfPj --------------------------
	.section	.nv.shared._ZN13group_norm_v218gn_bwd_cuda_kernelI13__nv_bfloat16Li480ELi1ELi16ELi120ELi1024ELb1ELb1ELi16ELi960ELi960ELi4ELb1ELi2ELb0ELb0ELNS_15WgradSyncMethodE3ENS_16CompileConditionILi900EEEEEvPT_S6_S6_PKS5_S8_S8_S8_PKfflPfPj,"aw",@nobits
	.sectionflags	@""
	.align	8
.nv.shared._ZN13group_norm_v218gn_bwd_cuda_kernelI13__nv_bfloat16Li480ELi1ELi16ELi120ELi1024ELb1ELb1ELi16ELi960ELi960ELi4ELb1ELi2ELb0ELb0ELNS_15WgradSyncMethodE3ENS_16CompileConditionILi900EEEEEvPT_S6_S6_PKS5_S8_S8_S8_PKfflPfPj:
	.zero		22208


//--------------------- .nv.shared._ZN13group_norm_v218gn_bwd_cuda_kernelI13__nv_bfloat16Li480ELi1ELi16ELi120ELi1024ELb1ELb1ELi32ELi960ELi960ELi4ELb1ELi4ELb0ELb0ELNS_15WgradSyncMethodE3ENS_16CompileConditionILi900EEEEEvPT_S6_S6_PKS5_S8_S8_S8_PKfflPfPj --------------------------
	.section	.nv.shared._ZN13group_norm_v218gn_bwd_cuda_kernelI13__nv_bfloat16Li480ELi1ELi16ELi120ELi1024ELb1ELb1ELi32ELi960ELi960ELi4ELb1ELi4ELb0ELb0ELNS_15WgradSyncMethodE3ENS_16CompileConditionILi900EEEEEvPT_S6_S6_PKS5_S8_S8_S8_PKfflPfPj,"aw",@nobits
	.sectionflags	@""
	.align	8
.nv.shared._ZN13group_norm_v218gn_bwd_cuda_kernelI13__nv_bfloat16Li480ELi1ELi16ELi120ELi1024ELb1ELb1ELi32ELi960ELi960ELi4ELb1ELi4ELb0ELb0ELNS_15WgradSyncMethodE3ENS_16CompileConditionILi900EEEEEvPT_S6_S6_PKS5_S8_S8_S8_PKfflPfPj:
	.zero		22208


//--------------------- .nv.shared._ZN13group_norm_v218gn_bwd_cuda_kernelI13__nv_bfloat16Li480ELi2ELi16ELi120ELi1024ELb1ELb1ELi16ELi960ELi960ELi4ELb1ELi3ELb0ELb0ELNS_15WgradSyncMethodE2ENS_16CompileConditionILi900EEEEEvPT_S6_S6_PKS5_S8_S8_S8_PKfflPfPj --------------------------
	.section	.nv.shared._ZN13group_norm_v218gn_bwd_cuda_kernelI13__nv_bfloat16Li480ELi2ELi16ELi120ELi1024ELb1ELb1ELi16ELi960ELi960ELi4ELb1ELi3ELb0ELb0ELNS_15WgradSyncMethodE2ENS_16CompileConditionILi900EEEEEvPT_S6_S6_PKS5_S8_S8_S8_PKfflPfPj,"aw",@nobits
	.sectionflags	@""
	.align	8
.nv.shared._ZN13group_norm_v218gn_bwd_cuda_kernelI13__nv_bfloat16Li480ELi2ELi16ELi120ELi1024ELb1ELb1ELi16ELi960ELi960ELi4ELb1ELi3ELb0ELb0ELNS_15WgradSyncMethodE2ENS_16CompileConditionILi900EEEEEvPT_S6_S6_PKS5_S8_S8_S8_PKfflPfPj:
	.zero		22208


//--------------------- .nv.shared._ZN13group_norm_v218gn_bwd_cuda_kernelI13__nv_bfloat16Li480ELi2ELi16ELi120ELi1024ELb1ELb1ELi16ELi960ELi960ELi4ELb1ELi4ELb0ELb0ELNS_15WgradSyncMethodE3ENS_16CompileConditionILi900EEEEEvPT_S6_S6_PKS5_S8_S8_S8_PKfflPfPj --------------------------
	.section	.nv.shared._ZN13group_norm_v218gn_bwd_cuda_kernelI13__nv_bfloat16Li480ELi2ELi16ELi120ELi1024ELb1ELb1ELi16ELi960ELi960ELi4ELb1ELi4ELb0ELb0ELNS_15WgradSyncMethodE3ENS_16CompileConditionILi900EEEEEvPT_S6_S6_PKS5_S8_S8_S8_PKfflPfPj,"aw",@nobits
	.sectionflags	@""
	.align	8
.nv.shared._ZN13group_norm_v218gn_bwd_cuda_kernelI13__nv_bfloat16Li480ELi2ELi16ELi120ELi1024ELb1ELb1ELi16ELi960ELi960ELi4ELb1ELi4ELb0ELb0ELNS_15WgradSyncMethodE3ENS_16CompileConditionILi900EEEEEvPT_S6_S6_PKS5_S8_S8_S8_PKfflPfPj:
	.zero		22208


//--------------------- .nv.shared._ZN13group_norm_v214gn_cuda_kernelI13__nv_bfloat16Li480ELi3ELi32ELi60ELi1024ELb0ELi8ELi960ELi960ELi4ELb1ELi2ELb0ELb0ENS_16CompileConditionILi900EEEEEvPT_PKS4_S7_S7_flPfS8_Pj --------------------------
	.section	.nv.shared._ZN13group_norm_v214gn_cuda_kernelI13__nv_bfloat16Li480ELi3ELi32ELi60ELi1024ELb0ELi8ELi960ELi960ELi4ELb1ELi2ELb0ELb0ENS_16CompileConditionILi900EEEEEvPT_PKS4_S7_S7_flPfS8_Pj,"aw",@nobits
	.sectionflags	@""
	.align	8
.nv.shared._ZN13group_norm_v214gn_cuda_kernelI13__nv_bfloat16Li480ELi3ELi32ELi60ELi1024ELb0ELi8ELi960ELi960ELi4ELb1ELi2ELb0ELb0ENS_16CompileConditionILi900EEEEEvPT_PKS4_S7_S7_flPfS8_Pj:
	.zero		6912


//--------------------- .nv.shared._ZN13group_norm_v214gn_cuda_kernelI13__nv_bfloat16Li480ELi1ELi32ELi60ELi1024ELb0ELi16ELi960ELi960ELi4ELb1ELi2ELb0ELb0ENS_16CompileConditionILi900EEEEEvPT_PKS4_S7_S7_flPfS8_Pj --------------------------
	.section	.nv.shared._ZN13group_norm_v214gn_cuda_kernelI13__nv_bfloat16Li480ELi1ELi32ELi60ELi1024ELb0ELi16ELi960ELi960ELi4ELb1ELi2ELb0ELb0ENS_16CompileConditionILi900EEEEEvPT_PKS4_S7_S7_flPfS8_Pj,"aw",@nobits
	.sectionflags	@""
	.align	8
.nv.shared._ZN13group_norm_v214gn_cuda_kernelI13__nv_bfloat16Li480ELi1ELi32ELi60ELi1024ELb0ELi16ELi960ELi960ELi4ELb1ELi2ELb0ELb0ENS_16CompileConditionILi900EEEEEvPT_PKS4_S7_S7_flPfS8_Pj:
	.zero		6912


//--------------------- .nv.shared._ZN13group_norm_v214gn_cuda_kernelI13__nv_bfloat16Li480ELi3ELi32ELi60ELi1024ELb0ELi16ELi960ELi960ELi4ELb1ELi5ELb0ELb0ENS_16CompileConditionILi900EEEEEvPT_PKS4_S7_S7_flPfS8_Pj --------------------------
	.section	.nv.shared._ZN13group_norm_v214gn_cuda_kernelI13__nv_bfloat16Li480ELi3ELi32ELi60ELi1024ELb0ELi16ELi960ELi960ELi4ELb1ELi5ELb0ELb0ENS_16CompileConditionILi900EEEEEvPT_PKS4_S7_S7_flPfS8_Pj,"aw",@nobits
	.sectionflags	@""
	.align	8
.nv.shared._ZN13group_norm_v214gn_cuda_kernelI13__nv_bfloat16Li480ELi3ELi32ELi60ELi1024ELb0ELi16ELi960ELi960ELi4ELb1ELi5ELb0ELb0ENS_16CompileConditionILi900EEEEEvPT_PKS4_S7_S7_flPfS8_Pj:
	.zero		6912


//--------------------- .nv.shared._ZN13group_norm_v214gn_cuda_kernelI13__nv_bfloat16Li480ELi1ELi32ELi60ELi1024ELb0ELi32ELi960ELi960ELi4ELb1ELi4ELb0ELb0ENS_16CompileConditionILi900EEEEEvPT_PKS4_S7_S7_flPfS8_Pj --------------------------
	.section	.nv.shared._ZN13group_norm_v214gn_cuda_kernelI13__nv_bfloat16Li480ELi1ELi32ELi60ELi1024ELb0ELi32ELi960ELi960ELi4ELb1ELi4ELb0ELb0ENS_16CompileConditionILi900EEEEEvPT_PKS4_S7_S7_flPfS8_Pj,"aw",@nobits
	.sectionflags	@""
	.align	8
.nv.shared._ZN13group_norm_v214gn_cuda_kernelI13__nv_bfloat16Li480ELi1ELi32ELi60ELi1024ELb0ELi32ELi960ELi960ELi4ELb1ELi4ELb0ELb0ENS_16CompileConditionILi900EEEEEvPT_PKS4_S7_S7_flPfS8_Pj:
	.zero		6912


//--------------------- .nv.shared._ZN13group_norm_v214gn_cuda_kernelI13__nv_bfloat16Li480ELi1ELi32ELi60ELi1024ELb0ELi64ELi960ELi960ELi4ELb1ELi9ELb0ELb0ENS_16CompileConditionILi900EEEEEvPT_PKS4_S7_S7_flPfS8_Pj --------------------------
	.section	.nv.shared._ZN13group_norm_v214gn_cuda_kernelI13__nv_bfloat16Li480ELi1ELi32ELi60ELi1024ELb0ELi64ELi960ELi960ELi4ELb1ELi9ELb0ELb0ENS_16CompileConditionILi900EEEEEvPT_PKS4_S7_S7_flPfS8_Pj,"aw",@nobits
	.sectionflags	@""
	.align	8
.nv.shared._ZN13group_norm_v214gn_cuda_kernelI13__nv_bfloat16Li480ELi1ELi32ELi60ELi1024ELb0ELi64ELi960ELi960ELi4ELb1ELi9ELb0ELb0ENS_16CompileConditionILi900EEEEEvPT_PKS4_S7_S7_flPfS8_Pj:
	.zero		6912


//--------------------- .nv.shared._ZN13group_norm_v214gn_cuda_kernelI13__nv_bfloat16Li480ELi2ELi32ELi60ELi1024ELb0ELi32ELi960ELi960ELi4ELb1ELi7ELb0ELb0ENS_16CompileConditionILi900EEEEEvPT_PKS4_S7_S7_flPfS8_Pj --------------------------
	.section	.nv.shared._ZN13group_norm_v214gn_cuda_kernelI13__nv_bfloat16Li480ELi2ELi32ELi60ELi1024ELb0ELi32ELi960ELi960ELi4ELb1ELi7ELb0ELb0ENS_16CompileConditionILi900EEEEEvPT_PKS4_S7_S7_flPfS8_Pj,"aw",@nobits
	.sectionflags	@""
	.align	8
.nv.shared._ZN13group_norm_v214gn_cuda_kernelI13__nv_bfloat16Li480ELi2ELi32ELi60ELi1024ELb0ELi32ELi960ELi960ELi4ELb1ELi7ELb0ELb0ENS_16CompileConditionILi900EEEEEvPT_PKS4_S7_S7_flPfS8_Pj:
	.zero		6912


//--------------------- .nv.shared._ZN13group_norm_v214gn_cuda_kernelI13__nv_bfloat16Li480ELi2ELi32ELi60ELi1024ELb0ELi32ELi960ELi960ELi4ELb1ELi9ELb0ELb0ENS_16CompileConditionILi900EEEEEvPT_PKS4_S7_S7_flPfS8_Pj --------------------------
	.section	.nv.shared._ZN13group_norm_v214gn_cuda_kernelI13__nv_bfloat16Li480ELi2ELi32ELi60ELi1024ELb0ELi32ELi960ELi960ELi4ELb1ELi9ELb0ELb0ENS_16CompileConditionILi900EEEEEvPT_PKS4_S7_S7_flPfS8_Pj,"aw",@nobits
	.sectionflags	@""
	.align	8
.nv.shared._ZN13group_norm_v214gn_cuda_kernelI13__nv_bfloat16Li480ELi2ELi32ELi60ELi1024ELb0ELi32ELi960ELi960ELi4ELb1ELi9ELb0ELb0ENS_16CompileConditionILi900EEEEEvPT_PKS4_S7_S7_flPfS8_Pj:
	.zero		6912


//--------------------- .nv.shared._ZN13group_norm_v214gn_cuda_kernelI13__nv_bfloat16Li480ELi3ELi16ELi120ELi1024ELb1ELi8ELi960ELi960ELi4ELb1ELi2ELb0ELb0ENS_16CompileConditionILi900EEEEEvPT_PKS4_S7_S7_flPfS8_Pj --------------------------
	.section	.nv.shared._ZN13group_norm_v214gn_cuda_kernelI13__nv_bfloat16Li480ELi3ELi16ELi120ELi1024ELb1ELi8ELi960ELi960ELi4ELb1ELi2ELb0ELb0ENS_16CompileConditionILi900EEEEEvPT_PKS4_S7_S7_flPfS8_Pj,"aw",@nobits
	.sectionflags	@""
	.align	8
.nv.shared._ZN13group_norm_v214gn_cuda_kernelI13__nv_bfloat16Li480ELi3ELi16ELi120ELi1024ELb1ELi8ELi960ELi960ELi4ELb1ELi2ELb0ELb0ENS_16CompileConditionILi900EEEEEvPT_PKS4_S7_S7_flPfS8_Pj:
	.zero		6848


//--------------------- .nv.shared._ZN13group_norm_v214gn_cuda_kernelI13__nv_bfloat16Li480ELi1ELi16ELi120ELi1024ELb1ELi16ELi960ELi960ELi4ELb1ELi2ELb0ELb0ENS_16CompileConditionILi900EEEEEvPT_PKS4_S7_S7_flPfS8_Pj --------------------------
	.section	.nv.shared._ZN13group_norm_v214gn_cuda_kernelI13__nv_bfloat16Li480ELi1ELi16ELi120ELi1024ELb1ELi16ELi960ELi960ELi4ELb1ELi2ELb0ELb0ENS_16CompileConditionILi900EEEEEvPT_PKS4_S7_S7_flPfS8_Pj,"aw",@nobits
	.sectionflags	@""
	.align	8
.nv.shared._ZN13group_norm_v214gn_cuda_kernelI13__nv_bfloat16Li480ELi1ELi16ELi120ELi1024ELb1ELi16ELi960ELi960ELi4ELb1ELi2ELb0ELb0ENS_16CompileConditionILi900EEEEEvPT_PKS4_S7_S7_flPfS8_Pj:
	.zero		6848


//--------------------- .nv.shared._ZN13group_norm_v214gn_cuda_kernelI13__nv_bfloat16Li480ELi3ELi16ELi120ELi1024ELb1ELi16ELi960ELi960ELi4ELb1ELi5ELb0ELb0ENS_16CompileConditionILi900EEEEEvPT_PKS4_S7_S7_flPfS8_Pj --------------------------
	.section	.nv.shared._ZN13group_norm_v214gn_cuda_kernelI13__nv_bfloat16Li480ELi3ELi16ELi120ELi1024ELb1ELi16ELi960ELi960ELi4ELb1ELi5ELb0ELb0ENS_16CompileConditionILi900EEEEEvPT_PKS4_S7_S7_flPfS8_Pj,"aw",@nobits
	.sectionflags	@""
	.align	8
.nv.shared._ZN13group_norm_v214gn_cuda_kernelI13__nv_bfloat16Li480ELi3ELi16ELi120ELi1024ELb1ELi16ELi960ELi960ELi4ELb1ELi5ELb0ELb0ENS_16CompileConditionILi900EEEEEvPT_PKS4_S7_S7_flPfS8_Pj:
	.zero		6848


//--------------------- .nv.shared._ZN13group_norm_v214gn_cuda_kernelI13__nv_bfloat16Li480ELi1ELi16ELi120ELi1024ELb1ELi32ELi960ELi960ELi4ELb1ELi4ELb0ELb0ENS_16CompileConditionILi900EEEEEvPT_PKS4_S7_S7_flPfS8_Pj --------------------------
	.section	.nv.shared._ZN13group_norm_v214gn_cuda_kernelI13__nv_bfloat16Li480ELi1ELi16ELi120ELi1024ELb1ELi32ELi960ELi960ELi4ELb1ELi4ELb0ELb0ENS_16CompileConditionILi900EEEEEvPT_PKS4_S7_S7_flPfS8_Pj,"aw",@nobits
	.sectionflags	@""
	.align	8
.nv.shared._ZN13group_norm_v214gn_cuda_kernelI13__nv_bfloat16Li480ELi1ELi16ELi120ELi1024ELb1ELi32ELi960ELi960ELi4ELb1ELi4ELb0ELb0ENS_16CompileConditionILi900EEEEEvPT_PKS4_S7_S7_flPfS8_Pj:
	.zero		6848


//--------------------- .nv.shared._ZN13group_norm_v214gn_cuda_kernelI13__nv_bfloat16Li480ELi1ELi16ELi120ELi1024ELb1ELi64ELi960ELi960ELi4ELb1ELi9ELb0ELb0ENS_16CompileConditionILi900EEEEEvPT_PKS4_S7_S7_flPfS8_Pj --------------------------
	.section	.nv.shared._ZN13group_norm_v214gn_cuda_kernelI13__nv_bfloat16Li480ELi1ELi16ELi120ELi1024ELb1ELi64ELi960ELi960ELi4ELb1ELi9ELb0ELb0ENS_16CompileConditionILi900EEEEEvPT_PKS4_S7_S7_flPfS8_Pj,"aw",@nobits
	.sectionflags	@""
	.align	8
.nv.shared._ZN13group_norm_v214gn_cuda_kernelI13__nv_bfloat16Li480ELi1ELi16ELi120ELi1024ELb1ELi64ELi960ELi960ELi4ELb1ELi9ELb0ELb0ENS_16CompileConditionILi900EEEEEvPT_PKS4_S7_S7_flPfS8_Pj:
	.zero		6848


//--------------------- .nv.shared._ZN13group_norm_v214gn_cuda_kernelI13__nv_bfloat16Li480ELi2ELi16ELi120ELi1024ELb1ELi32ELi960ELi960ELi4ELb1ELi7ELb0ELb0ENS_16CompileConditionILi900EEEEEvPT_PKS4_S7_S7_flPfS8_Pj --------------------------
	.section	.nv.shared._ZN13group_norm_v214gn_cuda_kernelI13__nv_bfloat16Li480ELi2ELi16ELi120ELi1024ELb1ELi32ELi960ELi960ELi4ELb1ELi7ELb0ELb0ENS_16CompileConditionILi900EEEEEvPT_PKS4_S7_S7_flPfS8_Pj,"aw",@nobits
	.sectionflags	@""
	.align	8
.nv.shared._ZN13group_norm_v214gn_cuda_kernelI13__nv_bfloat16Li480ELi2ELi16ELi120ELi1024ELb1ELi32ELi960ELi960ELi4ELb1ELi7ELb0ELb0ENS_16CompileConditionILi900EEEEEvPT_PKS4_S7_S7_flPfS8_Pj:
	.zero		6848


//--------------------- .nv.shared._ZN13group_norm_v214gn_cuda_kernelI13__nv_bfloat16Li480ELi2ELi16ELi120ELi1024ELb1ELi32ELi960ELi960ELi4ELb1ELi9ELb0ELb0ENS_16CompileConditionILi900EEEEEvPT_PKS4_S7_S7_flPfS8_Pj --------------------------
	.section	.nv.shared._ZN13group_norm_v214gn_cuda_kernelI13__nv_bfloat16Li480ELi2ELi16ELi120ELi1024ELb1ELi32ELi960ELi960ELi4ELb1ELi9ELb0ELb0ENS_16CompileConditionILi900EEEEEvPT_PKS4_S7_S7_flPfS8_Pj,"aw",@nobits
	.sectionflags	@""
	.align	8
.nv.shared._ZN13group_norm_v214gn_cuda_kernelI13__nv_bfloat16Li480ELi2ELi16ELi120ELi1024ELb1ELi32ELi960ELi960ELi4ELb1ELi9ELb0ELb0ENS_16CompileConditionILi900EEEEEvPT_PKS4_S7_S7_flPfS8_Pj:
	.zero		6848


//--------------------- .nv.shared._ZN13group_norm_v218gn_bwd_cuda_kernelI6__halfLi480ELi3ELi32ELi60ELi1024ELb0ELb1ELi8ELi960ELi960ELi4ELb1ELi2ELb0ELb0ELNS_15WgradSyncMethodE3ENS_16CompileConditionILi900EEEEEvPT_S6_S6_PKS5_S8_S8_S8_PKfflPfPj --------------------------
	.section	.nv.shared._ZN13group_norm_v218gn_bwd_cuda_kernelI6__halfLi480ELi3ELi32ELi60ELi1024ELb0ELb1ELi8ELi960ELi960ELi4ELb1ELi2ELb0ELb0ELNS_15WgradSyncMethodE3ENS_16CompileConditionILi900EEEEEvPT_S6_S6_PKS5_S8_S8_S8_PKfflPfPj,"aw",@nobits
	.sectionflags	@""
	.align	8
.nv.shared._ZN13group_norm_v218gn_bwd_cuda_kernelI6__halfLi480ELi3ELi32ELi60ELi1024ELb0ELb1ELi8ELi960ELi960ELi4ELb1ELi2ELb0ELb0ELNS_15WgradSyncMethodE3ENS_16CompileConditionILi900EEEEEvPT_S6_S6_PKS5_S8_S8_S8_PKfflPfPj:
	.zero		22272


//--------------------- .nv.shared._ZN13group_norm_v218gn_bwd_cuda_kernelI6__halfLi480ELi1ELi32ELi60ELi1024ELb0ELb1ELi16ELi960ELi960ELi4ELb1ELi2ELb0ELb0ELNS_15WgradSyncMethodE3ENS_16CompileConditionILi900EEEEEvPT_S6_S6_PKS5_S8_S8_S8_PKfflPfPj --------------------------
	.section	.nv.shared._ZN13group_norm_v218gn_bwd_cuda_kernelI6__halfLi480ELi1ELi32ELi60ELi1024ELb0ELb1ELi16ELi960ELi960ELi4ELb1ELi2ELb0ELb0ELNS_15WgradSyncMethodE3ENS_16CompileConditionILi900EEEEEvPT_S6_S6_PKS5_S8_S8_S8_PKfflPfPj,"aw",@nobits
	.sectionflags	@""
	.align	8
.nv.shared._ZN13group_norm_v218gn_bwd_cuda_kernelI6__halfLi480ELi1ELi32ELi60ELi1024ELb0ELb1ELi16ELi960ELi960ELi4ELb1ELi2ELb0ELb0ELNS_15WgradSyncMethodE3ENS_16CompileConditionILi900EEEEEvPT_S6_S6_PKS5_S8_S8_S8_PKfflPfPj:
	.zero		22272


//--------------------- .nv.shared._ZN13group_norm_v218gn_bwd_cuda_kernelI6__halfLi480ELi1ELi32ELi60ELi1024ELb0ELb1ELi32ELi960ELi960ELi4ELb1ELi4ELb0ELb0ELNS_15WgradSyncMethodE3ENS_16CompileConditionILi900EEEEEvPT_S6_S6_PKS5_S8_S8_S8_PKfflPfPj --------------------------
	.section	.nv.shared._ZN13group_norm_v218gn_bwd_cuda_kernelI6__halfLi480ELi1ELi32ELi60ELi1024ELb0ELb1ELi32ELi960ELi960ELi4ELb1ELi4ELb0ELb0ELNS_15WgradSyncMethodE3ENS_16CompileConditionILi900EEEEEvPT_S6_S6_PKS5_S8_S8_S8_PKfflPfPj,"aw",@nobits
	.sectionflags	@""
	.align	8
.nv.shared._ZN13group_norm_v218gn_bwd_cuda_kernelI6__halfLi480ELi1ELi32ELi60ELi1024ELb0ELb1ELi32ELi960ELi960ELi4ELb1ELi4ELb0ELb0ELNS_15WgradSyncMethodE3ENS_16CompileConditionILi900EEEEEvPT_S6_S6_PKS5_S8_S8_S8_PKfflPfPj:
	.zero		22272


//--------------------- .nv.shared._ZN13group_norm_v218gn_bwd_cuda_kernelI6__halfLi480ELi2ELi32ELi60ELi1024ELb0ELb1ELi16ELi960ELi960ELi4ELb1ELi3ELb0ELb0ELNS_15WgradSyncMethodE2ENS_16CompileConditionILi900EEEEEvPT_S6_S6_PKS5_S8_S8_S8_PKfflPfPj --------------------------
	.section	.nv.shared._ZN13group_norm_v218gn_bwd_cuda_kernelI6__halfLi480ELi2ELi32ELi60ELi1024ELb0ELb1ELi16ELi960ELi960ELi4ELb1ELi3ELb0ELb0ELNS_15WgradSyncMethodE2ENS_16CompileConditionILi900EEEEEvPT_S6_S6_PKS5_S8_S8_S8_PKfflPfPj,"aw",@nobits
	.sectionflags	@""
	.align	8
.nv.shared._ZN13group_norm_v218gn_bwd_cuda_kernelI6__halfLi480ELi2ELi32ELi60ELi1024ELb0ELb1ELi16ELi960ELi960ELi4ELb1ELi3ELb0ELb0ELNS_15WgradSyncMethodE2ENS_16CompileConditionILi900EEEEEvPT_S6_S6_PKS5_S8_S8_S8_PKfflPfPj:
	.zero		22272


//--------------------- .nv.shared._ZN13group_norm_v218gn_bwd_cuda_kernelI6__halfLi480ELi2ELi32ELi60ELi1024ELb0ELb1ELi16ELi960ELi960ELi4ELb1ELi4ELb0ELb0ELNS_15WgradSyncMethodE3ENS_16CompileConditionILi900EEEEEvPT_S6_S6_PKS5_S8_S8_S8_PKfflPfPj --------------------------
	.section	.nv.shared._ZN13group_norm_v218gn_bwd_cuda_kernelI6__halfLi480ELi2ELi32ELi60ELi1024ELb0ELb1ELi16ELi960ELi960ELi4ELb1ELi4ELb0ELb0ELNS_15WgradSyncMethodE3ENS_16CompileConditionILi900EEEEEvPT_S6_S6_PKS5_S8_S8_S8_PKfflPfPj,"aw",@nobits
	.sectionflags	@""
	.align	8
.nv.shared._ZN13group_norm_v218gn_bwd_cuda_kernelI6__halfLi480ELi2ELi32ELi60ELi1024ELb0ELb1ELi16ELi960ELi960ELi4ELb1ELi4ELb0ELb0ELNS_15WgradSyncMethodE3ENS_16CompileConditionILi900EEEEEvPT_S6_S6_PKS5_S8_S8_S8_PKfflPfPj:
	.zero		22272


//--------------------- .nv.shared._ZN13group_norm_v218gn_bwd_cuda_kernelI6__halfLi480ELi3ELi16ELi120ELi1024ELb1ELb1ELi8ELi960ELi960ELi4ELb1ELi2ELb0ELb0ELNS_15WgradSyncMethodE3ENS_16CompileConditionILi900EEEEEvPT_S6_S6_PKS5_S8_S8_S8_PKfflPfPj --------------------------
	.section	.nv.shared._ZN13group_norm_v218gn_bwd_cuda_kernelI6__halfLi480ELi3ELi16ELi120ELi1024ELb1ELb1ELi8ELi960ELi960ELi4ELb1ELi2ELb0ELb0ELNS_15WgradSyncMethodE3ENS_16CompileConditionILi900EEEEEvPT_S6_S6_PKS5_S8_S8_S8_PKfflPfPj,"aw",@nobits
	.sectionflags	@""
	.align	8
.nv.shared._ZN13group_norm_v218gn_bwd_cuda_kernelI6__halfLi480ELi3ELi16ELi120ELi1024ELb1ELb1ELi8ELi960ELi960ELi4ELb1ELi2ELb0ELb0ELNS_15WgradSyncMethodE3ENS_16CompileConditionILi900EEEEEvPT_S6_S6_PKS5_S8_S8_S8_PKfflPfPj:
	.zero		22208


//--------------------- .nv.shared._ZN13group_norm_v218gn_bwd_cuda_kernelI6__halfLi480ELi1ELi16ELi120ELi1024ELb1ELb1ELi16ELi960ELi960ELi4ELb1ELi2ELb0ELb0ELNS_15WgradSyncMethodE3ENS_16CompileConditionILi900EEEEEvPT_S6_S6_PKS5_S8_S8_S8_PKfflPfPj --------------------------
	.section	.nv.shared._ZN13group_norm_v218gn_bwd_cuda_kernelI6__halfLi480ELi1ELi16ELi120ELi1024ELb1ELb1ELi16ELi960ELi960ELi4ELb1ELi2ELb0ELb0ELNS_15WgradSyncMethodE3ENS_16CompileConditionILi900EEEEEvPT_S6_S6_PKS5_S8_S8_S8_PKfflPfPj,"aw",@nobits
	.sectionflags	@""
	.align	8
.nv.shared._ZN13group_norm_v218gn_bwd_cuda_kernelI6__halfLi480ELi1ELi16ELi120ELi1024ELb1ELb1ELi16ELi960ELi960ELi4ELb1ELi2ELb0ELb0ELNS_15WgradSyncMethodE3ENS_16CompileConditionILi900EEEEEvPT_S6_S6_PKS5_S8_S8_S8_PKfflPfPj:
	.zero		22208


//--------------------- .nv.shared._ZN13group_norm_v218gn_bwd_cuda_kernelI6__halfLi480ELi1ELi16ELi120ELi1024ELb1ELb1ELi32ELi960ELi960ELi4ELb1ELi4ELb0ELb0ELNS_15WgradSyncMethodE3ENS_16CompileConditionILi900EEEEEvPT_S6_S6_PKS5_S8_S8_S8_PKfflPfPj --------------------------
	.section	.nv.shared._ZN13group_norm_v218gn_bwd_cuda_kernelI6__halfLi480ELi1ELi16ELi120ELi1024ELb1ELb1ELi32ELi960ELi960ELi4ELb1ELi4ELb0ELb0ELNS_15WgradSyncMethodE3ENS_16CompileConditionILi900EEEEEvPT_S6_S6_PKS5_S8_S8_S8_PKfflPfPj,"aw",@nobits
	.sectionflags	@""
	.align	8
.nv.shared._ZN13group_norm_v218gn_bwd_cuda_kernelI6__halfLi480ELi1ELi16ELi120ELi1024ELb1ELb1ELi32ELi960ELi960ELi4ELb1ELi4ELb0ELb0ELNS_15WgradSyncMethodE3ENS_16CompileConditionILi900EEEEEvPT_S6_S6_PKS5_S8_S8_S8_PKfflPfPj:
	.zero		22208


//--------------------- .nv.shared._ZN13group_norm_v218gn_bwd_cuda_kernelI6__halfLi480ELi2ELi16ELi120ELi1024ELb1ELb1ELi16ELi960ELi960ELi4ELb1ELi3ELb0ELb0ELNS_15WgradSyncMethodE2ENS_16CompileConditionILi900EEEEEvPT_S6_S6_PKS5_S8_S8_S8_PKfflPfPj --------------------------
	.section	.nv.shared._ZN13group_norm_v218gn_bwd_cuda_kernelI6__halfLi480ELi2ELi16ELi120ELi1024ELb1ELb1ELi16ELi960ELi960ELi4ELb1ELi3ELb0ELb0ELNS_15WgradSyncMethodE2ENS_16CompileConditionILi900EEEEEvPT_S6_S6_PKS5_S8_S8_S8_PKfflPfPj,"aw",@nobits
	.sectionflags	@""
	.align	8
.nv.shared._ZN13group_norm_v218gn_bwd_cuda_kernelI6__halfLi480ELi2ELi16ELi120ELi1024ELb1ELb1ELi16ELi960ELi960ELi4ELb1ELi3ELb0ELb0ELNS_15WgradSyncMethodE2ENS_16CompileConditionILi900EEEEEvPT_S6_S6_PKS5_S8_S8_S8_PKfflPfPj:
	.zero		22208


//--------------------- .nv.shared._ZN13group_norm_v218gn_bwd_cuda_kernelI6__halfLi480ELi2ELi16ELi120ELi1024ELb1ELb1ELi16ELi960ELi960ELi4ELb1ELi4ELb0ELb0ELNS_15WgradSyncMethodE3ENS_16CompileConditionILi900EEEEEvPT_S6_S6_PKS5_S8_S8_S8_PKfflPfPj --------------------------
	.section	.nv.shared._ZN13group_norm_v218gn_bwd_cuda_kernelI6__halfLi480ELi2ELi16ELi120ELi1024ELb1ELb1ELi16ELi960ELi960ELi4ELb1ELi4ELb0ELb0ELNS_15WgradSyncMethodE3ENS_16CompileConditionILi900EEEEEvPT_S6_S6_PKS5_S8_S8_S8_PKfflPfPj,"aw",@nobits
	.sectionflags	@""
	.align	8
.nv.shared._ZN13group_norm_v218gn_bwd_cuda_kernelI6__halfLi480ELi2ELi16ELi120ELi1024ELb1ELb1ELi16ELi960ELi960ELi4ELb1ELi4ELb0ELb0ELNS_15WgradSyncMethodE3ENS_16CompileConditionILi900EEEEEvPT_S6_S6_PKS5_S8_S8_S8_PKfflPfPj:
	.zero		22208


//--------------------- .nv.shared._ZN13group_norm_v214gn_cuda_kernelI6__halfLi480ELi3ELi32ELi60ELi1024ELb0ELi8ELi960ELi960ELi4ELb1ELi2ELb0ELb0ENS_16CompileConditionILi900EEEEEvPT_PKS4_S7_S7_flPfS8_Pj --------------------------
	.section	.nv.shared._ZN13group_norm_v214gn_cuda_kernelI6__halfLi480ELi3ELi32ELi60ELi1024ELb0ELi8ELi960ELi960ELi4ELb1ELi2ELb0ELb0ENS_16CompileConditionILi900EEEEEvPT_PKS4_S7_S7_flPfS8_Pj,"aw",@nobits
	.sectionflags	@""
	.align	8
.nv.shared._ZN13group_norm_v214gn_cuda_kernelI6__halfLi480ELi3ELi32ELi60ELi1024ELb0ELi8ELi960ELi960ELi4ELb1ELi2ELb0ELb0ENS_16CompileConditionILi900EEEEEvPT_PKS4_S7_S7_flPfS8_Pj:
	.zero		6912


//--------------------- .nv.shared._ZN13group_norm_v214gn_cuda_kernelI6__halfLi480ELi1ELi32ELi60ELi1024ELb0ELi16ELi960ELi960ELi4ELb1ELi2ELb0ELb0ENS_16CompileConditionILi900EEEEEvPT_PKS4_S7_S7_flPfS8_Pj --------------------------
	.section	.nv.shared._ZN13group_norm_v214gn_cuda_kernelI6__halfLi480ELi1ELi32ELi60ELi1024ELb0ELi16ELi960ELi960ELi4ELb1ELi2ELb0ELb0ENS_16CompileConditionILi900EEEEEvPT_PKS4_S7_S7_flPfS8_Pj,"aw",@nobits
	.sectionflags	@""
	.align	8
.nv.shared._ZN13group_norm_v214gn_cuda_kernelI6__halfLi480ELi1ELi32ELi60ELi1024ELb0ELi16ELi960ELi960ELi4ELb1ELi2ELb0ELb0ENS_16CompileConditionILi900EEEEEvPT_PKS4_S7_S7_flPfS8_Pj:
	.zero		6912


//--------------------- .nv.shared._ZN13group_norm_v214gn_cuda_kernelI6__halfLi480ELi3ELi32ELi60ELi1024ELb0ELi16ELi960ELi960ELi4ELb1ELi5ELb0ELb0ENS_16CompileConditionILi900EEEEEvPT_PKS4_S7_S7_flPfS8_Pj --------------------------
	.section	.nv.shared._ZN13group_norm_v214gn_cuda_kernelI6__halfLi480ELi3ELi32ELi60ELi1024ELb0ELi16ELi960ELi960ELi4ELb1ELi5ELb0ELb0ENS_16CompileConditionILi900EEEEEvPT_PKS4_S7_S7_flPfS8_Pj,"aw",@nobits
	.sectionflags	@""
	.align	8
.nv.shared._ZN13group_norm_v214gn_cuda_kernelI6__halfLi480ELi3ELi32ELi60ELi1024ELb0ELi16ELi960ELi960ELi4ELb1ELi5ELb0ELb0ENS_16CompileConditionILi900EEEEEvPT_PKS4_S7_S7_flPfS8_Pj:
	.zero		6912


//--------------------- .nv.shared._ZN13group_norm_v214gn_cuda_kernelI6__halfLi480ELi1ELi32ELi60ELi1024ELb0ELi32ELi960ELi960ELi4ELb1ELi4ELb0ELb0ENS_16CompileConditionILi900EEEEEvPT_PKS4_S7_S7_flPfS8_Pj --------------------------
	.section	.nv.shared._ZN13group_norm_v214gn_cuda_kernelI6__halfLi480ELi1ELi32ELi60ELi1024ELb0ELi32ELi960ELi960ELi4ELb1ELi4ELb0ELb0ENS_16CompileConditionILi900EEEEEvPT_PKS4_S7_S7_flPfS8_Pj,"aw",@nobits
	.sectionflags	@""
	.align	8
.nv.shared._ZN13group_norm_v214gn_cuda_kernelI6__halfLi480ELi1ELi32ELi60ELi1024ELb0ELi32ELi960ELi960ELi4ELb1ELi4ELb0ELb0ENS_16CompileConditionILi900EEEEEvPT_PKS4_S7_S7_flPfS8_Pj:
	.zero		6912


//--------------------- .nv.shared._ZN13group_norm_v214gn_cuda_kernelI6__halfLi480ELi1ELi32ELi60ELi1024ELb0ELi64ELi960ELi960ELi4ELb1ELi9ELb0ELb0ENS_16CompileConditionILi900EEEEEvPT_PKS4_S7_S7_flPfS8_Pj --------------------------
	.section	.nv.shared._ZN13group_norm_v214gn_cuda_kernelI6__halfLi480ELi1ELi32ELi60ELi1024ELb0ELi64ELi960ELi960ELi4ELb1ELi9ELb0ELb0ENS_16CompileConditionILi900EEEEEvPT_PKS4_S7_S7_flPfS8_Pj,"aw",@nobits
	.sectionflags	@""
	.align	8
.nv.shared._ZN13group_norm_v214gn_cuda_kernelI6__halfLi480ELi1ELi32ELi60ELi1024ELb0ELi64ELi960ELi960ELi4ELb1ELi9ELb0ELb0ENS_16CompileConditionILi900EEEEEvPT_PKS4_S7_S7_flPfS8_Pj:
	.zero		6912


//--------------------- .nv.shared._ZN13group_norm_v214gn_cuda_kernelI6__halfLi480ELi2ELi32ELi60ELi1024ELb0ELi32ELi960ELi960ELi4ELb1ELi7ELb0ELb0ENS_16CompileConditionILi900EEEEEvPT_PKS4_S7_S7_flPfS8_Pj --------------------------
	.section	.nv.shared._ZN13group_norm_v214gn_cuda_kernelI6__halfLi480ELi2ELi32ELi60ELi1024ELb0ELi32ELi960ELi960ELi4ELb1ELi7ELb0ELb0ENS_16CompileConditionILi900EEEEEvPT_PKS4_S7_S7_flPfS8_Pj,"aw",@nobits
	.sectionflags	@""
	.align	8
.nv.shared._ZN13group_norm_v214gn_cuda_kernelI6__halfLi480ELi2ELi32ELi60ELi1024ELb0ELi32ELi960ELi960ELi4ELb1ELi7ELb0ELb0ENS_16CompileConditionILi900EEEEEvPT_PKS4_S7_S7_flPfS8_Pj:
	.zero		6912


//--------------------- .nv.shared._ZN13group_norm_v214gn_cuda_kernelI6__halfLi480ELi2ELi32ELi60ELi1024ELb0ELi32ELi960ELi960ELi4ELb1ELi9ELb0ELb0ENS_16CompileConditionILi900EEEEEvPT_PKS4_S7_S7_flPfS8_Pj --------------------------
	.section	.nv.shared._ZN13group_norm_v214gn_cuda_kernelI6__halfLi480ELi2ELi32ELi60ELi1024ELb0ELi32ELi960ELi960ELi4ELb1ELi9ELb0ELb0ENS_16CompileConditionILi900EEEEEvPT_PKS4_S7_S7_flPfS8_Pj,"aw",@nobits
	.sectionflags	@""
	.align	8
.nv.shared._ZN13group_norm_v214gn_cuda_kernelI6__halfLi480ELi2ELi32ELi60ELi1024ELb0ELi32ELi960ELi960ELi4ELb1ELi9ELb0ELb0ENS_16CompileConditionILi900EEEEEvPT_PKS4_S7_S7_flPfS8_Pj:
	.zero		6912


//--------------------- .nv.shared._ZN13group_norm_v214gn_cuda_kernelI6__halfLi480ELi3ELi16ELi120ELi1024ELb1ELi8ELi960ELi960ELi4ELb1ELi2ELb0ELb0ENS_16CompileConditionILi900EEEEEvPT_PKS4_S7_S7_flPfS8_Pj --------------------------
	.section	.nv.shared._ZN13group_norm_v214gn_cuda_kernelI6__halfLi480ELi3ELi16ELi120ELi1024ELb1ELi8ELi960ELi960ELi4ELb1ELi2ELb0ELb0ENS_16CompileConditionILi900EEEEEvPT_PKS4_S7_S7_flPfS8_Pj,"aw",@nobits
	.sectionflags	@""
	.align	8
.nv.shared._ZN13group_norm_v214gn_cuda_kernelI6__halfLi480ELi3ELi16ELi120ELi1024ELb1ELi8ELi960ELi960ELi4ELb1ELi2ELb0ELb0ENS_16CompileConditionILi900EEEEEvPT_PKS4_S7_S7_flPfS8_Pj:
	.zero		6848


//--------------------- .nv.shared._ZN13group_norm_v214gn_cuda_kernelI6__halfLi480ELi1ELi16ELi120ELi1024ELb1ELi16ELi960ELi960ELi4ELb1ELi2ELb0ELb0ENS_16CompileConditionILi900EEEEEvPT_PKS4_S7_S7_flPfS8_Pj --------------------------
	.section	.nv.shared._ZN13group_norm_v214gn_cuda_kernelI6__halfLi480ELi1ELi16ELi120ELi1024ELb1ELi16ELi960ELi960ELi4ELb1ELi2ELb0ELb0ENS_16CompileConditionILi900EEEEEvPT_PKS4_S7_S7_flPfS8_Pj,"aw",@nobits
	.sectionflags	@""
	.align	8
.nv.shared._ZN13group_norm_v214gn_cuda_kernelI6__halfLi480ELi1ELi16ELi120ELi1024ELb1ELi16ELi960ELi960ELi4ELb1ELi2ELb0ELb0ENS_16CompileConditionILi900EEEEEvPT_PKS4_S7_S7_flPfS8_Pj:
	.zero		6848


//--------------------- .nv.shared._ZN13group_norm_v214gn_cuda_kernelI6__halfLi480ELi3ELi16ELi120ELi1024ELb1ELi16ELi960ELi960ELi4ELb1ELi5ELb0ELb0ENS_16CompileConditionILi900EEEEEvPT_PKS4_S7_S7_flPfS8_Pj --------------------------
	.section	.nv.shared._ZN13group_norm_v214gn_cuda_kernelI6__halfLi480ELi3ELi16ELi120ELi1024ELb1ELi16ELi960ELi960ELi4ELb1ELi5ELb0ELb0ENS_16CompileConditionILi900EEEEEvPT_PKS4_S7_S7_flPfS8_Pj,"aw",@nobits
	.sectionflags	@""
	.align	8
.nv.shared._ZN13group_norm_v214gn_cuda_kernelI6__halfLi480ELi3ELi16ELi120ELi1024ELb1ELi16ELi960ELi960ELi4ELb1ELi5ELb0ELb0ENS_16CompileConditionILi900EEEEEvPT_PKS4_S7_S7_flPfS8_Pj:
	.zero		6848


//--------------------- .nv.shared._ZN13group_norm_v214gn_cuda_kernelI6__halfLi480ELi1ELi16ELi120ELi1024ELb1ELi32ELi960ELi960ELi4ELb1ELi4ELb0ELb0ENS_16CompileConditionILi900EEEEEvPT_PKS4_S7_S7_flPfS8_Pj --------------------------
	.section	.nv.shared._ZN13group_norm_v214gn_cuda_kernelI6__halfLi480ELi1ELi16ELi120ELi1024ELb1ELi32ELi960ELi960ELi4ELb1ELi4ELb0ELb0ENS_16CompileConditionILi900EEEEEvPT_PKS4_S7_S7_flPfS8_Pj,"aw",@nobits
	.sectionflags	@""
	.align	8
.nv.shared._ZN13group_norm_v214gn_cuda_kernelI6__halfLi480ELi1ELi16ELi120ELi1024ELb1ELi32ELi960ELi960ELi4ELb1ELi4ELb0ELb0ENS_16CompileConditionILi900EEEEEvPT_PKS4_S7_S7_flPfS8_Pj:
	.zero		6848


//--------------------- .nv.shared._ZN13group_norm_v214gn_cuda_kernelI6__halfLi480ELi1ELi16ELi120ELi1024ELb1ELi64ELi960ELi960ELi4ELb1ELi9ELb0ELb0ENS_16CompileConditionILi900EEEEEvPT_PKS4_S7_S7_flPfS8_Pj --------------------------
	.section	.nv.shared._ZN13group_norm_v214gn_cuda_kernelI6__halfLi480ELi1ELi16ELi120ELi1024ELb1ELi64ELi960ELi960ELi4ELb1ELi9ELb0ELb0ENS_16CompileConditionILi900EEEEEvPT_PKS4_S7_S7_flPfS8_Pj,"aw",@nobits
	.sectionflags	@""
	.align	8
.nv.shared._ZN13group_norm_v214gn_cuda_kernelI6__halfLi480ELi1ELi16ELi120ELi1024ELb1ELi64ELi960ELi960ELi4ELb1ELi9ELb0ELb0ENS_16CompileConditionILi900EEEEEvPT_PKS4_S7_S7_flPfS8_Pj:
	.zero		6848


//--------------------- .nv.shared._ZN13group_norm_v214gn_cuda_kernelI6__halfLi480ELi2ELi16ELi120ELi1024ELb1ELi32ELi960ELi960ELi4ELb1ELi7ELb0ELb0ENS_16CompileConditionILi900EEEEEvPT_PKS4_S7_S7_flPfS8_Pj --------------------------
	.section	.nv.shared._ZN13group_norm_v214gn_cuda_kernelI6__halfLi480ELi2ELi16ELi120ELi1024ELb1ELi32ELi960ELi960ELi4ELb1ELi7ELb0ELb0ENS_16CompileConditionILi900EEEEEvPT_PKS4_S7_S7_flPfS8_Pj,"aw",@nobits
	.sectionflags	@""
	.align	8
.nv.shared._ZN13group_norm_v214gn_cuda_kernelI6__halfLi480ELi2ELi16ELi120ELi1024ELb1ELi32ELi960ELi960ELi4ELb1ELi7ELb0ELb0ENS_16CompileConditionILi900EEEEEvPT_PKS4_S7_S7_flPfS8_Pj:
	.zero		6848


//--------------------- .nv.shared._ZN13group_norm_v214gn_cuda_kernelI6__halfLi480ELi2ELi16ELi120ELi1024ELb1ELi32ELi960ELi960ELi4ELb1ELi9ELb0ELb0ENS_16CompileConditionILi900EEEEEvPT_PKS4_S7_S7_flPfS8_Pj --------------------------
	.section	.nv.shared._ZN13group_norm_v214gn_cuda_kernelI6__halfLi480ELi2ELi16ELi120ELi1024ELb1ELi32ELi960ELi960ELi4ELb1ELi9ELb0ELb0ENS_16CompileConditionILi900EEEEEvPT_PKS4_S7_S7_flPfS8_Pj,"aw",@nobits
	.sectionflags	@""
	.align	8
.nv.shared._ZN13group_norm_v214gn_cuda_kernelI6__halfLi480ELi2ELi16ELi120ELi1024ELb1ELi32ELi960ELi960ELi4ELb1ELi9ELb0ELb0ENS_16CompileConditionILi900EEEEEvPT_PKS4_S7_S7_flPfS8_Pj:
	.zero		6848


//--------------------- .nv.constant0._ZN13group_norm_v218gn_bwd_cuda_kernelI13__nv_bfloat16Li480ELi3ELi32ELi60ELi1024ELb0ELb1ELi8ELi960ELi960ELi4ELb1ELi2ELb0ELb0ELNS_15WgradSyncMethodE3ENS_16CompileConditionILi900EEEEEvPT_S6_S6_PKS5_S8_S8_S8_PKfflPfPj --------------------------
	.section	.nv.constant0._ZN13group_norm_v218gn_bwd_cuda_kernelI13__nv_bfloat16Li480ELi3ELi32ELi60ELi1024ELb0ELb1ELi8ELi960ELi960ELi4ELb1ELi2ELb0ELb0ELNS_15WgradSyncMethodE3ENS_16CompileConditionILi900EEEEEvPT_S6_S6_PKS5_S8_S8_S8_PKfflPfPj,"a",@progbits
	.sectionflags	@""
	.align	4
.nv.constant0._ZN13group_norm_v218gn_bwd_cuda_kernelI13__nv_bfloat16Li480ELi3ELi32ELi60ELi1024ELb0ELb1ELi8ELi960ELi960ELi4ELb1ELi2ELb0ELb0ELNS_15WgradSyncMethodE3ENS_16CompileConditionILi900EEEEEvPT_S6_S6_PKS5_S8_S8_S8_PKfflPfPj:
	.zero		624


//--------------------- .nv.constant0._ZN13group_norm_v218gn_bwd_cuda_kernelI13__nv_bfloat16Li480ELi1ELi32ELi60ELi1024ELb0ELb1ELi16ELi960ELi960ELi4ELb1ELi2ELb0ELb0ELNS_15WgradSyncMethodE3ENS_16CompileConditionILi900EEEEEvPT_S6_S6_PKS5_S8_S8_S8_PKfflPfPj --------------------------
	.section	.nv.constant0._ZN13group_norm_v218gn_bwd_cuda_kernelI13__nv_bfloat16Li480ELi1ELi32ELi60ELi1024ELb0ELb1ELi16ELi960ELi960ELi4ELb1ELi2ELb0ELb0ELNS_15WgradSyncMethodE3ENS_16CompileConditionILi900EEEEEvPT_S6_S6_PKS5_S8_S8_S8_PKfflPfPj,"a",@progbits
	.sectionflags	@""
	.align	4
.nv.constant0._ZN13group_norm_v218gn_bwd_cuda_kernelI13__nv_bfloat16Li480ELi1ELi32ELi60ELi1024ELb0ELb1ELi16ELi960ELi960ELi4ELb1ELi2ELb0ELb0ELNS_15WgradSyncMethodE3ENS_16CompileConditionILi900EEEEEvPT_S6_S6_PKS5_S8_S8_S8_PKfflPfPj:
	.zero		624


//--------------------- .nv.constant0._ZN13group_norm_v218gn_bwd_cuda_kernelI13__nv_bfloat16Li480ELi1ELi32ELi60ELi1024ELb0ELb1ELi32ELi960ELi960ELi4ELb1ELi4ELb0ELb0ELNS_15WgradSyncMethodE3ENS_16CompileConditionILi900EEEEEvPT_S6_S6_PKS5_S8_S8_S8_PKfflPfPj --------------------------
	.section	.nv.constant0._ZN13group_norm_v218gn_bwd_cuda_kernelI13__nv_bfloat16Li480ELi1ELi32ELi60ELi1024ELb0ELb1ELi32ELi960ELi960ELi4ELb1ELi4ELb0ELb0ELNS_15WgradSyncMethodE3ENS_16CompileConditionILi900EEEEEvPT_S6_S6_PKS5_S8_S8_S8_PKfflPfPj,"a",@progbits
	.sectionflags	@""
	.align	4
.nv.constant0._ZN13group_norm_v218gn_bwd_cuda_kernelI13__nv_bfloat16Li480ELi1ELi32ELi60ELi1024ELb0ELb1ELi32ELi960ELi960ELi4ELb1ELi4ELb0ELb0ELNS_15WgradSyncMethodE3ENS_16CompileConditionILi900EEEEEvPT_S6_S6_PKS5_S8_S8_S8_PKfflPfPj:
	.zero		624


//--------------------- .nv.constant0._ZN13group_norm_v218gn_bwd_cuda_kernelI13__nv_bfloat16Li480ELi2ELi32ELi60ELi1024ELb0ELb1ELi16ELi960ELi960ELi4ELb1ELi3ELb0ELb0ELNS_15WgradSyncMethodE2ENS_16CompileConditionILi900EEEEEvPT_S6_S6_PKS5_S8_S8_S8_PKfflPfPj --------------------------
	.section	.nv.constant0._ZN13group_norm_v218gn_bwd_cuda_kernelI13__nv_bfloat16Li480ELi2ELi32ELi60ELi1024ELb0ELb1ELi16ELi960ELi960ELi4ELb1ELi3ELb0ELb0ELNS_15WgradSyncMethodE2ENS_16CompileConditionILi900EEEEEvPT_S6_S6_PKS5_S8_S8_S8_PKfflPfPj,"a",@progbits
	.sectionflags	@""
	.align	4
.nv.constant0._ZN13group_norm_v218gn_bwd_cuda_kernelI13__nv_bfloat16Li480ELi2ELi32ELi60ELi1024ELb0ELb1ELi16ELi960ELi960ELi4ELb1ELi3ELb0ELb0ELNS_15WgradSyncMethodE2ENS_16CompileConditionILi900EEEEEvPT_S6_S6_PKS5_S8_S8_S8_PKfflPfPj:
	.zero		624


//--------------------- .nv.constant0._ZN13group_norm_v218gn_bwd_cuda_kernelI13__nv_bfloat16Li480ELi2ELi32ELi60ELi1024ELb0ELb1ELi16ELi960ELi960ELi4ELb1ELi4ELb0ELb0ELNS_15WgradSyncMethodE3ENS_16CompileConditionILi900EEEEEvPT_S6_S6_PKS5_S8_S8_S8_PKfflPfPj --------------------------
	.section	.nv.constant0._ZN13group_norm_v218gn_bwd_cuda_kernelI13__nv_bfloat16Li480ELi2ELi32ELi60ELi1024ELb0ELb1ELi16ELi960ELi960ELi4ELb1ELi4ELb0ELb0ELNS_15WgradSyncMethodE3ENS_16CompileConditionILi900EEEEEvPT_S6_S6_PKS5_S8_S8_S8_PKfflPfPj,"a",@progbits
	.sectionflags	@""
	.align	4
.nv.constant0._ZN13group_norm_v218gn_bwd_cuda_kernelI13__nv_bfloat16Li480ELi2ELi32ELi60ELi1024ELb0ELb1ELi16ELi960ELi960ELi4ELb1ELi4ELb0ELb0ELNS_15WgradSyncMethodE3ENS_16CompileConditionILi900EEEEEvPT_S6_S6_PKS5_S8_S8_S8_PKfflPfPj:
	.zero		624


//--------------------- .nv.constant0._ZN13group_norm_v218gn_bwd_cuda_kernelI13__nv_bfloat16Li480ELi3ELi16ELi120ELi1024ELb1ELb1ELi8ELi960ELi960ELi4ELb1ELi2ELb0ELb0ELNS_15WgradSyncMethodE3ENS_16CompileConditionILi900EEEEEvPT_S6_S6_PKS5_S8_S8_S8_PKfflPfPj --------------------------
	.section	.nv.constant0._ZN13group_norm_v218gn_bwd_cuda_kernelI13__nv_bfloat16Li480ELi3ELi16ELi120ELi1024ELb1ELb1ELi8ELi960ELi960ELi4ELb1ELi2ELb0ELb0ELNS_15WgradSyncMethodE3ENS_16CompileConditionILi900EEEEEvPT_S6_S6_PKS5_S8_S8_S8_PKfflPfPj,"a",@progbits
	.sectionflags	@""
	.align	4
.nv.constant0._ZN13group_norm_v218gn_bwd_cuda_kernelI13__nv_bfloat16Li480ELi3ELi16ELi120ELi1024ELb1ELb1ELi8ELi960ELi960ELi4ELb1ELi2ELb0ELb0ELNS_15WgradSyncMethodE3ENS_16CompileConditionILi900EEEEEvPT_S6_S6_PKS5_S8_S8_S8_PKfflPfPj:
	.zero		624


//--------------------- .nv.constant0._ZN13group_norm_v218gn_bwd_cuda_kernelI13__nv_bfloat16Li480ELi1ELi16ELi120ELi1024ELb1ELb1ELi16ELi960ELi960ELi4ELb1ELi2ELb0ELb0ELNS_15WgradSyncMethodE3ENS_16CompileConditionILi900EEEEEvPT_S6_S6_PKS5_S8_S8_S8_PKfflPfPj --------------------------
	.section	.nv.constant0._ZN13group_norm_v218gn_bwd_cuda_kernelI13__nv_bfloat16Li480ELi1ELi16ELi120ELi1024ELb1ELb1ELi16ELi960ELi960ELi4ELb1ELi2ELb0ELb0ELNS_15WgradSyncMethodE3ENS_16CompileConditionILi900EEEEEvPT_S6_S6_PKS5_S8_S8_S8_PKfflPfPj,"a",@progbits
	.sectionflags	@""
	.align	4
.nv.constant0._ZN13group_norm_v218gn_bwd_cuda_kernelI13__nv_bfloat16Li480ELi1ELi16ELi120ELi1024ELb1ELb1ELi16ELi960ELi960ELi4ELb1ELi2ELb0ELb0ELNS_15WgradSyncMethodE3ENS_16CompileConditionILi900EEEEEvPT_S6_S6_PKS5_S8_S8_S8_PKfflPfPj:
	.zero		624


//--------------------- .nv.constant0._ZN13group_norm_v218gn_bwd_cuda_kernelI13__nv_bfloat16Li480ELi1ELi16ELi120ELi1024ELb1ELb1ELi32ELi960ELi960ELi4ELb1ELi4ELb0ELb0ELNS_15WgradSyncMethodE3ENS_16CompileConditionILi900EEEEEvPT_S6_S6_PKS5_S8_S8_S8_PKfflPfPj --------------------------
	.section	.nv.constant0._ZN13group_norm_v218gn_bwd_cuda_kernelI13__nv_bfloat16Li480ELi1ELi16ELi120ELi1024ELb1ELb1ELi32ELi960ELi960ELi4ELb1ELi4ELb0ELb0ELNS_15WgradSyncMethodE3ENS_16CompileConditionILi900EEEEEvPT_S6_S6_PKS5_S8_S8_S8_PKfflPfPj,"a",@progbits
	.sectionflags	@""
	.align	4
.nv.constant0._ZN13group_norm_v218gn_bwd_cuda_kernelI13__nv_bfloat16Li480ELi1ELi16ELi120ELi1024ELb1ELb1ELi32ELi960ELi960ELi4ELb1ELi4ELb0ELb0ELNS_15WgradSyncMethodE3ENS_16CompileConditionILi900EEEEEvPT_S6_S6_PKS5_S8_S8_S8_PKfflPfPj:
	.zero		624


//--------------------- .nv.constant0._ZN13group_norm_v218gn_bwd_cuda_kernelI13__nv_bfloat16Li480ELi2ELi16ELi120ELi1024ELb1ELb1ELi16ELi960ELi960ELi4ELb1ELi3ELb0ELb0ELNS_15WgradSyncMethodE2ENS_16CompileConditionILi900EEEEEvPT_S6_S6_PKS5_S8_S8_S8_PKfflPfPj --------------------------
	.section	.nv.constant0._ZN13group_norm_v218gn_bwd_cuda_kernelI13__nv_bfloat16Li480ELi2ELi16ELi120ELi1024ELb1ELb1ELi16ELi960ELi960ELi4ELb1ELi3ELb0ELb0ELNS_15WgradSyncMethodE2ENS_16CompileConditionILi900EEEEEvPT_S6_S6_PKS5_S8_S8_S8_PKfflPfPj,"a",@progbits
	.sectionflags	@""
	.align	4
.nv.constant0._ZN13group_norm_v218gn_bwd_cuda_kernelI13__nv_bfloat16Li480ELi2ELi16ELi120ELi1024ELb1ELb1ELi16ELi960ELi960ELi4ELb1ELi3ELb0ELb0ELNS_15WgradSyncMethodE2ENS_16CompileConditionILi900EEEEEvPT_S6_S6_PKS5_S8_S8_S8_PKfflPfPj:
	.zero		624


//--------------------- .nv.constant0._ZN13group_norm_v218gn_bwd_cuda_kernelI13__nv_bfloat16Li480ELi2ELi16ELi120ELi1024ELb1ELb1ELi16ELi960ELi960ELi4ELb1ELi4ELb0ELb0ELNS_15WgradSyncMethodE3ENS_16CompileConditionILi900EEEEEvPT_S6_S6_PKS5_S8_S8_S8_PKfflPfPj --------------------------
	.section	.nv.constant0._ZN13group_norm_v218gn_bwd_cuda_kernelI13__nv_bfloat16Li480ELi2ELi16ELi120ELi1024ELb1ELb1ELi16ELi960ELi960ELi4ELb1ELi4ELb0ELb0ELNS_15WgradSyncMethodE3ENS_16CompileConditionILi900EEEEEvPT_S6_S6_PKS5_S8_S8_S8_PKfflPfPj,"a",@progbits
	.sectionflags	@""
	.align	4
.nv.constant0._ZN13group_norm_v218gn_bwd_cuda_kernelI13__nv_bfloat16Li480ELi2ELi16ELi120ELi1024ELb1ELb1ELi16ELi960ELi960ELi4ELb1ELi4ELb0ELb0ELNS_15WgradSyncMethodE3ENS_16CompileConditionILi900EEEEEvPT_S6_S6_PKS5_S8_S8_S8_PKfflPfPj:
	.zero		624


//--------------------- .nv.constant0._ZN13group_norm_v214gn_cuda_kernelI13__nv_bfloat16Li480ELi3ELi32ELi60ELi1024ELb0ELi8ELi960ELi960ELi4ELb1ELi2ELb0ELb0ENS_16CompileConditionILi900EEEEEvPT_PKS4_S7_S7_flPfS8_Pj --------------------------
	.section	.nv.constant0._ZN13group_norm_v214gn_cuda_kernelI13__nv_bfloat16Li480ELi3ELi32ELi60ELi1024ELb0ELi8ELi960ELi960ELi4ELb1ELi2ELb0ELb0ENS_16CompileConditionILi900EEEEEvPT_PKS4_S7_S7_flPfS8_Pj,"a",@progbits
	.sectionflags	@""
	.align	4
.nv.constant0._ZN13group_norm_v214gn_cuda_kernelI13__nv_bfloat16Li480ELi3ELi32ELi60ELi1024ELb0ELi8ELi960ELi960ELi4ELb1ELi2ELb0ELb0ENS_16CompileConditionILi900EEEEEvPT_PKS4_S7_S7_flPfS8_Pj:
	.zero		600


//--------------------- .nv.constant0._ZN13group_norm_v214gn_cuda_kernelI13__nv_bfloat16Li480ELi1ELi32ELi60ELi1024ELb0ELi16ELi960ELi960ELi4ELb1ELi2ELb0ELb0ENS_16CompileConditionILi900EEEEEvPT_PKS4_S7_S7_flPfS8_Pj --------------------------
	.section	.nv.constant0._ZN13group_norm_v214gn_cuda_kernelI13__nv_bfloat16Li480ELi1ELi32ELi60ELi1024ELb0ELi16ELi960ELi960ELi4ELb1ELi2ELb0ELb0ENS_16CompileConditionILi900EEEEEvPT_PKS4_S7_S7_flPfS8_Pj,"a",@progbits
	.sectionflags	@""
	.align	4
.nv.constant0._ZN13group_norm_v214gn_cuda_kernelI13__nv_bfloat16Li480ELi1ELi32ELi60ELi1024ELb0ELi16ELi960ELi960ELi4ELb1ELi2ELb0ELb0ENS_16CompileConditionILi900EEEEEvPT_PKS4_S7_S7_flPfS8_Pj:
	.zero		600


//--------------------- .nv.constant0._ZN13group_norm_v214gn_cuda_kernelI13__nv_bfloat16Li480ELi3ELi32ELi60ELi1024ELb0ELi16ELi960ELi960ELi4ELb1ELi5ELb0ELb0ENS_16CompileConditionILi900EEEEEvPT_PKS4_S7_S7_flPfS8_Pj --------------------------
	.section	.nv.constant0._ZN13group_norm_v214gn_cuda_kernelI13__nv_bfloat16Li480ELi3ELi32ELi60ELi1024ELb0ELi16ELi960ELi960ELi4ELb1ELi5ELb0ELb0ENS_16CompileConditionILi900EEEEEvPT_PKS4_S7_S7_flPfS8_Pj,"a",@progbits
	.sectionflags	@""
	.align	4
.nv.constant0._ZN13group_norm_v214gn_cuda_kernelI13__nv_bfloat16Li480ELi3ELi32ELi60ELi1024ELb0ELi16ELi960ELi960ELi4ELb1ELi5ELb0ELb0ENS_16CompileConditionILi900EEEEEvPT_PKS4_S7_S7_flPfS8_Pj:
	.zero		600


//--------------------- .nv.constant0._ZN13group_norm_v214gn_cuda_kernelI13__nv_bfloat16Li480ELi1ELi32ELi60ELi1024ELb0ELi32ELi960ELi960ELi4ELb1ELi4ELb0ELb0ENS_16CompileConditionILi900EEEEEvPT_PKS4_S7_S7_flPfS8_Pj --------------------------
	.section	.nv.constant0._ZN13group_norm_v214gn_cuda_kernelI13__nv_bfloat16Li480ELi1ELi32ELi60ELi1024ELb0ELi32ELi960ELi960ELi4ELb1ELi4ELb0ELb0ENS_16CompileConditionILi900EEEEEvPT_PKS4_S7_S7_flPfS8_Pj,"a",@progbits
	.sectionflags	@""
	.align	4
.nv.constant0._ZN13group_norm_v214gn_cuda_kernelI13__nv_bfloat16Li480ELi1ELi32ELi60ELi1024ELb0ELi32ELi960ELi960ELi4ELb1ELi4ELb0ELb0ENS_16CompileConditionILi900EEEEEvPT_PKS4_S7_S7_flPfS8_Pj:
	.zero		600


//--------------------- .nv.constant0._ZN13group_norm_v214gn_cuda_kernelI13__nv_bfloat16Li480ELi1ELi32ELi60ELi1024ELb0ELi64ELi960ELi960ELi4ELb1ELi9ELb0ELb0ENS_16CompileConditionILi900EEEEEvPT_PKS4_S7_S7_flPfS8_Pj --------------------------
	.section	.nv.constant0._ZN13group_norm_v214gn_cuda_kernelI13__nv_bfloat16Li480ELi1ELi32ELi60ELi1024ELb0ELi64ELi960ELi960ELi4ELb1ELi9ELb0ELb0ENS_16CompileConditionILi900EEEEEvPT_PKS4_S7_S7_flPfS8_Pj,"a",@progbits
	.sectionflags	@""
	.align	4
.nv.constant0._ZN13group_norm_v214gn_cuda_kernelI13__nv_bfloat16Li480ELi1ELi32ELi60ELi1024ELb0ELi64ELi960ELi960ELi4ELb1ELi9ELb0ELb0ENS_16CompileConditionILi900EEEEEvPT_PKS4_S7_S7_flPfS8_Pj:
	.zero		600


//--------------------- .nv.constant0._ZN13group_norm_v214gn_cuda_kernelI13__nv_bfloat16Li480ELi2ELi32ELi60ELi1024ELb0ELi32ELi960ELi960ELi4ELb1ELi7ELb0ELb0ENS_16CompileConditionILi900EEEEEvPT_PKS4_S7_S7_flPfS8_Pj --------------------------
	.section	.nv.constant0._ZN13group_norm_v214gn_cuda_kernelI13__nv_bfloat16Li480ELi2ELi32ELi60ELi1024ELb0ELi32ELi960ELi960ELi4ELb1ELi7ELb0ELb0ENS_16CompileConditionILi900EEEEEvPT_PKS4_S7_S7_flPfS8_Pj,"a",@progbits
	.sectionflags	@""
	.align	4
.nv.constant0._ZN13group_norm_v214gn_cuda_kernelI13__nv_bfloat16Li480ELi2ELi32ELi60ELi1024ELb0ELi32ELi960ELi960ELi4ELb1ELi7ELb0ELb0ENS_16CompileConditionILi900EEEEEvPT_PKS4_S7_S7_flPfS8_Pj:
	.zero		600


//--------------------- .nv.constant0._ZN13group_norm_v214gn_cuda_kernelI13__nv_bfloat16Li480ELi2ELi32ELi60ELi1024ELb0ELi32ELi960ELi960ELi4ELb1ELi9ELb0ELb0ENS_16CompileConditionILi900EEEEEvPT_PKS4_S7_S7_flPfS8_Pj --------------------------
	.section	.nv.constant0._ZN13group_norm_v214gn_cuda_kernelI13__nv_bfloat16Li480ELi2ELi32ELi60ELi1024ELb0ELi32ELi960ELi960ELi4ELb1ELi9ELb0ELb0ENS_16CompileConditionILi900EEEEEvPT_PKS4_S7_S7_flPfS8_Pj,"a",@progbits
	.sectionflags	@""
	.align	4
.nv.constant0._ZN13group_norm_v214gn_cuda_kernelI13__nv_bfloat16Li480ELi2ELi32ELi60ELi1024ELb0ELi32ELi960ELi960ELi4ELb1ELi9ELb0ELb0ENS_16CompileConditionILi900EEEEEvPT_PKS4_S7_S7_flPfS8_Pj:
	.zero		600


//--------------------- .nv.constant0._ZN13group_norm_v214gn_cuda_kernelI13__nv_bfloat16Li480ELi3ELi16ELi120ELi1024ELb1ELi8ELi960ELi960ELi4ELb1ELi2ELb0ELb0ENS_16CompileConditionILi900EEEEEvPT_PKS4_S7_S7_flPfS8_Pj --------------------------
	.section	.nv.constant0._ZN13group_norm_v214gn_cuda_kernelI13__nv_bfloat16Li480ELi3ELi16ELi120ELi1024ELb1ELi8ELi960ELi960ELi4ELb1ELi2ELb0ELb0ENS_16CompileConditionILi900EEEEEvPT_PKS4_S7_S7_flPfS8_Pj,"a",@progbits
	.sectionflags	@""
	.align	4
.nv.constant0._ZN13group_norm_v214gn_cuda_kernelI13__nv_bfloat16Li480ELi3ELi16ELi120ELi1024ELb1ELi8ELi960ELi960ELi4ELb1ELi2ELb0ELb0ENS_16CompileConditionILi900EEEEEvPT_PKS4_S7_S7_flPfS8_Pj:
	.zero		600


//--------------------- .nv.constant0._ZN13group_norm_v214gn_cuda_kernelI13__nv_bfloat16Li480ELi1ELi16ELi120ELi1024ELb1ELi16ELi960ELi960ELi4ELb1ELi2ELb0ELb0ENS_16CompileConditionILi900EEEEEvPT_PKS4_S7_S7_flPfS8_Pj --------------------------
	.section	.nv.constant0._ZN13group_norm_v214gn_cuda_kernelI13__nv_bfloat16Li480ELi1ELi16ELi120ELi1024ELb1ELi16ELi960ELi960ELi4ELb1ELi2ELb0ELb0ENS_16CompileConditionILi900EEEEEvPT_PKS4_S7_S7_flPfS8_Pj,"a",@progbits
	.sectionflags	@""
	.align	4
.nv.constant0._ZN13group_norm_v214gn_cuda_kernelI13__nv_bfloat16Li480ELi1ELi16ELi120ELi1024ELb1ELi16ELi960ELi960ELi4ELb1ELi2ELb0ELb0ENS_16CompileConditionILi900EEEEEvPT_PKS4_S7_S7_flPfS8_Pj:
	.zero		600


//--------------------- .nv.constant0._ZN13group_norm_v214gn_cuda_kernelI13__nv_bfloat16Li480ELi3ELi16ELi120ELi1024ELb1ELi16ELi960ELi960ELi4ELb1ELi5ELb0ELb0ENS_16CompileConditionILi900EEEEEvPT_PKS4_S7_S7_flPfS8_Pj --------------------------
	.section	.nv.constant0._ZN13group_norm_v214gn_cuda_kernelI13__nv_bfloat16Li480ELi3ELi16ELi120ELi1024ELb1ELi16ELi960ELi960ELi4ELb1ELi5ELb0ELb0ENS_16CompileConditionILi900EEEEEvPT_PKS4_S7_S7_flPfS8_Pj,"a",@progbits
	.sectionflags	@""
	.align	4
.nv.constant0._ZN13group_norm_v214gn_cuda_kernelI13__nv_bfloat16Li480ELi3ELi16ELi120ELi1024ELb1ELi16ELi960ELi960ELi4ELb1ELi5ELb0ELb0ENS_16CompileConditionILi900EEEEEvPT_PKS4_S7_S7_flPfS8_Pj:
	.zero		600


//--------------------- .nv.constant0._ZN13group_norm_v214gn_cuda_kernelI13__nv_bfloat16Li480ELi1ELi16ELi120ELi1024ELb1ELi32ELi960ELi960ELi4ELb1ELi4ELb0ELb0ENS_16CompileConditionILi900EEEEEvPT_PKS4_S7_S7_flPfS8_Pj --------------------------
	.section	.nv.constant0._ZN13group_norm_v214gn_cuda_kernelI13__nv_bfloat16Li480ELi1ELi16ELi120ELi1024ELb1ELi32ELi960ELi960ELi4ELb1ELi4ELb0ELb0ENS_16CompileConditionILi900EEEEEvPT_PKS4_S7_S7_flPfS8_Pj,"a",@progbits
	.sectionflags	@""
	.align	4
.nv.constant0._ZN13group_norm_v214gn_cuda_kernelI13__nv_bfloat16Li480ELi1ELi16ELi120ELi1024ELb1ELi32ELi960ELi960ELi4ELb1ELi4ELb0ELb0ENS_16CompileConditionILi900EEEEEvPT_PKS4_S7_S7_flPfS8_Pj:
	.zero		600


//--------------------- .nv.constant0._ZN13group_norm_v214gn_cuda_kernelI13__nv_bfloat16Li480ELi1ELi16ELi120ELi1024ELb1ELi64ELi960ELi960ELi4ELb1ELi9ELb0ELb0ENS_16CompileConditionILi900EEEEEvPT_PKS4_S7_S7_flPfS8_Pj --------------------------
	.section	.nv.constant0._ZN13group_norm_v214gn_cuda_kernelI13__nv_bfloat16Li480ELi1ELi16ELi120ELi1024ELb1ELi64ELi960ELi960ELi4ELb1ELi9ELb0ELb0ENS_16CompileConditionILi900EEEEEvPT_PKS4_S7_S7_flPfS8_Pj,"a",@progbits
	.sectionflags	@""
	.align	4
.nv.constant0._ZN13group_norm_v214gn_cuda_kernelI13__nv_bfloat16Li480ELi1ELi16ELi120ELi1024ELb1ELi64ELi960ELi960ELi4ELb1ELi9ELb0ELb0ENS_16CompileConditionILi900EEEEEvPT_PKS4_S7_S7_flPfS8_Pj:
	.zero		600


//--------------------- .nv.constant0._ZN13group_norm_v214gn_cuda_kernelI13__nv_bfloat16Li480ELi2ELi16ELi120ELi1024ELb1ELi32ELi960ELi960ELi4ELb1ELi7ELb0ELb0ENS_16CompileConditionILi900EEEEEvPT_PKS4_S7_S7_flPfS8_Pj --------------------------
	.section	.nv.constant0._ZN13group_norm_v214gn_cuda_kernelI13__nv_bfloat16Li480ELi2ELi16ELi120ELi1024ELb1ELi32ELi960ELi960ELi4ELb1ELi7ELb0ELb0ENS_16CompileConditionILi900EEEEEvPT_PKS4_S7_S7_flPfS8_Pj,"a",@progbits
	.sectionflags	@""
	.align	4
.nv.constant0._ZN13group_norm_v214gn_cuda_kernelI13__nv_bfloat16Li480ELi2ELi16ELi120ELi1024ELb1ELi32ELi960ELi960ELi4ELb1ELi7ELb0ELb0ENS_16CompileConditionILi900EEEEEvPT_PKS4_S7_S7_flPfS8_Pj:
	.zero		600


//--------------------- .nv.constant0._ZN13group_norm_v214gn_cuda_kernelI13__nv_bfloat16Li480ELi2ELi16ELi120ELi1024ELb1ELi32ELi960ELi960ELi4ELb1ELi9ELb0ELb0ENS_16CompileConditionILi900EEEEEvPT_PKS4_S7_S7_flPfS8_Pj --------------------------
	.section	.nv.constant0._ZN13group_norm_v214gn_cuda_kernelI13__nv_bfloat16Li480ELi2ELi16ELi120ELi1024ELb1ELi32ELi960ELi960ELi4ELb1ELi9ELb0ELb0ENS_16CompileConditionILi900EEEEEvPT_PKS4_S7_S7_flPfS8_Pj,"a",@progbits
	.sectionflags	@""
	.align	4
.nv.constant0._ZN13group_norm_v214gn_cuda_kernelI13__nv_bfloat16Li480ELi2ELi16ELi120ELi1024ELb1ELi32ELi960ELi960ELi4ELb1ELi9ELb0ELb0ENS_16CompileConditionILi900EEEEEvPT_PKS4_S7_S7_flPfS8_Pj:
	.zero		600


//--------------------- .nv.constant0._ZN13group_norm_v218gn_bwd_cuda_kernelI6__halfLi480ELi3ELi32ELi60ELi1024ELb0ELb1ELi8ELi960ELi960ELi4ELb1ELi2ELb0ELb0ELNS_15WgradSyncMethodE3ENS_16CompileConditionILi900EEEEEvPT_S6_S6_PKS5_S8_S8_S8_PKfflPfPj --------------------------
	.section	.nv.constant0._ZN13group_norm_v218gn_bwd_cuda_kernelI6__halfLi480ELi3ELi32ELi60ELi1024ELb0ELb1ELi8ELi960ELi960ELi4ELb1ELi2ELb0ELb0ELNS_15WgradSyncMethodE3ENS_16CompileConditionILi900EEEEEvPT_S6_S6_PKS5_S8_S8_S8_PKfflPfPj,"a",@progbits
	.sectionflags	@""
	.align	4
.nv.constant0._ZN13group_norm_v218gn_bwd_cuda_kernelI6__halfLi480ELi3ELi32ELi60ELi1024ELb0ELb1ELi8ELi960ELi960ELi4ELb1ELi2ELb0ELb0ELNS_15WgradSyncMethodE3ENS_16CompileConditionILi900EEEEEvPT_S6_S6_PKS5_S8_S8_S8_PKfflPfPj:
	.zero		624


//--------------------- .nv.constant0._ZN13group_norm_v218gn_bwd_cuda_kernelI6__halfLi480ELi1ELi32ELi60ELi1024ELb0ELb1ELi16ELi960ELi960ELi4ELb1ELi2ELb0ELb0ELNS_15WgradSyncMethodE3ENS_16CompileConditionILi900EEEEEvPT_S6_S6_PKS5_S8_S8_S8_PKfflPfPj --------------------------
	.section	.nv.constant0._ZN13group_norm_v218gn_bwd_cuda_kernelI6__halfLi480ELi1ELi32ELi60ELi1024ELb0ELb1ELi16ELi960ELi960ELi4ELb1ELi2ELb0ELb0ELNS_15WgradSyncMethodE3ENS_16CompileConditionILi900EEEEEvPT_S6_S6_PKS5_S8_S8_S8_PKfflPfPj,"a",@progbits
	.sectionflags	@""
	.align	4
.nv.constant0._ZN13group_norm_v218gn_bwd_cuda_kernelI6__halfLi480ELi1ELi32ELi60ELi1024ELb0ELb1ELi16ELi960ELi960ELi4ELb1ELi2ELb0ELb0ELNS_15WgradSyncMethodE3ENS_16CompileConditionILi900EEEEEvPT_S6_S6_PKS5_S8_S8_S8_PKfflPfPj:
	.zero		624


//--------------------- .nv.constant0._ZN13group_norm_v218gn_bwd_cuda_kernelI6__halfLi480ELi1ELi32ELi60ELi1024ELb0ELb1ELi32ELi960ELi960ELi4ELb1ELi4ELb0ELb0ELNS_15WgradSyncMethodE3ENS_16CompileConditionILi900EEEEEvPT_S6_S6_PKS5_S8_S8_S8_PKfflPfPj --------------------------
	.section	.nv.constant0._ZN13group_norm_v218gn_bwd_cuda_kernelI6__halfLi480ELi1ELi32ELi60ELi1024ELb0ELb1ELi32ELi960ELi960ELi4ELb1ELi4ELb0ELb0ELNS_15WgradSyncMethodE3ENS_16CompileConditionILi900EEEEEvPT_S6_S6_PKS5_S8_S8_S8_PKfflPfPj,"a",@progbits
	.sectionflags	@""
	.align	4
.nv.constant0._ZN13group_norm_v218gn_bwd_cuda_kernelI6__halfLi480ELi1ELi32ELi60ELi1024ELb0ELb1ELi32ELi960ELi960ELi4ELb1ELi4ELb0ELb0ELNS_15WgradSyncMethodE3ENS_16CompileConditionILi900EEEEEvPT_S6_S6_PKS5_S8_S8_S8_PKfflPfPj:
	.zero		624


//--------------------- .nv.constant0._ZN13group_norm_v218gn_bwd_cuda_kernelI6__halfLi480ELi2ELi32ELi60ELi1024ELb0ELb1ELi16ELi960ELi960ELi4ELb1ELi3ELb0ELb0ELNS_15WgradSyncMethodE2ENS_16CompileConditionILi900EEEEEvPT_S6_S6_PKS5_S8_S8_S8_PKfflPfPj --------------------------
	.section	.nv.constant0._ZN13group_norm_v218gn_bwd_cuda_kernelI6__halfLi480ELi2ELi32ELi60ELi1024ELb0ELb1ELi16ELi960ELi960ELi4ELb1ELi3ELb0ELb0ELNS_15WgradSyncMethodE2ENS_16CompileConditionILi900EEEEEvPT_S6_S6_PKS5_S8_S8_S8_PKfflPfPj,"a",@progbits
	.sectionflags	@""
	.align	4
.nv.constant0._ZN13group_norm_v218gn_bwd_cuda_kernelI6__halfLi480ELi2ELi32ELi60ELi1024ELb0ELb1ELi16ELi960ELi960ELi4ELb1ELi3ELb0ELb0ELNS_15WgradSyncMethodE2ENS_16CompileConditionILi900EEEEEvPT_S6_S6_PKS5_S8_S8_S8_PKfflPfPj:
	.zero		624


//--------------------- .nv.constant0._ZN13group_norm_v218gn_bwd_cuda_kernelI6__halfLi480ELi2ELi32ELi60ELi1024ELb0ELb1ELi16ELi960ELi960ELi4ELb1ELi4ELb0ELb0ELNS_15WgradSyncMethodE3ENS_16CompileConditionILi900EEEEEvPT_S6_S6_PKS5_S8_S8_S8_PKfflPfPj --------------------------
	.section	.nv.constant0._ZN13group_norm_v218gn_bwd_cuda_kernelI6__halfLi480ELi2ELi32ELi60ELi1024ELb0ELb1ELi16ELi960ELi960ELi4ELb1ELi4ELb0ELb0ELNS_15WgradSyncMethodE3ENS_16CompileConditionILi900EEEEEvPT_S6_S6_PKS5_S8_S8_S8_PKfflPfPj,"a",@progbits
	.sectionflags	@""
	.align	4
.nv.constant0._ZN13group_norm_v218gn_bwd_cuda_kernelI6__halfLi480ELi2ELi32ELi60ELi1024ELb0ELb1ELi16ELi960ELi960ELi4ELb1ELi4ELb0ELb0ELNS_15WgradSyncMethodE3ENS_16CompileConditionILi900EEEEEvPT_S6_S6_PKS5_S8_S8_S8_PKfflPfPj:
	.zero		624


//--------------------- .nv.constant0._ZN13group_norm_v218gn_bwd_cuda_kernelI6__halfLi480ELi3ELi16ELi120ELi1024ELb1ELb1ELi8ELi960ELi960ELi4ELb1ELi2ELb0ELb0ELNS_15WgradSyncMethodE3ENS_16CompileConditionILi900EEEEEvPT_S6_S6_PKS5_S8_S8_S8_PKfflPfPj --------------------------
	.section	.nv.constant0._ZN13group_norm_v218gn_bwd_cuda_kernelI6__halfLi480ELi3ELi16ELi120ELi1024ELb1ELb1ELi8ELi960ELi960ELi4ELb1ELi2ELb0ELb0ELNS_15WgradSyncMethodE3ENS_16CompileConditionILi900EEEEEvPT_S6_S6_PKS5_S8_S8_S8_PKfflPfPj,"a",@progbits
	.sectionflags	@""
	.align	4
.nv.constant0._ZN13group_norm_v218gn_bwd_cuda_kernelI6__halfLi480ELi3ELi16ELi120ELi1024ELb1ELb1ELi8ELi960ELi960ELi4ELb1ELi2ELb0ELb0ELNS_15WgradSyncMethodE3ENS_16CompileConditionILi900EEEEEvPT_S6_S6_PKS5_S8_S8_S8_PKfflPfPj:
	.zero		624


//--------------------- .nv.constant0._ZN13group_norm_v218gn_bwd_cuda_kernelI6__halfLi480ELi1ELi16ELi120ELi1024ELb1ELb1ELi16ELi960ELi960ELi4ELb1ELi2ELb0ELb0ELNS_15WgradSyncMethodE3ENS_16CompileConditionILi900EEEEEvPT_S6_S6_PKS5_S8_S8_S8_PKfflPfPj --------------------------
	.section	.nv.constant0._ZN13group_norm_v218gn_bwd_cuda_kernelI6__halfLi480ELi1ELi16ELi120ELi1024ELb1ELb1ELi16ELi960ELi960ELi4ELb1ELi2ELb0ELb0ELNS_15WgradSyncMethodE3ENS_16CompileConditionILi900EEEEEvPT_S6_S6_PKS5_S8_S8_S8_PKfflPfPj,"a",@progbits
	.sectionflags	@""
	.align	4
.nv.constant0._ZN13group_norm_v218gn_bwd_cuda_kernelI6__halfLi480ELi1ELi16ELi120ELi1024ELb1ELb1ELi16ELi960ELi960ELi4ELb1ELi2ELb0ELb0ELNS_15WgradSyncMethodE3ENS_16CompileConditionILi900EEEEEvPT_S6_S6_PKS5_S8_S8_S8_PKfflPfPj:
	.zero		624


//--------------------- .nv.constant0._ZN13group_norm_v218gn_bwd_cuda_kernelI6__halfLi480ELi1ELi16ELi120ELi1024ELb1ELb1ELi32ELi960ELi960ELi4ELb1ELi4ELb0ELb0ELNS_15WgradSyncMethodE3ENS_16CompileConditionILi900EEEEEvPT_S6_S6_PKS5_S8_S8_S8_PKfflPfPj --------------------------
	.section	.nv.constant0._ZN13group_norm_v218gn_bwd_cuda_kernelI6__halfLi480ELi1ELi16ELi120ELi1024ELb1ELb1ELi32ELi960ELi960ELi4ELb1ELi4ELb0ELb0ELNS_15WgradSyncMethodE3ENS_16CompileConditionILi900EEEEEvPT_S6_S6_PKS5_S8_S8_S8_PKfflPfPj,"a",@progbits
	.sectionflags	@""
	.align	4
.nv.constant0._ZN13group_norm_v218gn_bwd_cuda_kernelI6__halfLi480ELi1ELi16ELi120ELi1024ELb1ELb1ELi32ELi960ELi960ELi4ELb1ELi4ELb0ELb0ELNS_15WgradSyncMethodE3ENS_16CompileConditionILi900EEEEEvPT_S6_S6_PKS5_S8_S8_S8_PKfflPfPj:
	.zero		624


//--------------------- .nv.constant0._ZN13group_norm_v218gn_bwd_cuda_kernelI6__halfLi480ELi2ELi16ELi120ELi1024ELb1ELb1ELi16ELi960ELi960ELi4ELb1ELi3ELb0ELb0ELNS_15WgradSyncMethodE2ENS_16CompileConditionILi900EEEEEvPT_S6_S6_PKS5_S8_S8_S8_PKfflPfPj --------------------------
	.section	.nv.constant0._ZN13group_norm_v218gn_bwd_cuda_kernelI6__halfLi480ELi2ELi16ELi120ELi1024ELb1ELb1ELi16ELi960ELi960ELi4ELb1ELi3ELb0ELb0ELNS_15WgradSyncMethodE2ENS_16CompileConditionILi900EEEEEvPT_S6_S6_PKS5_S8_S8_S8_PKfflPfPj,"a",@progbits
	.sectionflags	@""
	.align	4
.nv.constant0._ZN13group_norm_v218gn_bwd_cuda_kernelI6__halfLi480ELi2ELi16ELi120ELi1024ELb1ELb1ELi16ELi960ELi960ELi4ELb1ELi3ELb0ELb0ELNS_15WgradSyncMethodE2ENS_16CompileConditionILi900EEEEEvPT_S6_S6_PKS5_S8_S8_S8_PKfflPfPj:
	.zero		624


//--------------------- .nv.constant0._ZN13group_norm_v218gn_bwd_cuda_kernelI6__halfLi480ELi2ELi16ELi120ELi1024ELb1ELb1ELi16ELi960ELi960ELi4ELb1ELi4ELb0ELb0ELNS_15WgradSyncMethodE3ENS_16CompileConditionILi900EEEEEvPT_S6_S6_PKS5_S8_S8_S8_PKfflPfPj --------------------------
	.section	.nv.constant0._ZN13group_norm_v218gn_bwd_cuda_kernelI6__halfLi480ELi2ELi16ELi120ELi1024ELb1ELb1ELi16ELi960ELi960ELi4ELb1ELi4ELb0ELb0ELNS_15WgradSyncMethodE3ENS_16CompileConditionILi900EEEEEvPT_S6_S6_PKS5_S8_S8_S8_PKfflPfPj,"a",@progbits
	.sectionflags	@""
	.align	4
.nv.constant0._ZN13group_norm_v218gn_bwd_cuda_kernelI6__halfLi480ELi2ELi16ELi120ELi1024ELb1ELb1ELi16ELi960ELi960ELi4ELb1ELi4ELb0ELb0ELNS_15WgradSyncMethodE3ENS_16CompileConditionILi900EEEEEvPT_S6_S6_PKS5_S8_S8_S8_PKfflPfPj:
	.zero		624


//--------------------- .nv.constant0._ZN13group_norm_v214gn_cuda_kernelI6__halfLi480ELi3ELi32ELi60ELi1024ELb0ELi8ELi960ELi960ELi4ELb1ELi2ELb0ELb0ENS_16CompileConditionILi900EEEEEvPT_PKS4_S7_S7_flPfS8_Pj --------------------------
	.section	.nv.constant0._ZN13group_norm_v214gn_cuda_kernelI6__halfLi480ELi3ELi32ELi60ELi1024ELb0ELi8ELi960ELi960ELi4ELb1ELi2ELb0ELb0ENS_16CompileConditionILi900EEEEEvPT_PKS4_S7_S7_flPfS8_Pj,"a",@progbits
	.sectionflags	@""
	.align	4
.nv.constant0._ZN13group_norm_v214gn_cuda_kernelI6__halfLi480ELi3ELi32ELi60ELi1024ELb0ELi8ELi960ELi960ELi4ELb1ELi2ELb0ELb0ENS_16CompileConditionILi900EEEEEvPT_PKS4_S7_S7_flPfS8_Pj:
	.zero		600


//--------------------- .nv.constant0._ZN13group_norm_v214gn_cuda_kernelI6__halfLi480ELi1ELi32ELi60ELi1024ELb0ELi16ELi960ELi960ELi4ELb1ELi2ELb0ELb0ENS_16CompileConditionILi900EEEEEvPT_PKS4_S7_S7_flPfS8_Pj --------------------------
	.section	.nv.constant0._ZN13group_norm_v214gn_cuda_kernelI6__halfLi480ELi1ELi32ELi60ELi1024ELb0ELi16ELi960ELi960ELi4ELb1ELi2ELb0ELb0ENS_16CompileConditionILi900EEEEEvPT_PKS4_S7_S7_flPfS8_Pj,"a",@progbits
	.sectionflags	@""
	.align	4
.nv.constant0._ZN13group_norm_v214gn_cuda_kernelI6__halfLi480ELi1ELi32ELi60ELi1024ELb0ELi16ELi960ELi960ELi4ELb1ELi2ELb0ELb0ENS_16CompileConditionILi900EEEEEvPT_PKS4_S7_S7_flPfS8_Pj:
	.zero		600


//--------------------- .nv.constant0._ZN13group_norm_v214gn_cuda_kernelI6__halfLi480ELi3ELi32ELi60ELi1024ELb0ELi16ELi960ELi960ELi4ELb1ELi5ELb0ELb0ENS_16CompileConditionILi900EEEEEvPT_PKS4_S7_S7_flPfS8_Pj --------------------------
	.section	.nv.constant0._ZN13group_norm_v214gn_cuda_kernelI6__halfLi480ELi3ELi32ELi60ELi1024ELb0ELi16ELi960ELi960ELi4ELb1ELi5ELb0ELb0ENS_16CompileConditionILi900EEEEEvPT_PKS4_S7_S7_flPfS8_Pj,"a",@progbits
	.sectionflags	@""
	.align	4
.nv.constant0._ZN13group_norm_v214gn_cuda_kernelI6__halfLi480ELi3ELi32ELi60ELi1024ELb0ELi16ELi960ELi960ELi4ELb1ELi5ELb0ELb0ENS_16CompileConditionILi900EEEEEvPT_PKS4_S7_S7_flPfS8_Pj:
	.zero		600


//--------------------- .nv.constant0._ZN13group_norm_v214gn_cuda_kernelI6__halfLi480ELi1ELi32ELi60ELi1024ELb0ELi32ELi960ELi960ELi4ELb1ELi4ELb0ELb0ENS_16CompileConditionILi900EEEEEvPT_PKS4_S7_S7_flPfS8_Pj --------------------------
	.section	.nv.constant0._ZN13group_norm_v214gn_cuda_kernelI6__halfLi480ELi1ELi32ELi60ELi1024ELb0ELi32ELi960ELi960ELi4ELb1ELi4ELb0ELb0ENS_16CompileConditionILi900EEEEEvPT_PKS4_S7_S7_flPfS8_Pj,"a",@progbits
	.sectionflags	@""
	.align	4
.nv.constant0._ZN13group_norm_v214gn_cuda_kernelI6__halfLi480ELi1ELi32ELi60ELi1024ELb0ELi32ELi960ELi960ELi4ELb1ELi4ELb0ELb0ENS_16CompileConditionILi900EEEEEvPT_PKS4_S7_S7_flPfS8_Pj:
	.zero		600


//--------------------- .nv.constant0._ZN13group_norm_v214gn_cuda_kernelI6__halfLi480ELi1ELi32ELi60ELi1024ELb0ELi64ELi960ELi960ELi4ELb1ELi9ELb0ELb0ENS_16CompileConditionILi900EEEEEvPT_PKS4_S7_S7_flPfS8_Pj --------------------------
	.section	.nv.constant0._ZN13group_norm_v214gn_cuda_kernelI6__halfLi480ELi1ELi32ELi60ELi1024ELb0ELi64ELi960ELi960ELi4ELb1ELi9ELb0ELb0ENS_16CompileConditionILi900EEEEEvPT_PKS4_S7_S7_flPfS8_Pj,"a",@progbits
	.sectionflags	@""
	.align	4
.nv.constant0._ZN13group_norm_v214gn_cuda_kernelI6__halfLi480ELi1ELi32ELi60ELi1024ELb0ELi64ELi960ELi960ELi4ELb1ELi9ELb0ELb0ENS_16CompileConditionILi900EEEEEvPT_PKS4_S7_S7_flPfS8_Pj:
	.zero		600


//--------------------- .nv.constant0._ZN13group_norm_v214gn_cuda_kernelI6__halfLi480ELi2ELi32ELi60ELi1024ELb0ELi32ELi960ELi960ELi4ELb1ELi7ELb0ELb0ENS_16CompileConditionILi900EEEEEvPT_PKS4_S7_S7_flPfS8_Pj --------------------------
	.section	.nv.constant0._ZN13group_norm_v214gn_cuda_kernelI6__halfLi480ELi2ELi32ELi60ELi1024ELb0ELi32ELi960ELi960ELi4ELb1ELi7ELb0ELb0ENS_16CompileConditionILi900EEEEEvPT_PKS4_S7_S7_flPfS8_Pj,"a",@progbits
	.sectionflags	@""
	.align	4
.nv.constant0._ZN13group_norm_v214gn_cuda_kernelI6__halfLi480ELi2ELi32ELi60ELi1024ELb0ELi32ELi960ELi960ELi4ELb1ELi7ELb0ELb0ENS_16CompileConditionILi900EEEEEvPT_PKS4_S7_S7_flPfS8_Pj:
	.zero		600


//--------------------- .nv.constant0._ZN13group_norm_v214gn_cuda_kernelI6__halfLi480ELi2ELi32ELi60ELi1024ELb0ELi32ELi960ELi960ELi4ELb1ELi9ELb0ELb0ENS_16CompileConditionILi900EEEEEvPT_PKS4_S7_S7_flPfS8_Pj --------------------------
	.section	.nv.constant0._ZN13group_norm_v214gn_cuda_kernelI6__halfLi480ELi2ELi32ELi60ELi1024ELb0ELi32ELi960ELi960ELi4ELb1ELi9ELb0ELb0ENS_16CompileConditionILi900EEEEEvPT_PKS4_S7_S7_flPfS8_Pj,"a",@progbits
	.sectionflags	@""
	.align	4
.nv.constant0._ZN13group_norm_v214gn_cuda_kernelI6__halfLi480ELi2ELi32ELi60ELi1024ELb0ELi32ELi960ELi960ELi4ELb1ELi9ELb0ELb0ENS_16CompileConditionILi900EEEEEvPT_PKS4_S7_S7_flPfS8_Pj:
	.zero		600


//--------------------- .nv.constant0._ZN13group_norm_v214gn_cuda_kernelI6__halfLi480ELi3ELi16ELi120ELi1024ELb1ELi8ELi960ELi960ELi4ELb1ELi2ELb0ELb0ENS_16CompileConditionILi900EEEEEvPT_PKS4_S7_S7_flPfS8_Pj --------------------------
	.section	.nv.constant0._ZN13group_norm_v214gn_cuda_kernelI6__halfLi480ELi3ELi16ELi120ELi1024ELb1ELi8ELi960ELi960ELi4ELb1ELi2ELb0ELb0ENS_16CompileConditionILi900EEEEEvPT_PKS4_S7_S7_flPfS8_Pj,"a",@progbits
	.sectionflags	@""
	.align	4
.nv.constant0._ZN13group_norm_v214gn_cuda_kernelI6__halfLi480ELi3ELi16ELi120ELi1024ELb1ELi8ELi960ELi960ELi4ELb1ELi2ELb0ELb0ENS_16CompileConditionILi900EEEEEvPT_PKS4_S7_S7_flPfS8_Pj:
	.zero		600


//--------------------- .nv.constant0._ZN13group_norm_v214gn_cuda_kernelI6__halfLi480ELi1ELi16ELi120ELi1024ELb1ELi16ELi960ELi960ELi4ELb1ELi2ELb0ELb0ENS_16CompileConditionILi900EEEEEvPT_PKS4_S7_S7_flPfS8_Pj --------------------------
	.section	.nv.constant0._ZN13group_norm_v214gn_cuda_kernelI6__halfLi480ELi1ELi16ELi120ELi1024ELb1ELi16ELi960ELi960ELi4ELb1ELi2ELb0ELb0ENS_16CompileConditionILi900EEEEEvPT_PKS4_S7_S7_flPfS8_Pj,"a",@progbits
	.sectionflags	@""
	.align	4
.nv.constant0._ZN13group_norm_v214gn_cuda_kernelI6__halfLi480ELi1ELi16ELi120ELi1024ELb1ELi16ELi960ELi960ELi4ELb1ELi2ELb0ELb0ENS_16CompileConditionILi900EEEEEvPT_PKS4_S7_S7_flPfS8_Pj:
	.zero		600


//--------------------- .nv.constant0._ZN13group_norm_v214gn_cuda_kernelI6__halfLi480ELi3ELi16ELi120ELi1024ELb1ELi16ELi960ELi960ELi4ELb1ELi5ELb0ELb0ENS_16CompileConditionILi900EEEEEvPT_PKS4_S7_S7_flPfS8_Pj --------------------------
	.section	.nv.constant0._ZN13group_norm_v214gn_cuda_kernelI6__halfLi480ELi3ELi16ELi120ELi1024ELb1ELi16ELi960ELi960ELi4ELb1ELi5ELb0ELb0ENS_16CompileConditionILi900EEEEEvPT_PKS4_S7_S7_flPfS8_Pj,"a",@progbits
	.sectionflags	@""
	.align	4
.nv.constant0._ZN13group_norm_v214gn_cuda_kernelI6__halfLi480ELi3ELi16ELi120ELi1024ELb1ELi16ELi960ELi960ELi4ELb1ELi5ELb0ELb0ENS_16CompileConditionILi900EEEEEvPT_PKS4_S7_S7_flPfS8_Pj:
	.zero		600


//--------------------- .nv.constant0._ZN13group_norm_v214gn_cuda_kernelI6__halfLi480ELi1ELi16ELi120ELi1024ELb1ELi32ELi960ELi960ELi4ELb1ELi4ELb0ELb0ENS_16CompileConditionILi900EEEEEvPT_PKS4_S7_S7_flPfS8_Pj --------------------------
	.section	.nv.constant0._ZN13group_norm_v214gn_cuda_kernelI6__halfLi480ELi1ELi16ELi120ELi1024ELb1ELi32ELi960ELi960ELi4ELb1ELi4ELb0ELb0ENS_16CompileConditionILi900EEEEEvPT_PKS4_S7_S7_flPfS8_Pj,"a",@progbits
	.sectionflags	@""
	.align	4
.nv.constant0._ZN13group_norm_v214gn_cuda_kernelI6__halfLi480ELi1ELi16ELi120ELi1024ELb1ELi32ELi960ELi960ELi4ELb1ELi4ELb0ELb0ENS_16CompileConditionILi900EEEEEvPT_PKS4_S7_S7_flPfS8_Pj:
	.zero		600


//--------------------- .nv.constant0._ZN13group_norm_v214gn_cuda_kernelI6__halfLi480ELi1ELi16ELi120ELi1024ELb1ELi64ELi960ELi960ELi4ELb1ELi9ELb0ELb0ENS_16CompileConditionILi900EEEEEvPT_PKS4_S7_S7_flPfS8_Pj --------------------------
	.section	.nv.constant0._ZN13group_norm_v214gn_cuda_kernelI6__halfLi480ELi1ELi16ELi120ELi1024ELb1ELi64ELi960ELi960ELi4ELb1ELi9ELb0ELb0ENS_16CompileConditionILi900EEEEEvPT_PKS4_S7_S7_flPfS8_Pj,"a",@progbits
	.sectionflags	@""
	.align	4
.nv.constant0._ZN13group_norm_v214gn_cuda_kernelI6__halfLi480ELi1ELi16ELi120ELi1024ELb1ELi64ELi960ELi960ELi4ELb1ELi9ELb0ELb0ENS_16CompileConditionILi900EEEEEvPT_PKS4_S7_S7_flPfS8_Pj:
	.zero		600


//--------------------- .nv.constant0._ZN13group_norm_v214gn_cuda_kernelI6__halfLi480ELi2ELi16ELi120ELi1024ELb1ELi32ELi960ELi960ELi4ELb1ELi7ELb0ELb0ENS_16CompileConditionILi900EEEEEvPT_PKS4_S7_S7_flPfS8_Pj --------------------------
	.section	.nv.constant0._ZN13group_norm_v214gn_cuda_kernelI6__halfLi480ELi2ELi16ELi120ELi1024ELb1ELi32ELi960ELi960ELi4ELb1ELi7ELb0ELb0ENS_16CompileConditionILi900EEEEEvPT_PKS4_S7_S7_flPfS8_Pj,"a",@progbits
	.sectionflags	@""
	.align	4
.nv.constant0._ZN13group_norm_v214gn_cuda_kernelI6__halfLi480ELi2ELi16ELi120ELi1024ELb1ELi32ELi960ELi960ELi4ELb1ELi7ELb0ELb0ENS_16CompileConditionILi900EEEEEvPT_PKS4_S7_S7_flPfS8_Pj:
	.zero		600


//--------------------- .nv.constant0._ZN13group_norm_v214gn_cuda_kernelI6__halfLi480ELi2ELi16ELi120ELi1024ELb1ELi32ELi960ELi960ELi4ELb1ELi9ELb0ELb0ENS_16CompileConditionILi900EEEEEvPT_PKS4_S7_S7_flPfS8_Pj --------------------------
	.section	.nv.constant0._ZN13group_norm_v214gn_cuda_kernelI6__halfLi480ELi2ELi16ELi120ELi1024ELb1ELi32ELi960ELi960ELi4ELb1ELi9ELb0ELb0ENS_16CompileConditionILi900EEEEEvPT_PKS4_S7_S7_flPfS8_Pj,"a",@progbits
	.sectionflags	@""
	.align	4
.nv.constant0._ZN13group_norm_v214gn_cuda_kernelI6__halfLi480ELi2ELi16ELi120ELi1024ELb1ELi32ELi960ELi960ELi4ELb1ELi9ELb0ELb0ENS_16CompileConditionILi900EEEEEvPT_PKS4_S7_S7_flPfS8_Pj:
	.zero		600


//--------------------- SYMBOLS --------------------------

	.type		.nv.reservedSmem.offset0,@object
	.size		.nv.reservedSmem.offset0,0x4
